// Copyright (c) 2024, Jay Shah, Ganesh Bikshandi, Ying Zhang, Vijay Thakkar, Pradeep Ramani, Tri Dao.
// Splitting the different template instantiations to different files to speed up compilation.
// This file is auto-generated. See "generate_kernels.py"

#include "flash_fwd_launch_template.h"

#ifndef FLASHATTENTION_DISABLE_HDIM128
template void run_mha_fwd_<90, cutlass::float_e4m3_t, 128, 128, true, false, false, true>(Flash_fwd_params &params, cudaStream_t stream);
#endif


// ===== COMPILED SASS (sm_90a) =====

	.target	sm_90a

	.elftype	@"ET_EXEC"


//--------------------- .note.nv.tkinfo           --------------------------
	.section	.note.nv.tkinfo,"",@"SHT_NOTE"
	.sectionflags	@"SHF_NOTE_NV_TKINFO"
	.tkinfo
        /*0018*/ 	.word	0x00000002
        /*0030*/ 	.string	""
        /*0030*/ 	.string	"ptxas"
        /*0030*/ 	.string	"Cuda compilation tools, release 13.0, V13.0.88"
        /*0030*/ 	.string	"Build cuda_13.0.r13.0/compiler.36424714_0"
        /*0030*/ 	.string	"-arch sm_90a -m 64 "



//--------------------- .note.nv.cuinfo           --------------------------
	.section	.note.nv.cuinfo,"",@"SHT_NOTE"
	.sectionflags	@"SHF_NOTE_NV_CUINFO"
        /*0018*/ 	.short	0x0002
        /*001a*/ 	.short	0x005a
        /*001c*/ 	.short	0x0082
	.zero		2


//--------------------- .nv.info                  --------------------------
	.section	.nv.info,"",@"SHT_CUDA_INFO"
	.align	4


	//----- nvinfo : EIATTR_REGCOUNT
	.align		4
        /*0000*/ 	.byte	0x04, 0x2f
        /*0002*/ 	.short	(.L_21 - .L_20)
	.align		4
.L_20:
        /*0004*/ 	.word	index@(_ZN7cutlass13device_kernelIN5flash11enable_sm90INS1_16FlashAttnFwdSm90INS1_25CollectiveMainloopFwdSm90ILi2EN4cute5tupleIJNS5_1CILi1EEES8_S8_EEENS6_IJNS7_ILi128EEENS7_ILi224EEESA_EEELi128ENS_12float_e4m3_tEfNS_4arch4Sm90ELb1ELb0ELb0ELb1ELb0ELb1ELb0ELb1ELb1ELb1ELb1ELb0EEENS1_21CollectiveEpilogueFwdINS6_IJSA_SA_SB_EEES9_NS_10bfloat16_tESF_Li256ELb1ELb1ELb1ELb1EEENS1_36VarlenDynamicPersistentTileSchedulerILi128ELi224ELi256ELi128ELb1ELb1ELb1ELb1ELb1ELb1EEEEEEEEEvNT_6ParamsE)
        /*0008*/ 	.word	0x000000a8


	//----- nvinfo : EIATTR_FRAME_SIZE
	.align		4
.L_21:
        /*000c*/ 	.byte	0x04, 0x11
        /*000e*/ 	.short	(.L_23 - .L_22)
	.align		4
.L_22:
        /*0010*/ 	.word	index@(_ZN7cutlass13device_kernelIN5flash11enable_sm90INS1_16FlashAttnFwdSm90INS1_25CollectiveMainloopFwdSm90ILi2EN4cute5tupleIJNS5_1CILi1EEES8_S8_EEENS6_IJNS7_ILi128EEENS7_ILi224EEESA_EEELi128ENS_12float_e4m3_tEfNS_4arch4Sm90ELb1ELb0ELb0ELb1ELb0ELb1ELb0ELb1ELb1ELb1ELb1ELb0EEENS1_21CollectiveEpilogueFwdINS6_IJSA_SA_SB_EEES9_NS_10bfloat16_tESF_Li256ELb1ELb1ELb1ELb1EEENS1_36VarlenDynamicPersistentTileSchedulerILi128ELi224ELi256ELi128ELb1ELb1ELb1ELb1ELb1ELb1EEEEEEEEEvNT_6ParamsE)
        /*0014*/ 	.word	0x000000e0


	//----- nvinfo : EIATTR_REGCOUNT
	.align		4
.L_23:
        /*0018*/ 	.byte	0x04, 0x2f
        /*001a*/ 	.short	(.L_25 - .L_24)
	.align		4
.L_24:
        /*001c*/ 	.word	index@(_ZN7cutlass13device_kernelIN5flash11enable_sm90INS1_16FlashAttnFwdSm90INS1_25CollectiveMainloopFwdSm90ILi2EN4cute5tupleIJNS5_1CILi1EEES8_S8_EEENS6_IJNS7_ILi128EEENS7_ILi224EEESA_EEELi128ENS_12float_e4m3_tEfNS_4arch4Sm90ELb1ELb0ELb0ELb1ELb0ELb0ELb0ELb1ELb1ELb1ELb1ELb0EEENS1_21CollectiveEpilogueFwdINS6_IJSA_SA_SB_EEES9_NS_10bfloat16_tESF_Li256ELb1ELb1ELb1ELb1EEENS1_36VarlenDynamicPersistentTileSchedulerILi128ELi224ELi256ELi128ELb1ELb1ELb1ELb1ELb1ELb1EEEEEEEEEvNT_6ParamsE)
        /*0020*/ 	.word	0x000000a8


	//----- nvinfo : EIATTR_FRAME_SIZE
	.align		4
.L_25:
        /*0024*/ 	.byte	0x04, 0x11
        /*0026*/ 	.short	(.L_27 - .L_26)
	.align		4
.L_26:
        /*0028*/ 	.word	index@(_ZN7cutlass13device_kernelIN5flash11enable_sm90INS1_16FlashAttnFwdSm90INS1_25CollectiveMainloopFwdSm90ILi2EN4cute5tupleIJNS5_1CILi1EEES8_S8_EEENS6_IJNS7_ILi128EEENS7_ILi224EEESA_EEELi128ENS_12float_e4m3_tEfNS_4arch4Sm90ELb1ELb0ELb0ELb1ELb0ELb0ELb0ELb1ELb1ELb1ELb1ELb0EEENS1_21CollectiveEpilogueFwdINS6_IJSA_SA_SB_EEES9_NS_10bfloat16_tESF_Li256ELb1ELb1ELb1ELb1EEENS1_36VarlenDynamicPersistentTileSchedulerILi128ELi224ELi256ELi128ELb1ELb1ELb1ELb1ELb1ELb1EEEEEEEEEvNT_6ParamsE)
        /*002c*/ 	.word	0x00000040


	//----- nvinfo : EIATTR_REGCOUNT
	.align		4
.L_27:
        /*0030*/ 	.byte	0x04, 0x2f
        /*0032*/ 	.short	(.L_29 - .L_28)
	.align		4
.L_28:
        /*0034*/ 	.word	index@(_ZN7cutlass13device_kernelIN5flash11enable_sm90INS1_16FlashAttnFwdSm90INS1_25CollectiveMainloopFwdSm90ILi2EN4cute5tupleIJNS5_1CILi1EEES8_S8_EEENS6_IJNS7_ILi128EEENS7_ILi224EEESA_EEELi128ENS_12float_e4m3_tEfNS_4arch4Sm90ELb1ELb0ELb0ELb0ELb0ELb0ELb0ELb1ELb1ELb1ELb1ELb0EEENS1_21CollectiveEpilogueFwdINS6_IJSA_SA_SB_EEES9_NS_10bfloat16_tESF_Li256ELb0ELb1ELb1ELb1EEENS1_19SingleTileSchedulerILb0ELb1ELb1ELi128EEEEEEEEEvNT_6ParamsE)
        /*0038*/ 	.word	0x000000a8


	//----- nvinfo : EIATTR_FRAME_SIZE
	.align		4
.L_29:
        /*003c*/ 	.byte	0x04, 0x11
        /*003e*/ 	.short	(.L_31 - .L_30)
	.align		4
.L_30:
        /*0040*/ 	.word	index@(_ZN7cutlass13device_kernelIN5flash11enable_sm90INS1_16FlashAttnFwdSm90INS1_25CollectiveMainloopFwdSm90ILi2EN4cute5tupleIJNS5_1CILi1EEES8_S8_EEENS6_IJNS7_ILi128EEENS7_ILi224EEESA_EEELi128ENS_12float_e4m3_tEfNS_4arch4Sm90ELb1ELb0ELb0ELb0ELb0ELb0ELb0ELb1ELb1ELb1ELb1ELb0EEENS1_21CollectiveEpilogueFwdINS6_IJSA_SA_SB_EEES9_NS_10bfloat16_tESF_Li256ELb0ELb1ELb1ELb1EEENS1_19SingleTileSchedulerILb0ELb1ELb1ELi128EEEEEEEEEvNT_6ParamsE)
        /*0044*/ 	.word	0x00000028


	//----- nvinfo : EIATTR_REGCOUNT
	.align		4
.L_31:
        /*0048*/ 	.byte	0x04, 0x2f
        /*004a*/ 	.short	(.L_33 - .L_32)
	.align		4
.L_32:
        /*004c*/ 	.word	index@(_ZN7cutlass13device_kernelIN5flash11enable_sm90INS1_16FlashAttnFwdSm90INS1_25CollectiveMainloopFwdSm90ILi2EN4cute5tupleIJNS5_1CILi1EEES8_S8_EEENS6_IJNS7_ILi128EEENS7_ILi224EEESA_EEELi128ENS_12float_e4m3_tEfNS_4arch4Sm90ELb0ELb1ELb0ELb1ELb0ELb1ELb0ELb1ELb1ELb1ELb1ELb0EEENS1_21CollectiveEpilogueFwdINS6_IJSA_SA_SB_EEES9_NS_10bfloat16_tESF_Li256ELb1ELb1ELb1ELb1EEENS1_36VarlenDynamicPersistentTileSchedulerILi128ELi224ELi256ELi128ELb1ELb1ELb1ELb1ELb0ELb1EEEEEEEEEvNT_6ParamsE)
        /*0050*/ 	.word	0x000000a8


	//----- nvinfo : EIATTR_FRAME_SIZE
	.align		4
.L_33:
        /*0054*/ 	.byte	0x04, 0x11
        /*0056*/ 	.short	(.L_35 - .L_34)
	.align		4
.L_34:
        /*0058*/ 	.word	index@(_ZN7cutlass13device_kernelIN5flash11enable_sm90INS1_16FlashAttnFwdSm90INS1_25CollectiveMainloopFwdSm90ILi2EN4cute5tupleIJNS5_1CILi1EEES8_S8_EEENS6_IJNS7_ILi128EEENS7_ILi224EEESA_EEELi128ENS_12float_e4m3_tEfNS_4arch4Sm90ELb0ELb1ELb0ELb1ELb0ELb1ELb0ELb1ELb1ELb1ELb1ELb0EEENS1_21CollectiveEpilogueFwdINS6_IJSA_SA_SB_EEES9_NS_10bfloat16_tESF_Li256ELb1ELb1ELb1ELb1EEENS1_36VarlenDynamicPersistentTileSchedulerILi128ELi224ELi256ELi128ELb1ELb1ELb1ELb1ELb0ELb1EEEEEEEEEvNT_6ParamsE)
        /*005c*/ 	.word	0x000000e0


	//----- nvinfo : EIATTR_REGCOUNT
	.align		4
.L_35:
        /*0060*/ 	.byte	0x04, 0x2f
        /*0062*/ 	.short	(.L_37 - .L_36)
	.align		4
.L_36:
        /*0064*/ 	.word	index@(_ZN7cutlass13device_kernelIN5flash11enable_sm90INS1_16FlashAttnFwdSm90INS1_25CollectiveMainloopFwdSm90ILi2EN4cute5tupleIJNS5_1CILi1EEES8_S8_EEENS6_IJNS7_ILi128EEENS7_ILi224EEESA_EEELi128ENS_12float_e4m3_tEfNS_4arch4Sm90ELb0ELb1ELb0ELb1ELb0ELb0ELb0ELb1ELb1ELb1ELb1ELb0EEENS1_21CollectiveEpilogueFwdINS6_IJSA_SA_SB_EEES9_NS_10bfloat16_tESF_Li256ELb1ELb1ELb1ELb1EEENS1_36VarlenDynamicPersistentTileSchedulerILi128ELi224ELi256ELi128ELb1ELb1ELb1ELb1ELb0ELb1EEEEEEEEEvNT_6ParamsE)
        /*0068*/ 	.word	0x000000a8


	//----- nvinfo : EIATTR_FRAME_SIZE
	.align		4
.L_37:
        /*006c*/ 	.byte	0x04, 0x11
        /*006e*/ 	.short	(.L_39 - .L_38)
	.align		4
.L_38:
        /*0070*/ 	.word	index@(_ZN7cutlass13device_kernelIN5flash11enable_sm90INS1_16FlashAttnFwdSm90INS1_25CollectiveMainloopFwdSm90ILi2EN4cute5tupleIJNS5_1CILi1EEES8_S8_EEENS6_IJNS7_ILi128EEENS7_ILi224EEESA_EEELi128ENS_12float_e4m3_tEfNS_4arch4Sm90ELb0ELb1ELb0ELb1ELb0ELb0ELb0ELb1ELb1ELb1ELb1ELb0EEENS1_21CollectiveEpilogueFwdINS6_IJSA_SA_SB_EEES9_NS_10bfloat16_tESF_Li256ELb1ELb1ELb1ELb1EEENS1_36VarlenDynamicPersistentTileSchedulerILi128ELi224ELi256ELi128ELb1ELb1ELb1ELb1ELb0ELb1EEEEEEEEEvNT_6ParamsE)
        /*0074*/ 	.word	0x00000038


	//----- nvinfo : EIATTR_REGCOUNT
	.align		4
.L_39:
        /*0078*/ 	.byte	0x04, 0x2f
        /*007a*/ 	.short	(.L_41 - .L_40)
	.align		4
.L_40:
        /*007c*/ 	.word	index@(_ZN7cutlass13device_kernelIN5flash11enable_sm90INS1_16FlashAttnFwdSm90INS1_25CollectiveMainloopFwdSm90ILi2EN4cute5tupleIJNS5_1CILi1EEES8_S8_EEENS6_IJNS7_ILi128EEENS7_ILi224EEESA_EEELi128ENS_12float_e4m3_tEfNS_4arch4Sm90ELb0ELb1ELb0ELb0ELb0ELb0ELb0ELb1ELb1ELb1ELb1ELb0EEENS1_21CollectiveEpilogueFwdINS6_IJSA_SA_SB_EEES9_NS_10bfloat16_tESF_Li256ELb0ELb1ELb1ELb1EEENS1_19SingleTileSchedulerILb0ELb1ELb1ELi128EEEEEEEEEvNT_6ParamsE)
        /*0080*/ 	.word	0x000000a8


	//----- nvinfo : EIATTR_FRAME_SIZE
	.align		4
.L_41:
        /*0084*/ 	.byte	0x04, 0x11
        /*0086*/ 	.short	(.L_43 - .L_42)
	.align		4
.L_42:
        /*0088*/ 	.word	index@(_ZN7cutlass13device_kernelIN5flash11enable_sm90INS1_16FlashAttnFwdSm90INS1_25CollectiveMainloopFwdSm90ILi2EN4cute5tupleIJNS5_1CILi1EEES8_S8_EEENS6_IJNS7_ILi128EEENS7_ILi224EEESA_EEELi128ENS_12float_e4m3_tEfNS_4arch4Sm90ELb0ELb1ELb0ELb0ELb0ELb0ELb0ELb1ELb1ELb1ELb1ELb0EEENS1_21CollectiveEpilogueFwdINS6_IJSA_SA_SB_EEES9_NS_10bfloat16_tESF_Li256ELb0ELb1ELb1ELb1EEENS1_19SingleTileSchedulerILb0ELb1ELb1ELi128EEEEEEEEEvNT_6ParamsE)
        /*008c*/ 	.word	0x00000010


	//----- nvinfo : EIATTR_REGCOUNT
	.align		4
.L_43:
        /*0090*/ 	.byte	0x04, 0x2f
        /*0092*/ 	.short	(.L_45 - .L_44)
	.align		4
.L_44:
        /*0094*/ 	.word	index@(_ZN7cutlass13device_kernelIN5flash11enable_sm90INS1_16FlashAttnFwdSm90INS1_25CollectiveMainloopFwdSm90ILi2EN4cute5tupleIJNS5_1CILi1EEES8_S8_EEENS6_IJNS7_ILi128EEENS7_ILi224EEESA_EEELi128ENS_12float_e4m3_tEfNS_4arch4Sm90ELb0ELb0ELb0ELb1ELb0ELb1ELb0ELb1ELb1ELb1ELb1ELb0EEENS1_21CollectiveEpilogueFwdINS6_IJSA_SA_SB_EEES9_NS_10bfloat16_tESF_Li256ELb1ELb1ELb1ELb1EEENS1_36VarlenDynamicPersistentTileSchedulerILi128ELi224ELi256ELi128ELb1ELb1ELb1ELb0ELb1ELb1EEEEEEEEEvNT_6ParamsE)
        /*0098*/ 	.word	0x000000a8


	//----- nvinfo : EIATTR_FRAME_SIZE
	.align		4
.L_45:
        /*009c*/ 	.byte	0x04, 0x11
        /*009e*/ 	.short	(.L_47 - .L_46)
	.align		4
.L_46:
        /*00a0*/ 	.word	index@(_ZN7cutlass13device_kernelIN5flash11enable_sm90INS1_16FlashAttnFwdSm90INS1_25CollectiveMainloopFwdSm90ILi2EN4cute5tupleIJNS5_1CILi1EEES8_S8_EEENS6_IJNS7_ILi128EEENS7_ILi224EEESA_EEELi128ENS_12float_e4m3_tEfNS_4arch4Sm90ELb0ELb0ELb0ELb1ELb0ELb1ELb0ELb1ELb1ELb1ELb1ELb0EEENS1_21CollectiveEpilogueFwdINS6_IJSA_SA_SB_EEES9_NS_10bfloat16_tESF_Li256ELb1ELb1ELb1ELb1EEENS1_36VarlenDynamicPersistentTileSchedulerILi128ELi224ELi256ELi128ELb1ELb1ELb1ELb0ELb1ELb1EEEEEEEEEvNT_6ParamsE)
        /*00a4*/ 	.word	0x000000f8


	//----- nvinfo : EIATTR_REGCOUNT
	.align		4
.L_47:
        /*00a8*/ 	.byte	0x04, 0x2f
        /*00aa*/ 	.short	(.L_49 - .L_48)
	.align		4
.L_48:
        /*00ac*/ 	.word	index@(_ZN7cutlass13device_kernelIN5flash11enable_sm90INS1_16FlashAttnFwdSm90INS1_25CollectiveMainloopFwdSm90ILi2EN4cute5tupleIJNS5_1CILi1EEES8_S8_EEENS6_IJNS7_ILi128EEENS7_ILi224EEESA_EEELi128ENS_12float_e4m3_tEfNS_4arch4Sm90ELb0ELb0ELb0ELb1ELb0ELb0ELb0ELb1ELb1ELb1ELb1ELb0EEENS1_21CollectiveEpilogueFwdINS6_IJSA_SA_SB_EEES9_NS_10bfloat16_tESF_Li256ELb1ELb1ELb1ELb1EEENS1_36VarlenDynamicPersistentTileSchedulerILi128ELi224ELi256ELi128ELb1ELb1ELb1ELb0ELb1ELb1EEEEEEEEEvNT_6ParamsE)
        /*00b0*/ 	.word	0x000000a8


	//----- nvinfo : EIATTR_FRAME_SIZE
	.align		4
.L_49:
        /*00b4*/ 	.byte	0x04, 0x11
        /*00b6*/ 	.short	(.L_51 - .L_50)
	.align		4
.L_50:
        /*00b8*/ 	.word	index@(_ZN7cutlass13device_kernelIN5flash11enable_sm90INS1_16FlashAttnFwdSm90INS1_25CollectiveMainloopFwdSm90ILi2EN4cute5tupleIJNS5_1CILi1EEES8_S8_EEENS6_IJNS7_ILi128EEENS7_ILi224EEESA_EEELi128ENS_12float_e4m3_tEfNS_4arch4Sm90ELb0ELb0ELb0ELb1ELb0ELb0ELb0ELb1ELb1ELb1ELb1ELb0EEENS1_21CollectiveEpilogueFwdINS6_IJSA_SA_SB_EEES9_NS_10bfloat16_tESF_Li256ELb1ELb1ELb1ELb1EEENS1_36VarlenDynamicPersistentTileSchedulerILi128ELi224ELi256ELi128ELb1ELb1ELb1ELb0ELb1ELb1EEEEEEEEEvNT_6ParamsE)
        /*00bc*/ 	.word	0x00000048


	//----- nvinfo : EIATTR_REGCOUNT
	.align		4
.L_51:
        /*00c0*/ 	.byte	0x04, 0x2f
        /*00c2*/ 	.short	(.L_53 - .L_52)
	.align		4
.L_52:
        /*00c4*/ 	.word	index@(_ZN7cutlass13device_kernelIN5flash11enable_sm90INS1_16FlashAttnFwdSm90INS1_25CollectiveMainloopFwdSm90ILi2EN4cute5tupleIJNS5_1CILi1EEES8_S8_EEENS6_IJNS7_ILi128EEENS7_ILi224EEESA_EEELi128ENS_12float_e4m3_tEfNS_4arch4Sm90ELb0ELb0ELb0ELb0ELb0ELb0ELb0ELb1ELb1ELb1ELb1ELb0EEENS1_21CollectiveEpilogueFwdINS6_IJSA_SA_SB_EEES9_NS_10bfloat16_tESF_Li256ELb0ELb1ELb1ELb1EEENS1_19SingleTileSchedulerILb0ELb1ELb1ELi128EEEEEEEEEvNT_6ParamsE)
        /*00c8*/ 	.word	0x000000a8


	//----- nvinfo : EIATTR_FRAME_SIZE
	.align		4
.L_53:
        /*00cc*/ 	.byte	0x04, 0x11
        /*00ce*/ 	.short	(.L_55 - .L_54)
	.align		4
.L_54:
        /*00d0*/ 	.word	index@(_ZN7cutlass13device_kernelIN5flash11enable_sm90INS1_16FlashAttnFwdSm90INS1_25CollectiveMainloopFwdSm90ILi2EN4cute5tupleIJNS5_1CILi1EEES8_S8_EEENS6_IJNS7_ILi128EEENS7_ILi224EEESA_EEELi128ENS_12float_e4m3_tEfNS_4arch4Sm90ELb0ELb0ELb0ELb0ELb0ELb0ELb0ELb1ELb1ELb1ELb1ELb0EEENS1_21CollectiveEpilogueFwdINS6_IJSA_SA_SB_EEES9_NS_10bfloat16_tESF_Li256ELb0ELb1ELb1ELb1EEENS1_19SingleTileSchedulerILb0ELb1ELb1ELi128EEEEEEEEEvNT_6ParamsE)
        /*00d4*/ 	.word	0x00000028


	//----- nvinfo : EIATTR_MIN_STACK_SIZE
	.align		4
.L_55:
        /*00d8*/ 	.byte	0x04, 0x12
        /*00da*/ 	.short	(.L_57 - .L_56)
	.align		4
.L_56:
        /*00dc*/ 	.word	index@(_ZN7cutlass13device_kernelIN5flash11enable_sm90INS1_16FlashAttnFwdSm90INS1_25CollectiveMainloopFwdSm90ILi2EN4cute5tupleIJNS5_1CILi1EEES8_S8_EEENS6_IJNS7_ILi128EEENS7_ILi224EEESA_EEELi128ENS_12float_e4m3_tEfNS_4arch4Sm90ELb0ELb0ELb0ELb0ELb0ELb0ELb0ELb1ELb1ELb1ELb1ELb0EEENS1_21CollectiveEpilogueFwdINS6_IJSA_SA_SB_EEES9_NS_10bfloat16_tESF_Li256ELb0ELb1ELb1ELb1EEENS1_19SingleTileSchedulerILb0ELb1ELb1ELi128EEEEEEEEEvNT_6ParamsE)
        /*00e0*/ 	.word	0x00000028


	//----- nvinfo : EIATTR_MIN_STACK_SIZE
	.align		4
.L_57:
        /*00e4*/ 	.byte	0x04, 0x12
        /*00e6*/ 	.short	(.L_59 - .L_58)
	.align		4
.L_58:
        /*00e8*/ 	.word	index@(_ZN7cutlass13device_kernelIN5flash11enable_sm90INS1_16FlashAttnFwdSm90INS1_25CollectiveMainloopFwdSm90ILi2EN4cute5tupleIJNS5_1CILi1EEES8_S8_EEENS6_IJNS7_ILi128EEENS7_ILi224EEESA_EEELi128ENS_12float_e4m3_tEfNS_4arch4Sm90ELb0ELb0ELb0ELb1ELb0ELb0ELb0ELb1ELb1ELb1ELb1ELb0EEENS1_21CollectiveEpilogueFwdINS6_IJSA_SA_SB_EEES9_NS_10bfloat16_tESF_Li256ELb1ELb1ELb1ELb1EEENS1_36VarlenDynamicPersistentTileSchedulerILi128ELi224ELi256ELi128ELb1ELb1ELb1ELb0ELb1ELb1EEEEEEEEEvNT_6ParamsE)
        /*00ec*/ 	.word	0x00000048


	//----- nvinfo : EIATTR_MIN_STACK_SIZE
	.align		4
.L_59:
        /*00f0*/ 	.byte	0x04, 0x12
        /*00f2*/ 	.short	(.L_61 - .L_60)
	.align		4
.L_60:
        /*00f4*/ 	.word	index@(_ZN7cutlass13device_kernelIN5flash11enable_sm90INS1_16FlashAttnFwdSm90INS1_25CollectiveMainloopFwdSm90ILi2EN4cute5tupleIJNS5_1CILi1EEES8_S8_EEENS6_IJNS7_ILi128EEENS7_ILi224EEESA_EEELi128ENS_12float_e4m3_tEfNS_4arch4Sm90ELb0ELb0ELb0ELb1ELb0ELb1ELb0ELb1ELb1ELb1ELb1ELb0EEENS1_21CollectiveEpilogueFwdINS6_IJSA_SA_SB_EEES9_NS_10bfloat16_tESF_Li256ELb1ELb1ELb1ELb1EEENS1_36VarlenDynamicPersistentTileSchedulerILi128ELi224ELi256ELi128ELb1ELb1ELb1ELb0ELb1ELb1EEEEEEEEEvNT_6ParamsE)
        /*00f8*/ 	.word	0x000000f8


	//----- nvinfo : EIATTR_MIN_STACK_SIZE
	.align		4
.L_61:
        /*00fc*/ 	.byte	0x04, 0x12
        /*00fe*/ 	.short	(.L_63 - .L_62)
	.align		4
.L_62:
        /*0100*/ 	.word	index@(_ZN7cutlass13device_kernelIN5flash11enable_sm90INS1_16FlashAttnFwdSm90INS1_25CollectiveMainloopFwdSm90ILi2EN4cute5tupleIJNS5_1CILi1EEES8_S8_EEENS6_IJNS7_ILi128EEENS7_ILi224EEESA_EEELi128ENS_12float_e4m3_tEfNS_4arch4Sm90ELb0ELb1ELb0ELb0ELb0ELb0ELb0ELb1ELb1ELb1ELb1ELb0EEENS1_21CollectiveEpilogueFwdINS6_IJSA_SA_SB_EEES9_NS_10bfloat16_tESF_Li256ELb0ELb1ELb1ELb1EEENS1_19SingleTileSchedulerILb0ELb1ELb1ELi128EEEEEEEEEvNT_6ParamsE)
        /*0104*/ 	.word	0x00000010


	//----- nvinfo : EIATTR_MIN_STACK_SIZE
	.align		4
.L_63:
        /*0108*/ 	.byte	0x04, 0x12
        /*010a*/ 	.short	(.L_65 - .L_64)
	.align		4
.L_64:
        /*010c*/ 	.word	index@(_ZN7cutlass13device_kernelIN5flash11enable_sm90INS1_16FlashAttnFwdSm90INS1_25CollectiveMainloopFwdSm90ILi2EN4cute5tupleIJNS5_1CILi1EEES8_S8_EEENS6_IJNS7_ILi128EEENS7_ILi224EEESA_EEELi128ENS_12float_e4m3_tEfNS_4arch4Sm90ELb0ELb1ELb0ELb1ELb0ELb0ELb0ELb1ELb1ELb1ELb1ELb0EEENS1_21CollectiveEpilogueFwdINS6_IJSA_SA_SB_EEES9_NS_10bfloat16_tESF_Li256ELb1ELb1ELb1ELb1EEENS1_36VarlenDynamicPersistentTileSchedulerILi128ELi224ELi256ELi128ELb1ELb1ELb1ELb1ELb0ELb1EEEEEEEEEvNT_6ParamsE)
        /*0110*/ 	.word	0x00000038


	//----- nvinfo : EIATTR_MIN_STACK_SIZE
	.align		4
.L_65:
        /*0114*/ 	.byte	0x04, 0x12
        /*0116*/ 	.short	(.L_67 - .L_66)
	.align		4
.L_66:
        /*0118*/ 	.word	index@(_ZN7cutlass13device_kernelIN5flash11enable_sm90INS1_16FlashAttnFwdSm90INS1_25CollectiveMainloopFwdSm90ILi2EN4cute5tupleIJNS5_1CILi1EEES8_S8_EEENS6_IJNS7_ILi128EEENS7_ILi224EEESA_EEELi128ENS_12float_e4m3_tEfNS_4arch4Sm90ELb0ELb1ELb0ELb1ELb0ELb1ELb0ELb1ELb1ELb1ELb1ELb0EEENS1_21CollectiveEpilogueFwdINS6_IJSA_SA_SB_EEES9_NS_10bfloat16_tESF_Li256ELb1ELb1ELb1ELb1EEENS1_36VarlenDynamicPersistentTileSchedulerILi128ELi224ELi256ELi128ELb1ELb1ELb1ELb1ELb0ELb1EEEEEEEEEvNT_6ParamsE)
        /*011c*/ 	.word	0x000000e0


	//----- nvinfo : EIATTR_MIN_STACK_SIZE
	.align		4
.L_67:
        /*0120*/ 	.byte	0x04, 0x12
        /*0122*/ 	.short	(.L_69 - .L_68)
	.align		4
.L_68:
        /*0124*/ 	.word	index@(_ZN7cutlass13device_kernelIN5flash11enable_sm90INS1_16FlashAttnFwdSm90INS1_25CollectiveMainloopFwdSm90ILi2EN4cute5tupleIJNS5_1CILi1EEES8_S8_EEENS6_IJNS7_ILi128EEENS7_ILi224EEESA_EEELi128ENS_12float_e4m3_tEfNS_4arch4Sm90ELb1ELb0ELb0ELb0ELb0ELb0ELb0ELb1ELb1ELb1ELb1ELb0EEENS1_21CollectiveEpilogueFwdINS6_IJSA_SA_SB_EEES9_NS_10bfloat16_tESF_Li256ELb0ELb1ELb1ELb1EEENS1_19SingleTileSchedulerILb0ELb1ELb1ELi128EEEEEEEEEvNT_6ParamsE)
        /*0128*/ 	.word	0x00000028


	//----- nvinfo : EIATTR_MIN_STACK_SIZE
	.align		4
.L_69:
        /*012c*/ 	.byte	0x04, 0x12
        /*012e*/ 	.short	(.L_71 - .L_70)
	.align		4
.L_70:
        /*0130*/ 	.word	index@(_ZN7cutlass13device_kernelIN5flash11enable_sm90INS1_16FlashAttnFwdSm90INS1_25CollectiveMainloopFwdSm90ILi2EN4cute5tupleIJNS5_1CILi1EEES8_S8_EEENS6_IJNS7_ILi128EEENS7_ILi224EEESA_EEELi128ENS_12float_e4m3_tEfNS_4arch4Sm90ELb1ELb0ELb0ELb1ELb0ELb0ELb0ELb1ELb1ELb1ELb1ELb0EEENS1_21CollectiveEpilogueFwdINS6_IJSA_SA_SB_EEES9_NS_10bfloat16_tESF_Li256ELb1ELb1ELb1ELb1EEENS1_36VarlenDynamicPersistentTileSchedulerILi128ELi224ELi256ELi128ELb1ELb1ELb1ELb1ELb1ELb1EEEEEEEEEvNT_6ParamsE)
        /*0134*/ 	.word	0x00000040


	//----- nvinfo : EIATTR_MIN_STACK_SIZE
	.align		4
.L_71:
        /*0138*/ 	.byte	0x04, 0x12
        /*013a*/ 	.short	(.L_73 - .L_72)
	.align		4
.L_72:
        /*013c*/ 	.word	index@(_ZN7cutlass13device_kernelIN5flash11enable_sm90INS1_16FlashAttnFwdSm90INS1_25CollectiveMainloopFwdSm90ILi2EN4cute5tupleIJNS5_1CILi1EEES8_S8_EEENS6_IJNS7_ILi128EEENS7_ILi224EEESA_EEELi128ENS_12float_e4m3_tEfNS_4arch4Sm90ELb1ELb0ELb0ELb1ELb0ELb1ELb0ELb1ELb1ELb1ELb1ELb0EEENS1_21CollectiveEpilogueFwdINS6_IJSA_SA_SB_EEES9_NS_10bfloat16_tESF_Li256ELb1ELb1ELb1ELb1EEENS1_36VarlenDynamicPersistentTileSchedulerILi128ELi224ELi256ELi128ELb1ELb1ELb1ELb1ELb1ELb1EEEEEEEEEvNT_6ParamsE)
        /*0140*/ 	.word	0x000000e0
.L_73:


//--------------------- .nv.compat                --------------------------
	.section	.nv.compat,"",@"SHT_CUDA_COMPAT_INFO"
	.align	4
        /*0000*/ 	.byte	0x02, 0x09, 0x01, 0x00, 0x02, 0x02, 0x04, 0x00, 0x02, 0x05, 0x05, 0x00, 0x03, 0x07, 0x01, 0x01
        /*0010*/ 	.byte	0x02, 0x03, 0x01, 0x00, 0x02, 0x06, 0x01, 0x00, 0x04, 0x0b, 0x08, 0x00, 0x00, 0x00, 0x00, 0x00
        /*0020*/ 	.byte	0x00, 0x00, 0x00, 0x00


//--------------------- .nv.info._ZN7cutlass13device_kernelIN5flash11enable_sm90INS1_16FlashAttnFwdSm90INS1_25CollectiveMainloopFwdSm90ILi2EN4cute5tupleIJNS5_1CILi1EEES8_S8_EEENS6_IJNS7_ILi128EEENS7_ILi224EEESA_EEELi128ENS_12float_e4m3_tEfNS_4arch4Sm90ELb0ELb0ELb0ELb0ELb0ELb0ELb0ELb1ELb1ELb1ELb1ELb0EEENS1_21CollectiveEpilogueFwdINS6_IJSA_SA_SB_EEES9_NS_10bfloat16_tESF_Li256ELb0ELb1ELb1ELb1EEENS1_19SingleTileSchedulerILb0ELb1ELb1ELi128EEEEEEEEEvNT_6ParamsE --------------------------
	.section	.nv.info._ZN7cutlass13device_kernelIN5flash11enable_sm90INS1_16FlashAttnFwdSm90INS1_25CollectiveMainloopFwdSm90ILi2EN4cute5tupleIJNS5_1CILi1EEES8_S8_EEENS6_IJNS7_ILi128EEENS7_ILi224EEESA_EEELi128ENS_12float_e4m3_tEfNS_4arch4Sm90ELb0ELb0ELb0ELb0ELb0ELb0ELb0ELb1ELb1ELb1ELb1ELb0EEENS1_21CollectiveEpilogueFwdINS6_IJSA_SA_SB_EEES9_NS_10bfloat16_tESF_Li256ELb0ELb1ELb1ELb1EEENS1_19SingleTileSchedulerILb0ELb1ELb1ELi128EEEEEEEEEvNT_6ParamsE,"",@"SHT_CUDA_INFO"
	.sectionflags	@""
	.align	4


	//----- nvinfo : EIATTR_CUDA_API_VERSION
	.align		4
        /*0000*/ 	.byte	0x04, 0x37
        /*0002*/ 	.short	(.L_75 - .L_74)
.L_74:
        /*0004*/ 	.word	0x00000082


	//----- nvinfo : EIATTR_KPARAM_INFO
	.align		4
.L_75:
        /*0008*/ 	.byte	0x04, 0x17
        /*000a*/ 	.short	(.L_77 - .L_76)
.L_76:
        /*000c*/ 	.word	0x00000000
        /*0010*/ 	.short	0x0000
        /*0012*/ 	.short	0x0070
        /*0014*/ 	.byte	0x00, 0xf0, 0x01, 0x28


	//----- nvinfo : EIATTR_SPARSE_MMA_MASK
	.align		4
.L_77:
        /*0018*/ 	.byte	0x03, 0x50
        /*001a*/ 	.short	0x0000


	//----- nvinfo : EIATTR_MAXREG_COUNT
	.align		4
        /*001c*/ 	.byte	0x03, 0x1b
        /*001e*/ 	.short	0x00a8


	//----- nvinfo : EIATTR_NUM_BARRIERS
	.align		4
        /*0020*/ 	.byte	0x02, 0x4c
        /*0022*/ 	.byte	0x10
	.zero		1


	//----- nvinfo : EIATTR_EXTERNS
	.align		4
        /*0024*/ 	.byte	0x04, 0x0f
        /*0026*/ 	.short	(.L_79 - .L_78)


	//   ....[0]....
	.align		4
.L_78:
        /*0028*/ 	.word	index@(__assertfail)


	//----- nvinfo : EIATTR_ANNOTATIONS
	.align		4
.L_79:
        /*002c*/ 	.byte	0x04, 0x55
        /*002e*/ 	.short	(.L_81 - .L_80)


	//   ....[0]....
.L_80:
        /*0030*/ 	.word	0x00000001
        /*0034*/ 	.byte	0x40, 0x09, 0x00, 0x00, 0x01, 0x00, 0x00, 0x00, 0x10, 0x15, 0x00, 0x00, 0x01, 0x00, 0x00, 0x00
        /* <DEDUP_REMOVED lines=13> */
        /*0114*/ 	.byte	0x80, 0xf0, 0x00, 0x00


	//----- nvinfo : EIATTR_MERCURY_ISA_VERSION
	.align		4
.L_81:
        /*0118*/ 	.byte	0x03, 0x5f
        /*011a*/ 	.short	0x0101


	//----- nvinfo : EIATTR_INT_WARP_WIDE_INSTR_OFFSETS
	.align		4
        /*011c*/ 	.byte	0x04, 0x31
        /*011e*/ 	.short	(.L_83 - .L_82)


	//   ....[0]....
.L_82:
        /*0120*/ 	.word	0x00000120


	//   ....[1]....
        /*0124*/ 	.word	0x000001c0


	//   ....[2]....
        /*0128*/ 	.word	0x00000230


	//----- nvinfo : EIATTR_COOP_GROUP_MASK_REGIDS
	.align		4
.L_83:
        /*012c*/ 	.byte	0x04, 0x29
        /*012e*/ 	.short	(.L_85 - .L_84)


	//   ....[0]....
.L_84:
        /*0130*/ 	.word	0xffffffff


	//   ....[1]....
        /*0134*/ 	.word	0xffffffff


	//   ....[2]....
        /*0138*/ 	.word	0xffffffff


	//   ....[3]....
        /*013c*/ 	.word	0xffffffff


	//   ....[4]....
        /*0140*/ 	.word	0xffffffff


	//   ....[5]....
        /*0144*/ 	.word	0xffffffff


	//   ....[6]....
        /*0148*/ 	.word	0xffffffff


	//   ....[7]....
        /*014c*/ 	.word	0xffffffff


	//   ....[8]....
        /*0150*/ 	.word	0xffffffff


	//   ....[9]....
        /*0154*/ 	.word	0xffffffff


	//   ....[10]....
        /*0158*/ 	.word	0xffffffff


	//   ....[11]....
        /*015c*/ 	.word	0xffffffff


	//   ....[12]....
        /*0160*/ 	.word	0xffffffff


	//   ....[13]....
        /*0164*/ 	.word	0xffffffff


	//   ....[14]....
        /*0168*/ 	.word	0xffffffff


	//   ....[15]....
        /*016c*/ 	.word	0xffffffff


	//   ....[16]....
        /*0170*/ 	.word	0xffffffff


	//   ....[17]....
        /*0174*/ 	.word	0xffffffff


	//   ....[18]....
        /*0178*/ 	.word	0xffffffff


	//   ....[19]....
        /*017c*/ 	.word	0xffffffff


	//   ....[20]....
        /*0180*/ 	.word	0xffffffff


	//   ....[21]....
        /*0184*/ 	.word	0xffffffff


	//   ....[22]....
        /*0188*/ 	.word	0xffffffff


	//   ....[23]....
        /*018c*/ 	.word	0xffffffff


	//   ....[24]....
        /*0190*/ 	.word	0xffffffff


	//   ....[25]....
        /*0194*/ 	.word	0xffffffff


	//   ....[26]....
        /*0198*/ 	.word	0xffffffff


	//   ....[27]....
        /*019c*/ 	.word	0xffffffff


	//   ....[28]....
        /*01a0*/ 	.word	0xffffffff


	//   ....[29]....
        /*01a4*/ 	.word	0xffffffff


	//   ....[30]....
        /*01a8*/ 	.word	0xffffffff


	//   ....[31]....
        /*01ac*/ 	.word	0xffffffff


	//   ....[32]....
        /*01b0*/ 	.word	0xffffffff


	//   ....[33]....
        /*01b4*/ 	.word	0xffffffff


	//   ....[34]....
        /*01b8*/ 	.word	0xffffffff


	//   ....[35]....
        /*01bc*/ 	.word	0xffffffff


	//   ....[36]....
        /*01c0*/ 	.word	0xffffffff


	//   ....[37]....
        /*01c4*/ 	.word	0xffffffff


	//   ....[38]....
        /*01c8*/ 	.word	0xffffffff


	//   ....[39]....
        /*01cc*/ 	.word	0xffffffff


	//   ....[40]....
        /*01d0*/ 	.word	0xffffffff


	//   ....[41]....
        /*01d4*/ 	.word	0xffffffff


	//   ....[42]....
        /*01d8*/ 	.word	0xffffffff


	//   ....[43]....
        /*01dc*/ 	.word	0xffffffff


	//   ....[44]....
        /*01e0*/ 	.word	0xffffffff


	//   ....[45]....
        /*01e4*/ 	.word	0xffffffff


	//   ....[46]....
        /*01e8*/ 	.word	0xffffffff


	//   ....[47]....
        /*01ec*/ 	.word	0xffffffff


	//   ....[48]....
        /*01f0*/ 	.word	0xffffffff


	//   ....[49]....
        /*01f4*/ 	.word	0xffffffff


	//   ....[50]....
        /*01f8*/ 	.word	0xffffffff


	//   ....[51]....
        /*01fc*/ 	.word	0xffffffff


	//   ....[52]....
        /*0200*/ 	.word	0xffffffff


	//   ....[53]....
        /*0204*/ 	.word	0xffffffff


	//   ....[54]....
        /*0208*/ 	.word	0xffffffff


	//   ....[55]....
        /*020c*/ 	.word	0xffffffff


	//   ....[56]....
        /*0210*/ 	.word	0xffffffff


	//   ....[57]....
        /*0214*/ 	.word	0xffffffff


	//   ....[58]....
        /*0218*/ 	.word	0xffffffff


	//   ....[59]....
        /*021c*/ 	.word	0xffffffff


	//   ....[60]....
        /*0220*/ 	.word	0xffffffff


	//   ....[61]....
        /*0224*/ 	.word	0xffffffff


	//   ....[62]....
        /*0228*/ 	.word	0xffffffff


	//   ....[63]....
        /*022c*/ 	.word	0xffffffff


	//   ....[64]....
        /*0230*/ 	.word	0xffffffff


	//   ....[65]....
        /*0234*/ 	.word	0xffffffff


	//   ....[66]....
        /*0238*/ 	.word	0xffffffff


	//   ....[67]....
        /*023c*/ 	.word	0xffffffff


	//   ....[68]....
        /*0240*/ 	.word	0xffffffff


	//   ....[69]....
        /*0244*/ 	.word	0xffffffff


	//   ....[70]....
        /*0248*/ 	.word	0xffffffff


	//   ....[71]....
        /*024c*/ 	.word	0xffffffff


	//   ....[72]....
        /*0250*/ 	.word	0xffffffff


	//   ....[73]....
        /*0254*/ 	.word	0xffffffff


	//   ....[74]....
        /*0258*/ 	.word	0xffffffff


	//   ....[75]....
        /*025c*/ 	.word	0xffffffff


	//   ....[76]....
        /*0260*/ 	.word	0xffffffff


	//   ....[77]....
        /*0264*/ 	.word	0xffffffff


	//   ....[78]....
        /*0268*/ 	.word	0xffffffff


	//   ....[79]....
        /*026c*/ 	.word	0xffffffff


	//   ....[80]....
        /*0270*/ 	.word	0xffffffff


	//   ....[81]....
        /*0274*/ 	.word	0xffffffff


	//   ....[82]....
        /*0278*/ 	.word	0xffffffff


	//   ....[83]....
        /*027c*/ 	.word	0xffffffff


	//   ....[84]....
        /*0280*/ 	.word	0xffffffff


	//   ....[85]....
        /*0284*/ 	.word	0xffffffff


	//   ....[86]....
        /*0288*/ 	.word	0xffffffff


	//   ....[87]....
        /*028c*/ 	.word	0xffffffff


	//   ....[88]....
        /*0290*/ 	.word	0xffffffff


	//   ....[89]....
        /*0294*/ 	.word	0xffffffff


	//   ....[90]....
        /*0298*/ 	.word	0xffffffff


	//   ....[91]....
        /*029c*/ 	.word	0xffffffff


	//   ....[92]....
        /*02a0*/ 	.word	0xffffffff


	//   ....[93]....
        /*02a4*/ 	.word	0xffffffff


	//   ....[94]....
        /*02a8*/ 	.word	0xffffffff


	//   ....[95]....
        /*02ac*/ 	.word	0xffffffff


	//   ....[96]....
        /*02b0*/ 	.word	0xffffffff


	//   ....[97]....
        /*02b4*/ 	.word	0xffffffff


	//   ....[98]....
        /*02b8*/ 	.word	0xffffffff


	//   ....[99]....
        /*02bc*/ 	.word	0xffffffff


	//   ....[100]....
        /*02c0*/ 	.word	0xffffffff


	//   ....[101]....
        /*02c4*/ 	.word	0xffffffff


	//   ....[102]....
        /*02c8*/ 	.word	0xffffffff


	//   ....[103]....
        /*02cc*/ 	.word	0xffffffff


	//   ....[104]....
        /*02d0*/ 	.word	0xffffffff


	//   ....[105]....
        /*02d4*/ 	.word	0xffffffff


	//   ....[106]....
        /*02d8*/ 	.word	0xffffffff


	//   ....[107]....
        /*02dc*/ 	.word	0xffffffff


	//   ....[108]....
        /*02e0*/ 	.word	0xffffffff


	//   ....[109]....
        /*02e4*/ 	.word	0xffffffff


	//   ....[110]....
        /*02e8*/ 	.word	0xffffffff


	//   ....[111]....
        /*02ec*/ 	.word	0x0500000f


	//   ....[112]....
        /*02f0*/ 	.word	0x0500000f


	//   ....[113]....
        /*02f4*/ 	.word	0x0500000f


	//   ....[114]....
        /*02f8*/ 	.word	0x0500000f


	//   ....[115]....
        /*02fc*/ 	.word	0x0500000f


	//   ....[116]....
        /*0300*/ 	.word	0x0500000f


	//   ....[117]....
        /*0304*/ 	.word	0x0500000f


	//   ....[118]....
        /*0308*/ 	.word	0x0500000f


	//   ....[119]....
        /*030c*/ 	.word	0x0500000f


	//   ....[120]....
        /*0310*/ 	.word	0x0500000f


	//   ....[121]....
        /*0314*/ 	.word	0x0500000f


	//   ....[122]....
        /*0318*/ 	.word	0x0500000f


	//   ....[123]....
        /*031c*/ 	.word	0x0500000f


	//   ....[124]....
        /*0320*/ 	.word	0x0500000f


	//   ....[125]....
        /*0324*/ 	.word	0x0500000f


	//   ....[126]....
        /*0328*/ 	.word	0x0500000f


	//   ....[127]....
        /*032c*/ 	.word	0x0500000f


	//----- nvinfo : EIATTR_COOP_GROUP_INSTR_OFFSETS
	.align		4
.L_85:
        /*0330*/ 	.byte	0x04, 0x28
        /*0332*/ 	.short	(.L_87 - .L_86)


	//   ....[0]....
.L_86:
        /*0334*/ 	.word	0x00000060


	//   ....[1]....
        /*0338*/ 	.word	0x00000130


	//   ....[2]....
        /*033c*/ 	.word	0x000001e0


	//   ....[3]....
        /*0340*/ 	.word	0x000003a0


	//   ....[4]....
        /*0344*/ 	.word	0x00000500


	//   ....[5]....
        /*0348*/ 	.word	0x00000620


	//   ....[6]....
        /*034c*/ 	.word	0x00000780


	//   ....[7]....
        /*0350*/ 	.word	0x00001340


	//   ....[8]....
        /*0354*/ 	.word	0x000032a0


	//   ....[9]....
        /*0358*/ 	.word	0x00003370


	//   ....[10]....
        /*035c*/ 	.word	0x00003790


	//   ....[11]....
        /*0360*/ 	.word	0x00003960


	//   ....[12]....
        /*0364*/ 	.word	0x00006a40


	//   ....[13]....
        /*0368*/ 	.word	0x00006a60


	//   ....[14]....
        /*036c*/ 	.word	0x00006a80


	//   ....[15]....
        /*0370*/ 	.word	0x00006aa0


	//   ....[16]....
        /*0374*/ 	.word	0x00008ed0


	//   ....[17]....
        /*0378*/ 	.word	0x00008ee0


	//   ....[18]....
        /*037c*/ 	.word	0x00008f60


	//   ....[19]....
        /*0380*/ 	.word	0x00008f70


	//   ....[20]....
        /*0384*/ 	.word	0x00009da0


	//   ....[21]....
        /*0388*/ 	.word	0x00009db0


	//   ....[22]....
        /*038c*/ 	.word	0x00009dc0


	//   ....[23]....
        /*0390*/ 	.word	0x00009de0


	//   ....[24]....
        /*0394*/ 	.word	0x00009df0


	//   ....[25]....
        /*0398*/ 	.word	0x00009e00


	//   ....[26]....
        /*039c*/ 	.word	0x00009e10


	//   ....[27]....
        /*03a0*/ 	.word	0x00009e20


	//   ....[28]....
        /*03a4*/ 	.word	0x00009e30


	//   ....[29]....
        /*03a8*/ 	.word	0x00009e40


	//   ....[30]....
        /*03ac*/ 	.word	0x00009e50


	//   ....[31]....
        /*03b0*/ 	.word	0x00009e60


	//   ....[32]....
        /*03b4*/ 	.word	0x00009e80


	//   ....[33]....
        /*03b8*/ 	.word	0x00009ea0


	//   ....[34]....
        /*03bc*/ 	.word	0x00009eb0


	//   ....[35]....
        /*03c0*/ 	.word	0x00009ec0


	//   ....[36]....
        /*03c4*/ 	.word	0x00009ed0


	//   ....[37]....
        /*03c8*/ 	.word	0x00009ee0


	//   ....[38]....
        /*03cc*/ 	.word	0x00009ef0


	//   ....[39]....
        /*03d0*/ 	.word	0x00009f00


	//   ....[40]....
        /*03d4*/ 	.word	0x00009f10


	//   ....[41]....
        /*03d8*/ 	.word	0x00009f20


	//   ....[42]....
        /*03dc*/ 	.word	0x00009f30


	//   ....[43]....
        /*03e0*/ 	.word	0x00009f40


	//   ....[44]....
        /*03e4*/ 	.word	0x00009f50


	//   ....[45]....
        /*03e8*/ 	.word	0x00009f60


	//   ....[46]....
        /*03ec*/ 	.word	0x00009f70


	//   ....[47]....
        /*03f0*/ 	.word	0x00009f80


	//   ....[48]....
        /*03f4*/ 	.word	0x00009f90


	//   ....[49]....
        /*03f8*/ 	.word	0x00009fa0


	//   ....[50]....
        /*03fc*/ 	.word	0x00009fb0


	//   ....[51]....
        /*0400*/ 	.word	0x00009fd0


	//   ....[52]....
        /*0404*/ 	.word	0x00009fe0


	//   ....[53]....
        /*0408*/ 	.word	0x00009ff0


	//   ....[54]....
        /*040c*/ 	.word	0x0000a000


	//   ....[55]....
        /*0410*/ 	.word	0x0000a010


	//   ....[56]....
        /*0414*/ 	.word	0x0000a030


	//   ....[57]....
        /*0418*/ 	.word	0x0000a050


	//   ....[58]....
        /*041c*/ 	.word	0x0000a060


	//   ....[59]....
        /*0420*/ 	.word	0x0000a080


	//   ....[60]....
        /*0424*/ 	.word	0x0000a0b0


	//   ....[61]....
        /*0428*/ 	.word	0x0000a0c0


	//   ....[62]....
        /*042c*/ 	.word	0x0000a0d0


	//   ....[63]....
        /*0430*/ 	.word	0x0000a0e0


	//   ....[64]....
        /*0434*/ 	.word	0x0000a0f0


	//   ....[65]....
        /*0438*/ 	.word	0x0000a100


	//   ....[66]....
        /*043c*/ 	.word	0x0000a110


	//   ....[67]....
        /*0440*/ 	.word	0x0000a120


	//   ....[68]....
        /*0444*/ 	.word	0x0000a130


	//   ....[69]....
        /*0448*/ 	.word	0x0000a140


	//   ....[70]....
        /*044c*/ 	.word	0x0000a170


	//   ....[71]....
        /*0450*/ 	.word	0x0000a1a0


	//   ....[72]....
        /*0454*/ 	.word	0x0000a1e0


	//   ....[73]....
        /*0458*/ 	.word	0x0000a220


	//   ....[74]....
        /*045c*/ 	.word	0x0000a250


	//   ....[75]....
        /*0460*/ 	.word	0x0000a290


	//   ....[76]....
        /*0464*/ 	.word	0x0000a2c0


	//   ....[77]....
        /*0468*/ 	.word	0x0000a2e0


	//   ....[78]....
        /*046c*/ 	.word	0x0000a2f0


	//   ....[79]....
        /*0470*/ 	.word	0x0000a300


	//   ....[80]....
        /*0474*/ 	.word	0x0000a310


	//   ....[81]....
        /*0478*/ 	.word	0x0000a320


	//   ....[82]....
        /*047c*/ 	.word	0x0000a330


	//   ....[83]....
        /*0480*/ 	.word	0x0000a340


	//   ....[84]....
        /*0484*/ 	.word	0x0000a760


	//   ....[85]....
        /*0488*/ 	.word	0x0000a7b0


	//   ....[86]....
        /*048c*/ 	.word	0x0000a7f0


	//   ....[87]....
        /*0490*/ 	.word	0x0000a830


	//   ....[88]....
        /*0494*/ 	.word	0x0000a860


	//   ....[89]....
        /*0498*/ 	.word	0x0000a8a0


	//   ....[90]....
        /*049c*/ 	.word	0x0000af70


	//   ....[91]....
        /*04a0*/ 	.word	0x0000afa0


	//   ....[92]....
        /*04a4*/ 	.word	0x0000bac0


	//   ....[93]....
        /*04a8*/ 	.word	0x0000c7d0


	//   ....[94]....
        /*04ac*/ 	.word	0x0000d190


	//   ....[95]....
        /*04b0*/ 	.word	0x0000d1c0


	//   ....[96]....
        /*04b4*/ 	.word	0x0000d1f0


	//   ....[97]....
        /*04b8*/ 	.word	0x0000d2a0


	//   ....[98]....
        /*04bc*/ 	.word	0x0000d2d0


	//   ....[99]....
        /*04c0*/ 	.word	0x0000d350


	//   ....[100]....
        /*04c4*/ 	.word	0x0000d380


	//   ....[101]....
        /*04c8*/ 	.word	0x0000d400


	//   ....[102]....
        /*04cc*/ 	.word	0x0000d430


	//   ....[103]....
        /*04d0*/ 	.word	0x0000d4b0


	//   ....[104]....
        /*04d4*/ 	.word	0x0000d4e0


	//   ....[105]....
        /*04d8*/ 	.word	0x0000d560


	//   ....[106]....
        /*04dc*/ 	.word	0x0000d590


	//   ....[107]....
        /*04e0*/ 	.word	0x0000d600


	//   ....[108]....
        /*04e4*/ 	.word	0x0000d620


	//   ....[109]....
        /*04e8*/ 	.word	0x0000d630


	//   ....[110]....
        /*04ec*/ 	.word	0x0000f030


	//   ....[111]....
        /*04f0*/ 	.word	0x0000f520


	//   ....[112]....
        /*04f4*/ 	.word	0x0000f6f0


	//   ....[113]....
        /*04f8*/ 	.word	0x0000f750


	//   ....[114]....
        /*04fc*/ 	.word	0x0000f7f0


	//   ....[115]....
        /*0500*/ 	.word	0x0000f8f0


	//   ....[116]....
        /*0504*/ 	.word	0x0000f960


	//   ....[117]....
        /*0508*/ 	.word	0x0000fa50


	//   ....[118]....
        /*050c*/ 	.word	0x0000fac0


	//   ....[119]....
        /*0510*/ 	.word	0x0000fbb0


	//   ....[120]....
        /*0514*/ 	.word	0x0000fc20


	//   ....[121]....
        /*0518*/ 	.word	0x0000fd10


	//   ....[122]....
        /*051c*/ 	.word	0x0000fd80


	//   ....[123]....
        /*0520*/ 	.word	0x0000fe70


	//   ....[124]....
        /*0524*/ 	.word	0x0000fee0


	//   ....[125]....
        /*0528*/ 	.word	0x0000ffc0


	//   ....[126]....
        /*052c*/ 	.word	0x00010030


	//   ....[127]....
        /*0530*/ 	.word	0x00010110


	//----- nvinfo : EIATTR_REG_RECONFIG
	.align		4
.L_87:
        /*0534*/ 	.byte	0x01, 0x54
	.zero		2


	//----- nvinfo : EIATTR_SYSCALL_OFFSETS
	.align		4
        /*0538*/ 	.byte	0x04, 0x46
        /*053a*/ 	.short	(.L_89 - .L_88)


	//   ....[0]....
.L_88:
        /*053c*/ 	.word	0x00001500


	//   ....[1]....
        /*0540*/ 	.word	0x0000c140


	//   ....[2]....
        /*0544*/ 	.word	0x0000c280


	//   ....[3]....
        /*0548*/ 	.word	0x0000c3c0


	//   ....[4]....
        /*054c*/ 	.word	0x0000c4e0


	//   ....[5]....
        /*0550*/ 	.word	0x0000ce40


	//----- nvinfo : EIATTR_MBARRIER_INSTR_OFFSETS
	.align		4
.L_89:
        /*0554*/ 	.byte	0x04, 0x39
        /*0556*/ 	.short	(.L_91 - .L_90)


	//   ....[0]....
.L_90:
        /*0558*/ 	.word	0x00000250
        /*055c*/ 	.word	0x000000ff
        /*0560*/ 	.word	0x0002e800
        /*0564*/ 	.short	0x0100
        /*0566*/ 	.byte	0x08
	.zero		1


	//   ....[1]....
        /*0568*/ 	.word	0x00000260
        /*056c*/ 	.word	0x000000ff
        /*0570*/ 	.word	0x0002e820
        /*0574*/ 	.short	0x0100
        /*0576*/ 	.byte	0x08
	.zero		1


	//   ....[2]....
        /*0578*/ 	.word	0x00000350
        /*057c*/ 	.word	0x000000ff
        /*0580*/ 	.word	0x0002e830
        /*0584*/ 	.short	0x0100
        /*0586*/ 	.byte	0x08
	.zero		1


	//   ....[3]....
        /*0588*/ 	.word	0x00000360
        /*058c*/ 	.word	0x000000ff
        /*0590*/ 	.word	0x0002e840
        /*0594*/ 	.short	0x0100
        /*0596*/ 	.byte	0x08
	.zero		1


	//   ....[4]....
        /*0598*/ 	.word	0x00000370
        /*059c*/ 	.word	0x000000ff
        /*05a0*/ 	.word	0x0002e838
        /*05a4*/ 	.short	0x0100
        /*05a6*/ 	.byte	0x08
	.zero		1


	//   ....[5]....
        /*05a8*/ 	.word	0x00000380
        /*05ac*/ 	.word	0x000000ff
        /*05b0*/ 	.word	0x0002e848
        /*05b4*/ 	.short	0x0100
        /*05b6*/ 	.byte	0x08
	.zero		1


	//   ....[6]....
        /*05b8*/ 	.word	0x000004b0
        /*05bc*/ 	.word	0x000000ff
        /*05c0*/ 	.word	0x0002e850
        /*05c4*/ 	.short	0x0100
        /*05c6*/ 	.byte	0x08
	.zero		1


	//   ....[7]....
        /*05c8*/ 	.word	0x000004c0
        /*05cc*/ 	.word	0x000000ff
        /*05d0*/ 	.word	0x0002e860
        /*05d4*/ 	.short	0x0100
        /*05d6*/ 	.byte	0x08
	.zero		1


	//   ....[8]....
        /*05d8*/ 	.word	0x000004d0
        /*05dc*/ 	.word	0x000000ff
        /*05e0*/ 	.word	0x0002e858
        /*05e4*/ 	.short	0x0100
        /*05e6*/ 	.byte	0x08
	.zero		1


	//   ....[9]....
        /*05e8*/ 	.word	0x000004e0
        /*05ec*/ 	.word	0x000000ff
        /*05f0*/ 	.word	0x0002e868
        /*05f4*/ 	.short	0x0100
        /*05f6*/ 	.byte	0x08
	.zero		1


	//   ....[10]....
        /*05f8*/ 	.word	0x000005d0
        /*05fc*/ 	.word	0x000000ff
        /*0600*/ 	.word	0x0002e870
        /*0604*/ 	.short	0x0100
        /*0606*/ 	.byte	0x06
	.zero		1


	//   ....[11]....
        /*0608*/ 	.word	0x000005e0
        /*060c*/ 	.word	0x000000ff
        /*0610*/ 	.word	0x0002e880
        /*0614*/ 	.short	0x0100
        /*0616*/ 	.byte	0x06
	.zero		1


	//   ....[12]....
        /*0618*/ 	.word	0x000005f0
        /*061c*/ 	.word	0x000000ff
        /*0620*/ 	.word	0x0002e878
        /*0624*/ 	.short	0x0100
        /*0626*/ 	.byte	0x06
	.zero		1


	//   ....[13]....
        /*0628*/ 	.word	0x00000600
        /*062c*/ 	.word	0x000000ff
        /*0630*/ 	.word	0x0002e888
        /*0634*/ 	.short	0x0100
        /*0636*/ 	.byte	0x06
	.zero		1


	//   ....[14]....
        /*0638*/ 	.word	0x00000730
        /*063c*/ 	.word	0x000000ff
        /*0640*/ 	.word	0x0002e890
        /*0644*/ 	.short	0x0100
        /*0646*/ 	.byte	0x08
	.zero		1


	//   ....[15]....
        /*0648*/ 	.word	0x00000740
        /*064c*/ 	.word	0x000000ff
        /*0650*/ 	.word	0x0002e8a0
        /*0654*/ 	.short	0x0100
        /*0656*/ 	.byte	0x08
	.zero		1


	//   ....[16]....
        /*0658*/ 	.word	0x00000750
        /*065c*/ 	.word	0x000000ff
        /*0660*/ 	.word	0x0002e898
        /*0664*/ 	.short	0x0100
        /*0666*/ 	.byte	0x08
	.zero		1


	//   ....[17]....
        /*0668*/ 	.word	0x00000760
        /*066c*/ 	.word	0x000000ff
        /*0670*/ 	.word	0x0002e8a8
        /*0674*/ 	.short	0x0100
        /*0676*/ 	.byte	0x08
	.zero		1


	//   ....[18]....
        /*0678*/ 	.word	0x00000890
        /*067c*/ 	.word	0x000000ff
        /*0680*/ 	.word	0x0002e8b0
        /*0684*/ 	.short	0x0100
        /*0686*/ 	.byte	0x08
	.zero		1


	//   ....[19]....
        /*0688*/ 	.word	0x000008a0
        /*068c*/ 	.word	0x000000ff
        /*0690*/ 	.word	0x0002e8c0
        /*0694*/ 	.short	0x0100
        /*0696*/ 	.byte	0x08
	.zero		1


	//   ....[20]....
        /*0698*/ 	.word	0x000008b0
        /*069c*/ 	.word	0x000000ff
        /*06a0*/ 	.word	0x0002e8b8
        /*06a4*/ 	.short	0x0100
        /*06a6*/ 	.byte	0x08
	.zero		1


	//   ....[21]....
        /*06a8*/ 	.word	0x000008c0
        /*06ac*/ 	.word	0x000000ff
        /*06b0*/ 	.word	0x0002e8c8
        /*06b4*/ 	.short	0x0100
        /*06b6*/ 	.byte	0x08
	.zero		1


	//   ....[22]....
        /*06b8*/ 	.word	0x00001530
        /*06bc*/ 	.word	0x000000ff
        /*06c0*/ 	.word	0x0002e800
        /*06c4*/ 	.short	0x010a
        /*06c6*/ 	.byte	0x27
	.zero		1


	//   ....[23]....
        /*06c8*/ 	.word	0x00001590
        /*06cc*/ 	.word	0x000000ff
        /*06d0*/ 	.word	0x0002e830
        /*06d4*/ 	.short	0x010a
        /*06d6*/ 	.byte	0x27
	.zero		1


	//   ....[24]....
        /*06d8*/ 	.word	0x00001610
        /*06dc*/ 	.word	0x000000ff
        /*06e0*/ 	.word	0x0002e830
        /*06e4*/ 	.short	0x010a
        /*06e6*/ 	.byte	0x27
	.zero		1


	//   ....[25]....
        /*06e8*/ 	.word	0x00003de0
        /*06ec*/ 	.word	0x00000043
        /*06f0*/ 	.word	0x00000000
        /*06f4*/ 	.short	0x0101
        /*06f6*/ 	.byte	0x3f
	.zero		1


	//   ....[26]....
        /*06f8*/ 	.word	0x000055c0
        /*06fc*/ 	.word	0x000000ff
        /*0700*/ 	.word	0x0002e830
        /*0704*/ 	.short	0x010a
        /*0706*/ 	.byte	0x07
	.zero		1


	//   ....[27]....
        /*0708*/ 	.word	0x00005600
        /*070c*/ 	.word	0x000000ff
        /*0710*/ 	.word	0x0002e830
        /*0714*/ 	.short	0x010a
        /*0716*/ 	.byte	0x07
	.zero		1


	//   ....[28]....
        /*0718*/ 	.word	0x000061f0
        /*071c*/ 	.word	0x000000ff
        /*0720*/ 	.word	0x0002e850
        /*0724*/ 	.short	0x010a
        /*0726*/ 	.byte	0x0a
	.zero		1


	//   ....[29]....
        /*0728*/ 	.word	0x00006230
        /*072c*/ 	.word	0x000000ff
        /*0730*/ 	.word	0x0002e850
        /*0734*/ 	.short	0x010a
        /*0736*/ 	.byte	0x0a
	.zero		1


	//   ....[30]....
        /*0738*/ 	.word	0x00007f80
        /*073c*/ 	.word	0x00000007
        /*0740*/ 	.word	0x00000000
        /*0744*/ 	.short	0x0101
        /*0746*/ 	.byte	0x3f
	.zero		1


	//   ....[31]....
        /*0748*/ 	.word	0x00008370
        /*074c*/ 	.word	0x000000ff
        /*0750*/ 	.word	0x00000000
        /*0754*/ 	.short	0x0101
        /*0756*/ 	.byte	0x04
	.zero		1


	//   ....[32]....
        /*0758*/ 	.word	0x00008af0
        /*075c*/ 	.word	0x000000ff
        /*0760*/ 	.word	0x0002e850
        /*0764*/ 	.short	0x010a
        /*0766*/ 	.byte	0x07
	.zero		1


	//   ....[33]....
        /*0768*/ 	.word	0x00008b30
        /*076c*/ 	.word	0x000000ff
        /*0770*/ 	.word	0x0002e850
        /*0774*/ 	.short	0x010a
        /*0776*/ 	.byte	0x07
	.zero		1


	//   ....[34]....
        /*0778*/ 	.word	0x00009230
        /*077c*/ 	.word	0x000000ff
        /*0780*/ 	.word	0x00000000
        /*0784*/ 	.short	0x0101
        /*0786*/ 	.byte	0x04
	.zero		1


	//   ....[35]....
        /*0788*/ 	.word	0x0000a890
        /*078c*/ 	.word	0x000000ff
        /*0790*/ 	.word	0x00000000
        /*0794*/ 	.short	0x0101
        /*0796*/ 	.byte	0x04
	.zero		1


	//   ....[36]....
        /*0798*/ 	.word	0x0000ca00
        /*079c*/ 	.word	0x000000ff
        /*07a0*/ 	.word	0x0002e880
        /*07a4*/ 	.short	0x010a
        /*07a6*/ 	.byte	0x26
	.zero		1


	//   ....[37]....
        /*07a8*/ 	.word	0x0000cb50
        /*07ac*/ 	.word	0x000000ff
        /*07b0*/ 	.word	0x0002e840
        /*07b4*/ 	.short	0x010a
        /*07b6*/ 	.byte	0x26
	.zero		1


	//   ....[38]....
        /*07b8*/ 	.word	0x0000d750
        /*07bc*/ 	.word	0x000000ff
        /*07c0*/ 	.word	0x0002e800
        /*07c4*/ 	.short	0x0107
        /*07c6*/ 	.byte	0x26
	.zero		1


	//   ....[39]....
        /*07c8*/ 	.word	0x0000d7a0
        /*07cc*/ 	.word	0x000000ff
        /*07d0*/ 	.word	0x0002e800
        /*07d4*/ 	.short	0x0101
        /*07d6*/ 	.byte	0x26
	.zero		1


	//   ....[40]....
        /*07d8*/ 	.word	0x0000d7c0
        /*07dc*/ 	.word	0x000000ff
        /*07e0*/ 	.word	0x0002e820
        /*07e4*/ 	.short	0x010a
        /*07e6*/ 	.byte	0x26
	.zero		1


	//   ....[41]....
        /*07e8*/ 	.word	0x0000daa0
        /*07ec*/ 	.word	0x00000004
        /*07f0*/ 	.word	0x0002e880
        /*07f4*/ 	.short	0x010a
        /*07f6*/ 	.byte	0x3f
	.zero		1


	//   ....[42]....
        /*07f8*/ 	.word	0x0000dce0
        /*07fc*/ 	.word	0x00000004
        /*0800*/ 	.word	0x0002e840
        /*0804*/ 	.short	0x010a
        /*0806*/ 	.byte	0x3f
	.zero		1


	//   ....[43]....
        /*0808*/ 	.word	0x0000df80
        /*080c*/ 	.word	0x00000012
        /*0810*/ 	.word	0x0002e870
        /*0814*/ 	.short	0x010a
        /*0816*/ 	.byte	0x3f
	.zero		1


	//   ....[44]....
        /*0818*/ 	.word	0x0000dfe0
        /*081c*/ 	.word	0x00000012
        /*0820*/ 	.word	0x0002e860
        /*0824*/ 	.short	0x010a
        /*0826*/ 	.byte	0x3f
	.zero		1


	//   ....[45]....
        /*0828*/ 	.word	0x0000e650
        /*082c*/ 	.word	0x00000012
        /*0830*/ 	.word	0x0002e850
        /*0834*/ 	.short	0x0101
        /*0836*/ 	.byte	0x3f
	.zero		1


	//   ....[46]....
        /*0838*/ 	.word	0x0000e6c0
        /*083c*/ 	.word	0x00000000
        /*0840*/ 	.word	0x00000000
        /*0844*/ 	.short	0x0101
        /*0846*/ 	.byte	0x3f
	.zero		1


	//   ....[47]....
        /*0848*/ 	.word	0x0000e7e0
        /*084c*/ 	.word	0x00000010
        /*0850*/ 	.word	0x0002e870
        /*0854*/ 	.short	0x010a
        /*0856*/ 	.byte	0x3f
	.zero		1


	//   ....[48]....
        /*0858*/ 	.word	0x0000e870
        /*085c*/ 	.word	0x00000010
        /*0860*/ 	.word	0x0002e860
        /*0864*/ 	.short	0x010a
        /*0866*/ 	.byte	0x3f
	.zero		1


	//   ....[49]....
        /*0868*/ 	.word	0x0000eed0
        /*086c*/ 	.word	0x00000010
        /*0870*/ 	.word	0x0002e850
        /*0874*/ 	.short	0x0101
        /*0876*/ 	.byte	0x3f
	.zero		1


	//   ....[50]....
        /*0878*/ 	.word	0x0000ef40
        /*087c*/ 	.word	0x00000000
        /*0880*/ 	.word	0x00000000
        /*0884*/ 	.short	0x0101
        /*0886*/ 	.byte	0x3f
	.zero		1


	//   ....[51]....
        /*0888*/ 	.word	0x0000efe0
        /*088c*/ 	.word	0x00000009
        /*0890*/ 	.word	0x0002e820
        /*0894*/ 	.short	0x010a
        /*0896*/ 	.byte	0x3f
	.zero		1


	//   ....[52]....
        /*0898*/ 	.word	0x0000f120
        /*089c*/ 	.word	0x00000005
        /*08a0*/ 	.word	0x00000000
        /*08a4*/ 	.short	0x010a
        /*08a6*/ 	.byte	0x3f
	.zero		1


	//   ....[53]....
        /*08a8*/ 	.word	0x0000f190
        /*08ac*/ 	.word	0x00000007
        /*08b0*/ 	.word	0x00000000
        /*08b4*/ 	.short	0x010a
        /*08b6*/ 	.byte	0x3f
	.zero		1


	//   ....[54]....
        /*08b8*/ 	.word	0x0000f1e0
        /*08bc*/ 	.word	0x00000005
        /*08c0*/ 	.word	0x0002e860
        /*08c4*/ 	.short	0x010a
        /*08c6*/ 	.byte	0x3f
	.zero		1


	//   ....[55]....
        /*08c8*/ 	.word	0x0000f230
        /*08cc*/ 	.word	0x00000003
        /*08d0*/ 	.word	0x0002e860
        /*08d4*/ 	.short	0x010a
        /*08d6*/ 	.byte	0x3f
	.zero		1


	//   ....[56]....
        /*08d8*/ 	.word	0x0000f270
        /*08dc*/ 	.word	0x00000005
        /*08e0*/ 	.word	0x0002e880
        /*08e4*/ 	.short	0x010a
        /*08e6*/ 	.byte	0x3f
	.zero		1


	//   ....[57]....
        /*08e8*/ 	.word	0x0000f290
        /*08ec*/ 	.word	0x00000003
        /*08f0*/ 	.word	0x0002e880
        /*08f4*/ 	.short	0x010a
        /*08f6*/ 	.byte	0x3f
	.zero		1


	//   ....[58]....
        /*08f8*/ 	.word	0x0000f300
        /*08fc*/ 	.word	0x00000000
        /*0900*/ 	.word	0x0002e800
        /*0904*/ 	.short	0x010a
        /*0906*/ 	.byte	0x3f
	.zero		1


	//   ....[59]....
        /*0908*/ 	.word	0x0000f360
        /*090c*/ 	.word	0x00000000
        /*0910*/ 	.word	0x0002e830
        /*0914*/ 	.short	0x010a
        /*0916*/ 	.byte	0x3f
	.zero		1


	//   ....[60]....
        /*0918*/ 	.word	0x0000f3c0
        /*091c*/ 	.word	0x0000000e
        /*0920*/ 	.word	0x0002e830
        /*0924*/ 	.short	0x010a
        /*0926*/ 	.byte	0x3f
	.zero		1


	//   ....[61]....
        /*0928*/ 	.word	0x0000f420
        /*092c*/ 	.word	0x0000000c
        /*0930*/ 	.word	0x0002e850
        /*0934*/ 	.short	0x010a
        /*0936*/ 	.byte	0x3f
	.zero		1


	//   ....[62]....
        /*0938*/ 	.word	0x0000f480
        /*093c*/ 	.word	0x00000005
        /*0940*/ 	.word	0x0002e850
        /*0944*/ 	.short	0x010a
        /*0946*/ 	.byte	0x3f
	.zero		1


	//   ....[63]....
        /*0948*/ 	.word	0x0000f5e0
        /*094c*/ 	.word	0x00000003
        /*0950*/ 	.word	0x0002e880
        /*0954*/ 	.short	0x010a
        /*0956*/ 	.byte	0x3f
	.zero		1


	//   ....[64]....
        /*0958*/ 	.word	0x0000f640
        /*095c*/ 	.word	0x00000003
        /*0960*/ 	.word	0x0002e840
        /*0964*/ 	.short	0x010a
        /*0966*/ 	.byte	0x3f
	.zero		1


	//   ....[65]....
        /*0968*/ 	.word	0x00010150
        /*096c*/ 	.word	0x00000003
        /*0970*/ 	.word	0x0002e820
        /*0974*/ 	.short	0x010a
        /*0976*/ 	.byte	0x3f
	.zero		1


	//   ....[66]....
        /*0978*/ 	.word	0x000101a0
        /*097c*/ 	.word	0x00000004
        /*0980*/ 	.word	0x0002e880
        /*0984*/ 	.short	0x010a
        /*0986*/ 	.byte	0x3f
	.zero		1


	//   ....[67]....
        /*0988*/ 	.word	0x000101f0
        /*098c*/ 	.word	0x00000004
        /*0990*/ 	.word	0x0002e840
        /*0994*/ 	.short	0x010a
        /*0996*/ 	.byte	0x3f
	.zero		1


	//   ....[68]....
        /*0998*/ 	.word	0x00010240
        /*099c*/ 	.word	0x00000012
        /*09a0*/ 	.word	0x0002e870
        /*09a4*/ 	.short	0x010a
        /*09a6*/ 	.byte	0x3f
	.zero		1


	//   ....[69]....
        /*09a8*/ 	.word	0x00010290
        /*09ac*/ 	.word	0x00000012
        /*09b0*/ 	.word	0x0002e860
        /*09b4*/ 	.short	0x010a
        /*09b6*/ 	.byte	0x3f
	.zero		1


	//   ....[70]....
        /*09b8*/ 	.word	0x000102e0
        /*09bc*/ 	.word	0x00000010
        /*09c0*/ 	.word	0x0002e870
        /*09c4*/ 	.short	0x010a
        /*09c6*/ 	.byte	0x3f
	.zero		1


	//   ....[71]....
        /*09c8*/ 	.word	0x00010330
        /*09cc*/ 	.word	0x00000010
        /*09d0*/ 	.word	0x0002e860
        /*09d4*/ 	.short	0x010a
        /*09d6*/ 	.byte	0x3f
	.zero		1


	//   ....[72]....
        /*09d8*/ 	.word	0x00010380
        /*09dc*/ 	.word	0x00000009
        /*09e0*/ 	.word	0x0002e820
        /*09e4*/ 	.short	0x010a
        /*09e6*/ 	.byte	0x3f
	.zero		1


	//   ....[73]....
        /*09e8*/ 	.word	0x000103d0
        /*09ec*/ 	.word	0x00000005
        /*09f0*/ 	.word	0x00000000
        /*09f4*/ 	.short	0x010a
        /*09f6*/ 	.byte	0x3f
	.zero		1


	//   ....[74]....
        /*09f8*/ 	.word	0x00010420
        /*09fc*/ 	.word	0x00000007
        /*0a00*/ 	.word	0x00000000
        /*0a04*/ 	.short	0x010a
        /*0a06*/ 	.byte	0x3f
	.zero		1


	//   ....[75]....
        /*0a08*/ 	.word	0x00010470
        /*0a0c*/ 	.word	0x00000005
        /*0a10*/ 	.word	0x0002e860
        /*0a14*/ 	.short	0x010a
        /*0a16*/ 	.byte	0x3f
	.zero		1


	//   ....[76]....
        /*0a18*/ 	.word	0x000104c0
        /*0a1c*/ 	.word	0x00000003
        /*0a20*/ 	.word	0x0002e860
        /*0a24*/ 	.short	0x010a
        /*0a26*/ 	.byte	0x3f
	.zero		1


	//   ....[77]....
        /*0a28*/ 	.word	0x00010510
        /*0a2c*/ 	.word	0x00000005
        /*0a30*/ 	.word	0x0002e880
        /*0a34*/ 	.short	0x010a
        /*0a36*/ 	.byte	0x3f
	.zero		1


	//----- nvinfo : EIATTR_NUM_MBARRIERS
	.align		4
.L_91:
        /*0a38*/ 	.byte	0x03, 0x38
        /*0a3a*/ 	.short	0x0016


	//----- nvinfo : EIATTR_EXIT_INSTR_OFFSETS
	.align		4
        /*0a3c*/ 	.byte	0x04, 0x1c
        /*0a3e*/ 	.short	(.L_93 - .L_92)


	//   ....[0]....
.L_92:
        /*0a40*/ 	.word	0x0000f2e0


	//----- nvinfo : EIATTR_MAX_THREADS
	.align		4
.L_93:
        /*0a44*/ 	.byte	0x04, 0x05
        /*0a46*/ 	.short	(.L_95 - .L_94)
.L_94:
        /*0a48*/ 	.word	0x00000180
        /*0a4c*/ 	.word	0x00000001
        /*0a50*/ 	.word	0x00000001


	//----- nvinfo : EIATTR_CRS_STACK_SIZE
	.align		4
.L_95:
        /*0a54*/ 	.byte	0x04, 0x1e
        /*0a56*/ 	.short	(.L_97 - .L_96)
.L_96:
        /*0a58*/ 	.word	0x00000000


	//----- nvinfo : EIATTR_CBANK_PARAM_SIZE
	.align		4
.L_97:
        /*0a5c*/ 	.byte	0x03, 0x19
        /*0a5e*/ 	.short	0x0a70


	//----- nvinfo : EIATTR_PARAM_CBANK
	.align		4
        /*0a60*/ 	.byte	0x04, 0x0a
        /*0a62*/ 	.short	(.L_99 - .L_98)
	.align		4
.L_98:
        /*0a64*/ 	.word	index@(.nv.constant0._ZN7cutlass13device_kernelIN5flash11enable_sm90INS1_16FlashAttnFwdSm90INS1_25CollectiveMainloopFwdSm90ILi2EN4cute5tupleIJNS5_1CILi1EEES8_S8_EEENS6_IJNS7_ILi128EEENS7_ILi224EEESA_EEELi128ENS_12float_e4m3_tEfNS_4arch4Sm90ELb0ELb0ELb0ELb0ELb0ELb0ELb0ELb1ELb1ELb1ELb1ELb0EEENS1_21CollectiveEpilogueFwdINS6_IJSA_SA_SB_EEES9_NS_10bfloat16_tESF_Li256ELb0ELb1ELb1ELb1EEENS1_19SingleTileSchedulerILb0ELb1ELb1ELi128EEEEEEEEEvNT_6ParamsE)
        /*0a68*/ 	.short	0x0210
        /*0a6a*/ 	.short	0x0a70


	//----- nvinfo : EIATTR_SW_WAR
	.align		4
.L_99:
        /*0a6c*/ 	.byte	0x04, 0x36
        /*0a6e*/ 	.short	(.L_101 - .L_100)
.L_100:
        /*0a70*/ 	.word	0x00000008
.L_101:


//--------------------- .nv.info._ZN7cutlass13device_kernelIN5flash11enable_sm90INS1_16FlashAttnFwdSm90INS1_25CollectiveMainloopFwdSm90ILi2EN4cute5tupleIJNS5_1CILi1EEES8_S8_EEENS6_IJNS7_ILi128EEENS7_ILi224EEESA_EEELi128ENS_12float_e4m3_tEfNS_4arch4Sm90ELb0ELb0ELb0ELb1ELb0ELb0ELb0ELb1ELb1ELb1ELb1ELb0EEENS1_21CollectiveEpilogueFwdINS6_IJSA_SA_SB_EEES9_NS_10bfloat16_tESF_Li256ELb1ELb1ELb1ELb1EEENS1_36VarlenDynamicPersistentTileSchedulerILi128ELi224ELi256ELi128ELb1ELb1ELb1ELb0ELb1ELb1EEEEEEEEEvNT_6ParamsE --------------------------
	.section	.nv.info._ZN7cutlass13device_kernelIN5flash11enable_sm90INS1_16FlashAttnFwdSm90INS1_25CollectiveMainloopFwdSm90ILi2EN4cute5tupleIJNS5_1CILi1EEES8_S8_EEENS6_IJNS7_ILi128EEENS7_ILi224EEESA_EEELi128ENS_12float_e4m3_tEfNS_4arch4Sm90ELb0ELb0ELb0ELb1ELb0ELb0ELb0ELb1ELb1ELb1ELb1ELb0EEENS1_21CollectiveEpilogueFwdINS6_IJSA_SA_SB_EEES9_NS_10bfloat16_tESF_Li256ELb1ELb1ELb1ELb1EEENS1_36VarlenDynamicPersistentTileSchedulerILi128ELi224ELi256ELi128ELb1ELb1ELb1ELb0ELb1ELb1EEEEEEEEEvNT_6ParamsE,"",@"SHT_CUDA_INFO"
	.sectionflags	@""
	.align	4


	//----- nvinfo : EIATTR_CUDA_API_VERSION
	.align		4
        /*0000*/ 	.byte	0x04, 0x37
        /*0002*/ 	.short	(.L_103 - .L_102)
.L_102:
        /*0004*/ 	.word	0x00000082


	//----- nvinfo : EIATTR_KPARAM_INFO
	.align		4
.L_103:
        /*0008*/ 	.byte	0x04, 0x17
        /*000a*/ 	.short	(.L_105 - .L_104)
.L_104:
        /*000c*/ 	.word	0x00000000
        /*0010*/ 	.short	0x0000
        /*0012*/ 	.short	0x0070
        /*0014*/ 	.byte	0x00, 0xf0, 0x01, 0x2a


	//----- nvinfo : EIATTR_SPARSE_MMA_MASK
	.align		4
.L_105:
        /*0018*/ 	.byte	0x03, 0x50
        /*001a*/ 	.short	0x0000


	//----- nvinfo : EIATTR_MAXREG_COUNT
	.align		4
        /*001c*/ 	.byte	0x03, 0x1b
        /*001e*/ 	.short	0x00a8


	//----- nvinfo : EIATTR_NUM_BARRIERS
	.align		4
        /*0020*/ 	.byte	0x02, 0x4c
        /*0022*/ 	.byte	0x10
	.zero		1


	//----- nvinfo : EIATTR_EXTERNS
	.align		4
        /*0024*/ 	.byte	0x04, 0x0f
        /*0026*/ 	.short	(.L_107 - .L_106)


	//   ....[0]....
	.align		4
.L_106:
        /*0028*/ 	.word	index@(__assertfail)


	//----- nvinfo : EIATTR_ANNOTATIONS
	.align		4
.L_107:
        /*002c*/ 	.byte	0x04, 0x55
        /*002e*/ 	.short	(.L_109 - .L_108)


	//   ....[0]....
.L_108:
        /* <DEDUP_REMOVED lines=53> */


	//----- nvinfo : EIATTR_MERCURY_ISA_VERSION
	.align		4
.L_109:
        /*0368*/ 	.byte	0x03, 0x5f
        /*036a*/ 	.short	0x0101


	//----- nvinfo : EIATTR_UNUSED_LOAD_BYTE_OFFSET
	.align		4
        /*036c*/ 	.byte	0x04, 0x44
        /*036e*/ 	.short	(.L_111 - .L_110)


	//   ....[0]....
.L_110:
        /*0370*/ 	.word	0x00000a40
        /*0374*/ 	.word	0x0000fff0


	//   ....[1]....
        /*0378*/ 	.word	0x0000a060
        /*037c*/ 	.word	0x0000fff0


	//----- nvinfo : EIATTR_INT_WARP_WIDE_INSTR_OFFSETS
	.align		4
.L_111:
        /*0380*/ 	.byte	0x04, 0x31
        /*0382*/ 	.short	(.L_113 - .L_112)


	//   ....[0]....
.L_112:
        /*0384*/ 	.word	0x00000130


	//   ....[1]....
        /*0388*/ 	.word	0x00000170


	//   ....[2]....
        /*038c*/ 	.word	0x000001e0


	//   ....[3]....
        /*0390*/ 	.word	0x0000f600


	//   ....[4]....
        /*0394*/ 	.word	0x0000f690


	//   ....[5]....
        /*0398*/ 	.word	0x00011ee0


	//   ....[6]....
        /*039c*/ 	.word	0x00011f70


	//----- nvinfo : EIATTR_COOP_GROUP_MASK_REGIDS
	.align		4
.L_113:
        /*03a0*/ 	.byte	0x04, 0x29
        /*03a2*/ 	.short	(.L_115 - .L_114)


	//   ....[0]....
.L_114:
        /*03a4*/ 	.word	0xffffffff


	//   ....[1]....
        /*03a8*/ 	.word	0xffffffff


	//   ....[2]....
        /*03ac*/ 	.word	0xffffffff


	//   ....[3]....
        /*03b0*/ 	.word	0xffffffff


	//   ....[4]....
        /*03b4*/ 	.word	0xffffffff


	//   ....[5]....
        /*03b8*/ 	.word	0xffffffff


	//   ....[6]....
        /*03bc*/ 	.word	0xffffffff


	//   ....[7]....
        /*03c0*/ 	.word	0xffffffff


	//   ....[8]....
        /*03c4*/ 	.word	0xffffffff


	//   ....[9]....
        /*03c8*/ 	.word	0xffffffff


	//   ....[10]....
        /*03cc*/ 	.word	0xffffffff


	//   ....[11]....
        /*03d0*/ 	.word	0xffffffff


	//   ....[12]....
        /*03d4*/ 	.word	0xffffffff


	//   ....[13]....
        /*03d8*/ 	.word	0xffffffff


	//   ....[14]....
        /*03dc*/ 	.word	0xffffffff


	//   ....[15]....
        /*03e0*/ 	.word	0xffffffff


	//   ....[16]....
        /*03e4*/ 	.word	0xffffffff


	//   ....[17]....
        /*03e8*/ 	.word	0xffffffff


	//   ....[18]....
        /*03ec*/ 	.word	0xffffffff


	//   ....[19]....
        /*03f0*/ 	.word	0xffffffff


	//   ....[20]....
        /*03f4*/ 	.word	0xffffffff


	//   ....[21]....
        /*03f8*/ 	.word	0xffffffff


	//   ....[22]....
        /*03fc*/ 	.word	0xffffffff


	//   ....[23]....
        /*0400*/ 	.word	0xffffffff


	//   ....[24]....
        /*0404*/ 	.word	0xffffffff


	//   ....[25]....
        /*0408*/ 	.word	0xffffffff


	//   ....[26]....
        /*040c*/ 	.word	0xffffffff


	//   ....[27]....
        /*0410*/ 	.word	0xffffffff


	//   ....[28]....
        /*0414*/ 	.word	0xffffffff


	//   ....[29]....
        /*0418*/ 	.word	0xffffffff


	//   ....[30]....
        /*041c*/ 	.word	0xffffffff


	//   ....[31]....
        /*0420*/ 	.word	0xffffffff


	//   ....[32]....
        /*0424*/ 	.word	0xffffffff


	//   ....[33]....
        /*0428*/ 	.word	0xffffffff


	//   ....[34]....
        /*042c*/ 	.word	0xffffffff


	//   ....[35]....
        /*0430*/ 	.word	0xffffffff


	//   ....[36]....
        /*0434*/ 	.word	0xffffffff


	//   ....[37]....
        /*0438*/ 	.word	0xffffffff


	//   ....[38]....
        /*043c*/ 	.word	0xffffffff


	//   ....[39]....
        /*0440*/ 	.word	0xffffffff


	//   ....[40]....
        /*0444*/ 	.word	0xffffffff


	//   ....[41]....
        /*0448*/ 	.word	0xffffffff


	//   ....[42]....
        /*044c*/ 	.word	0xffffffff


	//   ....[43]....
        /*0450*/ 	.word	0xffffffff


	//   ....[44]....
        /*0454*/ 	.word	0xffffffff


	//   ....[45]....
        /*0458*/ 	.word	0xffffffff


	//   ....[46]....
        /*045c*/ 	.word	0xffffffff


	//   ....[47]....
        /*0460*/ 	.word	0xffffffff


	//   ....[48]....
        /*0464*/ 	.word	0xffffffff


	//   ....[49]....
        /*0468*/ 	.word	0xffffffff


	//   ....[50]....
        /*046c*/ 	.word	0xffffffff


	//   ....[51]....
        /*0470*/ 	.word	0xffffffff


	//   ....[52]....
        /*0474*/ 	.word	0xffffffff


	//   ....[53]....
        /*0478*/ 	.word	0xffffffff


	//   ....[54]....
        /*047c*/ 	.word	0xffffffff


	//   ....[55]....
        /*0480*/ 	.word	0xffffffff


	//   ....[56]....
        /*0484*/ 	.word	0xffffffff


	//   ....[57]....
        /*0488*/ 	.word	0xffffffff


	//   ....[58]....
        /*048c*/ 	.word	0xffffffff


	//   ....[59]....
        /*0490*/ 	.word	0xffffffff


	//   ....[60]....
        /*0494*/ 	.word	0xffffffff


	//   ....[61]....
        /*0498*/ 	.word	0xffffffff


	//   ....[62]....
        /*049c*/ 	.word	0xffffffff


	//   ....[63]....
        /*04a0*/ 	.word	0xffffffff


	//   ....[64]....
        /*04a4*/ 	.word	0xffffffff


	//   ....[65]....
        /*04a8*/ 	.word	0xffffffff


	//   ....[66]....
        /*04ac*/ 	.word	0xffffffff


	//   ....[67]....
        /*04b0*/ 	.word	0xffffffff


	//   ....[68]....
        /*04b4*/ 	.word	0xffffffff


	//   ....[69]....
        /*04b8*/ 	.word	0xffffffff


	//   ....[70]....
        /*04bc*/ 	.word	0xffffffff


	//   ....[71]....
        /*04c0*/ 	.word	0xffffffff


	//   ....[72]....
        /*04c4*/ 	.word	0xffffffff


	//   ....[73]....
        /*04c8*/ 	.word	0xffffffff


	//   ....[74]....
        /*04cc*/ 	.word	0xffffffff


	//   ....[75]....
        /*04d0*/ 	.word	0xffffffff


	//   ....[76]....
        /*04d4*/ 	.word	0xffffffff


	//   ....[77]....
        /*04d8*/ 	.word	0xffffffff


	//   ....[78]....
        /*04dc*/ 	.word	0xffffffff


	//   ....[79]....
        /*04e0*/ 	.word	0xffffffff


	//   ....[80]....
        /*04e4*/ 	.word	0xffffffff


	//   ....[81]....
        /*04e8*/ 	.word	0xffffffff


	//   ....[82]....
        /*04ec*/ 	.word	0xffffffff


	//   ....[83]....
        /*04f0*/ 	.word	0xffffffff


	//   ....[84]....
        /*04f4*/ 	.word	0xffffffff


	//   ....[85]....
        /*04f8*/ 	.word	0xffffffff


	//   ....[86]....
        /*04fc*/ 	.word	0xffffffff


	//   ....[87]....
        /*0500*/ 	.word	0xffffffff


	//   ....[88]....
        /*0504*/ 	.word	0xffffffff


	//   ....[89]....
        /*0508*/ 	.word	0xffffffff


	//   ....[90]....
        /*050c*/ 	.word	0xffffffff


	//   ....[91]....
        /*0510*/ 	.word	0xffffffff


	//   ....[92]....
        /*0514*/ 	.word	0xffffffff


	//   ....[93]....
        /*0518*/ 	.word	0xffffffff


	//   ....[94]....
        /*051c*/ 	.word	0xffffffff


	//   ....[95]....
        /*0520*/ 	.word	0xffffffff


	//   ....[96]....
        /*0524*/ 	.word	0xffffffff


	//   ....[97]....
        /*0528*/ 	.word	0xffffffff


	//   ....[98]....
        /*052c*/ 	.word	0xffffffff


	//   ....[99]....
        /*0530*/ 	.word	0xffffffff


	//   ....[100]....
        /*0534*/ 	.word	0xffffffff


	//   ....[101]....
        /*0538*/ 	.word	0xffffffff


	//   ....[102]....
        /*053c*/ 	.word	0xffffffff


	//   ....[103]....
        /*0540*/ 	.word	0xffffffff


	//   ....[104]....
        /*0544*/ 	.word	0xffffffff


	//   ....[105]....
        /*0548*/ 	.word	0xffffffff


	//   ....[106]....
        /*054c*/ 	.word	0xffffffff


	//   ....[107]....
        /*0550*/ 	.word	0xffffffff


	//   ....[108]....
        /*0554*/ 	.word	0xffffffff


	//   ....[109]....
        /*0558*/ 	.word	0xffffffff


	//   ....[110]....
        /*055c*/ 	.word	0xffffffff


	//   ....[111]....
        /*0560*/ 	.word	0xffffffff


	//   ....[112]....
        /*0564*/ 	.word	0xffffffff


	//   ....[113]....
        /*0568*/ 	.word	0xffffffff


	//   ....[114]....
        /*056c*/ 	.word	0xffffffff


	//   ....[115]....
        /*0570*/ 	.word	0xffffffff


	//   ....[116]....
        /*0574*/ 	.word	0xffffffff


	//   ....[117]....
        /*0578*/ 	.word	0xffffffff


	//   ....[118]....
        /*057c*/ 	.word	0xffffffff


	//   ....[119]....
        /*0580*/ 	.word	0xffffffff


	//   ....[120]....
        /*0584*/ 	.word	0xffffffff


	//   ....[121]....
        /*0588*/ 	.word	0xffffffff


	//   ....[122]....
        /*058c*/ 	.word	0xffffffff


	//   ....[123]....
        /*0590*/ 	.word	0xffffffff


	//   ....[124]....
        /*0594*/ 	.word	0xffffffff


	//   ....[125]....
        /*0598*/ 	.word	0xffffffff


	//   ....[126]....
        /*059c*/ 	.word	0xffffffff


	//   ....[127]....
        /*05a0*/ 	.word	0xffffffff


	//   ....[128]....
        /*05a4*/ 	.word	0xffffffff


	//   ....[129]....
        /*05a8*/ 	.word	0xffffffff


	//   ....[130]....
        /*05ac*/ 	.word	0xffffffff


	//   ....[131]....
        /*05b0*/ 	.word	0xffffffff


	//   ....[132]....
        /*05b4*/ 	.word	0xffffffff


	//   ....[133]....
        /*05b8*/ 	.word	0xffffffff


	//   ....[134]....
        /*05bc*/ 	.word	0xffffffff


	//   ....[135]....
        /*05c0*/ 	.word	0xffffffff


	//   ....[136]....
        /*05c4*/ 	.word	0xffffffff


	//   ....[137]....
        /*05c8*/ 	.word	0xffffffff


	//   ....[138]....
        /*05cc*/ 	.word	0xffffffff


	//   ....[139]....
        /*05d0*/ 	.word	0xffffffff


	//   ....[140]....
        /*05d4*/ 	.word	0xffffffff


	//   ....[141]....
        /*05d8*/ 	.word	0xffffffff


	//   ....[142]....
        /*05dc*/ 	.word	0xffffffff


	//   ....[143]....
        /*05e0*/ 	.word	0xffffffff


	//   ....[144]....
        /*05e4*/ 	.word	0xffffffff


	//   ....[145]....
        /*05e8*/ 	.word	0xffffffff


	//   ....[146]....
        /*05ec*/ 	.word	0xffffffff


	//   ....[147]....
        /*05f0*/ 	.word	0xffffffff


	//   ....[148]....
        /*05f4*/ 	.word	0xffffffff


	//   ....[149]....
        /*05f8*/ 	.word	0xffffffff


	//   ....[150]....
        /*05fc*/ 	.word	0xffffffff


	//   ....[151]....
        /*0600*/ 	.word	0xffffffff


	//   ....[152]....
        /*0604*/ 	.word	0xffffffff


	//   ....[153]....
        /*0608*/ 	.word	0xffffffff


	//   ....[154]....
        /*060c*/ 	.word	0xffffffff


	//   ....[155]....
        /*0610*/ 	.word	0xffffffff


	//   ....[156]....
        /*0614*/ 	.word	0xffffffff


	//   ....[157]....
        /*0618*/ 	.word	0xffffffff


	//   ....[158]....
        /*061c*/ 	.word	0xffffffff


	//   ....[159]....
        /*0620*/ 	.word	0xffffffff


	//   ....[160]....
        /*0624*/ 	.word	0xffffffff


	//   ....[161]....
        /*0628*/ 	.word	0x0500000f


	//   ....[162]....
        /*062c*/ 	.word	0x0500000f


	//   ....[163]....
        /*0630*/ 	.word	0x0500000f


	//   ....[164]....
        /*0634*/ 	.word	0x0500000f


	//   ....[165]....
        /*0638*/ 	.word	0x0500000f


	//   ....[166]....
        /*063c*/ 	.word	0x0500000f


	//   ....[167]....
        /*0640*/ 	.word	0x0500000f


	//   ....[168]....
        /*0644*/ 	.word	0x0500000f


	//   ....[169]....
        /*0648*/ 	.word	0x0500000f


	//   ....[170]....
        /*064c*/ 	.word	0x0500000f


	//   ....[171]....
        /*0650*/ 	.word	0x0500000f


	//   ....[172]....
        /*0654*/ 	.word	0x0500000f


	//   ....[173]....
        /*0658*/ 	.word	0x0500000f


	//   ....[174]....
        /*065c*/ 	.word	0x0500000f


	//   ....[175]....
        /*0660*/ 	.word	0x0500000f


	//   ....[176]....
        /*0664*/ 	.word	0x0500000f


	//   ....[177]....
        /*0668*/ 	.word	0x0500000f


	//   ....[178]....
        /*066c*/ 	.word	0x0500000f


	//----- nvinfo : EIATTR_COOP_GROUP_INSTR_OFFSETS
	.align		4
.L_115:
        /*0670*/ 	.byte	0x04, 0x28
        /*0672*/ 	.short	(.L_117 - .L_116)


	//   ....[0]....
.L_116:
        /*0674*/ 	.word	0x00000070


	//   ....[1]....
        /*0678*/ 	.word	0x00000140


	//   ....[2]....
        /*067c*/ 	.word	0x00000190


	//   ....[3]....
        /*0680*/ 	.word	0x000003c0


	//   ....[4]....
        /*0684*/ 	.word	0x00000520


	//   ....[5]....
        /*0688*/ 	.word	0x00000640


	//   ....[6]....
        /*068c*/ 	.word	0x000007a0


	//   ....[7]....
        /*0690*/ 	.word	0x00001c40


	//   ....[8]....
        /*0694*/ 	.word	0x000038e0


	//   ....[9]....
        /*0698*/ 	.word	0x000039e0


	//   ....[10]....
        /*069c*/ 	.word	0x000042b0


	//   ....[11]....
        /*06a0*/ 	.word	0x00004350


	//   ....[12]....
        /*06a4*/ 	.word	0x00007370


	//   ....[13]....
        /*06a8*/ 	.word	0x00007380


	//   ....[14]....
        /*06ac*/ 	.word	0x000073c0


	//   ....[15]....
        /*06b0*/ 	.word	0x000073d0


	//   ....[16]....
        /*06b4*/ 	.word	0x000098a0


	//   ....[17]....
        /*06b8*/ 	.word	0x000098b0


	//   ....[18]....
        /*06bc*/ 	.word	0x00009930


	//   ....[19]....
        /*06c0*/ 	.word	0x00009940


	//   ....[20]....
        /*06c4*/ 	.word	0x0000a880


	//   ....[21]....
        /*06c8*/ 	.word	0x0000a8a0


	//   ....[22]....
        /*06cc*/ 	.word	0x0000a8d0


	//   ....[23]....
        /*06d0*/ 	.word	0x0000a8f0


	//   ....[24]....
        /*06d4*/ 	.word	0x0000a910


	//   ....[25]....
        /*06d8*/ 	.word	0x0000a930


	//   ....[26]....
        /*06dc*/ 	.word	0x0000a950


	//   ....[27]....
        /*06e0*/ 	.word	0x0000a960


	//   ....[28]....
        /*06e4*/ 	.word	0x0000a970


	//   ....[29]....
        /*06e8*/ 	.word	0x0000a980


	//   ....[30]....
        /*06ec*/ 	.word	0x0000a990


	//   ....[31]....
        /*06f0*/ 	.word	0x0000a9a0


	//   ....[32]....
        /*06f4*/ 	.word	0x0000a9b0


	//   ....[33]....
        /*06f8*/ 	.word	0x0000a9c0


	//   ....[34]....
        /*06fc*/ 	.word	0x0000a9d0


	//   ....[35]....
        /*0700*/ 	.word	0x0000a9e0


	//   ....[36]....
        /*0704*/ 	.word	0x0000a9f0


	//   ....[37]....
        /*0708*/ 	.word	0x0000aa00


	//   ....[38]....
        /*070c*/ 	.word	0x0000aa10


	//   ....[39]....
        /*0710*/ 	.word	0x0000aa20


	//   ....[40]....
        /*0714*/ 	.word	0x0000aa30


	//   ....[41]....
        /*0718*/ 	.word	0x0000aa40


	//   ....[42]....
        /*071c*/ 	.word	0x0000aa50


	//   ....[43]....
        /*0720*/ 	.word	0x0000aa60


	//   ....[44]....
        /*0724*/ 	.word	0x0000aa70


	//   ....[45]....
        /*0728*/ 	.word	0x0000aa80


	//   ....[46]....
        /*072c*/ 	.word	0x0000aa90


	//   ....[47]....
        /*0730*/ 	.word	0x0000aaa0


	//   ....[48]....
        /*0734*/ 	.word	0x0000aab0


	//   ....[49]....
        /*0738*/ 	.word	0x0000aac0


	//   ....[50]....
        /*073c*/ 	.word	0x0000aad0


	//   ....[51]....
        /*0740*/ 	.word	0x0000aae0


	//   ....[52]....
        /*0744*/ 	.word	0x0000aaf0


	//   ....[53]....
        /*0748*/ 	.word	0x0000ab00


	//   ....[54]....
        /*074c*/ 	.word	0x0000ab10


	//   ....[55]....
        /*0750*/ 	.word	0x0000ab20


	//   ....[56]....
        /*0754*/ 	.word	0x0000ab30


	//   ....[57]....
        /*0758*/ 	.word	0x0000ab40


	//   ....[58]....
        /*075c*/ 	.word	0x0000ab50


	//   ....[59]....
        /*0760*/ 	.word	0x0000ab60


	//   ....[60]....
        /*0764*/ 	.word	0x0000ab70


	//   ....[61]....
        /*0768*/ 	.word	0x0000ab80


	//   ....[62]....
        /*076c*/ 	.word	0x0000ab90


	//   ....[63]....
        /*0770*/ 	.word	0x0000aba0


	//   ....[64]....
        /*0774*/ 	.word	0x0000abb0


	//   ....[65]....
        /*0778*/ 	.word	0x0000abc0


	//   ....[66]....
        /*077c*/ 	.word	0x0000abd0


	//   ....[67]....
        /*0780*/ 	.word	0x0000abe0


	//   ....[68]....
        /*0784*/ 	.word	0x0000abf0


	//   ....[69]....
        /*0788*/ 	.word	0x0000ac00


	//   ....[70]....
        /*078c*/ 	.word	0x0000ac10


	//   ....[71]....
        /*0790*/ 	.word	0x0000ac20


	//   ....[72]....
        /*0794*/ 	.word	0x0000ac30


	//   ....[73]....
        /*0798*/ 	.word	0x0000ac40


	//   ....[74]....
        /*079c*/ 	.word	0x0000ac50


	//   ....[75]....
        /*07a0*/ 	.word	0x0000ac60


	//   ....[76]....
        /*07a4*/ 	.word	0x0000ac70


	//   ....[77]....
        /*07a8*/ 	.word	0x0000ac80


	//   ....[78]....
        /*07ac*/ 	.word	0x0000ac90


	//   ....[79]....
        /*07b0*/ 	.word	0x0000aca0


	//   ....[80]....
        /*07b4*/ 	.word	0x0000acb0


	//   ....[81]....
        /*07b8*/ 	.word	0x0000acc0


	//   ....[82]....
        /*07bc*/ 	.word	0x0000acd0


	//   ....[83]....
        /*07c0*/ 	.word	0x0000ace0


	//   ....[84]....
        /*07c4*/ 	.word	0x0000b850


	//   ....[85]....
        /*07c8*/ 	.word	0x0000b860


	//   ....[86]....
        /*07cc*/ 	.word	0x0000b8b0


	//   ....[87]....
        /*07d0*/ 	.word	0x0000b8e0


	//   ....[88]....
        /*07d4*/ 	.word	0x0000c060


	//   ....[89]....
        /*07d8*/ 	.word	0x0000c080


	//   ....[90]....
        /*07dc*/ 	.word	0x0000c170


	//   ....[91]....
        /*07e0*/ 	.word	0x0000c190


	//   ....[92]....
        /*07e4*/ 	.word	0x0000c250


	//   ....[93]....
        /*07e8*/ 	.word	0x0000c270


	//   ....[94]....
        /*07ec*/ 	.word	0x0000c340


	//   ....[95]....
        /*07f0*/ 	.word	0x0000c360


	//   ....[96]....
        /*07f4*/ 	.word	0x0000c850


	//   ....[97]....
        /*07f8*/ 	.word	0x0000c860


	//   ....[98]....
        /*07fc*/ 	.word	0x0000cca0


	//   ....[99]....
        /*0800*/ 	.word	0x0000ccb0


	//   ....[100]....
        /*0804*/ 	.word	0x0000da30


	//   ....[101]....
        /*0808*/ 	.word	0x0000da50


	//   ....[102]....
        /*080c*/ 	.word	0x0000db10


	//   ....[103]....
        /*0810*/ 	.word	0x0000db30


	//   ....[104]....
        /*0814*/ 	.word	0x0000dbf0


	//   ....[105]....
        /*0818*/ 	.word	0x0000dc10


	//   ....[106]....
        /*081c*/ 	.word	0x0000dce0


	//   ....[107]....
        /*0820*/ 	.word	0x0000dd00


	//   ....[108]....
        /*0824*/ 	.word	0x0000de50


	//   ....[109]....
        /*0828*/ 	.word	0x0000e090


	//   ....[110]....
        /*082c*/ 	.word	0x0000e0c0


	//   ....[111]....
        /*0830*/ 	.word	0x0000e100


	//   ....[112]....
        /*0834*/ 	.word	0x0000e130


	//   ....[113]....
        /*0838*/ 	.word	0x0000e160


	//   ....[114]....
        /*083c*/ 	.word	0x0000e1a0


	//   ....[115]....
        /*0840*/ 	.word	0x0000e330


	//   ....[116]....
        /*0844*/ 	.word	0x0000e360


	//   ....[117]....
        /*0848*/ 	.word	0x0000e390


	//   ....[118]....
        /*084c*/ 	.word	0x0000e3c0


	//   ....[119]....
        /*0850*/ 	.word	0x0000e3f0


	//   ....[120]....
        /*0854*/ 	.word	0x0000e430


	//   ....[121]....
        /*0858*/ 	.word	0x0000e4c0


	//   ....[122]....
        /*085c*/ 	.word	0x0000e510


	//   ....[123]....
        /*0860*/ 	.word	0x0000e520


	//   ....[124]....
        /*0864*/ 	.word	0x0000e5b0


	//   ....[125]....
        /*0868*/ 	.word	0x0000fdb0


	//   ....[126]....
        /*086c*/ 	.word	0x00010910


	//   ....[127]....
        /*0870*/ 	.word	0x00010940


	//   ....[128]....
        /*0874*/ 	.word	0x000109f0


	//   ....[129]....
        /*0878*/ 	.word	0x00010a00


	//   ....[130]....
        /*087c*/ 	.word	0x00010a70


	//   ....[131]....
        /*0880*/ 	.word	0x00010a80


	//   ....[132]....
        /*0884*/ 	.word	0x00010af0


	//   ....[133]....
        /*0888*/ 	.word	0x00010b00


	//   ....[134]....
        /*088c*/ 	.word	0x00010b70


	//   ....[135]....
        /*0890*/ 	.word	0x00010b80


	//   ....[136]....
        /*0894*/ 	.word	0x00010bf0


	//   ....[137]....
        /*0898*/ 	.word	0x00010c00


	//   ....[138]....
        /*089c*/ 	.word	0x00010c70


	//   ....[139]....
        /*08a0*/ 	.word	0x00010c80


	//   ....[140]....
        /*08a4*/ 	.word	0x00010c90


	//   ....[141]....
        /*08a8*/ 	.word	0x00010cd0


	//   ....[142]....
        /*08ac*/ 	.word	0x00012aa0


	//   ....[143]....
        /*08b0*/ 	.word	0x00012ad0


	//   ....[144]....
        /*08b4*/ 	.word	0x00012b00


	//   ....[145]....
        /*08b8*/ 	.word	0x00012b10


	//   ....[146]....
        /*08bc*/ 	.word	0x00012b50


	//   ....[147]....
        /*08c0*/ 	.word	0x00012b90


	//   ....[148]....
        /*08c4*/ 	.word	0x00012ba0


	//   ....[149]....
        /*08c8*/ 	.word	0x00012bd0


	//   ....[150]....
        /*08cc*/ 	.word	0x00012d30


	//   ....[151]....
        /*08d0*/ 	.word	0x00012d60


	//   ....[152]....
        /*08d4*/ 	.word	0x00012d90


	//   ....[153]....
        /*08d8*/ 	.word	0x00012dc0


	//   ....[154]....
        /*08dc*/ 	.word	0x00012df0


	//   ....[155]....
        /*08e0*/ 	.word	0x00012e30


	//   ....[156]....
        /*08e4*/ 	.word	0x00012eb0


	//   ....[157]....
        /*08e8*/ 	.word	0x00012ef0


	//   ....[158]....
        /*08ec*/ 	.word	0x00012f00


	//   ....[159]....
        /*08f0*/ 	.word	0x00012f40


	//   ....[160]....
        /*08f4*/ 	.word	0x000135c0


	//   ....[161]....
        /*08f8*/ 	.word	0x00013ae0


	//   ....[162]....
        /*08fc*/ 	.word	0x00013ca0


	//   ....[163]....
        /*0900*/ 	.word	0x00013d10


	//   ....[164]....
        /*0904*/ 	.word	0x00013d70


	//   ....[165]....
        /*0908*/ 	.word	0x00013e60


	//   ....[166]....
        /*090c*/ 	.word	0x00013ec0


	//   ....[167]....
        /*0910*/ 	.word	0x00013fa0


	//   ....[168]....
        /*0914*/ 	.word	0x00014000


	//   ....[169]....
        /*0918*/ 	.word	0x000140e0


	//   ....[170]....
        /*091c*/ 	.word	0x00014140


	//   ....[171]....
        /*0920*/ 	.word	0x00014220


	//   ....[172]....
        /*0924*/ 	.word	0x00014280


	//   ....[173]....
        /*0928*/ 	.word	0x00014360


	//   ....[174]....
        /*092c*/ 	.word	0x000143c0


	//   ....[175]....
        /*0930*/ 	.word	0x00014480


	//   ....[176]....
        /*0934*/ 	.word	0x00014500


	//   ....[177]....
        /*0938*/ 	.word	0x000145c0


	//   ....[178]....
        /*093c*/ 	.word	0x00014910


	//----- nvinfo : EIATTR_REG_RECONFIG
	.align		4
.L_117:
        /*0940*/ 	.byte	0x01, 0x54
	.zero		2


	//----- nvinfo : EIATTR_SYSCALL_OFFSETS
	.align		4
        /*0944*/ 	.byte	0x04, 0x46
        /*0946*/ 	.short	(.L_119 - .L_118)


	//   ....[0]....
.L_118:
        /*0948*/ 	.word	0x00001dc0


	//   ....[1]....
        /*094c*/ 	.word	0x0000f800


	//   ....[2]....
        /*0950*/ 	.word	0x0000f990


	//   ....[3]....
        /*0954*/ 	.word	0x0000fae0


	//   ....[4]....
        /*0958*/ 	.word	0x0000fc20


	//   ....[5]....
        /*095c*/ 	.word	0x000105a0


	//----- nvinfo : EIATTR_MBARRIER_INSTR_OFFSETS
	.align		4
.L_119:
        /*0960*/ 	.byte	0x04, 0x39
        /*0962*/ 	.short	(.L_121 - .L_120)


	//   ....[0]....
.L_120:
        /*0964*/ 	.word	0x00000270
        /*0968*/ 	.word	0x000000ff
        /*096c*/ 	.word	0x0002e800
        /*0970*/ 	.short	0x0100
        /*0972*/ 	.byte	0x08
	.zero		1


	//   ....[1]....
        /*0974*/ 	.word	0x00000280
        /*0978*/ 	.word	0x000000ff
        /*097c*/ 	.word	0x0002e820
        /*0980*/ 	.short	0x0100
        /*0982*/ 	.byte	0x08
	.zero		1


	//   ....[2]....
        /*0984*/ 	.word	0x00000370
        /*0988*/ 	.word	0x000000ff
        /*098c*/ 	.word	0x0002e830
        /*0990*/ 	.short	0x0100
        /*0992*/ 	.byte	0x08
	.zero		1


	//   ....[3]....
        /*0994*/ 	.word	0x00000380
        /*0998*/ 	.word	0x000000ff
        /*099c*/ 	.word	0x0002e840
        /*09a0*/ 	.short	0x0100
        /*09a2*/ 	.byte	0x08
	.zero		1


	//   ....[4]....
        /*09a4*/ 	.word	0x00000390
        /*09a8*/ 	.word	0x000000ff
        /*09ac*/ 	.word	0x0002e838
        /*09b0*/ 	.short	0x0100
        /*09b2*/ 	.byte	0x08
	.zero		1


	//   ....[5]....
        /*09b4*/ 	.word	0x000003a0
        /*09b8*/ 	.word	0x000000ff
        /*09bc*/ 	.word	0x0002e848
        /*09c0*/ 	.short	0x0100
        /*09c2*/ 	.byte	0x08
	.zero		1


	//   ....[6]....
        /*09c4*/ 	.word	0x000004d0
        /*09c8*/ 	.word	0x000000ff
        /*09cc*/ 	.word	0x0002e850
        /*09d0*/ 	.short	0x0100
        /*09d2*/ 	.byte	0x08
	.zero		1


	//   ....[7]....
        /*09d4*/ 	.word	0x000004e0
        /*09d8*/ 	.word	0x000000ff
        /*09dc*/ 	.word	0x0002e860
        /*09e0*/ 	.short	0x0100
        /*09e2*/ 	.byte	0x08
	.zero		1


	//   ....[8]....
        /*09e4*/ 	.word	0x000004f0
        /*09e8*/ 	.word	0x000000ff
        /*09ec*/ 	.word	0x0002e858
        /*09f0*/ 	.short	0x0100
        /*09f2*/ 	.byte	0x08
	.zero		1


	//   ....[9]....
        /*09f4*/ 	.word	0x00000500
        /*09f8*/ 	.word	0x000000ff
        /*09fc*/ 	.word	0x0002e868
        /*0a00*/ 	.short	0x0100
        /*0a02*/ 	.byte	0x08
	.zero		1


	//   ....[10]....
        /*0a04*/ 	.word	0x000005f0
        /*0a08*/ 	.word	0x000000ff
        /*0a0c*/ 	.word	0x0002e870
        /*0a10*/ 	.short	0x0100
        /*0a12*/ 	.byte	0x06
	.zero		1


	//   ....[11]....
        /*0a14*/ 	.word	0x00000600
        /*0a18*/ 	.word	0x000000ff
        /*0a1c*/ 	.word	0x0002e880
        /*0a20*/ 	.short	0x0100
        /*0a22*/ 	.byte	0x06
	.zero		1


	//   ....[12]....
        /*0a24*/ 	.word	0x00000610
        /*0a28*/ 	.word	0x000000ff
        /*0a2c*/ 	.word	0x0002e878
        /*0a30*/ 	.short	0x0100
        /*0a32*/ 	.byte	0x06
	.zero		1


	//   ....[13]....
        /*0a34*/ 	.word	0x00000620
        /*0a38*/ 	.word	0x000000ff
        /*0a3c*/ 	.word	0x0002e888
        /*0a40*/ 	.short	0x0100
        /*0a42*/ 	.byte	0x06
	.zero		1


	//   ....[14]....
        /*0a44*/ 	.word	0x00000750
        /*0a48*/ 	.word	0x000000ff
        /*0a4c*/ 	.word	0x0002e890
        /*0a50*/ 	.short	0x0100
        /*0a52*/ 	.byte	0x08
	.zero		1


	//   ....[15]....
        /*0a54*/ 	.word	0x00000760
        /*0a58*/ 	.word	0x000000ff
        /*0a5c*/ 	.word	0x0002e8a0
        /*0a60*/ 	.short	0x0100
        /*0a62*/ 	.byte	0x08
	.zero		1


	//   ....[16]....
        /*0a64*/ 	.word	0x00000770
        /*0a68*/ 	.word	0x000000ff
        /*0a6c*/ 	.word	0x0002e898
        /*0a70*/ 	.short	0x0100
        /*0a72*/ 	.byte	0x08
	.zero		1


	//   ....[17]....
        /*0a74*/ 	.word	0x00000780
        /*0a78*/ 	.word	0x000000ff
        /*0a7c*/ 	.word	0x0002e8a8
        /*0a80*/ 	.short	0x0100
        /*0a82*/ 	.byte	0x08
	.zero		1


	//   ....[18]....
        /*0a84*/ 	.word	0x000008b0
        /*0a88*/ 	.word	0x000000ff
        /*0a8c*/ 	.word	0x0002e8b0
        /*0a90*/ 	.short	0x0100
        /*0a92*/ 	.byte	0x08
	.zero		1


	//   ....[19]....
        /*0a94*/ 	.word	0x000008c0
        /*0a98*/ 	.word	0x000000ff
        /*0a9c*/ 	.word	0x0002e8c0
        /*0aa0*/ 	.short	0x0100
        /*0aa2*/ 	.byte	0x08
	.zero		1


	//   ....[20]....
        /*0aa4*/ 	.word	0x000008d0
        /*0aa8*/ 	.word	0x000000ff
        /*0aac*/ 	.word	0x0002e8b8
        /*0ab0*/ 	.short	0x0100
        /*0ab2*/ 	.byte	0x08
	.zero		1


	//   ....[21]....
        /*0ab4*/ 	.word	0x000008e0
        /*0ab8*/ 	.word	0x000000ff
        /*0abc*/ 	.word	0x0002e8c8
        /*0ac0*/ 	.short	0x0100
        /*0ac2*/ 	.byte	0x08
	.zero		1


	//   ....[22]....
        /*0ac4*/ 	.word	0x00001e70
        /*0ac8*/ 	.word	0x00000000
        /*0acc*/ 	.word	0x0002e800
        /*0ad0*/ 	.short	0x010a
        /*0ad2*/ 	.byte	0x3f
	.zero		1


	//   ....[23]....
        /*0ad4*/ 	.word	0x00001f00
        /*0ad8*/ 	.word	0x00000007
        /*0adc*/ 	.word	0x0002e830
        /*0ae0*/ 	.short	0x010a
        /*0ae2*/ 	.byte	0x3f
	.zero		1


	//   ....[24]....
        /*0ae4*/ 	.word	0x00001f90
        /*0ae8*/ 	.word	0x00000007
        /*0aec*/ 	.word	0x0002e830
        /*0af0*/ 	.short	0x010a
        /*0af2*/ 	.byte	0x3f
	.zero		1


	//   ....[25]....
        /*0af4*/ 	.word	0x000046e0
        /*0af8*/ 	.word	0x0000003e
        /*0afc*/ 	.word	0x00000000
        /*0b00*/ 	.short	0x0101
        /*0b02*/ 	.byte	0x3f
	.zero		1


	//   ....[26]....
        /*0b04*/ 	.word	0x00005e10
        /*0b08*/ 	.word	0x000000ff
        /*0b0c*/ 	.word	0x0002e830
        /*0b10*/ 	.short	0x010a
        /*0b12*/ 	.byte	0x06
	.zero		1


	//   ....[27]....
        /*0b14*/ 	.word	0x00005e50
        /*0b18*/ 	.word	0x000000ff
        /*0b1c*/ 	.word	0x0002e830
        /*0b20*/ 	.short	0x010a
        /*0b22*/ 	.byte	0x06
	.zero		1


	//   ....[28]....
        /*0b24*/ 	.word	0x00006aa0
        /*0b28*/ 	.word	0x000000ff
        /*0b2c*/ 	.word	0x0002e850
        /*0b30*/ 	.short	0x010a
        /*0b32*/ 	.byte	0x06
	.zero		1


	//   ....[29]....
        /*0b34*/ 	.word	0x00006ae0
        /*0b38*/ 	.word	0x000000ff
        /*0b3c*/ 	.word	0x0002e850
        /*0b40*/ 	.short	0x010a
        /*0b42*/ 	.byte	0x06
	.zero		1


	//   ....[30]....
        /*0b44*/ 	.word	0x00008920
        /*0b48*/ 	.word	0x00000007
        /*0b4c*/ 	.word	0x00000000
        /*0b50*/ 	.short	0x0101
        /*0b52*/ 	.byte	0x3f
	.zero		1


	//   ....[31]....
        /*0b54*/ 	.word	0x00008cf0
        /*0b58*/ 	.word	0x0000000b
        /*0b5c*/ 	.word	0x00000000
        /*0b60*/ 	.short	0x0101
        /*0b62*/ 	.byte	0x3f
	.zero		1


	//   ....[32]....
        /*0b64*/ 	.word	0x00009470
        /*0b68*/ 	.word	0x00000014
        /*0b6c*/ 	.word	0x0002e850
        /*0b70*/ 	.short	0x010a
        /*0b72*/ 	.byte	0x3f
	.zero		1


	//   ....[33]....
        /*0b74*/ 	.word	0x00009500
        /*0b78*/ 	.word	0x00000014
        /*0b7c*/ 	.word	0x0002e850
        /*0b80*/ 	.short	0x010a
        /*0b82*/ 	.byte	0x3f
	.zero		1


	//   ....[34]....
        /*0b84*/ 	.word	0x00009be0
        /*0b88*/ 	.word	0x00000005
        /*0b8c*/ 	.word	0x00000000
        /*0b90*/ 	.short	0x0101
        /*0b92*/ 	.byte	0x3f
	.zero		1


	//   ....[35]....
        /*0b94*/ 	.word	0x0000c050
        /*0b98*/ 	.word	0x00000002
        /*0b9c*/ 	.word	0x00000000
        /*0ba0*/ 	.short	0x0101
        /*0ba2*/ 	.byte	0x3f
	.zero		1


	//   ....[36]....
        /*0ba4*/ 	.word	0x0000c5a0
        /*0ba8*/ 	.word	0x00000002
        /*0bac*/ 	.word	0x00000000
        /*0bb0*/ 	.short	0x0101
        /*0bb2*/ 	.byte	0x3f
	.zero		1


	//   ....[37]....
        /*0bb4*/ 	.word	0x00010030
        /*0bb8*/ 	.word	0x00000003
        /*0bbc*/ 	.word	0x0002e880
        /*0bc0*/ 	.short	0x010a
        /*0bc2*/ 	.byte	0x3f
	.zero		1


	//   ....[38]....
        /*0bc4*/ 	.word	0x000101d0
        /*0bc8*/ 	.word	0x00000003
        /*0bcc*/ 	.word	0x0002e840
        /*0bd0*/ 	.short	0x010a
        /*0bd2*/ 	.byte	0x3f
	.zero		1


	//   ....[39]....
        /*0bd4*/ 	.word	0x00010d80
        /*0bd8*/ 	.word	0x00000012
        /*0bdc*/ 	.word	0x0002e800
        /*0be0*/ 	.short	0x0107
        /*0be2*/ 	.byte	0x3f
	.zero		1


	//   ....[40]....
        /*0be4*/ 	.word	0x00010e70
        /*0be8*/ 	.word	0x00000012
        /*0bec*/ 	.word	0x0002e800
        /*0bf0*/ 	.short	0x0101
        /*0bf2*/ 	.byte	0x3f
	.zero		1


	//   ....[41]....
        /*0bf4*/ 	.word	0x00010e90
        /*0bf8*/ 	.word	0x00000012
        /*0bfc*/ 	.word	0x0002e820
        /*0c00*/ 	.short	0x010a
        /*0c02*/ 	.byte	0x3f
	.zero		1


	//   ....[42]....
        /*0c04*/ 	.word	0x000111c0
        /*0c08*/ 	.word	0x00000003
        /*0c0c*/ 	.word	0x0002e880
        /*0c10*/ 	.short	0x010a
        /*0c12*/ 	.byte	0x3f
	.zero		1


	//   ....[43]....
        /*0c14*/ 	.word	0x00011400
        /*0c18*/ 	.word	0x00000003
        /*0c1c*/ 	.word	0x0002e840
        /*0c20*/ 	.short	0x010a
        /*0c22*/ 	.byte	0x3f
	.zero		1


	//   ....[44]....
        /*0c24*/ 	.word	0x000116d0
        /*0c28*/ 	.word	0x00000013
        /*0c2c*/ 	.word	0x0002e870
        /*0c30*/ 	.short	0x010a
        /*0c32*/ 	.byte	0x3f
	.zero		1


	//   ....[45]....
        /*0c34*/ 	.word	0x00011740
        /*0c38*/ 	.word	0x00000013
        /*0c3c*/ 	.word	0x0002e860
        /*0c40*/ 	.short	0x010a
        /*0c42*/ 	.byte	0x3f
	.zero		1


	//   ....[46]....
        /*0c44*/ 	.word	0x00011db0
        /*0c48*/ 	.word	0x00000013
        /*0c4c*/ 	.word	0x0002e850
        /*0c50*/ 	.short	0x0101
        /*0c52*/ 	.byte	0x3f
	.zero		1


	//   ....[47]....
        /*0c54*/ 	.word	0x00011e30
        /*0c58*/ 	.word	0x00000013
        /*0c5c*/ 	.word	0x00000000
        /*0c60*/ 	.short	0x0101
        /*0c62*/ 	.byte	0x3f
	.zero		1


	//   ....[48]....
        /*0c64*/ 	.word	0x00012050
        /*0c68*/ 	.word	0x00000010
        /*0c6c*/ 	.word	0x0002e870
        /*0c70*/ 	.short	0x010a
        /*0c72*/ 	.byte	0x3f
	.zero		1


	//   ....[49]....
        /*0c74*/ 	.word	0x000120e0
        /*0c78*/ 	.word	0x00000010
        /*0c7c*/ 	.word	0x0002e860
        /*0c80*/ 	.short	0x010a
        /*0c82*/ 	.byte	0x3f
	.zero		1


	//   ....[50]....
        /*0c84*/ 	.word	0x00012770
        /*0c88*/ 	.word	0x00000010
        /*0c8c*/ 	.word	0x0002e850
        /*0c90*/ 	.short	0x0101
        /*0c92*/ 	.byte	0x3f
	.zero		1


	//   ....[51]....
        /*0c94*/ 	.word	0x000127b0
        /*0c98*/ 	.word	0x00000000
        /*0c9c*/ 	.word	0x00000000
        /*0ca0*/ 	.short	0x0101
        /*0ca2*/ 	.byte	0x3f
	.zero		1


	//   ....[52]....
        /*0ca4*/ 	.word	0x00013540
        /*0ca8*/ 	.word	0x00000000
        /*0cac*/ 	.word	0x0002e820
        /*0cb0*/ 	.short	0x010a
        /*0cb2*/ 	.byte	0x3f
	.zero		1


	//   ....[53]....
        /*0cb4*/ 	.word	0x00013700
        /*0cb8*/ 	.word	0x00000006
        /*0cbc*/ 	.word	0x00000000
        /*0cc0*/ 	.short	0x010a
        /*0cc2*/ 	.byte	0x3f
	.zero		1


	//   ....[54]....
        /*0cc4*/ 	.word	0x00013770
        /*0cc8*/ 	.word	0x00000007
        /*0ccc*/ 	.word	0x00000000
        /*0cd0*/ 	.short	0x010a
        /*0cd2*/ 	.byte	0x3f
	.zero		1


	//   ....[55]....
        /*0cd4*/ 	.word	0x000137d0
        /*0cd8*/ 	.word	0x00000004
        /*0cdc*/ 	.word	0x0002e860
        /*0ce0*/ 	.short	0x010a
        /*0ce2*/ 	.byte	0x3f
	.zero		1


	//   ....[56]....
        /*0ce4*/ 	.word	0x00013820
        /*0ce8*/ 	.word	0x00000003
        /*0cec*/ 	.word	0x0002e860
        /*0cf0*/ 	.short	0x010a
        /*0cf2*/ 	.byte	0x3f
	.zero		1


	//   ....[57]....
        /*0cf4*/ 	.word	0x00013860
        /*0cf8*/ 	.word	0x00000004
        /*0cfc*/ 	.word	0x0002e880
        /*0d00*/ 	.short	0x010a
        /*0d02*/ 	.byte	0x3f
	.zero		1


	//   ....[58]....
        /*0d04*/ 	.word	0x00013880
        /*0d08*/ 	.word	0x00000003
        /*0d0c*/ 	.word	0x0002e880
        /*0d10*/ 	.short	0x010a
        /*0d12*/ 	.byte	0x3f
	.zero		1


	//   ....[59]....
        /*0d14*/ 	.word	0x000138e0
        /*0d18*/ 	.word	0x00000000
        /*0d1c*/ 	.word	0x0002e800
        /*0d20*/ 	.short	0x010a
        /*0d22*/ 	.byte	0x3f
	.zero		1


	//   ....[60]....
        /*0d24*/ 	.word	0x00013930
        /*0d28*/ 	.word	0x00000007
        /*0d2c*/ 	.word	0x0002e830
        /*0d30*/ 	.short	0x010a
        /*0d32*/ 	.byte	0x3f
	.zero		1


	//   ....[61]....
        /*0d34*/ 	.word	0x00013990
        /*0d38*/ 	.word	0x00000005
        /*0d3c*/ 	.word	0x0002e830
        /*0d40*/ 	.short	0x010a
        /*0d42*/ 	.byte	0x3f
	.zero		1


	//   ....[62]....
        /*0d44*/ 	.word	0x000139f0
        /*0d48*/ 	.word	0x00000002
        /*0d4c*/ 	.word	0x0002e850
        /*0d50*/ 	.short	0x010a
        /*0d52*/ 	.byte	0x3f
	.zero		1


	//   ....[63]....
        /*0d54*/ 	.word	0x00013a40
        /*0d58*/ 	.word	0x00000014
        /*0d5c*/ 	.word	0x0002e850
        /*0d60*/ 	.short	0x010a
        /*0d62*/ 	.byte	0x3f
	.zero		1


	//   ....[64]....
        /*0d64*/ 	.word	0x00013b90
        /*0d68*/ 	.word	0x00000003
        /*0d6c*/ 	.word	0x0002e880
        /*0d70*/ 	.short	0x010a
        /*0d72*/ 	.byte	0x3f
	.zero		1


	//   ....[65]....
        /*0d74*/ 	.word	0x00013be0
        /*0d78*/ 	.word	0x00000003
        /*0d7c*/ 	.word	0x0002e840
        /*0d80*/ 	.short	0x010a
        /*0d82*/ 	.byte	0x3f
	.zero		1


	//   ....[66]....
        /*0d84*/ 	.word	0x00014600
        /*0d88*/ 	.word	0x00000012
        /*0d8c*/ 	.word	0x0002e820
        /*0d90*/ 	.short	0x010a
        /*0d92*/ 	.byte	0x3f
	.zero		1


	//   ....[67]....
        /*0d94*/ 	.word	0x00014650
        /*0d98*/ 	.word	0x00000003
        /*0d9c*/ 	.word	0x0002e880
        /*0da0*/ 	.short	0x010a
        /*0da2*/ 	.byte	0x3f
	.zero		1


	//   ....[68]....
        /*0da4*/ 	.word	0x000146a0
        /*0da8*/ 	.word	0x00000003
        /*0dac*/ 	.word	0x0002e840
        /*0db0*/ 	.short	0x010a
        /*0db2*/ 	.byte	0x3f
	.zero		1


	//   ....[69]....
        /*0db4*/ 	.word	0x000146f0
        /*0db8*/ 	.word	0x00000013
        /*0dbc*/ 	.word	0x0002e870
        /*0dc0*/ 	.short	0x010a
        /*0dc2*/ 	.byte	0x3f
	.zero		1


	//   ....[70]....
        /*0dc4*/ 	.word	0x00014740
        /*0dc8*/ 	.word	0x00000013
        /*0dcc*/ 	.word	0x0002e860
        /*0dd0*/ 	.short	0x010a
        /*0dd2*/ 	.byte	0x3f
	.zero		1


	//   ....[71]....
        /*0dd4*/ 	.word	0x00014790
        /*0dd8*/ 	.word	0x00000010
        /*0ddc*/ 	.word	0x0002e870
        /*0de0*/ 	.short	0x010a
        /*0de2*/ 	.byte	0x3f
	.zero		1


	//   ....[72]....
        /*0de4*/ 	.word	0x000147e0
        /*0de8*/ 	.word	0x00000010
        /*0dec*/ 	.word	0x0002e860
        /*0df0*/ 	.short	0x010a
        /*0df2*/ 	.byte	0x3f
	.zero		1


	//   ....[73]....
        /*0df4*/ 	.word	0x00014830
        /*0df8*/ 	.word	0x00000000
        /*0dfc*/ 	.word	0x0002e820
        /*0e00*/ 	.short	0x010a
        /*0e02*/ 	.byte	0x3f
	.zero		1


	//   ....[74]....
        /*0e04*/ 	.word	0x000149d0
        /*0e08*/ 	.word	0x00000006
        /*0e0c*/ 	.word	0x00000000
        /*0e10*/ 	.short	0x010a
        /*0e12*/ 	.byte	0x3f
	.zero		1


	//   ....[75]....
        /*0e14*/ 	.word	0x00014a20
        /*0e18*/ 	.word	0x00000007
        /*0e1c*/ 	.word	0x00000000
        /*0e20*/ 	.short	0x010a
        /*0e22*/ 	.byte	0x3f
	.zero		1


	//   ....[76]....
        /*0e24*/ 	.word	0x00014a70
        /*0e28*/ 	.word	0x00000004
        /*0e2c*/ 	.word	0x0002e860
        /*0e30*/ 	.short	0x010a
        /*0e32*/ 	.byte	0x3f
	.zero		1


	//   ....[77]....
        /*0e34*/ 	.word	0x00014ac0
        /*0e38*/ 	.word	0x00000003
        /*0e3c*/ 	.word	0x0002e860
        /*0e40*/ 	.short	0x010a
        /*0e42*/ 	.byte	0x3f
	.zero		1


	//   ....[78]....
        /*0e44*/ 	.word	0x00014b10
        /*0e48*/ 	.word	0x00000004
        /*0e4c*/ 	.word	0x0002e880
        /*0e50*/ 	.short	0x010a
        /*0e52*/ 	.byte	0x3f
	.zero		1


	//----- nvinfo : EIATTR_NUM_MBARRIERS
	.align		4
.L_121:
        /*0e54*/ 	.byte	0x03, 0x38
        /*0e56*/ 	.short	0x0016


	//----- nvinfo : EIATTR_EXIT_INSTR_OFFSETS
	.align		4
        /*0e58*/ 	.byte	0x04, 0x1c
        /*0e5a*/ 	.short	(.L_123 - .L_122)


	//   ....[0]....
.L_122:
        /*0e5c*/ 	.word	0x00000a80


	//   ....[1]....
        /*0e60*/ 	.word	0x0000ddf0


	//   ....[2]....
        /*0e64*/ 	.word	0x000138d0


	//----- nvinfo : EIATTR_MAX_THREADS
	.align		4
.L_123:
        /*0e68*/ 	.byte	0x04, 0x05
        /*0e6a*/ 	.short	(.L_125 - .L_124)
.L_124:
        /*0e6c*/ 	.word	0x00000180
        /*0e70*/ 	.word	0x00000001
        /*0e74*/ 	.word	0x00000001


	//----- nvinfo : EIATTR_CRS_STACK_SIZE
	.align		4
.L_125:
        /*0e78*/ 	.byte	0x04, 0x1e
        /*0e7a*/ 	.short	(.L_127 - .L_126)
.L_126:
        /*0e7c*/ 	.word	0x00000000


	//----- nvinfo : EIATTR_CBANK_PARAM_SIZE
	.align		4
.L_127:
        /*0e80*/ 	.byte	0x03, 0x19
        /*0e82*/ 	.short	0x0af0


	//----- nvinfo : EIATTR_PARAM_CBANK
	.align		4
        /*0e84*/ 	.byte	0x04, 0x0a
        /*0e86*/ 	.short	(.L_129 - .L_128)
	.align		4
.L_128:
        /*0e88*/ 	.word	index@(.nv.constant0._ZN7cutlass13device_kernelIN5flash11enable_sm90INS1_16FlashAttnFwdSm90INS1_25CollectiveMainloopFwdSm90ILi2EN4cute5tupleIJNS5_1CILi1EEES8_S8_EEENS6_IJNS7_ILi128EEENS7_ILi224EEESA_EEELi128ENS_12float_e4m3_tEfNS_4arch4Sm90ELb0ELb0ELb0ELb1ELb0ELb0ELb0ELb1ELb1ELb1ELb1ELb0EEENS1_21CollectiveEpilogueFwdINS6_IJSA_SA_SB_EEES9_NS_10bfloat16_tESF_Li256ELb1ELb1ELb1ELb1EEENS1_36VarlenDynamicPersistentTileSchedulerILi128ELi224ELi256ELi128ELb1ELb1ELb1ELb0ELb1ELb1EEEEEEEEEvNT_6ParamsE)
        /*0e8c*/ 	.short	0x0210
        /*0e8e*/ 	.short	0x0af0


	//----- nvinfo : EIATTR_SW_WAR
	.align		4
.L_129:
        /*0e90*/ 	.byte	0x04, 0x36
        /*0e92*/ 	.short	(.L_131 - .L_130)
.L_130:
        /*0e94*/ 	.word	0x00000008
.L_131:


//--------------------- .nv.info._ZN7cutlass13device_kernelIN5flash11enable_sm90INS1_16FlashAttnFwdSm90INS1_25CollectiveMainloopFwdSm90ILi2EN4cute5tupleIJNS5_1CILi1EEES8_S8_EEENS6_IJNS7_ILi128EEENS7_ILi224EEESA_EEELi128ENS_12float_e4m3_tEfNS_4arch4Sm90ELb0ELb0ELb0ELb1ELb0ELb1ELb0ELb1ELb1ELb1ELb1ELb0EEENS1_21CollectiveEpilogueFwdINS6_IJSA_SA_SB_EEES9_NS_10bfloat16_tESF_Li256ELb1ELb1ELb1ELb1EEENS1_36VarlenDynamicPersistentTileSchedulerILi128ELi224ELi256ELi128ELb1ELb1ELb1ELb0ELb1ELb1EEEEEEEEEvNT_6ParamsE --------------------------
	.section	.nv.info._ZN7cutlass13device_kernelIN5flash11enable_sm90INS1_16FlashAttnFwdSm90INS1_25CollectiveMainloopFwdSm90ILi2EN4cute5tupleIJNS5_1CILi1EEES8_S8_EEENS6_IJNS7_ILi128EEENS7_ILi224EEESA_EEELi128ENS_12float_e4m3_tEfNS_4arch4Sm90ELb0ELb0ELb0ELb1ELb0ELb1ELb0ELb1ELb1ELb1ELb1ELb0EEENS1_21CollectiveEpilogueFwdINS6_IJSA_SA_SB_EEES9_NS_10bfloat16_tESF_Li256ELb1ELb1ELb1ELb1EEENS1_36VarlenDynamicPersistentTileSchedulerILi128ELi224ELi256ELi128ELb1ELb1ELb1ELb0ELb1ELb1EEEEEEEEEvNT_6ParamsE,"",@"SHT_CUDA_INFO"
	.sectionflags	@""
	.align	4


	//----- nvinfo : EIATTR_CUDA_API_VERSION
	.align		4
        /*0000*/ 	.byte	0x04, 0x37
        /*0002*/ 	.short	(.L_133 - .L_132)
.L_132:
        /*0004*/ 	.word	0x00000082


	//----- nvinfo : EIATTR_KPARAM_INFO
	.align		4
.L_133:
        /*0008*/ 	.byte	0x04, 0x17
        /*000a*/ 	.short	(.L_135 - .L_134)
.L_134:
        /*000c*/ 	.word	0x00000000
        /*0010*/ 	.short	0x0000
        /*0012*/ 	.short	0x0070
        /*0014*/ 	.byte	0x00, 0xf0, 0x01, 0x2a


	//----- nvinfo : EIATTR_SPARSE_MMA_MASK
	.align		4
.L_135:
        /*0018*/ 	.byte	0x03, 0x50
        /*001a*/ 	.short	0x0000


	//----- nvinfo : EIATTR_MAXREG_COUNT
	.align		4
        /*001c*/ 	.byte	0x03, 0x1b
        /*001e*/ 	.short	0x00a8


	//----- nvinfo : EIATTR_NUM_BARRIERS
	.align		4
        /*0020*/ 	.byte	0x02, 0x4c
        /*0022*/ 	.byte	0x10
	.zero		1


	//----- nvinfo : EIATTR_EXTERNS
	.align		4
        /*0024*/ 	.byte	0x04, 0x0f
        /*0026*/ 	.short	(.L_137 - .L_136)


	//   ....[0]....
	.align		4
.L_136:
        /*0028*/ 	.word	index@(__assertfail)


	//----- nvinfo : EIATTR_ANNOTATIONS
	.align		4
.L_137:
        /*002c*/ 	.byte	0x04, 0x55
        /*002e*/ 	.short	(.L_139 - .L_138)


	//   ....[0]....
.L_138:
        /* <DEDUP_REMOVED lines=145> */
        /*0934*/ 	.byte	0x10, 0x94, 0x02, 0x00, 0x01, 0x00, 0x00, 0x00, 0xb0, 0x94, 0x02, 0x00


	//----- nvinfo : EIATTR_MERCURY_ISA_VERSION
	.align		4
.L_139:
        /*0940*/ 	.byte	0x03, 0x5f
        /*0942*/ 	.short	0x0101


	//----- nvinfo : EIATTR_UNUSED_LOAD_BYTE_OFFSET
	.align		4
        /*0944*/ 	.byte	0x04, 0x44
        /*0946*/ 	.short	(.L_141 - .L_140)


	//   ....[0]....
.L_140:
        /*0948*/ 	.word	0x00000ab0
        /*094c*/ 	.word	0x0000fff0


	//   ....[1]....
        /*0950*/ 	.word	0x0001a300
        /*0954*/ 	.word	0x0000fff0


	//----- nvinfo : EIATTR_INT_WARP_WIDE_INSTR_OFFSETS
	.align		4
.L_141:
        /*0958*/ 	.byte	0x04, 0x31
        /*095a*/ 	.short	(.L_143 - .L_142)


	//   ....[0]....
.L_142:
        /*095c*/ 	.word	0x00000180


	//   ....[1]....
        /*0960*/ 	.word	0x00000220


	//   ....[2]....
        /*0964*/ 	.word	0x00000290


	//   ....[3]....
        /*0968*/ 	.word	0x00020e00


	//   ....[4]....
        /*096c*/ 	.word	0x00020e60


	//   ....[5]....
        /*0970*/ 	.word	0x000237f0


	//   ....[6]....
        /*0974*/ 	.word	0x00023850


	//----- nvinfo : EIATTR_COOP_GROUP_MASK_REGIDS
	.align		4
.L_143:
        /*0978*/ 	.byte	0x04, 0x29
        /*097a*/ 	.short	(.L_145 - .L_144)


	//   ....[0]....
.L_144:
        /*097c*/ 	.word	0xffffffff


	//   ....[1]....
        /*0980*/ 	.word	0xffffffff


	//   ....[2]....
        /*0984*/ 	.word	0xffffffff


	//   ....[3]....
        /*0988*/ 	.word	0xffffffff


	//   ....[4]....
        /*098c*/ 	.word	0xffffffff


	//   ....[5]....
        /*0990*/ 	.word	0xffffffff


	//   ....[6]....
        /*0994*/ 	.word	0xffffffff


	//   ....[7]....
        /*0998*/ 	.word	0xffffffff


	//   ....[8]....
        /*099c*/ 	.word	0xffffffff


	//   ....[9]....
        /*09a0*/ 	.word	0xffffffff


	//   ....[10]....
        /*09a4*/ 	.word	0xffffffff


	//   ....[11]....
        /*09a8*/ 	.word	0xffffffff


	//   ....[12]....
        /*09ac*/ 	.word	0xffffffff


	//   ....[13]....
        /*09b0*/ 	.word	0xffffffff


	//   ....[14]....
        /*09b4*/ 	.word	0xffffffff


	//   ....[15]....
        /*09b8*/ 	.word	0xffffffff


	//   ....[16]....
        /*09bc*/ 	.word	0xffffffff


	//   ....[17]....
        /*09c0*/ 	.word	0xffffffff


	//   ....[18]....
        /*09c4*/ 	.word	0xffffffff


	//   ....[19]....
        /*09c8*/ 	.word	0xffffffff


	//   ....[20]....
        /*09cc*/ 	.word	0xffffffff


	//   ....[21]....
        /*09d0*/ 	.word	0xffffffff


	//   ....[22]....
        /*09d4*/ 	.word	0xffffffff


	//   ....[23]....
        /*09d8*/ 	.word	0xffffffff


	//   ....[24]....
        /*09dc*/ 	.word	0xffffffff


	//   ....[25]....
        /*09e0*/ 	.word	0xffffffff


	//   ....[26]....
        /*09e4*/ 	.word	0xffffffff


	//   ....[27]....
        /*09e8*/ 	.word	0xffffffff


	//   ....[28]....
        /*09ec*/ 	.word	0xffffffff


	//   ....[29]....
        /*09f0*/ 	.word	0xffffffff


	//   ....[30]....
        /*09f4*/ 	.word	0xffffffff


	//   ....[31]....
        /*09f8*/ 	.word	0xffffffff


	//   ....[32]....
        /*09fc*/ 	.word	0xffffffff


	//   ....[33]....
        /*0a00*/ 	.word	0xffffffff


	//   ....[34]....
        /*0a04*/ 	.word	0xffffffff


	//   ....[35]....
        /*0a08*/ 	.word	0xffffffff


	//   ....[36]....
        /*0a0c*/ 	.word	0xffffffff


	//   ....[37]....
        /*0a10*/ 	.word	0xffffffff


	//   ....[38]....
        /*0a14*/ 	.word	0xffffffff


	//   ....[39]....
        /*0a18*/ 	.word	0xffffffff


	//   ....[40]....
        /*0a1c*/ 	.word	0xffffffff


	//   ....[41]....
        /*0a20*/ 	.word	0xffffffff


	//   ....[42]....
        /*0a24*/ 	.word	0xffffffff


	//   ....[43]....
        /*0a28*/ 	.word	0xffffffff


	//   ....[44]....
        /*0a2c*/ 	.word	0xffffffff


	//   ....[45]....
        /*0a30*/ 	.word	0xffffffff


	//   ....[46]....
        /*0a34*/ 	.word	0xffffffff


	//   ....[47]....
        /*0a38*/ 	.word	0xffffffff


	//   ....[48]....
        /*0a3c*/ 	.word	0xffffffff


	//   ....[49]....
        /*0a40*/ 	.word	0xffffffff


	//   ....[50]....
        /*0a44*/ 	.word	0xffffffff


	//   ....[51]....
        /*0a48*/ 	.word	0xffffffff


	//   ....[52]....
        /*0a4c*/ 	.word	0xffffffff


	//   ....[53]....
        /*0a50*/ 	.word	0xffffffff


	//   ....[54]....
        /*0a54*/ 	.word	0xffffffff


	//   ....[55]....
        /*0a58*/ 	.word	0xffffffff


	//   ....[56]....
        /*0a5c*/ 	.word	0xffffffff


	//   ....[57]....
        /*0a60*/ 	.word	0xffffffff


	//   ....[58]....
        /*0a64*/ 	.word	0xffffffff


	//   ....[59]....
        /*0a68*/ 	.word	0xffffffff


	//   ....[60]....
        /*0a6c*/ 	.word	0xffffffff


	//   ....[61]....
        /*0a70*/ 	.word	0xffffffff


	//   ....[62]....
        /*0a74*/ 	.word	0xffffffff


	//   ....[63]....
        /*0a78*/ 	.word	0xffffffff


	//   ....[64]....
        /*0a7c*/ 	.word	0xffffffff


	//   ....[65]....
        /*0a80*/ 	.word	0xffffffff


	//   ....[66]....
        /*0a84*/ 	.word	0xffffffff


	//   ....[67]....
        /*0a88*/ 	.word	0xffffffff


	//   ....[68]....
        /*0a8c*/ 	.word	0xffffffff


	//   ....[69]....
        /*0a90*/ 	.word	0xffffffff


	//   ....[70]....
        /*0a94*/ 	.word	0xffffffff


	//   ....[71]....
        /*0a98*/ 	.word	0xffffffff


	//   ....[72]....
        /*0a9c*/ 	.word	0xffffffff


	//   ....[73]....
        /*0aa0*/ 	.word	0xffffffff


	//   ....[74]....
        /*0aa4*/ 	.word	0xffffffff


	//   ....[75]....
        /*0aa8*/ 	.word	0xffffffff


	//   ....[76]....
        /*0aac*/ 	.word	0xffffffff


	//   ....[77]....
        /*0ab0*/ 	.word	0xffffffff


	//   ....[78]....
        /*0ab4*/ 	.word	0xffffffff


	//   ....[79]....
        /*0ab8*/ 	.word	0xffffffff


	//   ....[80]....
        /*0abc*/ 	.word	0xffffffff


	//   ....[81]....
        /*0ac0*/ 	.word	0xffffffff


	//   ....[82]....
        /*0ac4*/ 	.word	0xffffffff


	//   ....[83]....
        /*0ac8*/ 	.word	0xffffffff


	//   ....[84]....
        /*0acc*/ 	.word	0xffffffff


	//   ....[85]....
        /*0ad0*/ 	.word	0xffffffff


	//   ....[86]....
        /*0ad4*/ 	.word	0xffffffff


	//   ....[87]....
        /*0ad8*/ 	.word	0xffffffff


	//   ....[88]....
        /*0adc*/ 	.word	0xffffffff


	//   ....[89]....
        /*0ae0*/ 	.word	0xffffffff


	//   ....[90]....
        /*0ae4*/ 	.word	0xffffffff


	//   ....[91]....
        /*0ae8*/ 	.word	0xffffffff


	//   ....[92]....
        /*0aec*/ 	.word	0xffffffff


	//   ....[93]....
        /*0af0*/ 	.word	0xffffffff


	//   ....[94]....
        /*0af4*/ 	.word	0xffffffff


	//   ....[95]....
        /*0af8*/ 	.word	0xffffffff


	//   ....[96]....
        /*0afc*/ 	.word	0xffffffff


	//   ....[97]....
        /*0b00*/ 	.word	0xffffffff


	//   ....[98]....
        /*0b04*/ 	.word	0xffffffff


	//   ....[99]....
        /*0b08*/ 	.word	0xffffffff


	//   ....[100]....
        /*0b0c*/ 	.word	0xffffffff


	//   ....[101]....
        /*0b10*/ 	.word	0xffffffff


	//   ....[102]....
        /*0b14*/ 	.word	0xffffffff


	//   ....[103]....
        /*0b18*/ 	.word	0xffffffff


	//   ....[104]....
        /*0b1c*/ 	.word	0xffffffff


	//   ....[105]....
        /*0b20*/ 	.word	0xffffffff


	//   ....[106]....
        /*0b24*/ 	.word	0xffffffff


	//   ....[107]....
        /*0b28*/ 	.word	0xffffffff


	//   ....[108]....
        /*0b2c*/ 	.word	0xffffffff


	//   ....[109]....
        /*0b30*/ 	.word	0xffffffff


	//   ....[110]....
        /*0b34*/ 	.word	0xffffffff


	//   ....[111]....
        /*0b38*/ 	.word	0xffffffff


	//   ....[112]....
        /*0b3c*/ 	.word	0xffffffff


	//   ....[113]....
        /*0b40*/ 	.word	0xffffffff


	//   ....[114]....
        /*0b44*/ 	.word	0xffffffff


	//   ....[115]....
        /*0b48*/ 	.word	0xffffffff


	//   ....[116]....
        /*0b4c*/ 	.word	0xffffffff


	//   ....[117]....
        /*0b50*/ 	.word	0xffffffff


	//   ....[118]....
        /*0b54*/ 	.word	0xffffffff


	//   ....[119]....
        /*0b58*/ 	.word	0xffffffff


	//   ....[120]....
        /*0b5c*/ 	.word	0xffffffff


	//   ....[121]....
        /*0b60*/ 	.word	0xffffffff


	//   ....[122]....
        /*0b64*/ 	.word	0xffffffff


	//   ....[123]....
        /*0b68*/ 	.word	0xffffffff


	//   ....[124]....
        /*0b6c*/ 	.word	0xffffffff


	//   ....[125]....
        /*0b70*/ 	.word	0xffffffff


	//   ....[126]....
        /*0b74*/ 	.word	0xffffffff


	//   ....[127]....
        /*0b78*/ 	.word	0xffffffff


	//   ....[128]....
        /*0b7c*/ 	.word	0xffffffff


	//   ....[129]....
        /*0b80*/ 	.word	0xffffffff


	//   ....[130]....
        /*0b84*/ 	.word	0xffffffff


	//   ....[131]....
        /*0b88*/ 	.word	0xffffffff


	//   ....[132]....
        /*0b8c*/ 	.word	0xffffffff


	//   ....[133]....
        /*0b90*/ 	.word	0xffffffff


	//   ....[134]....
        /*0b94*/ 	.word	0xffffffff


	//   ....[135]....
        /*0b98*/ 	.word	0xffffffff


	//   ....[136]....
        /*0b9c*/ 	.word	0xffffffff


	//   ....[137]....
        /*0ba0*/ 	.word	0xffffffff


	//   ....[138]....
        /*0ba4*/ 	.word	0xffffffff


	//   ....[139]....
        /*0ba8*/ 	.word	0xffffffff


	//   ....[140]....
        /*0bac*/ 	.word	0xffffffff


	//   ....[141]....
        /*0bb0*/ 	.word	0xffffffff


	//   ....[142]....
        /*0bb4*/ 	.word	0xffffffff


	//   ....[143]....
        /*0bb8*/ 	.word	0xffffffff


	//   ....[144]....
        /*0bbc*/ 	.word	0xffffffff


	//   ....[145]....
        /*0bc0*/ 	.word	0xffffffff


	//   ....[146]....
        /*0bc4*/ 	.word	0xffffffff


	//   ....[147]....
        /*0bc8*/ 	.word	0xffffffff


	//   ....[148]....
        /*0bcc*/ 	.word	0xffffffff


	//   ....[149]....
        /*0bd0*/ 	.word	0xffffffff


	//   ....[150]....
        /*0bd4*/ 	.word	0xffffffff


	//   ....[151]....
        /*0bd8*/ 	.word	0xffffffff


	//   ....[152]....
        /*0bdc*/ 	.word	0xffffffff


	//   ....[153]....
        /*0be0*/ 	.word	0xffffffff


	//   ....[154]....
        /*0be4*/ 	.word	0xffffffff


	//   ....[155]....
        /*0be8*/ 	.word	0xffffffff


	//   ....[156]....
        /*0bec*/ 	.word	0xffffffff


	//   ....[157]....
        /*0bf0*/ 	.word	0xffffffff


	//   ....[158]....
        /*0bf4*/ 	.word	0xffffffff


	//   ....[159]....
        /*0bf8*/ 	.word	0xffffffff


	//   ....[160]....
        /*0bfc*/ 	.word	0xffffffff


	//   ....[161]....
        /*0c00*/ 	.word	0xffffffff


	//   ....[162]....
        /*0c04*/ 	.word	0xffffffff


	//   ....[163]....
        /*0c08*/ 	.word	0xffffffff


	//   ....[164]....
        /*0c0c*/ 	.word	0xffffffff


	//   ....[165]....
        /*0c10*/ 	.word	0xffffffff


	//   ....[166]....
        /*0c14*/ 	.word	0xffffffff


	//   ....[167]....
        /*0c18*/ 	.word	0xffffffff


	//   ....[168]....
        /*0c1c*/ 	.word	0xffffffff


	//   ....[169]....
        /*0c20*/ 	.word	0xffffffff


	//   ....[170]....
        /*0c24*/ 	.word	0x0500000f


	//   ....[171]....
        /*0c28*/ 	.word	0x0500000f


	//   ....[172]....
        /*0c2c*/ 	.word	0x0500000f


	//   ....[173]....
        /*0c30*/ 	.word	0x0500000f


	//   ....[174]....
        /*0c34*/ 	.word	0x0500000f


	//   ....[175]....
        /*0c38*/ 	.word	0x0500000f


	//   ....[176]....
        /*0c3c*/ 	.word	0x0500000f


	//   ....[177]....
        /*0c40*/ 	.word	0x0500000f


	//   ....[178]....
        /*0c44*/ 	.word	0x0500000f


	//   ....[179]....
        /*0c48*/ 	.word	0x0500000f


	//   ....[180]....
        /*0c4c*/ 	.word	0x0500000f


	//   ....[181]....
        /*0c50*/ 	.word	0x0500000f


	//   ....[182]....
        /*0c54*/ 	.word	0x0500000f


	//   ....[183]....
        /*0c58*/ 	.word	0x0500000f


	//   ....[184]....
        /*0c5c*/ 	.word	0x0500000f


	//   ....[185]....
        /*0c60*/ 	.word	0x0500000f


	//   ....[186]....
        /*0c64*/ 	.word	0x0500000f


	//   ....[187]....
        /*0c68*/ 	.word	0x0500000f


	//   ....[188]....
        /*0c6c*/ 	.word	0x0500000f


	//   ....[189]....
        /*0c70*/ 	.word	0x0500000f


	//   ....[190]....
        /*0c74*/ 	.word	0x0500000f


	//   ....[191]....
        /*0c78*/ 	.word	0x0500000f


	//   ....[192]....
        /*0c7c*/ 	.word	0x0500000f


	//   ....[193]....
        /*0c80*/ 	.word	0x0500000f


	//   ....[194]....
        /*0c84*/ 	.word	0x0500000f


	//   ....[195]....
        /*0c88*/ 	.word	0x0500000f


	//   ....[196]....
        /*0c8c*/ 	.word	0x0500000f


	//   ....[197]....
        /*0c90*/ 	.word	0x0500000f


	//   ....[198]....
        /*0c94*/ 	.word	0x0500000f


	//   ....[199]....
        /*0c98*/ 	.word	0x0500000f


	//   ....[200]....
        /*0c9c*/ 	.word	0x0500000f


	//   ....[201]....
        /*0ca0*/ 	.word	0x0500000f


	//   ....[202]....
        /*0ca4*/ 	.word	0x0500000f


	//   ....[203]....
        /*0ca8*/ 	.word	0x0500000f


	//   ....[204]....
        /*0cac*/ 	.word	0x0500000f


	//   ....[205]....
        /*0cb0*/ 	.word	0x0500000f


	//   ....[206]....
        /*0cb4*/ 	.word	0x0500000f


	//   ....[207]....
        /*0cb8*/ 	.word	0x0500000f


	//   ....[208]....
        /*0cbc*/ 	.word	0x0500000f


	//   ....[209]....
        /*0cc0*/ 	.word	0x0500000f


	//   ....[210]....
        /*0cc4*/ 	.word	0x0500000f


	//   ....[211]....
        /*0cc8*/ 	.word	0x0500000f


	//   ....[212]....
        /*0ccc*/ 	.word	0x0500000f


	//   ....[213]....
        /*0cd0*/ 	.word	0x0500000f


	//   ....[214]....
        /*0cd4*/ 	.word	0x0500000f


	//   ....[215]....
        /*0cd8*/ 	.word	0x0500000f


	//   ....[216]....
        /*0cdc*/ 	.word	0x0500000f


	//   ....[217]....
        /*0ce0*/ 	.word	0x0500000f


	//   ....[218]....
        /*0ce4*/ 	.word	0x0500000f


	//   ....[219]....
        /*0ce8*/ 	.word	0x0500000f


	//   ....[220]....
        /*0cec*/ 	.word	0x0500000f


	//   ....[221]....
        /*0cf0*/ 	.word	0x0500000f


	//   ....[222]....
        /*0cf4*/ 	.word	0x0500000f


	//   ....[223]....
        /*0cf8*/ 	.word	0x0500000f


	//   ....[224]....
        /*0cfc*/ 	.word	0x0500000f


	//   ....[225]....
        /*0d00*/ 	.word	0x0500000f


	//   ....[226]....
        /*0d04*/ 	.word	0x0500000f


	//   ....[227]....
        /*0d08*/ 	.word	0x0500000f


	//   ....[228]....
        /*0d0c*/ 	.word	0x0500000f


	//   ....[229]....
        /*0d10*/ 	.word	0x0500000f


	//   ....[230]....
        /*0d14*/ 	.word	0x0500000f


	//   ....[231]....
        /*0d18*/ 	.word	0x0500000f


	//   ....[232]....
        /*0d1c*/ 	.word	0x0500000f


	//   ....[233]....
        /*0d20*/ 	.word	0x0500000f


	//   ....[234]....
        /*0d24*/ 	.word	0x0500000f


	//   ....[235]....
        /*0d28*/ 	.word	0x0500000f


	//   ....[236]....
        /*0d2c*/ 	.word	0x0500000f


	//   ....[237]....
        /*0d30*/ 	.word	0x0500000f


	//   ....[238]....
        /*0d34*/ 	.word	0x0500000f


	//   ....[239]....
        /*0d38*/ 	.word	0x0500000f


	//   ....[240]....
        /*0d3c*/ 	.word	0x0500000f


	//   ....[241]....
        /*0d40*/ 	.word	0x0500000f


	//   ....[242]....
        /*0d44*/ 	.word	0x0500000f


	//   ....[243]....
        /*0d48*/ 	.word	0x0500000f


	//   ....[244]....
        /*0d4c*/ 	.word	0x0500000f


	//   ....[245]....
        /*0d50*/ 	.word	0x0500000f


	//   ....[246]....
        /*0d54*/ 	.word	0x0500000f


	//   ....[247]....
        /*0d58*/ 	.word	0x0500000f


	//   ....[248]....
        /*0d5c*/ 	.word	0x0500000f


	//   ....[249]....
        /*0d60*/ 	.word	0x0500000f


	//   ....[250]....
        /*0d64*/ 	.word	0x0500000f


	//   ....[251]....
        /*0d68*/ 	.word	0x0500000f


	//   ....[252]....
        /*0d6c*/ 	.word	0x0500000f


	//   ....[253]....
        /*0d70*/ 	.word	0x0500000f


	//   ....[254]....
        /*0d74*/ 	.word	0x0500000f


	//   ....[255]....
        /*0d78*/ 	.word	0x0500000f


	//   ....[0]....
        /*0d7c*/ 	.word	0x0500000f


	//   ....[1]....
        /*0d80*/ 	.word	0x0500000f


	//   ....[2]....
        /*0d84*/ 	.word	0x0500000f


	//   ....[3]....
        /*0d88*/ 	.word	0x0500000f


	//   ....[4]....
        /*0d8c*/ 	.word	0x0500000f


	//   ....[5]....
        /*0d90*/ 	.word	0x0500000f


	//   ....[6]....
        /*0d94*/ 	.word	0x0500000f


	//   ....[7]....
        /*0d98*/ 	.word	0x0500000f


	//   ....[8]....
        /*0d9c*/ 	.word	0x0500000f


	//   ....[9]....
        /*0da0*/ 	.word	0x0500000f


	//   ....[10]....
        /*0da4*/ 	.word	0x0500000f


	//   ....[11]....
        /*0da8*/ 	.word	0x0500000f


	//   ....[12]....
        /*0dac*/ 	.word	0x0500000f


	//   ....[13]....
        /*0db0*/ 	.word	0x0500000f


	//   ....[14]....
        /*0db4*/ 	.word	0x0500000f


	//   ....[15]....
        /*0db8*/ 	.word	0x0500000f


	//   ....[16]....
        /*0dbc*/ 	.word	0x0500000f


	//   ....[17]....
        /*0dc0*/ 	.word	0x0500000f


	//   ....[18]....
        /*0dc4*/ 	.word	0x0500000f


	//   ....[19]....
        /*0dc8*/ 	.word	0x0500000f


	//   ....[20]....
        /*0dcc*/ 	.word	0x0500000f


	//   ....[21]....
        /*0dd0*/ 	.word	0x0500000f


	//   ....[22]....
        /*0dd4*/ 	.word	0x0500000f


	//   ....[23]....
        /*0dd8*/ 	.word	0x0500000f


	//   ....[24]....
        /*0ddc*/ 	.word	0x0500000f


	//   ....[25]....
        /*0de0*/ 	.word	0x0500000f


	//   ....[26]....
        /*0de4*/ 	.word	0x0500000f


	//   ....[27]....
        /*0de8*/ 	.word	0x0500000f


	//   ....[28]....
        /*0dec*/ 	.word	0x0500000f


	//   ....[29]....
        /*0df0*/ 	.word	0x0500000f


	//   ....[30]....
        /*0df4*/ 	.word	0x0500000f


	//   ....[31]....
        /*0df8*/ 	.word	0x0500000f


	//   ....[32]....
        /*0dfc*/ 	.word	0x0500000f


	//   ....[33]....
        /*0e00*/ 	.word	0x0500000f


	//   ....[34]....
        /*0e04*/ 	.word	0x0500000f


	//   ....[35]....
        /*0e08*/ 	.word	0x0500000f


	//   ....[36]....
        /*0e0c*/ 	.word	0x0500000f


	//   ....[37]....
        /*0e10*/ 	.word	0x0500000f


	//   ....[38]....
        /*0e14*/ 	.word	0x0500000f


	//   ....[39]....
        /*0e18*/ 	.word	0x0500000f


	//   ....[40]....
        /*0e1c*/ 	.word	0x0500000f


	//   ....[41]....
        /*0e20*/ 	.word	0x0500000f


	//   ....[42]....
        /*0e24*/ 	.word	0x0500000f


	//   ....[43]....
        /*0e28*/ 	.word	0x0500000f


	//----- nvinfo : EIATTR_COOP_GROUP_INSTR_OFFSETS
	.align		4
.L_145:
        /*0e2c*/ 	.byte	0x04, 0x28
        /*0e2e*/ 	.short	(.L_147 - .L_146)


	//   ....[0]....
.L_146:
        /*0e30*/ 	.word	0x00000060


	//   ....[1]....
        /*0e34*/ 	.word	0x00000190


	//   ....[2]....
        /*0e38*/ 	.word	0x00000240


	//   ....[3]....
        /*0e3c*/ 	.word	0x00000400


	//   ....[4]....
        /*0e40*/ 	.word	0x00000560


	//   ....[5]....
        /*0e44*/ 	.word	0x00000680


	//   ....[6]....
        /*0e48*/ 	.word	0x000007e0


	//   ....[7]....
        /*0e4c*/ 	.word	0x0000ce20


	//   ....[8]....
        /*0e50*/ 	.word	0x0000d3b0


	//   ....[9]....
        /*0e54*/ 	.word	0x0000d3c0


	//   ....[10]....
        /*0e58*/ 	.word	0x0000d3d0


	//   ....[11]....
        /*0e5c*/ 	.word	0x0000d3e0


	//   ....[12]....
        /*0e60*/ 	.word	0x0000f300


	//   ....[13]....
        /*0e64*/ 	.word	0x0000f310


	//   ....[14]....
        /*0e68*/ 	.word	0x0000f320


	//   ....[15]....
        /*0e6c*/ 	.word	0x0000f330


	//   ....[16]....
        /*0e70*/ 	.word	0x00013170


	//   ....[17]....
        /*0e74*/ 	.word	0x00013270


	//   ....[18]....
        /*0e78*/ 	.word	0x00013af0


	//   ....[19]....
        /*0e7c*/ 	.word	0x00013b50


	//   ....[20]....
        /*0e80*/ 	.word	0x00017660


	//   ....[21]....
        /*0e84*/ 	.word	0x00017680


	//   ....[22]....
        /*0e88*/ 	.word	0x000176c0


	//   ....[23]....
        /*0e8c*/ 	.word	0x000176e0


	//   ....[24]....
        /*0e90*/ 	.word	0x00019b30


	//   ....[25]....
        /*0e94*/ 	.word	0x00019b40


	//   ....[26]....
        /*0e98*/ 	.word	0x00019bc0


	//   ....[27]....
        /*0e9c*/ 	.word	0x00019bd0


	//   ....[28]....
        /*0ea0*/ 	.word	0x0001a790


	//   ....[29]....
        /*0ea4*/ 	.word	0x0001a7c0


	//   ....[30]....
        /*0ea8*/ 	.word	0x0001a830


	//   ....[31]....
        /*0eac*/ 	.word	0x0001a860


	//   ....[32]....
        /*0eb0*/ 	.word	0x0001a890


	//   ....[33]....
        /*0eb4*/ 	.word	0x0001a8c0


	//   ....[34]....
        /*0eb8*/ 	.word	0x0001a8f0


	//   ....[35]....
        /*0ebc*/ 	.word	0x0001a920


	//   ....[36]....
        /*0ec0*/ 	.word	0x0001a950


	//   ....[37]....
        /*0ec4*/ 	.word	0x0001a980


	//   ....[38]....
        /*0ec8*/ 	.word	0x0001a9b0


	//   ....[39]....
        /*0ecc*/ 	.word	0x0001a9e0


	//   ....[40]....
        /*0ed0*/ 	.word	0x0001aa10


	//   ....[41]....
        /*0ed4*/ 	.word	0x0001aa40


	//   ....[42]....
        /*0ed8*/ 	.word	0x0001aa70


	//   ....[43]....
        /*0edc*/ 	.word	0x0001aaa0


	//   ....[44]....
        /*0ee0*/ 	.word	0x0001aad0


	//   ....[45]....
        /*0ee4*/ 	.word	0x0001ab00


	//   ....[46]....
        /*0ee8*/ 	.word	0x0001ab30


	//   ....[47]....
        /*0eec*/ 	.word	0x0001ab60


	//   ....[48]....
        /*0ef0*/ 	.word	0x0001ab90


	//   ....[49]....
        /*0ef4*/ 	.word	0x0001abc0


	//   ....[50]....
        /*0ef8*/ 	.word	0x0001abf0


	//   ....[51]....
        /*0efc*/ 	.word	0x0001ac20


	//   ....[52]....
        /*0f00*/ 	.word	0x0001ac50


	//   ....[53]....
        /*0f04*/ 	.word	0x0001ac80


	//   ....[54]....
        /*0f08*/ 	.word	0x0001acb0


	//   ....[55]....
        /*0f0c*/ 	.word	0x0001ace0


	//   ....[56]....
        /*0f10*/ 	.word	0x0001ad10


	//   ....[57]....
        /*0f14*/ 	.word	0x0001ad40


	//   ....[58]....
        /*0f18*/ 	.word	0x0001ad70


	//   ....[59]....
        /*0f1c*/ 	.word	0x0001ada0


	//   ....[60]....
        /*0f20*/ 	.word	0x0001add0


	//   ....[61]....
        /*0f24*/ 	.word	0x0001ae00


	//   ....[62]....
        /*0f28*/ 	.word	0x0001ae30


	//   ....[63]....
        /*0f2c*/ 	.word	0x0001ae60


	//   ....[64]....
        /*0f30*/ 	.word	0x0001ae90


	//   ....[65]....
        /*0f34*/ 	.word	0x0001aec0


	//   ....[66]....
        /*0f38*/ 	.word	0x0001aef0


	//   ....[67]....
        /*0f3c*/ 	.word	0x0001af20


	//   ....[68]....
        /*0f40*/ 	.word	0x0001af50


	//   ....[69]....
        /*0f44*/ 	.word	0x0001af80


	//   ....[70]....
        /*0f48*/ 	.word	0x0001afb0


	//   ....[71]....
        /*0f4c*/ 	.word	0x0001afc0


	//   ....[72]....
        /*0f50*/ 	.word	0x0001afd0


	//   ....[73]....
        /*0f54*/ 	.word	0x0001afe0


	//   ....[74]....
        /*0f58*/ 	.word	0x0001aff0


	//   ....[75]....
        /*0f5c*/ 	.word	0x0001b000


	//   ....[76]....
        /*0f60*/ 	.word	0x0001b030


	//   ....[77]....
        /*0f64*/ 	.word	0x0001b060


	//   ....[78]....
        /*0f68*/ 	.word	0x0001b090


	//   ....[79]....
        /*0f6c*/ 	.word	0x0001b0c0


	//   ....[80]....
        /*0f70*/ 	.word	0x0001b0f0


	//   ....[81]....
        /*0f74*/ 	.word	0x0001b120


	//   ....[82]....
        /*0f78*/ 	.word	0x0001b150


	//   ....[83]....
        /*0f7c*/ 	.word	0x0001b180


	//   ....[84]....
        /*0f80*/ 	.word	0x0001b1b0


	//   ....[85]....
        /*0f84*/ 	.word	0x0001b1d0


	//   ....[86]....
        /*0f88*/ 	.word	0x0001b1e0


	//   ....[87]....
        /*0f8c*/ 	.word	0x0001b1f0


	//   ....[88]....
        /*0f90*/ 	.word	0x0001b220


	//   ....[89]....
        /*0f94*/ 	.word	0x0001b240


	//   ....[90]....
        /*0f98*/ 	.word	0x0001b270


	//   ....[91]....
        /*0f9c*/ 	.word	0x0001b2a0


	//   ....[92]....
        /*0fa0*/ 	.word	0x0001bb40


	//   ....[93]....
        /*0fa4*/ 	.word	0x0001bb60


	//   ....[94]....
        /*0fa8*/ 	.word	0x0001bb80


	//   ....[95]....
        /*0fac*/ 	.word	0x0001bb90


	//   ....[96]....
        /*0fb0*/ 	.word	0x0001c2c0


	//   ....[97]....
        /*0fb4*/ 	.word	0x0001c2d0


	//   ....[98]....
        /*0fb8*/ 	.word	0x0001c410


	//   ....[99]....
        /*0fbc*/ 	.word	0x0001c420


	//   ....[100]....
        /*0fc0*/ 	.word	0x0001c560


	//   ....[101]....
        /*0fc4*/ 	.word	0x0001c570


	//   ....[102]....
        /*0fc8*/ 	.word	0x0001c6b0


	//   ....[103]....
        /*0fcc*/ 	.word	0x0001c6c0


	//   ....[104]....
        /*0fd0*/ 	.word	0x0001cc90


	//   ....[105]....
        /*0fd4*/ 	.word	0x0001cca0


	//   ....[106]....
        /*0fd8*/ 	.word	0x0001d1d0


	//   ....[107]....
        /*0fdc*/ 	.word	0x0001d1e0


	//   ....[108]....
        /*0fe0*/ 	.word	0x0001df50


	//   ....[109]....
        /*0fe4*/ 	.word	0x0001df60


	//   ....[110]....
        /*0fe8*/ 	.word	0x0001e0c0


	//   ....[111]....
        /*0fec*/ 	.word	0x0001e0d0


	//   ....[112]....
        /*0ff0*/ 	.word	0x0001e220


	//   ....[113]....
        /*0ff4*/ 	.word	0x0001e230


	//   ....[114]....
        /*0ff8*/ 	.word	0x0001e380


	//   ....[115]....
        /*0ffc*/ 	.word	0x0001e390


	//   ....[116]....
        /*1000*/ 	.word	0x0001e540


	//   ....[117]....
        /*1004*/ 	.word	0x0001e780


	//   ....[118]....
        /*1008*/ 	.word	0x0001e7b0


	//   ....[119]....
        /*100c*/ 	.word	0x0001e7e0


	//   ....[120]....
        /*1010*/ 	.word	0x0001e810


	//   ....[121]....
        /*1014*/ 	.word	0x0001e840


	//   ....[122]....
        /*1018*/ 	.word	0x0001e870


	//   ....[123]....
        /*101c*/ 	.word	0x0001ea10


	//   ....[124]....
        /*1020*/ 	.word	0x0001ea40


	//   ....[125]....
        /*1024*/ 	.word	0x0001ea70


	//   ....[126]....
        /*1028*/ 	.word	0x0001eaa0


	//   ....[127]....
        /*102c*/ 	.word	0x0001ead0


	//   ....[128]....
        /*1030*/ 	.word	0x0001eb00


	//   ....[129]....
        /*1034*/ 	.word	0x0001eb90


	//   ....[130]....
        /*1038*/ 	.word	0x0001ebc0


	//   ....[131]....
        /*103c*/ 	.word	0x0001ebd0


	//   ....[132]....
        /*1040*/ 	.word	0x0001ec80


	//   ....[133]....
        /*1044*/ 	.word	0x0001fe50


	//   ....[134]....
        /*1048*/ 	.word	0x000215a0


	//   ....[135]....
        /*104c*/ 	.word	0x00022190


	//   ....[136]....
        /*1050*/ 	.word	0x000221c0


	//   ....[137]....
        /*1054*/ 	.word	0x00022260


	//   ....[138]....
        /*1058*/ 	.word	0x00022270


	//   ....[139]....
        /*105c*/ 	.word	0x000222f0


	//   ....[140]....
        /*1060*/ 	.word	0x00022300


	//   ....[141]....
        /*1064*/ 	.word	0x00022380


	//   ....[142]....
        /*1068*/ 	.word	0x00022390


	//   ....[143]....
        /*106c*/ 	.word	0x00022410


	//   ....[144]....
        /*1070*/ 	.word	0x00022420


	//   ....[145]....
        /*1074*/ 	.word	0x000224a0


	//   ....[146]....
        /*1078*/ 	.word	0x000224b0


	//   ....[147]....
        /*107c*/ 	.word	0x00022530


	//   ....[148]....
        /*1080*/ 	.word	0x00022540


	//   ....[149]....
        /*1084*/ 	.word	0x00022590


	//   ....[150]....
        /*1088*/ 	.word	0x000225b0


	//   ....[151]....
        /*108c*/ 	.word	0x00024360


	//   ....[152]....
        /*1090*/ 	.word	0x00024390


	//   ....[153]....
        /*1094*/ 	.word	0x000243f0


	//   ....[154]....
        /*1098*/ 	.word	0x00024420


	//   ....[155]....
        /*109c*/ 	.word	0x00024450


	//   ....[156]....
        /*10a0*/ 	.word	0x00024480


	//   ....[157]....
        /*10a4*/ 	.word	0x000244b0


	//   ....[158]....
        /*10a8*/ 	.word	0x000244e0


	//   ....[159]....
        /*10ac*/ 	.word	0x000246a0


	//   ....[160]....
        /*10b0*/ 	.word	0x000246d0


	//   ....[161]....
        /*10b4*/ 	.word	0x00024700


	//   ....[162]....
        /*10b8*/ 	.word	0x00024730


	//   ....[163]....
        /*10bc*/ 	.word	0x00024760


	//   ....[164]....
        /*10c0*/ 	.word	0x00024790


	//   ....[165]....
        /*10c4*/ 	.word	0x00024850


	//   ....[166]....
        /*10c8*/ 	.word	0x00024870


	//   ....[167]....
        /*10cc*/ 	.word	0x00024880


	//   ....[168]....
        /*10d0*/ 	.word	0x000248e0


	//   ....[169]....
        /*10d4*/ 	.word	0x00025020


	//   ....[170]....
        /*10d8*/ 	.word	0x00025520


	//   ....[171]....
        /*10dc*/ 	.word	0x000255d0


	//   ....[172]....
        /*10e0*/ 	.word	0x00025660


	//   ....[173]....
        /*10e4*/ 	.word	0x000256b0


	//   ....[174]....
        /*10e8*/ 	.word	0x00025700


	//   ....[175]....
        /*10ec*/ 	.word	0x000257e0


	//   ....[176]....
        /*10f0*/ 	.word	0x00025870


	//   ....[177]....
        /*10f4*/ 	.word	0x000258c0


	//   ....[178]....
        /*10f8*/ 	.word	0x00025910


	//   ....[179]....
        /*10fc*/ 	.word	0x00025bd0


	//   ....[180]....
        /*1100*/ 	.word	0x00025cf0


	//   ....[181]....
        /*1104*/ 	.word	0x00025e20


	//   ....[182]....
        /*1108*/ 	.word	0x00025f30


	//   ....[183]....
        /*110c*/ 	.word	0x00026060


	//   ....[184]....
        /*1110*/ 	.word	0x000260d0


	//   ....[185]....
        /*1114*/ 	.word	0x00026130


	//   ....[186]....
        /*1118*/ 	.word	0x00026180


	//   ....[187]....
        /*111c*/ 	.word	0x000261e0


	//   ....[188]....
        /*1120*/ 	.word	0x00026250


	//   ....[189]....
        /*1124*/ 	.word	0x000262b0


	//   ....[190]....
        /*1128*/ 	.word	0x00026300


	//   ....[191]....
        /*112c*/ 	.word	0x00026390


	//   ....[192]....
        /*1130*/ 	.word	0x00026410


	//   ....[193]....
        /*1134*/ 	.word	0x00026470


	//   ....[194]....
        /*1138*/ 	.word	0x000264c0


	//   ....[195]....
        /*113c*/ 	.word	0x00026530


	//   ....[196]....
        /*1140*/ 	.word	0x000265a0


	//   ....[197]....
        /*1144*/ 	.word	0x00026600


	//   ....[198]....
        /*1148*/ 	.word	0x00026660


	//   ....[199]....
        /*114c*/ 	.word	0x000266e0


	//   ....[200]....
        /*1150*/ 	.word	0x00026750


	//   ....[201]....
        /*1154*/ 	.word	0x000267b0


	//   ....[202]....
        /*1158*/ 	.word	0x00026800


	//   ....[203]....
        /*115c*/ 	.word	0x00026880


	//   ....[204]....
        /*1160*/ 	.word	0x000268f0


	//   ....[205]....
        /*1164*/ 	.word	0x00026950


	//   ....[206]....
        /*1168*/ 	.word	0x000269a0


	//   ....[207]....
        /*116c*/ 	.word	0x00026a20


	//   ....[208]....
        /*1170*/ 	.word	0x00026a90


	//   ....[209]....
        /*1174*/ 	.word	0x00026af0


	//   ....[210]....
        /*1178*/ 	.word	0x00026b40


	//   ....[211]....
        /*117c*/ 	.word	0x00026bc0


	//   ....[212]....
        /*1180*/ 	.word	0x00026c30


	//   ....[213]....
        /*1184*/ 	.word	0x00026c90


	//   ....[214]....
        /*1188*/ 	.word	0x00026ce0


	//   ....[215]....
        /*118c*/ 	.word	0x00026d60


	//   ....[216]....
        /*1190*/ 	.word	0x00026dd0


	//   ....[217]....
        /*1194*/ 	.word	0x00026e30


	//   ....[218]....
        /*1198*/ 	.word	0x00026e80


	//   ....[219]....
        /*119c*/ 	.word	0x00026ee0


	//   ....[220]....
        /*11a0*/ 	.word	0x00026f50


	//   ....[221]....
        /*11a4*/ 	.word	0x00026fc0


	//   ....[222]....
        /*11a8*/ 	.word	0x00027020


	//   ....[223]....
        /*11ac*/ 	.word	0x00027080


	//   ....[224]....
        /*11b0*/ 	.word	0x000270f0


	//   ....[225]....
        /*11b4*/ 	.word	0x00027150


	//   ....[226]....
        /*11b8*/ 	.word	0x000271a0


	//   ....[227]....
        /*11bc*/ 	.word	0x00027210


	//   ....[228]....
        /*11c0*/ 	.word	0x00027260


	//   ....[229]....
        /*11c4*/ 	.word	0x000272d0


	//   ....[230]....
        /*11c8*/ 	.word	0x00027330


	//   ....[231]....
        /*11cc*/ 	.word	0x000273a0


	//   ....[232]....
        /*11d0*/ 	.word	0x00027410


	//   ....[233]....
        /*11d4*/ 	.word	0x00027470


	//   ....[234]....
        /*11d8*/ 	.word	0x000274c0


	//   ....[235]....
        /*11dc*/ 	.word	0x00027570


	//   ....[236]....
        /*11e0*/ 	.word	0x000275e0


	//   ....[237]....
        /*11e4*/ 	.word	0x00027640


	//   ....[238]....
        /*11e8*/ 	.word	0x00027690


	//   ....[239]....
        /*11ec*/ 	.word	0x00027700


	//   ....[240]....
        /*11f0*/ 	.word	0x00027770


	//   ....[241]....
        /*11f4*/ 	.word	0x00027800


	//   ....[242]....
        /*11f8*/ 	.word	0x00027850


	//   ....[243]....
        /*11fc*/ 	.word	0x000278d0


	//   ....[244]....
        /*1200*/ 	.word	0x00027920


	//   ....[245]....
        /*1204*/ 	.word	0x000279b0


	//   ....[246]....
        /*1208*/ 	.word	0x00027a40


	//   ....[247]....
        /*120c*/ 	.word	0x00027ad0


	//   ....[248]....
        /*1210*/ 	.word	0x00027b60


	//   ....[249]....
        /*1214*/ 	.word	0x00027bf0


	//   ....[250]....
        /*1218*/ 	.word	0x00027c80


	//   ....[251]....
        /*121c*/ 	.word	0x00027d00


	//   ....[252]....
        /*1220*/ 	.word	0x00027d50


	//   ....[253]....
        /*1224*/ 	.word	0x00027de0


	//   ....[254]....
        /*1228*/ 	.word	0x00027e70


	//   ....[255]....
        /*122c*/ 	.word	0x00027ef0


	//   ....[0]....
        /*1230*/ 	.word	0x00027f40


	//   ....[1]....
        /*1234*/ 	.word	0x00027fd0


	//   ....[2]....
        /*1238*/ 	.word	0x00028060


	//   ....[3]....
        /*123c*/ 	.word	0x000280f0


	//   ....[4]....
        /*1240*/ 	.word	0x00028180


	//   ....[5]....
        /*1244*/ 	.word	0x00028210


	//   ....[6]....
        /*1248*/ 	.word	0x000282a0


	//   ....[7]....
        /*124c*/ 	.word	0x00028360


	//   ....[8]....
        /*1250*/ 	.word	0x00028640


	//   ....[9]....
        /*1254*/ 	.word	0x00028840


	//   ....[10]....
        /*1258*/ 	.word	0x00028890


	//   ....[11]....
        /*125c*/ 	.word	0x000288f0


	//   ....[12]....
        /*1260*/ 	.word	0x000289e0


	//   ....[13]....
        /*1264*/ 	.word	0x00028a40


	//   ....[14]....
        /*1268*/ 	.word	0x00028b30


	//   ....[15]....
        /*126c*/ 	.word	0x00028b90


	//   ....[16]....
        /*1270*/ 	.word	0x00028c80


	//   ....[17]....
        /*1274*/ 	.word	0x00028ce0


	//   ....[18]....
        /*1278*/ 	.word	0x00028dd0


	//   ....[19]....
        /*127c*/ 	.word	0x00028e30


	//   ....[20]....
        /*1280*/ 	.word	0x00028f20


	//   ....[21]....
        /*1284*/ 	.word	0x00028f80


	//   ....[22]....
        /*1288*/ 	.word	0x00029050


	//   ....[23]....
        /*128c*/ 	.word	0x000290d0


	//   ....[24]....
        /*1290*/ 	.word	0x000291a0


	//   ....[25]....
        /*1294*/ 	.word	0x00029480


	//   ....[26]....
        /*1298*/ 	.word	0x00029520


	//   ....[27]....
        /*129c*/ 	.word	0x000296c0


	//   ....[28]....
        /*12a0*/ 	.word	0x00029740


	//   ....[29]....
        /*12a4*/ 	.word	0x000297c0


	//   ....[30]....
        /*12a8*/ 	.word	0x00029840


	//   ....[31]....
        /*12ac*/ 	.word	0x000298c0


	//   ....[32]....
        /*12b0*/ 	.word	0x00029950


	//   ....[33]....
        /*12b4*/ 	.word	0x000299f0


	//   ....[34]....
        /*12b8*/ 	.word	0x00029aa0


	//   ....[35]....
        /*12bc*/ 	.word	0x00029b20


	//   ....[36]....
        /*12c0*/ 	.word	0x00029ba0


	//   ....[37]....
        /*12c4*/ 	.word	0x00029c20


	//   ....[38]....
        /*12c8*/ 	.word	0x00029cb0


	//   ....[39]....
        /*12cc*/ 	.word	0x00029d30


	//   ....[40]....
        /*12d0*/ 	.word	0x00029dd0


	//   ....[41]....
        /*12d4*/ 	.word	0x00029e20


	//   ....[42]....
        /*12d8*/ 	.word	0x00029eb0


	//   ....[43]....
        /*12dc*/ 	.word	0x00029fe0


	//----- nvinfo : EIATTR_REG_RECONFIG
	.align		4
.L_147:
        /*12e0*/ 	.byte	0x01, 0x54
	.zero		2


	//----- nvinfo : EIATTR_SYSCALL_OFFSETS
	.align		4
        /*12e4*/ 	.byte	0x04, 0x46
        /*12e6*/ 	.short	(.L_149 - .L_148)


	//   ....[0]....
.L_148:
        /*12e8*/ 	.word	0x00001c60


	//   ....[1]....
        /*12ec*/ 	.word	0x00001db0


	//   ....[2]....
        /*12f0*/ 	.word	0x0000cfe0


	//   ....[3]....
        /*12f4*/ 	.word	0x0000d320


	//   ....[4]....
        /*12f8*/ 	.word	0x00021000


	//   ....[5]....
        /*12fc*/ 	.word	0x00021190


	//   ....[6]....
        /*1300*/ 	.word	0x000212e0


	//   ....[7]....
        /*1304*/ 	.word	0x00021420


	//   ....[8]....
        /*1308*/ 	.word	0x00021e00


	//----- nvinfo : EIATTR_MBARRIER_INSTR_OFFSETS
	.align		4
.L_149:
        /*130c*/ 	.byte	0x04, 0x39
        /*130e*/ 	.short	(.L_151 - .L_150)


	//   ....[0]....
.L_150:
        /*1310*/ 	.word	0x000002b0
        /*1314*/ 	.word	0x000000ff
        /*1318*/ 	.word	0x0002e800
        /*131c*/ 	.short	0x0100
        /*131e*/ 	.byte	0x08
	.zero		1


	//   ....[1]....
        /*1320*/ 	.word	0x000002c0
        /*1324*/ 	.word	0x000000ff
        /*1328*/ 	.word	0x0002e820
        /*132c*/ 	.short	0x0100
        /*132e*/ 	.byte	0x08
	.zero		1


	//   ....[2]....
        /*1330*/ 	.word	0x000003b0
        /*1334*/ 	.word	0x000000ff
        /*1338*/ 	.word	0x0002e830
        /*133c*/ 	.short	0x0100
        /*133e*/ 	.byte	0x08
	.zero		1


	//   ....[3]....
        /*1340*/ 	.word	0x000003c0
        /*1344*/ 	.word	0x000000ff
        /*1348*/ 	.word	0x0002e840
        /*134c*/ 	.short	0x0100
        /*134e*/ 	.byte	0x08
	.zero		1


	//   ....[4]....
        /*1350*/ 	.word	0x000003d0
        /*1354*/ 	.word	0x000000ff
        /*1358*/ 	.word	0x0002e838
        /*135c*/ 	.short	0x0100
        /*135e*/ 	.byte	0x08
	.zero		1


	//   ....[5]....
        /*1360*/ 	.word	0x000003e0
        /*1364*/ 	.word	0x000000ff
        /*1368*/ 	.word	0x0002e848
        /*136c*/ 	.short	0x0100
        /*136e*/ 	.byte	0x08
	.zero		1


	//   ....[6]....
        /*1370*/ 	.word	0x00000510
        /*1374*/ 	.word	0x000000ff
        /*1378*/ 	.word	0x0002e850
        /*137c*/ 	.short	0x0100
        /*137e*/ 	.byte	0x08
	.zero		1


	//   ....[7]....
        /*1380*/ 	.word	0x00000520
        /*1384*/ 	.word	0x000000ff
        /*1388*/ 	.word	0x0002e860
        /*138c*/ 	.short	0x0100
        /*138e*/ 	.byte	0x08
	.zero		1


	//   ....[8]....
        /*1390*/ 	.word	0x00000530
        /*1394*/ 	.word	0x000000ff
        /*1398*/ 	.word	0x0002e858
        /*139c*/ 	.short	0x0100
        /*139e*/ 	.byte	0x08
	.zero		1


	//   ....[9]....
        /*13a0*/ 	.word	0x00000540
        /*13a4*/ 	.word	0x000000ff
        /*13a8*/ 	.word	0x0002e868
        /*13ac*/ 	.short	0x0100
        /*13ae*/ 	.byte	0x08
	.zero		1


	//   ....[10]....
        /*13b0*/ 	.word	0x00000630
        /*13b4*/ 	.word	0x000000ff
        /*13b8*/ 	.word	0x0002e870
        /*13bc*/ 	.short	0x0100
        /*13be*/ 	.byte	0x06
	.zero		1


	//   ....[11]....
        /*13c0*/ 	.word	0x00000640
        /*13c4*/ 	.word	0x000000ff
        /*13c8*/ 	.word	0x0002e880
        /*13cc*/ 	.short	0x0100
        /*13ce*/ 	.byte	0x06
	.zero		1


	//   ....[12]....
        /*13d0*/ 	.word	0x00000650
        /*13d4*/ 	.word	0x000000ff
        /*13d8*/ 	.word	0x0002e878
        /*13dc*/ 	.short	0x0100
        /*13de*/ 	.byte	0x06
	.zero		1


	//   ....[13]....
        /*13e0*/ 	.word	0x00000660
        /*13e4*/ 	.word	0x000000ff
        /*13e8*/ 	.word	0x0002e888
        /*13ec*/ 	.short	0x0100
        /*13ee*/ 	.byte	0x06
	.zero		1


	//   ....[14]....
        /*13f0*/ 	.word	0x00000790
        /*13f4*/ 	.word	0x000000ff
        /*13f8*/ 	.word	0x0002e890
        /*13fc*/ 	.short	0x0100
        /*13fe*/ 	.byte	0x08
	.zero		1


	//   ....[15]....
        /*1400*/ 	.word	0x000007a0
        /*1404*/ 	.word	0x000000ff
        /*1408*/ 	.word	0x0002e8a0
        /*140c*/ 	.short	0x0100
        /*140e*/ 	.byte	0x08
	.zero		1


	//   ....[16]....
        /*1410*/ 	.word	0x000007b0
        /*1414*/ 	.word	0x000000ff
        /*1418*/ 	.word	0x0002e898
        /*141c*/ 	.short	0x0100
        /*141e*/ 	.byte	0x08
	.zero		1


	//   ....[17]....
        /*1420*/ 	.word	0x000007c0
        /*1424*/ 	.word	0x000000ff
        /*1428*/ 	.word	0x0002e8a8
        /*142c*/ 	.short	0x0100
        /*142e*/ 	.byte	0x08
	.zero		1


	//   ....[18]....
        /*1430*/ 	.word	0x000008f0
        /*1434*/ 	.word	0x000000ff
        /*1438*/ 	.word	0x0002e8b0
        /*143c*/ 	.short	0x0100
        /*143e*/ 	.byte	0x08
	.zero		1


	//   ....[19]....
        /*1440*/ 	.word	0x00000900
        /*1444*/ 	.word	0x000000ff
        /*1448*/ 	.word	0x0002e8c0
        /*144c*/ 	.short	0x0100
        /*144e*/ 	.byte	0x08
	.zero		1


	//   ....[20]....
        /*1450*/ 	.word	0x00000910
        /*1454*/ 	.word	0x000000ff
        /*1458*/ 	.word	0x0002e8b8
        /*145c*/ 	.short	0x0100
        /*145e*/ 	.byte	0x08
	.zero		1


	//   ....[21]....
        /*1460*/ 	.word	0x00000920
        /*1464*/ 	.word	0x000000ff
        /*1468*/ 	.word	0x0002e8c8
        /*146c*/ 	.short	0x0100
        /*146e*/ 	.byte	0x08
	.zero		1


	//   ....[22]....
        /*1470*/ 	.word	0x00003340
        /*1474*/ 	.word	0x0000006e
        /*1478*/ 	.word	0x0002e890
        /*147c*/ 	.short	0x010a
        /*147e*/ 	.byte	0x3f
	.zero		1


	//   ....[23]....
        /*1480*/ 	.word	0x00007570
        /*1484*/ 	.word	0x0000006e
        /*1488*/ 	.word	0x0002e890
        /*148c*/ 	.short	0x010a
        /*148e*/ 	.byte	0x3f
	.zero		1


	//   ....[24]....
        /*1490*/ 	.word	0x0000b610
        /*1494*/ 	.word	0x0000006e
        /*1498*/ 	.word	0x0002e890
        /*149c*/ 	.short	0x010a
        /*149e*/ 	.byte	0x3f
	.zero		1


	//   ....[25]....
        /*14a0*/ 	.word	0x0000bd30
        /*14a4*/ 	.word	0x00000030
        /*14a8*/ 	.word	0x00000000
        /*14ac*/ 	.short	0x0101
        /*14ae*/ 	.byte	0x3f
	.zero		1


	//   ....[26]....
        /*14b0*/ 	.word	0x0000bd70
        /*14b4*/ 	.word	0x0000006e
        /*14b8*/ 	.word	0x0002e8b0
        /*14bc*/ 	.short	0x010a
        /*14be*/ 	.byte	0x3f
	.zero		1


	//   ....[27]....
        /*14c0*/ 	.word	0x0000c520
        /*14c4*/ 	.word	0x0000006e
        /*14c8*/ 	.word	0x00000000
        /*14cc*/ 	.short	0x0101
        /*14ce*/ 	.byte	0x3f
	.zero		1


	//   ....[28]....
        /*14d0*/ 	.word	0x0000d080
        /*14d4*/ 	.word	0x00000010
        /*14d8*/ 	.word	0x0002e800
        /*14dc*/ 	.short	0x010a
        /*14de*/ 	.byte	0x3f
	.zero		1


	//   ....[29]....
        /*14e0*/ 	.word	0x0000d0d0
        /*14e4*/ 	.word	0x00000010
        /*14e8*/ 	.word	0x0002e800
        /*14ec*/ 	.short	0x010a
        /*14ee*/ 	.byte	0x3f
	.zero		1


	//   ....[30]....
        /*14f0*/ 	.word	0x0000d730
        /*14f4*/ 	.word	0x00000010
        /*14f8*/ 	.word	0x0002e800
        /*14fc*/ 	.short	0x010a
        /*14fe*/ 	.byte	0x3f
	.zero		1


	//   ....[31]....
        /*1500*/ 	.word	0x0000f540
        /*1504*/ 	.word	0x00000010
        /*1508*/ 	.word	0x0002e800
        /*150c*/ 	.short	0x010a
        /*150e*/ 	.byte	0x3f
	.zero		1


	//   ....[32]....
        /*1510*/ 	.word	0x00011270
        /*1514*/ 	.word	0x00000003
        /*1518*/ 	.word	0x0002e830
        /*151c*/ 	.short	0x010a
        /*151e*/ 	.byte	0x3f
	.zero		1


	//   ....[33]....
        /*1520*/ 	.word	0x00011320
        /*1524*/ 	.word	0x00000003
        /*1528*/ 	.word	0x0002e830
        /*152c*/ 	.short	0x010a
        /*152e*/ 	.byte	0x3f
	.zero		1


	//   ....[34]....
        /*1530*/ 	.word	0x000145b0
        /*1534*/ 	.word	0x00000003
        /*1538*/ 	.word	0x00000000
        /*153c*/ 	.short	0x0101
        /*153e*/ 	.byte	0x3f
	.zero		1


	//   ....[35]....
        /*1540*/ 	.word	0x000156a0
        /*1544*/ 	.word	0x0000000d
        /*1548*/ 	.word	0x0002e830
        /*154c*/ 	.short	0x010a
        /*154e*/ 	.byte	0x3f
	.zero		1


	//   ....[36]....
        /*1550*/ 	.word	0x000156f0
        /*1554*/ 	.word	0x0000000d
        /*1558*/ 	.word	0x0002e830
        /*155c*/ 	.short	0x010a
        /*155e*/ 	.byte	0x3f
	.zero		1


	//   ....[37]....
        /*1560*/ 	.word	0x00016c80
        /*1564*/ 	.word	0x0000000c
        /*1568*/ 	.word	0x0002e850
        /*156c*/ 	.short	0x010a
        /*156e*/ 	.byte	0x3f
	.zero		1


	//   ....[38]....
        /*1570*/ 	.word	0x00016cc0
        /*1574*/ 	.word	0x0000000c
        /*1578*/ 	.word	0x0002e850
        /*157c*/ 	.short	0x010a
        /*157e*/ 	.byte	0x3f
	.zero		1


	//   ....[39]....
        /*1580*/ 	.word	0x00018cc0
        /*1584*/ 	.word	0x00000072
        /*1588*/ 	.word	0x00000000
        /*158c*/ 	.short	0x0101
        /*158e*/ 	.byte	0x3f
	.zero		1


	//   ....[40]....
        /*1590*/ 	.word	0x00018e70
        /*1594*/ 	.word	0x00000066
        /*1598*/ 	.word	0x00000000
        /*159c*/ 	.short	0x0101
        /*159e*/ 	.byte	0x3f
	.zero		1


	//   ....[41]....
        /*15a0*/ 	.word	0x000196e0
        /*15a4*/ 	.word	0x0000000c
        /*15a8*/ 	.word	0x0002e850
        /*15ac*/ 	.short	0x010a
        /*15ae*/ 	.byte	0x3f
	.zero		1


	//   ....[42]....
        /*15b0*/ 	.word	0x00019760
        /*15b4*/ 	.word	0x0000000c
        /*15b8*/ 	.word	0x0002e850
        /*15bc*/ 	.short	0x010a
        /*15be*/ 	.byte	0x3f
	.zero		1


	//   ....[43]....
        /*15c0*/ 	.word	0x00019f60
        /*15c4*/ 	.word	0x00000002
        /*15c8*/ 	.word	0x00000000
        /*15cc*/ 	.short	0x0101
        /*15ce*/ 	.byte	0x3f
	.zero		1


	//   ....[44]....
        /*15d0*/ 	.word	0x0001c1f0
        /*15d4*/ 	.word	0x00000000
        /*15d8*/ 	.word	0x00000000
        /*15dc*/ 	.short	0x0101
        /*15de*/ 	.byte	0x3f
	.zero		1


	//   ....[45]....
        /*15e0*/ 	.word	0x0001ca90
        /*15e4*/ 	.word	0x0000000a
        /*15e8*/ 	.word	0x00000000
        /*15ec*/ 	.short	0x0101
        /*15ee*/ 	.byte	0x3f
	.zero		1


	//   ....[46]....
        /*15f0*/ 	.word	0x0001ff30
        /*15f4*/ 	.word	0x00000012
        /*15f8*/ 	.word	0x0002e820
        /*15fc*/ 	.short	0x010a
        /*15fe*/ 	.byte	0x3f
	.zero		1


	//   ....[47]....
        /*1600*/ 	.word	0x00020000
        /*1604*/ 	.word	0x00000007
        /*1608*/ 	.word	0x0002e8a0
        /*160c*/ 	.short	0x010a
        /*160e*/ 	.byte	0x3f
	.zero		1


	//   ....[48]....
        /*1610*/ 	.word	0x00020240
        /*1614*/ 	.word	0x00000007
        /*1618*/ 	.word	0x0002e8c0
        /*161c*/ 	.short	0x010a
        /*161e*/ 	.byte	0x3f
	.zero		1


	//   ....[49]....
        /*1620*/ 	.word	0x000205f0
        /*1624*/ 	.word	0x00000005
        /*1628*/ 	.word	0x0002e8a0
        /*162c*/ 	.short	0x010a
        /*162e*/ 	.byte	0x3f
	.zero		1


	//   ....[50]....
        /*1630*/ 	.word	0x00020820
        /*1634*/ 	.word	0x00000005
        /*1638*/ 	.word	0x0002e8c0
        /*163c*/ 	.short	0x010a
        /*163e*/ 	.byte	0x3f
	.zero		1


	//   ....[51]....
        /*1640*/ 	.word	0x00021830
        /*1644*/ 	.word	0x00000002
        /*1648*/ 	.word	0x0002e880
        /*164c*/ 	.short	0x010a
        /*164e*/ 	.byte	0x3f
	.zero		1


	//   ....[52]....
        /*1650*/ 	.word	0x000219e0
        /*1654*/ 	.word	0x00000002
        /*1658*/ 	.word	0x0002e840
        /*165c*/ 	.short	0x010a
        /*165e*/ 	.byte	0x3f
	.zero		1


	//   ....[53]....
        /*1660*/ 	.word	0x00022650
        /*1664*/ 	.word	0x00000012
        /*1668*/ 	.word	0x0002e800
        /*166c*/ 	.short	0x0107
        /*166e*/ 	.byte	0x3f
	.zero		1


	//   ....[54]....
        /*1670*/ 	.word	0x00022740
        /*1674*/ 	.word	0x00000012
        /*1678*/ 	.word	0x0002e800
        /*167c*/ 	.short	0x0101
        /*167e*/ 	.byte	0x3f
	.zero		1


	//   ....[55]....
        /*1680*/ 	.word	0x00022760
        /*1684*/ 	.word	0x00000012
        /*1688*/ 	.word	0x0002e820
        /*168c*/ 	.short	0x010a
        /*168e*/ 	.byte	0x3f
	.zero		1


	//   ....[56]....
        /*1690*/ 	.word	0x00022a80
        /*1694*/ 	.word	0x00000006
        /*1698*/ 	.word	0x0002e880
        /*169c*/ 	.short	0x010a
        /*169e*/ 	.byte	0x3f
	.zero		1


	//   ....[57]....
        /*16a0*/ 	.word	0x00022ce0
        /*16a4*/ 	.word	0x00000006
        /*16a8*/ 	.word	0x0002e840
        /*16ac*/ 	.short	0x010a
        /*16ae*/ 	.byte	0x3f
	.zero		1


	//   ....[58]....
        /*16b0*/ 	.word	0x00022fa0
        /*16b4*/ 	.word	0x00000013
        /*16b8*/ 	.word	0x0002e870
        /*16bc*/ 	.short	0x010a
        /*16be*/ 	.byte	0x3f
	.zero		1


	//   ....[59]....
        /*16c0*/ 	.word	0x00023020
        /*16c4*/ 	.word	0x00000013
        /*16c8*/ 	.word	0x0002e860
        /*16cc*/ 	.short	0x010a
        /*16ce*/ 	.byte	0x3f
	.zero		1


	//   ....[60]....
        /*16d0*/ 	.word	0x000236a0
        /*16d4*/ 	.word	0x00000013
        /*16d8*/ 	.word	0x0002e850
        /*16dc*/ 	.short	0x0101
        /*16de*/ 	.byte	0x3f
	.zero		1


	//   ....[61]....
        /*16e0*/ 	.word	0x00023720
        /*16e4*/ 	.word	0x00000013
        /*16e8*/ 	.word	0x00000000
        /*16ec*/ 	.short	0x0101
        /*16ee*/ 	.byte	0x3f
	.zero		1


	//   ....[62]....
        /*16f0*/ 	.word	0x00023960
        /*16f4*/ 	.word	0x00000010
        /*16f8*/ 	.word	0x0002e870
        /*16fc*/ 	.short	0x010a
        /*16fe*/ 	.byte	0x3f
	.zero		1


	//   ....[63]....
        /*1700*/ 	.word	0x000239d0
        /*1704*/ 	.word	0x00000010
        /*1708*/ 	.word	0x0002e860
        /*170c*/ 	.short	0x010a
        /*170e*/ 	.byte	0x3f
	.zero		1


	//   ....[64]....
        /*1710*/ 	.word	0x00024070
        /*1714*/ 	.word	0x00000010
        /*1718*/ 	.word	0x0002e850
        /*171c*/ 	.short	0x0101
        /*171e*/ 	.byte	0x3f
	.zero		1


	//   ....[65]....
        /*1720*/ 	.word	0x000240c0
        /*1724*/ 	.word	0x00000010
        /*1728*/ 	.word	0x00000000
        /*172c*/ 	.short	0x0101
        /*172e*/ 	.byte	0x3f
	.zero		1


	//   ....[66]....
        /*1730*/ 	.word	0x00024fa0
        /*1734*/ 	.word	0x00000000
        /*1738*/ 	.word	0x0002e820
        /*173c*/ 	.short	0x010a
        /*173e*/ 	.byte	0x3f
	.zero		1


	//   ....[67]....
        /*1740*/ 	.word	0x00025150
        /*1744*/ 	.word	0x00000006
        /*1748*/ 	.word	0x00000000
        /*174c*/ 	.short	0x010a
        /*174e*/ 	.byte	0x3f
	.zero		1


	//   ....[68]....
        /*1750*/ 	.word	0x000251c0
        /*1754*/ 	.word	0x00000007
        /*1758*/ 	.word	0x00000000
        /*175c*/ 	.short	0x010a
        /*175e*/ 	.byte	0x3f
	.zero		1


	//   ....[69]....
        /*1760*/ 	.word	0x00025220
        /*1764*/ 	.word	0x00000004
        /*1768*/ 	.word	0x0002e860
        /*176c*/ 	.short	0x010a
        /*176e*/ 	.byte	0x3f
	.zero		1


	//   ....[70]....
        /*1770*/ 	.word	0x00025270
        /*1774*/ 	.word	0x00000003
        /*1778*/ 	.word	0x0002e860
        /*177c*/ 	.short	0x010a
        /*177e*/ 	.byte	0x3f
	.zero		1


	//   ....[71]....
        /*1780*/ 	.word	0x000252b0
        /*1784*/ 	.word	0x00000004
        /*1788*/ 	.word	0x0002e880
        /*178c*/ 	.short	0x010a
        /*178e*/ 	.byte	0x3f
	.zero		1


	//   ....[72]....
        /*1790*/ 	.word	0x000252d0
        /*1794*/ 	.word	0x00000003
        /*1798*/ 	.word	0x0002e880
        /*179c*/ 	.short	0x010a
        /*179e*/ 	.byte	0x3f
	.zero		1


	//   ....[73]....
        /*17a0*/ 	.word	0x00025330
        /*17a4*/ 	.word	0x0000006e
        /*17a8*/ 	.word	0x0002e890
        /*17ac*/ 	.short	0x010a
        /*17ae*/ 	.byte	0x3f
	.zero		1


	//   ....[74]....
        /*17b0*/ 	.word	0x00025380
        /*17b4*/ 	.word	0x0000006e
        /*17b8*/ 	.word	0x0002e890
        /*17bc*/ 	.short	0x010a
        /*17be*/ 	.byte	0x3f
	.zero		1


	//   ....[75]....
        /*17c0*/ 	.word	0x000253d0
        /*17c4*/ 	.word	0x0000006e
        /*17c8*/ 	.word	0x0002e890
        /*17cc*/ 	.short	0x010a
        /*17ce*/ 	.byte	0x3f
	.zero		1


	//   ....[76]....
        /*17d0*/ 	.word	0x00025420
        /*17d4*/ 	.word	0x0000006e
        /*17d8*/ 	.word	0x0002e8b0
        /*17dc*/ 	.short	0x010a
        /*17de*/ 	.byte	0x3f
	.zero		1


	//   ....[77]....
        /*17e0*/ 	.word	0x00025730
        /*17e4*/ 	.word	0x00000010
        /*17e8*/ 	.word	0x0002e800
        /*17ec*/ 	.short	0x010a
        /*17ee*/ 	.byte	0x3f
	.zero		1


	//   ....[78]....
        /*17f0*/ 	.word	0x00025940
        /*17f4*/ 	.word	0x00000010
        /*17f8*/ 	.word	0x0002e800
        /*17fc*/ 	.short	0x010a
        /*17fe*/ 	.byte	0x3f
	.zero		1


	//   ....[79]....
        /*1800*/ 	.word	0x00025990
        /*1804*/ 	.word	0x00000003
        /*1808*/ 	.word	0x0002e830
        /*180c*/ 	.short	0x010a
        /*180e*/ 	.byte	0x3f
	.zero		1


	//   ....[80]....
        /*1810*/ 	.word	0x000259e0
        /*1814*/ 	.word	0x0000000d
        /*1818*/ 	.word	0x0002e830
        /*181c*/ 	.short	0x010a
        /*181e*/ 	.byte	0x3f
	.zero		1


	//   ....[81]....
        /*1820*/ 	.word	0x00025a30
        /*1824*/ 	.word	0x0000000c
        /*1828*/ 	.word	0x0002e850
        /*182c*/ 	.short	0x010a
        /*182e*/ 	.byte	0x3f
	.zero		1


	//   ....[82]....
        /*1830*/ 	.word	0x00025a80
        /*1834*/ 	.word	0x0000000c
        /*1838*/ 	.word	0x0002e850
        /*183c*/ 	.short	0x010a
        /*183e*/ 	.byte	0x3f
	.zero		1


	//   ....[83]....
        /*1840*/ 	.word	0x00028420
        /*1844*/ 	.word	0x00000012
        /*1848*/ 	.word	0x0002e820
        /*184c*/ 	.short	0x010a
        /*184e*/ 	.byte	0x3f
	.zero		1


	//   ....[84]....
        /*1850*/ 	.word	0x00028470
        /*1854*/ 	.word	0x00000007
        /*1858*/ 	.word	0x0002e8a0
        /*185c*/ 	.short	0x010a
        /*185e*/ 	.byte	0x3f
	.zero		1


	//   ....[85]....
        /*1860*/ 	.word	0x000284c0
        /*1864*/ 	.word	0x00000007
        /*1868*/ 	.word	0x0002e8c0
        /*186c*/ 	.short	0x010a
        /*186e*/ 	.byte	0x3f
	.zero		1


	//   ....[86]....
        /*1870*/ 	.word	0x00028510
        /*1874*/ 	.word	0x00000005
        /*1878*/ 	.word	0x0002e8a0
        /*187c*/ 	.short	0x010a
        /*187e*/ 	.byte	0x3f
	.zero		1


	//   ....[87]....
        /*1880*/ 	.word	0x00028560
        /*1884*/ 	.word	0x00000005
        /*1888*/ 	.word	0x0002e8c0
        /*188c*/ 	.short	0x010a
        /*188e*/ 	.byte	0x3f
	.zero		1


	//   ....[88]....
        /*1890*/ 	.word	0x00028700
        /*1894*/ 	.word	0x00000002
        /*1898*/ 	.word	0x0002e880
        /*189c*/ 	.short	0x010a
        /*189e*/ 	.byte	0x3f
	.zero		1


	//   ....[89]....
        /*18a0*/ 	.word	0x00028750
        /*18a4*/ 	.word	0x00000002
        /*18a8*/ 	.word	0x0002e840
        /*18ac*/ 	.short	0x010a
        /*18ae*/ 	.byte	0x3f
	.zero		1


	//   ....[90]....
        /*18b0*/ 	.word	0x000291e0
        /*18b4*/ 	.word	0x00000012
        /*18b8*/ 	.word	0x0002e820
        /*18bc*/ 	.short	0x010a
        /*18be*/ 	.byte	0x3f
	.zero		1


	//   ....[91]....
        /*18c0*/ 	.word	0x00029230
        /*18c4*/ 	.word	0x00000006
        /*18c8*/ 	.word	0x0002e880
        /*18cc*/ 	.short	0x010a
        /*18ce*/ 	.byte	0x3f
	.zero		1


	//   ....[92]....
        /*18d0*/ 	.word	0x00029280
        /*18d4*/ 	.word	0x00000006
        /*18d8*/ 	.word	0x0002e840
        /*18dc*/ 	.short	0x010a
        /*18de*/ 	.byte	0x3f
	.zero		1


	//   ....[93]....
        /*18e0*/ 	.word	0x000292d0
        /*18e4*/ 	.word	0x00000013
        /*18e8*/ 	.word	0x0002e870
        /*18ec*/ 	.short	0x010a
        /*18ee*/ 	.byte	0x3f
	.zero		1


	//   ....[94]....
        /*18f0*/ 	.word	0x00029320
        /*18f4*/ 	.word	0x00000013
        /*18f8*/ 	.word	0x0002e860
        /*18fc*/ 	.short	0x010a
        /*18fe*/ 	.byte	0x3f
	.zero		1


	//   ....[95]....
        /*1900*/ 	.word	0x00029370
        /*1904*/ 	.word	0x00000010
        /*1908*/ 	.word	0x0002e870
        /*190c*/ 	.short	0x010a
        /*190e*/ 	.byte	0x3f
	.zero		1


	//   ....[96]....
        /*1910*/ 	.word	0x000293c0
        /*1914*/ 	.word	0x00000010
        /*1918*/ 	.word	0x0002e860
        /*191c*/ 	.short	0x010a
        /*191e*/ 	.byte	0x3f
	.zero		1


	//   ....[97]....
        /*1920*/ 	.word	0x00029f00
        /*1924*/ 	.word	0x00000000
        /*1928*/ 	.word	0x0002e820
        /*192c*/ 	.short	0x010a
        /*192e*/ 	.byte	0x3f
	.zero		1


	//   ....[98]....
        /*1930*/ 	.word	0x0002a0a0
        /*1934*/ 	.word	0x00000006
        /*1938*/ 	.word	0x00000000
        /*193c*/ 	.short	0x010a
        /*193e*/ 	.byte	0x3f
	.zero		1


	//   ....[99]....
        /*1940*/ 	.word	0x0002a0f0
        /*1944*/ 	.word	0x00000007
        /*1948*/ 	.word	0x00000000
        /*194c*/ 	.short	0x010a
        /*194e*/ 	.byte	0x3f
	.zero		1


	//   ....[100]....
        /*1950*/ 	.word	0x0002a140
        /*1954*/ 	.word	0x00000004
        /*1958*/ 	.word	0x0002e860
        /*195c*/ 	.short	0x010a
        /*195e*/ 	.byte	0x3f
	.zero		1


	//   ....[101]....
        /*1960*/ 	.word	0x0002a190
        /*1964*/ 	.word	0x00000003
        /*1968*/ 	.word	0x0002e860
        /*196c*/ 	.short	0x010a
        /*196e*/ 	.byte	0x3f
	.zero		1


	//   ....[102]....
        /*1970*/ 	.word	0x0002a1e0
        /*1974*/ 	.word	0x00000004
        /*1978*/ 	.word	0x0002e880
        /*197c*/ 	.short	0x010a
        /*197e*/ 	.byte	0x3f
	.zero		1


	//----- nvinfo : EIATTR_NUM_MBARRIERS
	.align		4
.L_151:
        /*1980*/ 	.byte	0x03, 0x38
        /*1982*/ 	.short	0x0016


	//----- nvinfo : EIATTR_EXIT_INSTR_OFFSETS
	.align		4
        /*1984*/ 	.byte	0x04, 0x1c
        /*1986*/ 	.short	(.L_153 - .L_152)


	//   ....[0]....
.L_152:
        /*1988*/ 	.word	0x00025320


	//----- nvinfo : EIATTR_MAX_THREADS
	.align		4
.L_153:
        /*198c*/ 	.byte	0x04, 0x05
        /*198e*/ 	.short	(.L_155 - .L_154)
.L_154:
        /*1990*/ 	.word	0x00000180
        /*1994*/ 	.word	0x00000001
        /*1998*/ 	.word	0x00000001


	//----- nvinfo : EIATTR_CRS_STACK_SIZE
	.align		4
.L_155:
        /*199c*/ 	.byte	0x04, 0x1e
        /*199e*/ 	.short	(.L_157 - .L_156)
.L_156:
        /*19a0*/ 	.word	0x00000000


	//----- nvinfo : EIATTR_CBANK_PARAM_SIZE
	.align		4
.L_157:
        /*19a4*/ 	.byte	0x03, 0x19
        /*19a6*/ 	.short	0x0af0


	//----- nvinfo : EIATTR_PARAM_CBANK
	.align		4
        /*19a8*/ 	.byte	0x04, 0x0a
        /*19aa*/ 	.short	(.L_159 - .L_158)
	.align		4
.L_158:
        /*19ac*/ 	.word	index@(.nv.constant0._ZN7cutlass13device_kernelIN5flash11enable_sm90INS1_16FlashAttnFwdSm90INS1_25CollectiveMainloopFwdSm90ILi2EN4cute5tupleIJNS5_1CILi1EEES8_S8_EEENS6_IJNS7_ILi128EEENS7_ILi224EEESA_EEELi128ENS_12float_e4m3_tEfNS_4arch4Sm90ELb0ELb0ELb0ELb1ELb0ELb1ELb0ELb1ELb1ELb1ELb1ELb0EEENS1_21CollectiveEpilogueFwdINS6_IJSA_SA_SB_EEES9_NS_10bfloat16_tESF_Li256ELb1ELb1ELb1ELb1EEENS1_36VarlenDynamicPersistentTileSchedulerILi128ELi224ELi256ELi128ELb1ELb1ELb1ELb0ELb1ELb1EEEEEEEEEvNT_6ParamsE)
        /*19b0*/ 	.short	0x0210
        /*19b2*/ 	.short	0x0af0


	//----- nvinfo : EIATTR_SW_WAR
	.align		4
.L_159:
        /*19b4*/ 	.byte	0x04, 0x36
        /*19b6*/ 	.short	(.L_161 - .L_160)
.L_160:
        /*19b8*/ 	.word	0x00000008
.L_161:


//--------------------- .nv.info._ZN7cutlass13device_kernelIN5flash11enable_sm90INS1_16FlashAttnFwdSm90INS1_25CollectiveMainloopFwdSm90ILi2EN4cute5tupleIJNS5_1CILi1EEES8_S8_EEENS6_IJNS7_ILi128EEENS7_ILi224EEESA_EEELi128ENS_12float_e4m3_tEfNS_4arch4Sm90ELb0ELb1ELb0ELb0ELb0ELb0ELb0ELb1ELb1ELb1ELb1ELb0EEENS1_21CollectiveEpilogueFwdINS6_IJSA_SA_SB_EEES9_NS_10bfloat16_tESF_Li256ELb0ELb1ELb1ELb1EEENS1_19SingleTileSchedulerILb0ELb1ELb1ELi128EEEEEEEEEvNT_6ParamsE --------------------------
	.section	.nv.info._ZN7cutlass13device_kernelIN5flash11enable_sm90INS1_16FlashAttnFwdSm90INS1_25CollectiveMainloopFwdSm90ILi2EN4cute5tupleIJNS5_1CILi1EEES8_S8_EEENS6_IJNS7_ILi128EEENS7_ILi224EEESA_EEELi128ENS_12float_e4m3_tEfNS_4arch4Sm90ELb0ELb1ELb0ELb0ELb0ELb0ELb0ELb1ELb1ELb1ELb1ELb0EEENS1_21CollectiveEpilogueFwdINS6_IJSA_SA_SB_EEES9_NS_10bfloat16_tESF_Li256ELb0ELb1ELb1ELb1EEENS1_19SingleTileSchedulerILb0ELb1ELb1ELi128EEEEEEEEEvNT_6ParamsE,"",@"SHT_CUDA_INFO"
	.sectionflags	@""
	.align	4


	//----- nvinfo : EIATTR_CUDA_API_VERSION
	.align		4
        /*0000*/ 	.byte	0x04, 0x37
        /*0002*/ 	.short	(.L_163 - .L_162)
.L_162:
        /*0004*/ 	.word	0x00000082


	//----- nvinfo : EIATTR_KPARAM_INFO
	.align		4
.L_163:
        /*0008*/ 	.byte	0x04, 0x17
        /*000a*/ 	.short	(.L_165 - .L_164)
.L_164:
        /*000c*/ 	.word	0x00000000
        /*0010*/ 	.short	0x0000
        /*0012*/ 	.short	0x0070
        /*0014*/ 	.byte	0x00, 0xf0, 0x01, 0x28


	//----- nvinfo : EIATTR_SPARSE_MMA_MASK
	.align		4
.L_165:
        /*0018*/ 	.byte	0x03, 0x50
        /*001a*/ 	.short	0x0000


	//----- nvinfo : EIATTR_MAXREG_COUNT
	.align		4
        /*001c*/ 	.byte	0x03, 0x1b
        /*001e*/ 	.short	0x00a8


	//----- nvinfo : EIATTR_NUM_BARRIERS
	.align		4
        /*0020*/ 	.byte	0x02, 0x4c
        /*0022*/ 	.byte	0x10
	.zero		1


	//----- nvinfo : EIATTR_EXTERNS
	.align		4
        /*0024*/ 	.byte	0x04, 0x0f
        /*0026*/ 	.short	(.L_167 - .L_166)


	//   ....[0]....
	.align		4
.L_166:
        /*0028*/ 	.word	index@(__assertfail)


	//----- nvinfo : EIATTR_ANNOTATIONS
	.align		4
.L_167:
        /*002c*/ 	.byte	0x04, 0x55
        /*002e*/ 	.short	(.L_169 - .L_168)


	//   ....[0]....
.L_168:
        /* <DEDUP_REMOVED lines=9> */


	//----- nvinfo : EIATTR_MERCURY_ISA_VERSION
	.align		4
.L_169:
        /*00a8*/ 	.byte	0x03, 0x5f
        /*00aa*/ 	.short	0x0101


	//----- nvinfo : EIATTR_INT_WARP_WIDE_INSTR_OFFSETS
	.align		4
        /*00ac*/ 	.byte	0x04, 0x31
        /*00ae*/ 	.short	(.L_171 - .L_170)


	//   ....[0]....
.L_170:
        /*00b0*/ 	.word	0x00000130


	//   ....[1]....
        /*00b4*/ 	.word	0x00000170


	//   ....[2]....
        /*00b8*/ 	.word	0x000001e0


	//----- nvinfo : EIATTR_COOP_GROUP_MASK_REGIDS
	.align		4
.L_171:
        /*00bc*/ 	.byte	0x04, 0x29
        /*00be*/ 	.short	(.L_173 - .L_172)


	//   ....[0]....
.L_172:
        /*00c0*/ 	.word	0xffffffff


	//   ....[1]....
        /*00c4*/ 	.word	0xffffffff


	//   ....[2]....
        /*00c8*/ 	.word	0xffffffff


	//   ....[3]....
        /*00cc*/ 	.word	0xffffffff


	//   ....[4]....
        /*00d0*/ 	.word	0xffffffff


	//   ....[5]....
        /*00d4*/ 	.word	0xffffffff


	//   ....[6]....
        /*00d8*/ 	.word	0xffffffff


	//   ....[7]....
        /*00dc*/ 	.word	0xffffffff


	//   ....[8]....
        /*00e0*/ 	.word	0xffffffff


	//   ....[9]....
        /*00e4*/ 	.word	0xffffffff


	//   ....[10]....
        /*00e8*/ 	.word	0xffffffff


	//   ....[11]....
        /*00ec*/ 	.word	0xffffffff


	//   ....[12]....
        /*00f0*/ 	.word	0xffffffff


	//   ....[13]....
        /*00f4*/ 	.word	0xffffffff


	//   ....[14]....
        /*00f8*/ 	.word	0xffffffff


	//   ....[15]....
        /*00fc*/ 	.word	0xffffffff


	//   ....[16]....
        /*0100*/ 	.word	0xffffffff


	//   ....[17]....
        /*0104*/ 	.word	0xffffffff


	//   ....[18]....
        /*0108*/ 	.word	0xffffffff


	//   ....[19]....
        /*010c*/ 	.word	0xffffffff


	//   ....[20]....
        /*0110*/ 	.word	0xffffffff


	//   ....[21]....
        /*0114*/ 	.word	0xffffffff


	//   ....[22]....
        /*0118*/ 	.word	0xffffffff


	//   ....[23]....
        /*011c*/ 	.word	0xffffffff


	//   ....[24]....
        /*0120*/ 	.word	0xffffffff


	//   ....[25]....
        /*0124*/ 	.word	0xffffffff


	//   ....[26]....
        /*0128*/ 	.word	0xffffffff


	//   ....[27]....
        /*012c*/ 	.word	0xffffffff


	//   ....[28]....
        /*0130*/ 	.word	0xffffffff


	//   ....[29]....
        /*0134*/ 	.word	0xffffffff


	//   ....[30]....
        /*0138*/ 	.word	0xffffffff


	//   ....[31]....
        /*013c*/ 	.word	0xffffffff


	//   ....[32]....
        /*0140*/ 	.word	0xffffffff


	//   ....[33]....
        /*0144*/ 	.word	0xffffffff


	//   ....[34]....
        /*0148*/ 	.word	0xffffffff


	//   ....[35]....
        /*014c*/ 	.word	0xffffffff


	//   ....[36]....
        /*0150*/ 	.word	0xffffffff


	//   ....[37]....
        /*0154*/ 	.word	0xffffffff


	//   ....[38]....
        /*0158*/ 	.word	0xffffffff


	//   ....[39]....
        /*015c*/ 	.word	0xffffffff


	//   ....[40]....
        /*0160*/ 	.word	0xffffffff


	//   ....[41]....
        /*0164*/ 	.word	0xffffffff


	//   ....[42]....
        /*0168*/ 	.word	0xffffffff


	//   ....[43]....
        /*016c*/ 	.word	0xffffffff


	//   ....[44]....
        /*0170*/ 	.word	0xffffffff


	//   ....[45]....
        /*0174*/ 	.word	0xffffffff


	//   ....[46]....
        /*0178*/ 	.word	0xffffffff


	//   ....[47]....
        /*017c*/ 	.word	0xffffffff


	//   ....[48]....
        /*0180*/ 	.word	0xffffffff


	//   ....[49]....
        /*0184*/ 	.word	0xffffffff


	//   ....[50]....
        /*0188*/ 	.word	0xffffffff


	//   ....[51]....
        /*018c*/ 	.word	0xffffffff


	//   ....[52]....
        /*0190*/ 	.word	0xffffffff


	//   ....[53]....
        /*0194*/ 	.word	0xffffffff


	//   ....[54]....
        /*0198*/ 	.word	0xffffffff


	//   ....[55]....
        /*019c*/ 	.word	0xffffffff


	//   ....[56]....
        /*01a0*/ 	.word	0xffffffff


	//   ....[57]....
        /*01a4*/ 	.word	0xffffffff


	//   ....[58]....
        /*01a8*/ 	.word	0xffffffff


	//   ....[59]....
        /*01ac*/ 	.word	0xffffffff


	//   ....[60]....
        /*01b0*/ 	.word	0xffffffff


	//   ....[61]....
        /*01b4*/ 	.word	0xffffffff


	//   ....[62]....
        /*01b8*/ 	.word	0xffffffff


	//   ....[63]....
        /*01bc*/ 	.word	0xffffffff


	//   ....[64]....
        /*01c0*/ 	.word	0xffffffff


	//   ....[65]....
        /*01c4*/ 	.word	0xffffffff


	//   ....[66]....
        /*01c8*/ 	.word	0xffffffff


	//   ....[67]....
        /*01cc*/ 	.word	0xffffffff


	//   ....[68]....
        /*01d0*/ 	.word	0xffffffff


	//   ....[69]....
        /*01d4*/ 	.word	0xffffffff


	//   ....[70]....
        /*01d8*/ 	.word	0xffffffff


	//   ....[71]....
        /*01dc*/ 	.word	0xffffffff


	//   ....[72]....
        /*01e0*/ 	.word	0xffffffff


	//   ....[73]....
        /*01e4*/ 	.word	0xffffffff


	//   ....[74]....
        /*01e8*/ 	.word	0xffffffff


	//   ....[75]....
        /*01ec*/ 	.word	0xffffffff


	//   ....[76]....
        /*01f0*/ 	.word	0xffffffff


	//   ....[77]....
        /*01f4*/ 	.word	0xffffffff


	//   ....[78]....
        /*01f8*/ 	.word	0xffffffff


	//   ....[79]....
        /*01fc*/ 	.word	0xffffffff


	//   ....[80]....
        /*0200*/ 	.word	0xffffffff


	//   ....[81]....
        /*0204*/ 	.word	0xffffffff


	//   ....[82]....
        /*0208*/ 	.word	0xffffffff


	//   ....[83]....
        /*020c*/ 	.word	0xffffffff


	//   ....[84]....
        /*0210*/ 	.word	0xffffffff


	//   ....[85]....
        /*0214*/ 	.word	0xffffffff


	//   ....[86]....
        /*0218*/ 	.word	0xffffffff


	//   ....[87]....
        /*021c*/ 	.word	0xffffffff


	//   ....[88]....
        /*0220*/ 	.word	0xffffffff


	//   ....[89]....
        /*0224*/ 	.word	0xffffffff


	//   ....[90]....
        /*0228*/ 	.word	0xffffffff


	//   ....[91]....
        /*022c*/ 	.word	0xffffffff


	//   ....[92]....
        /*0230*/ 	.word	0xffffffff


	//   ....[93]....
        /*0234*/ 	.word	0xffffffff


	//   ....[94]....
        /*0238*/ 	.word	0xffffffff


	//   ....[95]....
        /*023c*/ 	.word	0xffffffff


	//   ....[96]....
        /*0240*/ 	.word	0xffffffff


	//   ....[97]....
        /*0244*/ 	.word	0xffffffff


	//   ....[98]....
        /*0248*/ 	.word	0xffffffff


	//   ....[99]....
        /*024c*/ 	.word	0xffffffff


	//   ....[100]....
        /*0250*/ 	.word	0xffffffff


	//   ....[101]....
        /*0254*/ 	.word	0xffffffff


	//   ....[102]....
        /*0258*/ 	.word	0xffffffff


	//   ....[103]....
        /*025c*/ 	.word	0xffffffff


	//   ....[104]....
        /*0260*/ 	.word	0xffffffff


	//   ....[105]....
        /*0264*/ 	.word	0xffffffff


	//   ....[106]....
        /*0268*/ 	.word	0xffffffff


	//   ....[107]....
        /*026c*/ 	.word	0xffffffff


	//   ....[108]....
        /*0270*/ 	.word	0xffffffff


	//   ....[109]....
        /*0274*/ 	.word	0xffffffff


	//   ....[110]....
        /*0278*/ 	.word	0xffffffff


	//   ....[111]....
        /*027c*/ 	.word	0xffffffff


	//   ....[112]....
        /*0280*/ 	.word	0xffffffff


	//   ....[113]....
        /*0284*/ 	.word	0xffffffff


	//   ....[114]....
        /*0288*/ 	.word	0xffffffff


	//   ....[115]....
        /*028c*/ 	.word	0xffffffff


	//   ....[116]....
        /*0290*/ 	.word	0xffffffff


	//   ....[117]....
        /*0294*/ 	.word	0xffffffff


	//   ....[118]....
        /*0298*/ 	.word	0xffffffff


	//   ....[119]....
        /*029c*/ 	.word	0xffffffff


	//   ....[120]....
        /*02a0*/ 	.word	0xffffffff


	//   ....[121]....
        /*02a4*/ 	.word	0xffffffff


	//   ....[122]....
        /*02a8*/ 	.word	0xffffffff


	//   ....[123]....
        /*02ac*/ 	.word	0xffffffff


	//   ....[124]....
        /*02b0*/ 	.word	0xffffffff


	//   ....[125]....
        /*02b4*/ 	.word	0x0500000f


	//   ....[126]....
        /*02b8*/ 	.word	0x0500000f


	//   ....[127]....
        /*02bc*/ 	.word	0x0500000f


	//   ....[128]....
        /*02c0*/ 	.word	0x0500000f


	//   ....[129]....
        /*02c4*/ 	.word	0x0500000f


	//   ....[130]....
        /*02c8*/ 	.word	0x0500000f


	//   ....[131]....
        /*02cc*/ 	.word	0x0500000f


	//   ....[132]....
        /*02d0*/ 	.word	0x0500000f


	//   ....[133]....
        /*02d4*/ 	.word	0x0500000f


	//   ....[134]....
        /*02d8*/ 	.word	0x0500000f


	//   ....[135]....
        /*02dc*/ 	.word	0x0500000f


	//   ....[136]....
        /*02e0*/ 	.word	0x0500000f


	//   ....[137]....
        /*02e4*/ 	.word	0x0500000f


	//   ....[138]....
        /*02e8*/ 	.word	0x0500000f


	//   ....[139]....
        /*02ec*/ 	.word	0x0500000f


	//   ....[140]....
        /*02f0*/ 	.word	0x0500000f


	//   ....[141]....
        /*02f4*/ 	.word	0x0500000f


	//----- nvinfo : EIATTR_COOP_GROUP_INSTR_OFFSETS
	.align		4
.L_173:
        /*02f8*/ 	.byte	0x04, 0x28
        /*02fa*/ 	.short	(.L_175 - .L_174)


	//   ....[0]....
.L_174:
        /*02fc*/ 	.word	0x00000070


	//   ....[1]....
        /*0300*/ 	.word	0x00000140


	//   ....[2]....
        /*0304*/ 	.word	0x00000190


	//   ....[3]....
        /*0308*/ 	.word	0x000003c0


	//   ....[4]....
        /*030c*/ 	.word	0x00000520


	//   ....[5]....
        /*0310*/ 	.word	0x00000640


	//   ....[6]....
        /*0314*/ 	.word	0x000007a0


	//   ....[7]....
        /*0318*/ 	.word	0x000018f0


	//   ....[8]....
        /*031c*/ 	.word	0x00002970


	//   ....[9]....
        /*0320*/ 	.word	0x00002cf0


	//   ....[10]....
        /*0324*/ 	.word	0x000048c0


	//   ....[11]....
        /*0328*/ 	.word	0x000049d0


	//   ....[12]....
        /*032c*/ 	.word	0x00005b40


	//   ....[13]....
        /*0330*/ 	.word	0x00005bc0


	//   ....[14]....
        /*0334*/ 	.word	0x000085a0


	//   ....[15]....
        /*0338*/ 	.word	0x00009c10


	//   ....[16]....
        /*033c*/ 	.word	0x0000a6b0


	//   ....[17]....
        /*0340*/ 	.word	0x0000a7c0


	//   ....[18]....
        /*0344*/ 	.word	0x0000b7f0


	//   ....[19]....
        /*0348*/ 	.word	0x0000b850


	//   ....[20]....
        /*034c*/ 	.word	0x0000ea40


	//   ....[21]....
        /*0350*/ 	.word	0x0000ea50


	//   ....[22]....
        /*0354*/ 	.word	0x0000ea80


	//   ....[23]....
        /*0358*/ 	.word	0x0000ea90


	//   ....[24]....
        /*035c*/ 	.word	0x00011c10


	//   ....[25]....
        /*0360*/ 	.word	0x00013290


	//   ....[26]....
        /*0364*/ 	.word	0x00013d10


	//   ....[27]....
        /*0368*/ 	.word	0x00013e20


	//   ....[28]....
        /*036c*/ 	.word	0x00014e40


	//   ....[29]....
        /*0370*/ 	.word	0x00014ec0


	//   ....[30]....
        /*0374*/ 	.word	0x00016c50


	//   ....[31]....
        /*0378*/ 	.word	0x00016c60


	//   ....[32]....
        /*037c*/ 	.word	0x00016ce0


	//   ....[33]....
        /*0380*/ 	.word	0x00016cf0


	//   ....[34]....
        /*0384*/ 	.word	0x00017ba0


	//   ....[35]....
        /*0388*/ 	.word	0x00017bb0


	//   ....[36]....
        /*038c*/ 	.word	0x00017bc0


	//   ....[37]....
        /*0390*/ 	.word	0x00017be0


	//   ....[38]....
        /*0394*/ 	.word	0x00017bf0


	//   ....[39]....
        /*0398*/ 	.word	0x00017c00


	//   ....[40]....
        /*039c*/ 	.word	0x00017c10


	//   ....[41]....
        /*03a0*/ 	.word	0x00017c30


	//   ....[42]....
        /*03a4*/ 	.word	0x00017c40


	//   ....[43]....
        /*03a8*/ 	.word	0x00017c50


	//   ....[44]....
        /*03ac*/ 	.word	0x00017c60


	//   ....[45]....
        /*03b0*/ 	.word	0x00017c70


	//   ....[46]....
        /*03b4*/ 	.word	0x00017c80


	//   ....[47]....
        /*03b8*/ 	.word	0x00017c90


	//   ....[48]....
        /*03bc*/ 	.word	0x00017ca0


	//   ....[49]....
        /*03c0*/ 	.word	0x00017cb0


	//   ....[50]....
        /*03c4*/ 	.word	0x00017cc0


	//   ....[51]....
        /*03c8*/ 	.word	0x00017cd0


	//   ....[52]....
        /*03cc*/ 	.word	0x00017ce0


	//   ....[53]....
        /*03d0*/ 	.word	0x00017cf0


	//   ....[54]....
        /*03d4*/ 	.word	0x00017d00


	//   ....[55]....
        /*03d8*/ 	.word	0x00017d10


	//   ....[56]....
        /*03dc*/ 	.word	0x00017d20


	//   ....[57]....
        /*03e0*/ 	.word	0x00017d30


	//   ....[58]....
        /*03e4*/ 	.word	0x00017d40


	//   ....[59]....
        /*03e8*/ 	.word	0x00017d50


	//   ....[60]....
        /*03ec*/ 	.word	0x00017d60


	//   ....[61]....
        /*03f0*/ 	.word	0x00017d70


	//   ....[62]....
        /*03f4*/ 	.word	0x00017d80


	//   ....[63]....
        /*03f8*/ 	.word	0x00017d90


	//   ....[64]....
        /*03fc*/ 	.word	0x00017da0


	//   ....[65]....
        /*0400*/ 	.word	0x00017db0


	//   ....[66]....
        /*0404*/ 	.word	0x00017dc0


	//   ....[67]....
        /*0408*/ 	.word	0x00017dd0


	//   ....[68]....
        /*040c*/ 	.word	0x00017de0


	//   ....[69]....
        /*0410*/ 	.word	0x00017df0


	//   ....[70]....
        /*0414*/ 	.word	0x00017e10


	//   ....[71]....
        /*0418*/ 	.word	0x00017e20


	//   ....[72]....
        /*041c*/ 	.word	0x00017e40


	//   ....[73]....
        /*0420*/ 	.word	0x00017e50


	//   ....[74]....
        /*0424*/ 	.word	0x00017e60


	//   ....[75]....
        /*0428*/ 	.word	0x00017e70


	//   ....[76]....
        /*042c*/ 	.word	0x00017e90


	//   ....[77]....
        /*0430*/ 	.word	0x00017ea0


	//   ....[78]....
        /*0434*/ 	.word	0x00017ec0


	//   ....[79]....
        /*0438*/ 	.word	0x00017ed0


	//   ....[80]....
        /*043c*/ 	.word	0x00017ee0


	//   ....[81]....
        /*0440*/ 	.word	0x00017ef0


	//   ....[82]....
        /*0444*/ 	.word	0x00017f10


	//   ....[83]....
        /*0448*/ 	.word	0x00017f40


	//   ....[84]....
        /*044c*/ 	.word	0x00017f80


	//   ....[85]....
        /*0450*/ 	.word	0x00017fb0


	//   ....[86]....
        /*0454*/ 	.word	0x00017fe0


	//   ....[87]....
        /*0458*/ 	.word	0x00018010


	//   ....[88]....
        /*045c*/ 	.word	0x00018040


	//   ....[89]....
        /*0460*/ 	.word	0x00018070


	//   ....[90]....
        /*0464*/ 	.word	0x000180a0


	//   ....[91]....
        /*0468*/ 	.word	0x000180e0


	//   ....[92]....
        /*046c*/ 	.word	0x00018100


	//   ....[93]....
        /*0470*/ 	.word	0x00018110


	//   ....[94]....
        /*0474*/ 	.word	0x00018120


	//   ....[95]....
        /*0478*/ 	.word	0x00018130


	//   ....[96]....
        /*047c*/ 	.word	0x00018140


	//   ....[97]....
        /*0480*/ 	.word	0x00018150


	//   ....[98]....
        /*0484*/ 	.word	0x00018570


	//   ....[99]....
        /*0488*/ 	.word	0x000185c0


	//   ....[100]....
        /*048c*/ 	.word	0x00018600


	//   ....[101]....
        /*0490*/ 	.word	0x00018640


	//   ....[102]....
        /*0494*/ 	.word	0x00018670


	//   ....[103]....
        /*0498*/ 	.word	0x000186a0


	//   ....[104]....
        /*049c*/ 	.word	0x00018d80


	//   ....[105]....
        /*04a0*/ 	.word	0x00018db0


	//   ....[106]....
        /*04a4*/ 	.word	0x00019910


	//   ....[107]....
        /*04a8*/ 	.word	0x0001ab20


	//   ....[108]....
        /*04ac*/ 	.word	0x0001b4a0


	//   ....[109]....
        /*04b0*/ 	.word	0x0001b4e0


	//   ....[110]....
        /*04b4*/ 	.word	0x0001b550


	//   ....[111]....
        /*04b8*/ 	.word	0x0001b590


	//   ....[112]....
        /*04bc*/ 	.word	0x0001b5e0


	//   ....[113]....
        /*04c0*/ 	.word	0x0001b620


	//   ....[114]....
        /*04c4*/ 	.word	0x0001b670


	//   ....[115]....
        /*04c8*/ 	.word	0x0001b6b0


	//   ....[116]....
        /*04cc*/ 	.word	0x0001b700


	//   ....[117]....
        /*04d0*/ 	.word	0x0001b740


	//   ....[118]....
        /*04d4*/ 	.word	0x0001b790


	//   ....[119]....
        /*04d8*/ 	.word	0x0001b7d0


	//   ....[120]....
        /*04dc*/ 	.word	0x0001b820


	//   ....[121]....
        /*04e0*/ 	.word	0x0001b850


	//   ....[122]....
        /*04e4*/ 	.word	0x0001b870


	//   ....[123]....
        /*04e8*/ 	.word	0x0001b8b0


	//   ....[124]....
        /*04ec*/ 	.word	0x0001d2c0


	//   ....[125]....
        /*04f0*/ 	.word	0x0001d930


	//   ....[126]....
        /*04f4*/ 	.word	0x0001db00


	//   ....[127]....
        /*04f8*/ 	.word	0x0001db50


	//   ....[128]....
        /*04fc*/ 	.word	0x0001dc80


	//   ....[129]....
        /*0500*/ 	.word	0x0001dcf0


	//   ....[130]....
        /*0504*/ 	.word	0x0001dd70


	//   ....[131]....
        /*0508*/ 	.word	0x0001de30


	//   ....[132]....
        /*050c*/ 	.word	0x0001deb0


	//   ....[133]....
        /*0510*/ 	.word	0x0001df70


	//   ....[134]....
        /*0514*/ 	.word	0x0001dff0


	//   ....[135]....
        /*0518*/ 	.word	0x0001e0b0


	//   ....[136]....
        /*051c*/ 	.word	0x0001e130


	//   ....[137]....
        /*0520*/ 	.word	0x0001e1e0


	//   ....[138]....
        /*0524*/ 	.word	0x0001e260


	//   ....[139]....
        /*0528*/ 	.word	0x0001e310


	//   ....[140]....
        /*052c*/ 	.word	0x0001e3a0


	//   ....[141]....
        /*0530*/ 	.word	0x0001e430


	//----- nvinfo : EIATTR_REG_RECONFIG
	.align		4
.L_175:
        /*0534*/ 	.byte	0x01, 0x54
	.zero		2


	//----- nvinfo : EIATTR_SYSCALL_OFFSETS
	.align		4
        /*0538*/ 	.byte	0x04, 0x46
        /*053a*/ 	.short	(.L_177 - .L_176)


	//   ....[0]....
.L_176:
        /*053c*/ 	.word	0x00001ab0


	//   ....[1]....
        /*0540*/ 	.word	0x0001a4b0


	//   ....[2]....
        /*0544*/ 	.word	0x0001a5f0


	//   ....[3]....
        /*0548*/ 	.word	0x0001a730


	//   ....[4]....
        /*054c*/ 	.word	0x0001a850


	//   ....[5]....
        /*0550*/ 	.word	0x0001b160


	//----- nvinfo : EIATTR_MBARRIER_INSTR_OFFSETS
	.align		4
.L_177:
        /*0554*/ 	.byte	0x04, 0x39
        /*0556*/ 	.short	(.L_179 - .L_178)


	//   ....[0]....
.L_178:
        /*0558*/ 	.word	0x00000270
        /*055c*/ 	.word	0x000000ff
        /*0560*/ 	.word	0x0002e800
        /*0564*/ 	.short	0x0100
        /*0566*/ 	.byte	0x08
	.zero		1


	//   ....[1]....
        /*0568*/ 	.word	0x00000280
        /*056c*/ 	.word	0x000000ff
        /*0570*/ 	.word	0x0002e820
        /*0574*/ 	.short	0x0100
        /*0576*/ 	.byte	0x08
	.zero		1


	//   ....[2]....
        /*0578*/ 	.word	0x00000370
        /*057c*/ 	.word	0x000000ff
        /*0580*/ 	.word	0x0002e830
        /*0584*/ 	.short	0x0100
        /*0586*/ 	.byte	0x08
	.zero		1


	//   ....[3]....
        /*0588*/ 	.word	0x00000380
        /*058c*/ 	.word	0x000000ff
        /*0590*/ 	.word	0x0002e840
        /*0594*/ 	.short	0x0100
        /*0596*/ 	.byte	0x08
	.zero		1


	//   ....[4]....
        /*0598*/ 	.word	0x00000390
        /*059c*/ 	.word	0x000000ff
        /*05a0*/ 	.word	0x0002e838
        /*05a4*/ 	.short	0x0100
        /*05a6*/ 	.byte	0x08
	.zero		1


	//   ....[5]....
        /*05a8*/ 	.word	0x000003a0
        /*05ac*/ 	.word	0x000000ff
        /*05b0*/ 	.word	0x0002e848
        /*05b4*/ 	.short	0x0100
        /*05b6*/ 	.byte	0x08
	.zero		1


	//   ....[6]....
        /*05b8*/ 	.word	0x000004d0
        /*05bc*/ 	.word	0x000000ff
        /*05c0*/ 	.word	0x0002e850
        /*05c4*/ 	.short	0x0100
        /*05c6*/ 	.byte	0x08
	.zero		1


	//   ....[7]....
        /*05c8*/ 	.word	0x000004e0
        /*05cc*/ 	.word	0x000000ff
        /*05d0*/ 	.word	0x0002e860
        /*05d4*/ 	.short	0x0100
        /*05d6*/ 	.byte	0x08
	.zero		1


	//   ....[8]....
        /*05d8*/ 	.word	0x000004f0
        /*05dc*/ 	.word	0x000000ff
        /*05e0*/ 	.word	0x0002e858
        /*05e4*/ 	.short	0x0100
        /*05e6*/ 	.byte	0x08
	.zero		1


	//   ....[9]....
        /*05e8*/ 	.word	0x00000500
        /*05ec*/ 	.word	0x000000ff
        /*05f0*/ 	.word	0x0002e868
        /*05f4*/ 	.short	0x0100
        /*05f6*/ 	.byte	0x08
	.zero		1


	//   ....[10]....
        /*05f8*/ 	.word	0x000005f0
        /*05fc*/ 	.word	0x000000ff
        /*0600*/ 	.word	0x0002e870
        /*0604*/ 	.short	0x0100
        /*0606*/ 	.byte	0x06
	.zero		1


	//   ....[11]....
        /*0608*/ 	.word	0x00000600
        /*060c*/ 	.word	0x000000ff
        /*0610*/ 	.word	0x0002e880
        /*0614*/ 	.short	0x0100
        /*0616*/ 	.byte	0x06
	.zero		1


	//   ....[12]....
        /*0618*/ 	.word	0x00000610
        /*061c*/ 	.word	0x000000ff
        /*0620*/ 	.word	0x0002e878
        /*0624*/ 	.short	0x0100
        /*0626*/ 	.byte	0x06
	.zero		1


	//   ....[13]....
        /*0628*/ 	.word	0x00000620
        /*062c*/ 	.word	0x000000ff
        /*0630*/ 	.word	0x0002e888
        /*0634*/ 	.short	0x0100
        /*0636*/ 	.byte	0x06
	.zero		1


	//   ....[14]....
        /*0638*/ 	.word	0x00000750
        /*063c*/ 	.word	0x000000ff
        /*0640*/ 	.word	0x0002e890
        /*0644*/ 	.short	0x0100
        /*0646*/ 	.byte	0x08
	.zero		1


	//   ....[15]....
        /*0648*/ 	.word	0x00000760
        /*064c*/ 	.word	0x000000ff
        /*0650*/ 	.word	0x0002e8a0
        /*0654*/ 	.short	0x0100
        /*0656*/ 	.byte	0x08
	.zero		1


	//   ....[16]....
        /*0658*/ 	.word	0x00000770
        /*065c*/ 	.word	0x000000ff
        /*0660*/ 	.word	0x0002e898
        /*0664*/ 	.short	0x0100
        /*0666*/ 	.byte	0x08
	.zero		1


	//   ....[17]....
        /*0668*/ 	.word	0x00000780
        /*066c*/ 	.word	0x000000ff
        /*0670*/ 	.word	0x0002e8a8
        /*0674*/ 	.short	0x0100
        /*0676*/ 	.byte	0x08
	.zero		1


	//   ....[18]....
        /*0678*/ 	.word	0x000008b0
        /*067c*/ 	.word	0x000000ff
        /*0680*/ 	.word	0x0002e8b0
        /*0684*/ 	.short	0x0100
        /*0686*/ 	.byte	0x08
	.zero		1


	//   ....[19]....
        /*0688*/ 	.word	0x000008c0
        /*068c*/ 	.word	0x000000ff
        /*0690*/ 	.word	0x0002e8c0
        /*0694*/ 	.short	0x0100
        /*0696*/ 	.byte	0x08
	.zero		1


	//   ....[20]....
        /*0698*/ 	.word	0x000008d0
        /*069c*/ 	.word	0x000000ff
        /*06a0*/ 	.word	0x0002e8b8
        /*06a4*/ 	.short	0x0100
        /*06a6*/ 	.byte	0x08
	.zero		1


	//   ....[21]....
        /*06a8*/ 	.word	0x000008e0
        /*06ac*/ 	.word	0x000000ff
        /*06b0*/ 	.word	0x0002e8c8
        /*06b4*/ 	.short	0x0100
        /*06b6*/ 	.byte	0x08
	.zero		1


	//   ....[22]....
        /*06b8*/ 	.word	0x00001ad0
        /*06bc*/ 	.word	0x000000ff
        /*06c0*/ 	.word	0x0002e800
        /*06c4*/ 	.short	0x010a
        /*06c6*/ 	.byte	0x28
	.zero		1


	//   ....[23]....
        /*06c8*/ 	.word	0x00001b40
        /*06cc*/ 	.word	0x000000ff
        /*06d0*/ 	.word	0x0002e830
        /*06d4*/ 	.short	0x010a
        /*06d6*/ 	.byte	0x28
	.zero		1


	//   ....[24]....
        /*06d8*/ 	.word	0x00001bd0
        /*06dc*/ 	.word	0x000000ff
        /*06e0*/ 	.word	0x0002e830
        /*06e4*/ 	.short	0x010a
        /*06e6*/ 	.byte	0x28
	.zero		1


	//   ....[25]....
        /*06e8*/ 	.word	0x00002b00
        /*06ec*/ 	.word	0x00000000
        /*06f0*/ 	.word	0x00000000
        /*06f4*/ 	.short	0x0101
        /*06f6*/ 	.byte	0x3f
	.zero		1


	//   ....[26]....
        /*06f8*/ 	.word	0x00007570
        /*06fc*/ 	.word	0x000000ff
        /*0700*/ 	.word	0x0002e830
        /*0704*/ 	.short	0x010a
        /*0706*/ 	.byte	0x06
	.zero		1


	//   ....[27]....
        /*0708*/ 	.word	0x000075b0
        /*070c*/ 	.word	0x000000ff
        /*0710*/ 	.word	0x0002e830
        /*0714*/ 	.short	0x010a
        /*0716*/ 	.byte	0x06
	.zero		1


	//   ....[28]....
        /*0718*/ 	.word	0x000081c0
        /*071c*/ 	.word	0x000000ff
        /*0720*/ 	.word	0x0002e850
        /*0724*/ 	.short	0x010a
        /*0726*/ 	.byte	0x06
	.zero		1


	//   ....[29]....
        /*0728*/ 	.word	0x00008200
        /*072c*/ 	.word	0x000000ff
        /*0730*/ 	.word	0x0002e850
        /*0734*/ 	.short	0x010a
        /*0736*/ 	.byte	0x06
	.zero		1


	//   ....[30]....
        /*0738*/ 	.word	0x000085c0
        /*073c*/ 	.word	0x0000000b
        /*0740*/ 	.word	0x00000000
        /*0744*/ 	.short	0x0101
        /*0746*/ 	.byte	0x3f
	.zero		1


	//   ....[31]....
        /*0748*/ 	.word	0x0000ca60
        /*074c*/ 	.word	0x000000ff
        /*0750*/ 	.word	0x00000000
        /*0754*/ 	.short	0x0101
        /*0756*/ 	.byte	0x06
	.zero		1


	//   ....[32]....
        /*0758*/ 	.word	0x0000d570
        /*075c*/ 	.word	0x000000ff
        /*0760*/ 	.word	0x0002e830
        /*0764*/ 	.short	0x010a
        /*0766*/ 	.byte	0x06
	.zero		1


	//   ....[33]....
        /*0768*/ 	.word	0x0000d5b0
        /*076c*/ 	.word	0x000000ff
        /*0770*/ 	.word	0x0002e830
        /*0774*/ 	.short	0x010a
        /*0776*/ 	.byte	0x06
	.zero		1


	//   ....[34]....
        /*0778*/ 	.word	0x0000e1e0
        /*077c*/ 	.word	0x000000ff
        /*0780*/ 	.word	0x0002e850
        /*0784*/ 	.short	0x010a
        /*0786*/ 	.byte	0x06
	.zero		1


	//   ....[35]....
        /*0788*/ 	.word	0x0000e220
        /*078c*/ 	.word	0x000000ff
        /*0790*/ 	.word	0x0002e850
        /*0794*/ 	.short	0x010a
        /*0796*/ 	.byte	0x06
	.zero		1


	//   ....[36]....
        /*0798*/ 	.word	0x000100c0
        /*079c*/ 	.word	0x00000007
        /*07a0*/ 	.word	0x00000000
        /*07a4*/ 	.short	0x0101
        /*07a6*/ 	.byte	0x3f
	.zero		1


	//   ....[37]....
        /*07a8*/ 	.word	0x00010390
        /*07ac*/ 	.word	0x000000ff
        /*07b0*/ 	.word	0x00000000
        /*07b4*/ 	.short	0x0101
        /*07b6*/ 	.byte	0x06
	.zero		1


	//   ....[38]....
        /*07b8*/ 	.word	0x00010c20
        /*07bc*/ 	.word	0x000000ff
        /*07c0*/ 	.word	0x0002e830
        /*07c4*/ 	.short	0x010a
        /*07c6*/ 	.byte	0x06
	.zero		1


	//   ....[39]....
        /*07c8*/ 	.word	0x00010c60
        /*07cc*/ 	.word	0x000000ff
        /*07d0*/ 	.word	0x0002e830
        /*07d4*/ 	.short	0x010a
        /*07d6*/ 	.byte	0x06
	.zero		1


	//   ....[40]....
        /*07d8*/ 	.word	0x00011850
        /*07dc*/ 	.word	0x000000ff
        /*07e0*/ 	.word	0x0002e850
        /*07e4*/ 	.short	0x010a
        /*07e6*/ 	.byte	0x06
	.zero		1


	//   ....[41]....
        /*07e8*/ 	.word	0x00011890
        /*07ec*/ 	.word	0x000000ff
        /*07f0*/ 	.word	0x0002e850
        /*07f4*/ 	.short	0x010a
        /*07f6*/ 	.byte	0x06
	.zero		1


	//   ....[42]....
        /*07f8*/ 	.word	0x00011c30
        /*07fc*/ 	.word	0x00000004
        /*0800*/ 	.word	0x00000000
        /*0804*/ 	.short	0x0101
        /*0806*/ 	.byte	0x3f
	.zero		1


	//   ....[43]....
        /*0808*/ 	.word	0x000160d0
        /*080c*/ 	.word	0x000000ff
        /*0810*/ 	.word	0x00000000
        /*0814*/ 	.short	0x0101
        /*0816*/ 	.byte	0x06
	.zero		1


	//   ....[44]....
        /*0818*/ 	.word	0x00016840
        /*081c*/ 	.word	0x000000ff
        /*0820*/ 	.word	0x0002e850
        /*0824*/ 	.short	0x010a
        /*0826*/ 	.byte	0x09
	.zero		1


	//   ....[45]....
        /*0828*/ 	.word	0x00016880
        /*082c*/ 	.word	0x000000ff
        /*0830*/ 	.word	0x0002e850
        /*0834*/ 	.short	0x010a
        /*0836*/ 	.byte	0x09
	.zero		1


	//   ....[46]....
        /*0838*/ 	.word	0x00016fd0
        /*083c*/ 	.word	0x000000ff
        /*0840*/ 	.word	0x00000000
        /*0844*/ 	.short	0x0101
        /*0846*/ 	.byte	0x04
	.zero		1


	//   ....[47]....
        /*0848*/ 	.word	0x00018690
        /*084c*/ 	.word	0x000000ff
        /*0850*/ 	.word	0x00000000
        /*0854*/ 	.short	0x0101
        /*0856*/ 	.byte	0x04
	.zero		1


	//   ....[48]....
        /*0858*/ 	.word	0x0001ad30
        /*085c*/ 	.word	0x000000ff
        /*0860*/ 	.word	0x0002e880
        /*0864*/ 	.short	0x010a
        /*0866*/ 	.byte	0x27
	.zero		1


	//   ....[49]....
        /*0868*/ 	.word	0x0001ae90
        /*086c*/ 	.word	0x000000ff
        /*0870*/ 	.word	0x0002e840
        /*0874*/ 	.short	0x010a
        /*0876*/ 	.byte	0x27
	.zero		1


	//   ....[50]....
        /*0878*/ 	.word	0x0001b980
        /*087c*/ 	.word	0x000000ff
        /*0880*/ 	.word	0x0002e800
        /*0884*/ 	.short	0x0107
        /*0886*/ 	.byte	0x27
	.zero		1


	//   ....[51]....
        /*0888*/ 	.word	0x0001b9c0
        /*088c*/ 	.word	0x000000ff
        /*0890*/ 	.word	0x0002e800
        /*0894*/ 	.short	0x0101
        /*0896*/ 	.byte	0x27
	.zero		1


	//   ....[52]....
        /*0898*/ 	.word	0x0001b9f0
        /*089c*/ 	.word	0x000000ff
        /*08a0*/ 	.word	0x0002e820
        /*08a4*/ 	.short	0x010a
        /*08a6*/ 	.byte	0x27
	.zero		1


	//   ....[53]....
        /*08a8*/ 	.word	0x0001bc70
        /*08ac*/ 	.word	0x00000004
        /*08b0*/ 	.word	0x0002e880
        /*08b4*/ 	.short	0x010a
        /*08b6*/ 	.byte	0x3f
	.zero		1


	//   ....[54]....
        /*08b8*/ 	.word	0x0001beb0
        /*08bc*/ 	.word	0x00000004
        /*08c0*/ 	.word	0x0002e840
        /*08c4*/ 	.short	0x010a
        /*08c6*/ 	.byte	0x3f
	.zero		1


	//   ....[55]....
        /*08c8*/ 	.word	0x0001c170
        /*08cc*/ 	.word	0x00000013
        /*08d0*/ 	.word	0x0002e870
        /*08d4*/ 	.short	0x010a
        /*08d6*/ 	.byte	0x3f
	.zero		1


	//   ....[56]....
        /*08d8*/ 	.word	0x0001c1e0
        /*08dc*/ 	.word	0x00000013
        /*08e0*/ 	.word	0x0002e860
        /*08e4*/ 	.short	0x010a
        /*08e6*/ 	.byte	0x3f
	.zero		1


	//   ....[57]....
        /*08e8*/ 	.word	0x0001c880
        /*08ec*/ 	.word	0x00000013
        /*08f0*/ 	.word	0x0002e850
        /*08f4*/ 	.short	0x0101
        /*08f6*/ 	.byte	0x3f
	.zero		1


	//   ....[58]....
        /*08f8*/ 	.word	0x0001c8f0
        /*08fc*/ 	.word	0x00000000
        /*0900*/ 	.word	0x00000000
        /*0904*/ 	.short	0x0101
        /*0906*/ 	.byte	0x3f
	.zero		1


	//   ....[59]....
        /*0908*/ 	.word	0x0001ca00
        /*090c*/ 	.word	0x00000002
        /*0910*/ 	.word	0x0002e870
        /*0914*/ 	.short	0x010a
        /*0916*/ 	.byte	0x3f
	.zero		1


	//   ....[60]....
        /*0918*/ 	.word	0x0001cab0
        /*091c*/ 	.word	0x00000000
        /*0920*/ 	.word	0x0002e860
        /*0924*/ 	.short	0x010a
        /*0926*/ 	.byte	0x3f
	.zero		1


	//   ....[61]....
        /*0928*/ 	.word	0x0001d180
        /*092c*/ 	.word	0x00000002
        /*0930*/ 	.word	0x0002e850
        /*0934*/ 	.short	0x0101
        /*0936*/ 	.byte	0x3f
	.zero		1


	//   ....[62]....
        /*0938*/ 	.word	0x0001d1c0
        /*093c*/ 	.word	0x00000000
        /*0940*/ 	.word	0x00000000
        /*0944*/ 	.short	0x0101
        /*0946*/ 	.byte	0x3f
	.zero		1


	//   ....[63]....
        /*0948*/ 	.word	0x0001d270
        /*094c*/ 	.word	0x00000007
        /*0950*/ 	.word	0x0002e820
        /*0954*/ 	.short	0x010a
        /*0956*/ 	.byte	0x3f
	.zero		1


	//   ....[64]....
        /*0958*/ 	.word	0x0001d3b0
        /*095c*/ 	.word	0x00000006
        /*0960*/ 	.word	0x00000000
        /*0964*/ 	.short	0x010a
        /*0966*/ 	.byte	0x3f
	.zero		1


	//   ....[65]....
        /*0968*/ 	.word	0x0001d420
        /*096c*/ 	.word	0x00000005
        /*0970*/ 	.word	0x00000000
        /*0974*/ 	.short	0x010a
        /*0976*/ 	.byte	0x3f
	.zero		1


	//   ....[66]....
        /*0978*/ 	.word	0x0001d470
        /*097c*/ 	.word	0x00000000
        /*0980*/ 	.word	0x0002e860
        /*0984*/ 	.short	0x010a
        /*0986*/ 	.byte	0x3f
	.zero		1


	//   ....[67]....
        /*0988*/ 	.word	0x0001d4c0
        /*098c*/ 	.word	0x00000005
        /*0990*/ 	.word	0x0002e860
        /*0994*/ 	.short	0x010a
        /*0996*/ 	.byte	0x3f
	.zero		1


	//   ....[68]....
        /*0998*/ 	.word	0x0001d500
        /*099c*/ 	.word	0x00000000
        /*09a0*/ 	.word	0x0002e880
        /*09a4*/ 	.short	0x010a
        /*09a6*/ 	.byte	0x3f
	.zero		1


	//   ....[69]....
        /*09a8*/ 	.word	0x0001d520
        /*09ac*/ 	.word	0x00000005
        /*09b0*/ 	.word	0x0002e880
        /*09b4*/ 	.short	0x010a
        /*09b6*/ 	.byte	0x3f
	.zero		1


	//   ....[70]....
        /*09b8*/ 	.word	0x0001d590
        /*09bc*/ 	.word	0x00000003
        /*09c0*/ 	.word	0x0002e800
        /*09c4*/ 	.short	0x010a
        /*09c6*/ 	.byte	0x3f
	.zero		1


	//   ....[71]....
        /*09c8*/ 	.word	0x0001d5f0
        /*09cc*/ 	.word	0x00000005
        /*09d0*/ 	.word	0x0002e830
        /*09d4*/ 	.short	0x010a
        /*09d6*/ 	.byte	0x3f
	.zero		1


	//   ....[72]....
        /*09d8*/ 	.word	0x0001d650
        /*09dc*/ 	.word	0x0000000c
        /*09e0*/ 	.word	0x0002e830
        /*09e4*/ 	.short	0x010a
        /*09e6*/ 	.byte	0x3f
	.zero		1


	//   ....[73]....
        /*09e8*/ 	.word	0x0001d6b0
        /*09ec*/ 	.word	0x0000000c
        /*09f0*/ 	.word	0x0002e850
        /*09f4*/ 	.short	0x010a
        /*09f6*/ 	.byte	0x3f
	.zero		1


	//   ....[74]....
        /*09f8*/ 	.word	0x0001d710
        /*09fc*/ 	.word	0x00000005
        /*0a00*/ 	.word	0x0002e830
        /*0a04*/ 	.short	0x010a
        /*0a06*/ 	.byte	0x3f
	.zero		1


	//   ....[75]....
        /*0a08*/ 	.word	0x0001d770
        /*0a0c*/ 	.word	0x00000005
        /*0a10*/ 	.word	0x0002e850
        /*0a14*/ 	.short	0x010a
        /*0a16*/ 	.byte	0x3f
	.zero		1


	//   ....[76]....
        /*0a18*/ 	.word	0x0001d7d0
        /*0a1c*/ 	.word	0x00000005
        /*0a20*/ 	.word	0x0002e830
        /*0a24*/ 	.short	0x010a
        /*0a26*/ 	.byte	0x3f
	.zero		1


	//   ....[77]....
        /*0a28*/ 	.word	0x0001d830
        /*0a2c*/ 	.word	0x00000005
        /*0a30*/ 	.word	0x0002e850
        /*0a34*/ 	.short	0x010a
        /*0a36*/ 	.byte	0x3f
	.zero		1


	//   ....[78]....
        /*0a38*/ 	.word	0x0001d890
        /*0a3c*/ 	.word	0x00000003
        /*0a40*/ 	.word	0x0002e850
        /*0a44*/ 	.short	0x010a
        /*0a46*/ 	.byte	0x3f
	.zero		1


	//   ....[79]....
        /*0a48*/ 	.word	0x0001d9f0
        /*0a4c*/ 	.word	0x00000003
        /*0a50*/ 	.word	0x0002e880
        /*0a54*/ 	.short	0x010a
        /*0a56*/ 	.byte	0x3f
	.zero		1


	//   ....[80]....
        /*0a58*/ 	.word	0x0001da50
        /*0a5c*/ 	.word	0x00000003
        /*0a60*/ 	.word	0x0002e840
        /*0a64*/ 	.short	0x010a
        /*0a66*/ 	.byte	0x3f
	.zero		1


	//   ....[81]....
        /*0a68*/ 	.word	0x0001e470
        /*0a6c*/ 	.word	0x00000003
        /*0a70*/ 	.word	0x0002e820
        /*0a74*/ 	.short	0x010a
        /*0a76*/ 	.byte	0x3f
	.zero		1


	//   ....[82]....
        /*0a78*/ 	.word	0x0001e4c0
        /*0a7c*/ 	.word	0x00000004
        /*0a80*/ 	.word	0x0002e880
        /*0a84*/ 	.short	0x010a
        /*0a86*/ 	.byte	0x3f
	.zero		1


	//   ....[83]....
        /*0a88*/ 	.word	0x0001e510
        /*0a8c*/ 	.word	0x00000004
        /*0a90*/ 	.word	0x0002e840
        /*0a94*/ 	.short	0x010a
        /*0a96*/ 	.byte	0x3f
	.zero		1


	//   ....[84]....
        /*0a98*/ 	.word	0x0001e560
        /*0a9c*/ 	.word	0x00000013
        /*0aa0*/ 	.word	0x0002e870
        /*0aa4*/ 	.short	0x010a
        /*0aa6*/ 	.byte	0x3f
	.zero		1


	//   ....[85]....
        /*0aa8*/ 	.word	0x0001e5b0
        /*0aac*/ 	.word	0x00000013
        /*0ab0*/ 	.word	0x0002e860
        /*0ab4*/ 	.short	0x010a
        /*0ab6*/ 	.byte	0x3f
	.zero		1


	//   ....[86]....
        /*0ab8*/ 	.word	0x0001e610
        /*0abc*/ 	.word	0x00000002
        /*0ac0*/ 	.word	0x0002e870
        /*0ac4*/ 	.short	0x010a
        /*0ac6*/ 	.byte	0x3f
	.zero		1


	//   ....[87]....
        /*0ac8*/ 	.word	0x0001e670
        /*0acc*/ 	.word	0x00000004
        /*0ad0*/ 	.word	0x0002e860
        /*0ad4*/ 	.short	0x010a
        /*0ad6*/ 	.byte	0x3f
	.zero		1


	//   ....[88]....
        /*0ad8*/ 	.word	0x0001e6c0
        /*0adc*/ 	.word	0x00000007
        /*0ae0*/ 	.word	0x0002e820
        /*0ae4*/ 	.short	0x010a
        /*0ae6*/ 	.byte	0x3f
	.zero		1


	//   ....[89]....
        /*0ae8*/ 	.word	0x0001e710
        /*0aec*/ 	.word	0x00000006
        /*0af0*/ 	.word	0x00000000
        /*0af4*/ 	.short	0x010a
        /*0af6*/ 	.byte	0x3f
	.zero		1


	//   ....[90]....
        /*0af8*/ 	.word	0x0001e760
        /*0afc*/ 	.word	0x00000005
        /*0b00*/ 	.word	0x00000000
        /*0b04*/ 	.short	0x010a
        /*0b06*/ 	.byte	0x3f
	.zero		1


	//   ....[91]....
        /*0b08*/ 	.word	0x0001e7b0
        /*0b0c*/ 	.word	0x00000000
        /*0b10*/ 	.word	0x0002e860
        /*0b14*/ 	.short	0x010a
        /*0b16*/ 	.byte	0x3f
	.zero		1


	//   ....[92]....
        /*0b18*/ 	.word	0x0001e800
        /*0b1c*/ 	.word	0x00000005
        /*0b20*/ 	.word	0x0002e860
        /*0b24*/ 	.short	0x010a
        /*0b26*/ 	.byte	0x3f
	.zero		1


	//   ....[93]....
        /*0b28*/ 	.word	0x0001e850
        /*0b2c*/ 	.word	0x00000000
        /*0b30*/ 	.word	0x0002e880
        /*0b34*/ 	.short	0x010a
        /*0b36*/ 	.byte	0x3f
	.zero		1


	//----- nvinfo : EIATTR_NUM_MBARRIERS
	.align		4
.L_179:
        /*0b38*/ 	.byte	0x03, 0x38
        /*0b3a*/ 	.short	0x0016


	//----- nvinfo : EIATTR_EXIT_INSTR_OFFSETS
	.align		4
        /*0b3c*/ 	.byte	0x04, 0x1c
        /*0b3e*/ 	.short	(.L_181 - .L_180)


	//   ....[0]....
.L_180:
        /*0b40*/ 	.word	0x0001d570


	//----- nvinfo : EIATTR_MAX_THREADS
	.align		4
.L_181:
        /*0b44*/ 	.byte	0x04, 0x05
        /*0b46*/ 	.short	(.L_183 - .L_182)
.L_182:
        /*0b48*/ 	.word	0x00000180
        /*0b4c*/ 	.word	0x00000001
        /*0b50*/ 	.word	0x00000001


	//----- nvinfo : EIATTR_CRS_STACK_SIZE
	.align		4
.L_183:
        /*0b54*/ 	.byte	0x04, 0x1e
        /*0b56*/ 	.short	(.L_185 - .L_184)
.L_184:
        /*0b58*/ 	.word	0x00000000


	//----- nvinfo : EIATTR_CBANK_PARAM_SIZE
	.align		4
.L_185:
        /*0b5c*/ 	.byte	0x03, 0x19
        /*0b5e*/ 	.short	0x0a70


	//----- nvinfo : EIATTR_PARAM_CBANK
	.align		4
        /*0b60*/ 	.byte	0x04, 0x0a
        /*0b62*/ 	.short	(.L_187 - .L_186)
	.align		4
.L_186:
        /*0b64*/ 	.word	index@(.nv.constant0._ZN7cutlass13device_kernelIN5flash11enable_sm90INS1_16FlashAttnFwdSm90INS1_25CollectiveMainloopFwdSm90ILi2EN4cute5tupleIJNS5_1CILi1EEES8_S8_EEENS6_IJNS7_ILi128EEENS7_ILi224EEESA_EEELi128ENS_12float_e4m3_tEfNS_4arch4Sm90ELb0ELb1ELb0ELb0ELb0ELb0ELb0ELb1ELb1ELb1ELb1ELb0EEENS1_21CollectiveEpilogueFwdINS6_IJSA_SA_SB_EEES9_NS_10bfloat16_tESF_Li256ELb0ELb1ELb1ELb1EEENS1_19SingleTileSchedulerILb0ELb1ELb1ELi128EEEEEEEEEvNT_6ParamsE)
        /*0b68*/ 	.short	0x0210
        /*0b6a*/ 	.short	0x0a70


	//----- nvinfo : EIATTR_SW_WAR
	.align		4
.L_187:
        /*0b6c*/ 	.byte	0x04, 0x36
        /*0b6e*/ 	.short	(.L_189 - .L_188)
.L_188:
        /*0b70*/ 	.word	0x00000008
.L_189:


//--------------------- .nv.info._ZN7cutlass13device_kernelIN5flash11enable_sm90INS1_16FlashAttnFwdSm90INS1_25CollectiveMainloopFwdSm90ILi2EN4cute5tupleIJNS5_1CILi1EEES8_S8_EEENS6_IJNS7_ILi128EEENS7_ILi224EEESA_EEELi128ENS_12float_e4m3_tEfNS_4arch4Sm90ELb0ELb1ELb0ELb1ELb0ELb0ELb0ELb1ELb1ELb1ELb1ELb0EEENS1_21CollectiveEpilogueFwdINS6_IJSA_SA_SB_EEES9_NS_10bfloat16_tESF_Li256ELb1ELb1ELb1ELb1EEENS1_36VarlenDynamicPersistentTileSchedulerILi128ELi224ELi256ELi128ELb1ELb1ELb1ELb1ELb0ELb1EEEEEEEEEvNT_6ParamsE --------------------------
	.section	.nv.info._ZN7cutlass13device_kernelIN5flash11enable_sm90INS1_16FlashAttnFwdSm90INS1_25CollectiveMainloopFwdSm90ILi2EN4cute5tupleIJNS5_1CILi1EEES8_S8_EEENS6_IJNS7_ILi128EEENS7_ILi224EEESA_EEELi128ENS_12float_e4m3_tEfNS_4arch4Sm90ELb0ELb1ELb0ELb1ELb0ELb0ELb0ELb1ELb1ELb1ELb1ELb0EEENS1_21CollectiveEpilogueFwdINS6_IJSA_SA_SB_EEES9_NS_10bfloat16_tESF_Li256ELb1ELb1ELb1ELb1EEENS1_36VarlenDynamicPersistentTileSchedulerILi128ELi224ELi256ELi128ELb1ELb1ELb1ELb1ELb0ELb1EEEEEEEEEvNT_6ParamsE,"",@"SHT_CUDA_INFO"
	.sectionflags	@""
	.align	4


	//----- nvinfo : EIATTR_CUDA_API_VERSION
	.align		4
        /*0000*/ 	.byte	0x04, 0x37
        /*0002*/ 	.short	(.L_191 - .L_190)
.L_190:
        /*0004*/ 	.word	0x00000082


	//----- nvinfo : EIATTR_KPARAM_INFO
	.align		4
.L_191:
        /*0008*/ 	.byte	0x04, 0x17
        /*000a*/ 	.short	(.L_193 - .L_192)
.L_192:
        /*000c*/ 	.word	0x00000000
        /*0010*/ 	.short	0x0000
        /*0012*/ 	.short	0x0070
        /*0014*/ 	.byte	0x00, 0xf0, 0x01, 0x2a


	//----- nvinfo : EIATTR_SPARSE_MMA_MASK
	.align		4
.L_193:
        /*0018*/ 	.byte	0x03, 0x50
        /*001a*/ 	.short	0x0000


	//----- nvinfo : EIATTR_MAXREG_COUNT
	.align		4
        /*001c*/ 	.byte	0x03, 0x1b
        /*001e*/ 	.short	0x00a8


	//----- nvinfo : EIATTR_NUM_BARRIERS
	.align		4
        /*0020*/ 	.byte	0x02, 0x4c
        /*0022*/ 	.byte	0x10
	.zero		1


	//----- nvinfo : EIATTR_EXTERNS
	.align		4
        /*0024*/ 	.byte	0x04, 0x0f
        /*0026*/ 	.short	(.L_195 - .L_194)


	//   ....[0]....
	.align		4
.L_194:
        /*0028*/ 	.word	index@(__assertfail)


	//----- nvinfo : EIATTR_ANNOTATIONS
	.align		4
.L_195:
        /*002c*/ 	.byte	0x04, 0x55
        /*002e*/ 	.short	(.L_197 - .L_196)


	//   ....[0]....
.L_196:
        /* <DEDUP_REMOVED lines=43> */


	//----- nvinfo : EIATTR_MERCURY_ISA_VERSION
	.align		4
.L_197:
        /*02c8*/ 	.byte	0x03, 0x5f
        /*02ca*/ 	.short	0x0101


	//----- nvinfo : EIATTR_UNUSED_LOAD_BYTE_OFFSET
	.align		4
        /*02cc*/ 	.byte	0x04, 0x44
        /*02ce*/ 	.short	(.L_199 - .L_198)


	//   ....[0]....
.L_198:
        /*02d0*/ 	.word	0x00000a40
        /*02d4*/ 	.word	0x0000fff0


	//   ....[1]....
        /*02d8*/ 	.word	0x00017500
        /*02dc*/ 	.word	0x0000fff0


	//----- nvinfo : EIATTR_INT_WARP_WIDE_INSTR_OFFSETS
	.align		4
.L_199:
        /*02e0*/ 	.byte	0x04, 0x31
        /*02e2*/ 	.short	(.L_201 - .L_200)


	//   ....[0]....
.L_200:
        /*02e4*/ 	.word	0x00000130


	//   ....[1]....
        /*02e8*/ 	.word	0x00000170


	//   ....[2]....
        /*02ec*/ 	.word	0x000001e0


	//   ....[3]....
        /*02f0*/ 	.word	0x0001d400


	//   ....[4]....
        /*02f4*/ 	.word	0x0001d490


	//   ....[5]....
        /*02f8*/ 	.word	0x0001fcf0


	//   ....[6]....
        /*02fc*/ 	.word	0x0001fd80


	//----- nvinfo : EIATTR_COOP_GROUP_MASK_REGIDS
	.align		4
.L_201:
        /*0300*/ 	.byte	0x04, 0x29
        /*0302*/ 	.short	(.L_203 - .L_202)


	//   ....[0]....
.L_202:
        /*0304*/ 	.word	0xffffffff


	//   ....[1]....
        /*0308*/ 	.word	0xffffffff


	//   ....[2]....
        /*030c*/ 	.word	0xffffffff


	//   ....[3]....
        /*0310*/ 	.word	0xffffffff


	//   ....[4]....
        /*0314*/ 	.word	0xffffffff


	//   ....[5]....
        /*0318*/ 	.word	0xffffffff


	//   ....[6]....
        /*031c*/ 	.word	0xffffffff


	//   ....[7]....
        /*0320*/ 	.word	0xffffffff


	//   ....[8]....
        /*0324*/ 	.word	0xffffffff


	//   ....[9]....
        /*0328*/ 	.word	0xffffffff


	//   ....[10]....
        /*032c*/ 	.word	0xffffffff


	//   ....[11]....
        /*0330*/ 	.word	0xffffffff


	//   ....[12]....
        /*0334*/ 	.word	0xffffffff


	//   ....[13]....
        /*0338*/ 	.word	0xffffffff


	//   ....[14]....
        /*033c*/ 	.word	0xffffffff


	//   ....[15]....
        /*0340*/ 	.word	0xffffffff


	//   ....[16]....
        /*0344*/ 	.word	0xffffffff


	//   ....[17]....
        /*0348*/ 	.word	0xffffffff


	//   ....[18]....
        /*034c*/ 	.word	0xffffffff


	//   ....[19]....
        /*0350*/ 	.word	0xffffffff


	//   ....[20]....
        /*0354*/ 	.word	0xffffffff


	//   ....[21]....
        /*0358*/ 	.word	0xffffffff


	//   ....[22]....
        /*035c*/ 	.word	0xffffffff


	//   ....[23]....
        /*0360*/ 	.word	0xffffffff


	//   ....[24]....
        /*0364*/ 	.word	0xffffffff


	//   ....[25]....
        /*0368*/ 	.word	0xffffffff


	//   ....[26]....
        /*036c*/ 	.word	0xffffffff


	//   ....[27]....
        /*0370*/ 	.word	0xffffffff


	//   ....[28]....
        /*0374*/ 	.word	0xffffffff


	//   ....[29]....
        /*0378*/ 	.word	0xffffffff


	//   ....[30]....
        /*037c*/ 	.word	0xffffffff


	//   ....[31]....
        /*0380*/ 	.word	0xffffffff


	//   ....[32]....
        /*0384*/ 	.word	0xffffffff


	//   ....[33]....
        /*0388*/ 	.word	0xffffffff


	//   ....[34]....
        /*038c*/ 	.word	0xffffffff


	//   ....[35]....
        /*0390*/ 	.word	0xffffffff


	//   ....[36]....
        /*0394*/ 	.word	0xffffffff


	//   ....[37]....
        /*0398*/ 	.word	0xffffffff


	//   ....[38]....
        /*039c*/ 	.word	0xffffffff


	//   ....[39]....
        /*03a0*/ 	.word	0xffffffff


	//   ....[40]....
        /*03a4*/ 	.word	0xffffffff


	//   ....[41]....
        /*03a8*/ 	.word	0xffffffff


	//   ....[42]....
        /*03ac*/ 	.word	0xffffffff


	//   ....[43]....
        /*03b0*/ 	.word	0xffffffff


	//   ....[44]....
        /*03b4*/ 	.word	0xffffffff


	//   ....[45]....
        /*03b8*/ 	.word	0xffffffff


	//   ....[46]....
        /*03bc*/ 	.word	0xffffffff


	//   ....[47]....
        /*03c0*/ 	.word	0xffffffff


	//   ....[48]....
        /*03c4*/ 	.word	0xffffffff


	//   ....[49]....
        /*03c8*/ 	.word	0xffffffff


	//   ....[50]....
        /*03cc*/ 	.word	0xffffffff


	//   ....[51]....
        /*03d0*/ 	.word	0xffffffff


	//   ....[52]....
        /*03d4*/ 	.word	0xffffffff


	//   ....[53]....
        /*03d8*/ 	.word	0xffffffff


	//   ....[54]....
        /*03dc*/ 	.word	0xffffffff


	//   ....[55]....
        /*03e0*/ 	.word	0xffffffff


	//   ....[56]....
        /*03e4*/ 	.word	0xffffffff


	//   ....[57]....
        /*03e8*/ 	.word	0xffffffff


	//   ....[58]....
        /*03ec*/ 	.word	0xffffffff


	//   ....[59]....
        /*03f0*/ 	.word	0xffffffff


	//   ....[60]....
        /*03f4*/ 	.word	0xffffffff


	//   ....[61]....
        /*03f8*/ 	.word	0xffffffff


	//   ....[62]....
        /*03fc*/ 	.word	0xffffffff


	//   ....[63]....
        /*0400*/ 	.word	0xffffffff


	//   ....[64]....
        /*0404*/ 	.word	0xffffffff


	//   ....[65]....
        /*0408*/ 	.word	0xffffffff


	//   ....[66]....
        /*040c*/ 	.word	0xffffffff


	//   ....[67]....
        /*0410*/ 	.word	0xffffffff


	//   ....[68]....
        /*0414*/ 	.word	0xffffffff


	//   ....[69]....
        /*0418*/ 	.word	0xffffffff


	//   ....[70]....
        /*041c*/ 	.word	0xffffffff


	//   ....[71]....
        /*0420*/ 	.word	0xffffffff


	//   ....[72]....
        /*0424*/ 	.word	0xffffffff


	//   ....[73]....
        /*0428*/ 	.word	0xffffffff


	//   ....[74]....
        /*042c*/ 	.word	0xffffffff


	//   ....[75]....
        /*0430*/ 	.word	0xffffffff


	//   ....[76]....
        /*0434*/ 	.word	0xffffffff


	//   ....[77]....
        /*0438*/ 	.word	0xffffffff


	//   ....[78]....
        /*043c*/ 	.word	0xffffffff


	//   ....[79]....
        /*0440*/ 	.word	0xffffffff


	//   ....[80]....
        /*0444*/ 	.word	0xffffffff


	//   ....[81]....
        /*0448*/ 	.word	0xffffffff


	//   ....[82]....
        /*044c*/ 	.word	0xffffffff


	//   ....[83]....
        /*0450*/ 	.word	0xffffffff


	//   ....[84]....
        /*0454*/ 	.word	0xffffffff


	//   ....[85]....
        /*0458*/ 	.word	0xffffffff


	//   ....[86]....
        /*045c*/ 	.word	0xffffffff


	//   ....[87]....
        /*0460*/ 	.word	0xffffffff


	//   ....[88]....
        /*0464*/ 	.word	0xffffffff


	//   ....[89]....
        /*0468*/ 	.word	0xffffffff


	//   ....[90]....
        /*046c*/ 	.word	0xffffffff


	//   ....[91]....
        /*0470*/ 	.word	0xffffffff


	//   ....[92]....
        /*0474*/ 	.word	0xffffffff


	//   ....[93]....
        /*0478*/ 	.word	0xffffffff


	//   ....[94]....
        /*047c*/ 	.word	0xffffffff


	//   ....[95]....
        /*0480*/ 	.word	0xffffffff


	//   ....[96]....
        /*0484*/ 	.word	0xffffffff


	//   ....[97]....
        /*0488*/ 	.word	0xffffffff


	//   ....[98]....
        /*048c*/ 	.word	0xffffffff


	//   ....[99]....
        /*0490*/ 	.word	0xffffffff


	//   ....[100]....
        /*0494*/ 	.word	0xffffffff


	//   ....[101]....
        /*0498*/ 	.word	0xffffffff


	//   ....[102]....
        /*049c*/ 	.word	0xffffffff


	//   ....[103]....
        /*04a0*/ 	.word	0xffffffff


	//   ....[104]....
        /*04a4*/ 	.word	0xffffffff


	//   ....[105]....
        /*04a8*/ 	.word	0xffffffff


	//   ....[106]....
        /*04ac*/ 	.word	0xffffffff


	//   ....[107]....
        /*04b0*/ 	.word	0xffffffff


	//   ....[108]....
        /*04b4*/ 	.word	0xffffffff


	//   ....[109]....
        /*04b8*/ 	.word	0xffffffff


	//   ....[110]....
        /*04bc*/ 	.word	0xffffffff


	//   ....[111]....
        /*04c0*/ 	.word	0xffffffff


	//   ....[112]....
        /*04c4*/ 	.word	0xffffffff


	//   ....[113]....
        /*04c8*/ 	.word	0xffffffff


	//   ....[114]....
        /*04cc*/ 	.word	0xffffffff


	//   ....[115]....
        /*04d0*/ 	.word	0xffffffff


	//   ....[116]....
        /*04d4*/ 	.word	0xffffffff


	//   ....[117]....
        /*04d8*/ 	.word	0xffffffff


	//   ....[118]....
        /*04dc*/ 	.word	0xffffffff


	//   ....[119]....
        /*04e0*/ 	.word	0xffffffff


	//   ....[120]....
        /*04e4*/ 	.word	0xffffffff


	//   ....[121]....
        /*04e8*/ 	.word	0xffffffff


	//   ....[122]....
        /*04ec*/ 	.word	0xffffffff


	//   ....[123]....
        /*04f0*/ 	.word	0xffffffff


	//   ....[124]....
        /*04f4*/ 	.word	0xffffffff


	//   ....[125]....
        /*04f8*/ 	.word	0xffffffff


	//   ....[126]....
        /*04fc*/ 	.word	0xffffffff


	//   ....[127]....
        /*0500*/ 	.word	0xffffffff


	//   ....[128]....
        /*0504*/ 	.word	0xffffffff


	//   ....[129]....
        /*0508*/ 	.word	0xffffffff


	//   ....[130]....
        /*050c*/ 	.word	0xffffffff


	//   ....[131]....
        /*0510*/ 	.word	0xffffffff


	//   ....[132]....
        /*0514*/ 	.word	0xffffffff


	//   ....[133]....
        /*0518*/ 	.word	0xffffffff


	//   ....[134]....
        /*051c*/ 	.word	0xffffffff


	//   ....[135]....
        /*0520*/ 	.word	0xffffffff


	//   ....[136]....
        /*0524*/ 	.word	0xffffffff


	//   ....[137]....
        /*0528*/ 	.word	0xffffffff


	//   ....[138]....
        /*052c*/ 	.word	0xffffffff


	//   ....[139]....
        /*0530*/ 	.word	0xffffffff


	//   ....[140]....
        /*0534*/ 	.word	0xffffffff


	//   ....[141]....
        /*0538*/ 	.word	0xffffffff


	//   ....[142]....
        /*053c*/ 	.word	0xffffffff


	//   ....[143]....
        /*0540*/ 	.word	0xffffffff


	//   ....[144]....
        /*0544*/ 	.word	0xffffffff


	//   ....[145]....
        /*0548*/ 	.word	0xffffffff


	//   ....[146]....
        /*054c*/ 	.word	0xffffffff


	//   ....[147]....
        /*0550*/ 	.word	0xffffffff


	//   ....[148]....
        /*0554*/ 	.word	0xffffffff


	//   ....[149]....
        /*0558*/ 	.word	0xffffffff


	//   ....[150]....
        /*055c*/ 	.word	0xffffffff


	//   ....[151]....
        /*0560*/ 	.word	0xffffffff


	//   ....[152]....
        /*0564*/ 	.word	0xffffffff


	//   ....[153]....
        /*0568*/ 	.word	0xffffffff


	//   ....[154]....
        /*056c*/ 	.word	0xffffffff


	//   ....[155]....
        /*0570*/ 	.word	0xffffffff


	//   ....[156]....
        /*0574*/ 	.word	0xffffffff


	//   ....[157]....
        /*0578*/ 	.word	0xffffffff


	//   ....[158]....
        /*057c*/ 	.word	0xffffffff


	//   ....[159]....
        /*0580*/ 	.word	0xffffffff


	//   ....[160]....
        /*0584*/ 	.word	0xffffffff


	//   ....[161]....
        /*0588*/ 	.word	0xffffffff


	//   ....[162]....
        /*058c*/ 	.word	0xffffffff


	//   ....[163]....
        /*0590*/ 	.word	0xffffffff


	//   ....[164]....
        /*0594*/ 	.word	0xffffffff


	//   ....[165]....
        /*0598*/ 	.word	0xffffffff


	//   ....[166]....
        /*059c*/ 	.word	0xffffffff


	//   ....[167]....
        /*05a0*/ 	.word	0xffffffff


	//   ....[168]....
        /*05a4*/ 	.word	0xffffffff


	//   ....[169]....
        /*05a8*/ 	.word	0xffffffff


	//   ....[170]....
        /*05ac*/ 	.word	0xffffffff


	//   ....[171]....
        /*05b0*/ 	.word	0xffffffff


	//   ....[172]....
        /*05b4*/ 	.word	0xffffffff


	//   ....[173]....
        /*05b8*/ 	.word	0xffffffff


	//   ....[174]....
        /*05bc*/ 	.word	0xffffffff


	//   ....[175]....
        /*05c0*/ 	.word	0x0500000f


	//   ....[176]....
        /*05c4*/ 	.word	0x0500000f


	//   ....[177]....
        /*05c8*/ 	.word	0x0500000f


	//   ....[178]....
        /*05cc*/ 	.word	0x0500000f


	//   ....[179]....
        /*05d0*/ 	.word	0x0500000f


	//   ....[180]....
        /*05d4*/ 	.word	0x0500000f


	//   ....[181]....
        /*05d8*/ 	.word	0x0500000f


	//   ....[182]....
        /*05dc*/ 	.word	0x0500000f


	//   ....[183]....
        /*05e0*/ 	.word	0x0500000f


	//   ....[184]....
        /*05e4*/ 	.word	0x0500000f


	//   ....[185]....
        /*05e8*/ 	.word	0x0500000f


	//   ....[186]....
        /*05ec*/ 	.word	0x0500000f


	//   ....[187]....
        /*05f0*/ 	.word	0x0500000f


	//   ....[188]....
        /*05f4*/ 	.word	0x0500000f


	//   ....[189]....
        /*05f8*/ 	.word	0x0500000f


	//   ....[190]....
        /*05fc*/ 	.word	0x0500000f


	//   ....[191]....
        /*0600*/ 	.word	0x0500000f


	//   ....[192]....
        /*0604*/ 	.word	0x0500000f


	//----- nvinfo : EIATTR_COOP_GROUP_INSTR_OFFSETS
	.align		4
.L_203:
        /*0608*/ 	.byte	0x04, 0x28
        /*060a*/ 	.short	(.L_205 - .L_204)


	//   ....[0]....
.L_204:
        /*060c*/ 	.word	0x00000070


	//   ....[1]....
        /*0610*/ 	.word	0x00000140


	//   ....[2]....
        /*0614*/ 	.word	0x00000190


	//   ....[3]....
        /*0618*/ 	.word	0x000003c0


	//   ....[4]....
        /*061c*/ 	.word	0x00000520


	//   ....[5]....
        /*0620*/ 	.word	0x00000640


	//   ....[6]....
        /*0624*/ 	.word	0x000007a0


	//   ....[7]....
        /*0628*/ 	.word	0x00001e10


	//   ....[8]....
        /*062c*/ 	.word	0x00002ce0


	//   ....[9]....
        /*0630*/ 	.word	0x00002fd0


	//   ....[10]....
        /*0634*/ 	.word	0x00004c60


	//   ....[11]....
        /*0638*/ 	.word	0x00004d70


	//   ....[12]....
        /*063c*/ 	.word	0x00005df0


	//   ....[13]....
        /*0640*/ 	.word	0x00005e70


	//   ....[14]....
        /*0644*/ 	.word	0x000087c0


	//   ....[15]....
        /*0648*/ 	.word	0x000089e0


	//   ....[16]....
        /*064c*/ 	.word	0x0000a8a0


	//   ....[17]....
        /*0650*/ 	.word	0x0000a9b0


	//   ....[18]....
        /*0654*/ 	.word	0x0000b9e0


	//   ....[19]....
        /*0658*/ 	.word	0x0000ba40


	//   ....[20]....
        /*065c*/ 	.word	0x0000ebd0


	//   ....[21]....
        /*0660*/ 	.word	0x0000ebf0


	//   ....[22]....
        /*0664*/ 	.word	0x0000ec10


	//   ....[23]....
        /*0668*/ 	.word	0x0000ec40


	//   ....[24]....
        /*066c*/ 	.word	0x00011db0


	//   ....[25]....
        /*0670*/ 	.word	0x00013400


	//   ....[26]....
        /*0674*/ 	.word	0x00013e80


	//   ....[27]....
        /*0678*/ 	.word	0x00013f90


	//   ....[28]....
        /*067c*/ 	.word	0x00014fc0


	//   ....[29]....
        /*0680*/ 	.word	0x00015030


	//   ....[30]....
        /*0684*/ 	.word	0x00016d30


	//   ....[31]....
        /*0688*/ 	.word	0x00016d40


	//   ....[32]....
        /*068c*/ 	.word	0x00016dc0


	//   ....[33]....
        /*0690*/ 	.word	0x00016dd0


	//   ....[34]....
        /*0694*/ 	.word	0x00017e80


	//   ....[35]....
        /*0698*/ 	.word	0x00017e90


	//   ....[36]....
        /*069c*/ 	.word	0x00017ea0


	//   ....[37]....
        /*06a0*/ 	.word	0x00017eb0


	//   ....[38]....
        /*06a4*/ 	.word	0x00017ec0


	//   ....[39]....
        /*06a8*/ 	.word	0x00017ed0


	//   ....[40]....
        /*06ac*/ 	.word	0x00017ee0


	//   ....[41]....
        /*06b0*/ 	.word	0x00017ef0


	//   ....[42]....
        /*06b4*/ 	.word	0x00017f20


	//   ....[43]....
        /*06b8*/ 	.word	0x00017f30


	//   ....[44]....
        /*06bc*/ 	.word	0x00017f60


	//   ....[45]....
        /*06c0*/ 	.word	0x00017f70


	//   ....[46]....
        /*06c4*/ 	.word	0x00017f80


	//   ....[47]....
        /*06c8*/ 	.word	0x00017f90


	//   ....[48]....
        /*06cc*/ 	.word	0x00017fa0


	//   ....[49]....
        /*06d0*/ 	.word	0x00017fd0


	//   ....[50]....
        /*06d4*/ 	.word	0x00017fe0


	//   ....[51]....
        /*06d8*/ 	.word	0x00017ff0


	//   ....[52]....
        /*06dc*/ 	.word	0x00018000


	//   ....[53]....
        /*06e0*/ 	.word	0x00018030


	//   ....[54]....
        /*06e4*/ 	.word	0x00018060


	//   ....[55]....
        /*06e8*/ 	.word	0x00018070


	//   ....[56]....
        /*06ec*/ 	.word	0x00018080


	//   ....[57]....
        /*06f0*/ 	.word	0x000180b0


	//   ....[58]....
        /*06f4*/ 	.word	0x000180e0


	//   ....[59]....
        /*06f8*/ 	.word	0x000180f0


	//   ....[60]....
        /*06fc*/ 	.word	0x00018120


	//   ....[61]....
        /*0700*/ 	.word	0x00018130


	//   ....[62]....
        /*0704*/ 	.word	0x00018140


	//   ....[63]....
        /*0708*/ 	.word	0x00018170


	//   ....[64]....
        /*070c*/ 	.word	0x000181a0


	//   ....[65]....
        /*0710*/ 	.word	0x000181b0


	//   ....[66]....
        /*0714*/ 	.word	0x000181c0


	//   ....[67]....
        /*0718*/ 	.word	0x000181f0


	//   ....[68]....
        /*071c*/ 	.word	0x00018210


	//   ....[69]....
        /*0720*/ 	.word	0x00018220


	//   ....[70]....
        /*0724*/ 	.word	0x00018240


	//   ....[71]....
        /*0728*/ 	.word	0x00018270


	//   ....[72]....
        /*072c*/ 	.word	0x000182a0


	//   ....[73]....
        /*0730*/ 	.word	0x000182c0


	//   ....[74]....
        /*0734*/ 	.word	0x000182d0


	//   ....[75]....
        /*0738*/ 	.word	0x000182f0


	//   ....[76]....
        /*073c*/ 	.word	0x00018300


	//   ....[77]....
        /*0740*/ 	.word	0x00018330


	//   ....[78]....
        /*0744*/ 	.word	0x00018340


	//   ....[79]....
        /*0748*/ 	.word	0x00018370


	//   ....[80]....
        /*074c*/ 	.word	0x00018390


	//   ....[81]....
        /*0750*/ 	.word	0x000183a0


	//   ....[82]....
        /*0754*/ 	.word	0x000183b0


	//   ....[83]....
        /*0758*/ 	.word	0x000183d0


	//   ....[84]....
        /*075c*/ 	.word	0x000183e0


	//   ....[85]....
        /*0760*/ 	.word	0x000183f0


	//   ....[86]....
        /*0764*/ 	.word	0x00018400


	//   ....[87]....
        /*0768*/ 	.word	0x00018420


	//   ....[88]....
        /*076c*/ 	.word	0x00018450


	//   ....[89]....
        /*0770*/ 	.word	0x00018470


	//   ....[90]....
        /*0774*/ 	.word	0x00018490


	//   ....[91]....
        /*0778*/ 	.word	0x000184a0


	//   ....[92]....
        /*077c*/ 	.word	0x000184c0


	//   ....[93]....
        /*0780*/ 	.word	0x000184f0


	//   ....[94]....
        /*0784*/ 	.word	0x00018520


	//   ....[95]....
        /*0788*/ 	.word	0x00018550


	//   ....[96]....
        /*078c*/ 	.word	0x00018580


	//   ....[97]....
        /*0790*/ 	.word	0x000185b0


	//   ....[98]....
        /*0794*/ 	.word	0x00018e00


	//   ....[99]....
        /*0798*/ 	.word	0x00018e30


	//   ....[100]....
        /*079c*/ 	.word	0x00018e70


	//   ....[101]....
        /*07a0*/ 	.word	0x00018e90


	//   ....[102]....
        /*07a4*/ 	.word	0x00019570


	//   ....[103]....
        /*07a8*/ 	.word	0x000195b0


	//   ....[104]....
        /*07ac*/ 	.word	0x00019690


	//   ....[105]....
        /*07b0*/ 	.word	0x000196b0


	//   ....[106]....
        /*07b4*/ 	.word	0x00019770


	//   ....[107]....
        /*07b8*/ 	.word	0x00019790


	//   ....[108]....
        /*07bc*/ 	.word	0x00019860


	//   ....[109]....
        /*07c0*/ 	.word	0x00019880


	//   ....[110]....
        /*07c4*/ 	.word	0x00019d90


	//   ....[111]....
        /*07c8*/ 	.word	0x00019dd0


	//   ....[112]....
        /*07cc*/ 	.word	0x0001a270


	//   ....[113]....
        /*07d0*/ 	.word	0x0001a280


	//   ....[114]....
        /*07d4*/ 	.word	0x0001b020


	//   ....[115]....
        /*07d8*/ 	.word	0x0001b030


	//   ....[116]....
        /*07dc*/ 	.word	0x0001b0f0


	//   ....[117]....
        /*07e0*/ 	.word	0x0001b110


	//   ....[118]....
        /*07e4*/ 	.word	0x0001b1d0


	//   ....[119]....
        /*07e8*/ 	.word	0x0001b1f0


	//   ....[120]....
        /*07ec*/ 	.word	0x0001b2c0


	//   ....[121]....
        /*07f0*/ 	.word	0x0001b2e0


	//   ....[122]....
        /*07f4*/ 	.word	0x0001b440


	//   ....[123]....
        /*07f8*/ 	.word	0x0001b660


	//   ....[124]....
        /*07fc*/ 	.word	0x0001b6a0


	//   ....[125]....
        /*0800*/ 	.word	0x0001b6e0


	//   ....[126]....
        /*0804*/ 	.word	0x0001b710


	//   ....[127]....
        /*0808*/ 	.word	0x0001b740


	//   ....[128]....
        /*080c*/ 	.word	0x0001b770


	//   ....[129]....
        /*0810*/ 	.word	0x0001b900


	//   ....[130]....
        /*0814*/ 	.word	0x0001b930


	//   ....[131]....
        /*0818*/ 	.word	0x0001b970


	//   ....[132]....
        /*081c*/ 	.word	0x0001b9a0


	//   ....[133]....
        /*0820*/ 	.word	0x0001b9d0


	//   ....[134]....
        /*0824*/ 	.word	0x0001ba00


	//   ....[135]....
        /*0828*/ 	.word	0x0001baa0


	//   ....[136]....
        /*082c*/ 	.word	0x0001baf0


	//   ....[137]....
        /*0830*/ 	.word	0x0001bb00


	//   ....[138]....
        /*0834*/ 	.word	0x0001bb40


	//   ....[139]....
        /*0838*/ 	.word	0x0001db90


	//   ....[140]....
        /*083c*/ 	.word	0x0001e700


	//   ....[141]....
        /*0840*/ 	.word	0x0001e730


	//   ....[142]....
        /*0844*/ 	.word	0x0001e7d0


	//   ....[143]....
        /*0848*/ 	.word	0x0001e7e0


	//   ....[144]....
        /*084c*/ 	.word	0x0001e850


	//   ....[145]....
        /*0850*/ 	.word	0x0001e860


	//   ....[146]....
        /*0854*/ 	.word	0x0001e8d0


	//   ....[147]....
        /*0858*/ 	.word	0x0001e8e0


	//   ....[148]....
        /*085c*/ 	.word	0x0001e950


	//   ....[149]....
        /*0860*/ 	.word	0x0001e960


	//   ....[150]....
        /*0864*/ 	.word	0x0001e9d0


	//   ....[151]....
        /*0868*/ 	.word	0x0001e9e0


	//   ....[152]....
        /*086c*/ 	.word	0x0001ea50


	//   ....[153]....
        /*0870*/ 	.word	0x0001ea60


	//   ....[154]....
        /*0874*/ 	.word	0x0001ea70


	//   ....[155]....
        /*0878*/ 	.word	0x0001eab0


	//   ....[156]....
        /*087c*/ 	.word	0x000208e0


	//   ....[157]....
        /*0880*/ 	.word	0x00020910


	//   ....[158]....
        /*0884*/ 	.word	0x00020940


	//   ....[159]....
        /*0888*/ 	.word	0x00020970


	//   ....[160]....
        /*088c*/ 	.word	0x00020980


	//   ....[161]....
        /*0890*/ 	.word	0x000209b0


	//   ....[162]....
        /*0894*/ 	.word	0x000209c0


	//   ....[163]....
        /*0898*/ 	.word	0x00020a00


	//   ....[164]....
        /*089c*/ 	.word	0x00020b70


	//   ....[165]....
        /*08a0*/ 	.word	0x00020ba0


	//   ....[166]....
        /*08a4*/ 	.word	0x00020bd0


	//   ....[167]....
        /*08a8*/ 	.word	0x00020c00


	//   ....[168]....
        /*08ac*/ 	.word	0x00020c30


	//   ....[169]....
        /*08b0*/ 	.word	0x00020c60


	//   ....[170]....
        /*08b4*/ 	.word	0x00020ce0


	//   ....[171]....
        /*08b8*/ 	.word	0x00020d20


	//   ....[172]....
        /*08bc*/ 	.word	0x00020d30


	//   ....[173]....
        /*08c0*/ 	.word	0x00020d70


	//   ....[174]....
        /*08c4*/ 	.word	0x00021850


	//   ....[175]....
        /*08c8*/ 	.word	0x00021f10


	//   ....[176]....
        /*08cc*/ 	.word	0x00022110


	//   ....[177]....
        /*08d0*/ 	.word	0x00022160


	//   ....[178]....
        /*08d4*/ 	.word	0x000221c0


	//   ....[179]....
        /*08d8*/ 	.word	0x000222b0


	//   ....[180]....
        /*08dc*/ 	.word	0x00022310


	//   ....[181]....
        /*08e0*/ 	.word	0x000223f0


	//   ....[182]....
        /*08e4*/ 	.word	0x00022450


	//   ....[183]....
        /*08e8*/ 	.word	0x00022530


	//   ....[184]....
        /*08ec*/ 	.word	0x00022590


	//   ....[185]....
        /*08f0*/ 	.word	0x00022670


	//   ....[186]....
        /*08f4*/ 	.word	0x000226d0


	//   ....[187]....
        /*08f8*/ 	.word	0x000227b0


	//   ....[188]....
        /*08fc*/ 	.word	0x00022810


	//   ....[189]....
        /*0900*/ 	.word	0x000228d0


	//   ....[190]....
        /*0904*/ 	.word	0x00022950


	//   ....[191]....
        /*0908*/ 	.word	0x00022a10


	//   ....[192]....
        /*090c*/ 	.word	0x00022d60


	//----- nvinfo : EIATTR_REG_RECONFIG
	.align		4
.L_205:
        /*0910*/ 	.byte	0x01, 0x54
	.zero		2


	//----- nvinfo : EIATTR_SYSCALL_OFFSETS
	.align		4
        /*0914*/ 	.byte	0x04, 0x46
        /*0916*/ 	.short	(.L_207 - .L_206)


	//   ....[0]....
.L_206:
        /*0918*/ 	.word	0x00001f90


	//   ....[1]....
        /*091c*/ 	.word	0x0001d600


	//   ....[2]....
        /*0920*/ 	.word	0x0001d770


	//   ....[3]....
        /*0924*/ 	.word	0x0001d8c0


	//   ....[4]....
        /*0928*/ 	.word	0x0001da00


	//   ....[5]....
        /*092c*/ 	.word	0x0001e300


	//----- nvinfo : EIATTR_MBARRIER_INSTR_OFFSETS
	.align		4
.L_207:
        /*0930*/ 	.byte	0x04, 0x39
        /*0932*/ 	.short	(.L_209 - .L_208)


	//   ....[0]....
.L_208:
        /*0934*/ 	.word	0x00000270
        /*0938*/ 	.word	0x000000ff
        /*093c*/ 	.word	0x0002e800
        /*0940*/ 	.short	0x0100
        /*0942*/ 	.byte	0x08
	.zero		1


	//   ....[1]....
        /*0944*/ 	.word	0x00000280
        /*0948*/ 	.word	0x000000ff
        /*094c*/ 	.word	0x0002e820
        /*0950*/ 	.short	0x0100
        /*0952*/ 	.byte	0x08
	.zero		1


	//   ....[2]....
        /*0954*/ 	.word	0x00000370
        /*0958*/ 	.word	0x000000ff
        /*095c*/ 	.word	0x0002e830
        /*0960*/ 	.short	0x0100
        /*0962*/ 	.byte	0x08
	.zero		1


	//   ....[3]....
        /*0964*/ 	.word	0x00000380
        /*0968*/ 	.word	0x000000ff
        /*096c*/ 	.word	0x0002e840
        /*0970*/ 	.short	0x0100
        /*0972*/ 	.byte	0x08
	.zero		1


	//   ....[4]....
        /*0974*/ 	.word	0x00000390
        /*0978*/ 	.word	0x000000ff
        /*097c*/ 	.word	0x0002e838
        /*0980*/ 	.short	0x0100
        /*0982*/ 	.byte	0x08
	.zero		1


	//   ....[5]....
        /*0984*/ 	.word	0x000003a0
        /*0988*/ 	.word	0x000000ff
        /*098c*/ 	.word	0x0002e848
        /*0990*/ 	.short	0x0100
        /*0992*/ 	.byte	0x08
	.zero		1


	//   ....[6]....
        /*0994*/ 	.word	0x000004d0
        /*0998*/ 	.word	0x000000ff
        /*099c*/ 	.word	0x0002e850
        /*09a0*/ 	.short	0x0100
        /*09a2*/ 	.byte	0x08
	.zero		1


	//   ....[7]....
        /*09a4*/ 	.word	0x000004e0
        /*09a8*/ 	.word	0x000000ff
        /*09ac*/ 	.word	0x0002e860
        /*09b0*/ 	.short	0x0100
        /*09b2*/ 	.byte	0x08
	.zero		1


	//   ....[8]....
        /*09b4*/ 	.word	0x000004f0
        /*09b8*/ 	.word	0x000000ff
        /*09bc*/ 	.word	0x0002e858
        /*09c0*/ 	.short	0x0100
        /*09c2*/ 	.byte	0x08
	.zero		1


	//   ....[9]....
        /*09c4*/ 	.word	0x00000500
        /*09c8*/ 	.word	0x000000ff
        /*09cc*/ 	.word	0x0002e868
        /*09d0*/ 	.short	0x0100
        /*09d2*/ 	.byte	0x08
	.zero		1


	//   ....[10]....
        /*09d4*/ 	.word	0x000005f0
        /*09d8*/ 	.word	0x000000ff
        /*09dc*/ 	.word	0x0002e870
        /*09e0*/ 	.short	0x0100
        /*09e2*/ 	.byte	0x06
	.zero		1


	//   ....[11]....
        /*09e4*/ 	.word	0x00000600
        /*09e8*/ 	.word	0x000000ff
        /*09ec*/ 	.word	0x0002e880
        /*09f0*/ 	.short	0x0100
        /*09f2*/ 	.byte	0x06
	.zero		1


	//   ....[12]....
        /*09f4*/ 	.word	0x00000610
        /*09f8*/ 	.word	0x000000ff
        /*09fc*/ 	.word	0x0002e878
        /*0a00*/ 	.short	0x0100
        /*0a02*/ 	.byte	0x06
	.zero		1


	//   ....[13]....
        /*0a04*/ 	.word	0x00000620
        /*0a08*/ 	.word	0x000000ff
        /*0a0c*/ 	.word	0x0002e888
        /*0a10*/ 	.short	0x0100
        /*0a12*/ 	.byte	0x06
	.zero		1


	//   ....[14]....
        /*0a14*/ 	.word	0x00000750
        /*0a18*/ 	.word	0x000000ff
        /*0a1c*/ 	.word	0x0002e890
        /*0a20*/ 	.short	0x0100
        /*0a22*/ 	.byte	0x08
	.zero		1


	//   ....[15]....
        /*0a24*/ 	.word	0x00000760
        /*0a28*/ 	.word	0x000000ff
        /*0a2c*/ 	.word	0x0002e8a0
        /*0a30*/ 	.short	0x0100
        /*0a32*/ 	.byte	0x08
	.zero		1


	//   ....[16]....
        /*0a34*/ 	.word	0x00000770
        /*0a38*/ 	.word	0x000000ff
        /*0a3c*/ 	.word	0x0002e898
        /*0a40*/ 	.short	0x0100
        /*0a42*/ 	.byte	0x08
	.zero		1


	//   ....[17]....
        /*0a44*/ 	.word	0x00000780
        /*0a48*/ 	.word	0x000000ff
        /*0a4c*/ 	.word	0x0002e8a8
        /*0a50*/ 	.short	0x0100
        /*0a52*/ 	.byte	0x08
	.zero		1


	//   ....[18]....
        /*0a54*/ 	.word	0x000008b0
        /*0a58*/ 	.word	0x000000ff
        /*0a5c*/ 	.word	0x0002e8b0
        /*0a60*/ 	.short	0x0100
        /*0a62*/ 	.byte	0x08
	.zero		1


	//   ....[19]....
        /*0a64*/ 	.word	0x000008c0
        /*0a68*/ 	.word	0x000000ff
        /*0a6c*/ 	.word	0x0002e8c0
        /*0a70*/ 	.short	0x0100
        /*0a72*/ 	.byte	0x08
	.zero		1


	//   ....[20]....
        /*0a74*/ 	.word	0x000008d0
        /*0a78*/ 	.word	0x000000ff
        /*0a7c*/ 	.word	0x0002e8b8
        /*0a80*/ 	.short	0x0100
        /*0a82*/ 	.byte	0x08
	.zero		1


	//   ....[21]....
        /*0a84*/ 	.word	0x000008e0
        /*0a88*/ 	.word	0x000000ff
        /*0a8c*/ 	.word	0x0002e8c8
        /*0a90*/ 	.short	0x0100
        /*0a92*/ 	.byte	0x08
	.zero		1


	//   ....[22]....
        /*0a94*/ 	.word	0x00002010
        /*0a98*/ 	.word	0x000000ff
        /*0a9c*/ 	.word	0x0002e800
        /*0aa0*/ 	.short	0x010a
        /*0aa2*/ 	.byte	0x29
	.zero		1


	//   ....[23]....
        /*0aa4*/ 	.word	0x00002090
        /*0aa8*/ 	.word	0x00000005
        /*0aac*/ 	.word	0x0002e830
        /*0ab0*/ 	.short	0x010a
        /*0ab2*/ 	.byte	0x3f
	.zero		1


	//   ....[24]....
        /*0ab4*/ 	.word	0x000020d0
        /*0ab8*/ 	.word	0x00000005
        /*0abc*/ 	.word	0x0002e830
        /*0ac0*/ 	.short	0x010a
        /*0ac2*/ 	.byte	0x3f
	.zero		1


	//   ....[25]....
        /*0ac4*/ 	.word	0x00002e20
        /*0ac8*/ 	.word	0x00000000
        /*0acc*/ 	.word	0x00000000
        /*0ad0*/ 	.short	0x0101
        /*0ad2*/ 	.byte	0x3f
	.zero		1


	//   ....[26]....
        /*0ad4*/ 	.word	0x000077e0
        /*0ad8*/ 	.word	0x000000ff
        /*0adc*/ 	.word	0x0002e830
        /*0ae0*/ 	.short	0x010a
        /*0ae2*/ 	.byte	0x06
	.zero		1


	//   ....[27]....
        /*0ae4*/ 	.word	0x00007820
        /*0ae8*/ 	.word	0x000000ff
        /*0aec*/ 	.word	0x0002e830
        /*0af0*/ 	.short	0x010a
        /*0af2*/ 	.byte	0x06
	.zero		1


	//   ....[28]....
        /*0af4*/ 	.word	0x000083e0
        /*0af8*/ 	.word	0x000000ff
        /*0afc*/ 	.word	0x0002e850
        /*0b00*/ 	.short	0x010a
        /*0b02*/ 	.byte	0x06
	.zero		1


	//   ....[29]....
        /*0b04*/ 	.word	0x00008420
        /*0b08*/ 	.word	0x000000ff
        /*0b0c*/ 	.word	0x0002e850
        /*0b10*/ 	.short	0x010a
        /*0b12*/ 	.byte	0x06
	.zero		1


	//   ....[30]....
        /*0b14*/ 	.word	0x000087f0
        /*0b18*/ 	.word	0x00000008
        /*0b1c*/ 	.word	0x00000000
        /*0b20*/ 	.short	0x0101
        /*0b22*/ 	.byte	0x3f
	.zero		1


	//   ....[31]....
        /*0b24*/ 	.word	0x0000cc40
        /*0b28*/ 	.word	0x000000ff
        /*0b2c*/ 	.word	0x00000000
        /*0b30*/ 	.short	0x0101
        /*0b32*/ 	.byte	0x06
	.zero		1


	//   ....[32]....
        /*0b34*/ 	.word	0x0000d730
        /*0b38*/ 	.word	0x000000ff
        /*0b3c*/ 	.word	0x0002e830
        /*0b40*/ 	.short	0x010a
        /*0b42*/ 	.byte	0x06
	.zero		1


	//   ....[33]....
        /*0b44*/ 	.word	0x0000d770
        /*0b48*/ 	.word	0x000000ff
        /*0b4c*/ 	.word	0x0002e830
        /*0b50*/ 	.short	0x010a
        /*0b52*/ 	.byte	0x06
	.zero		1


	//   ....[34]....
        /*0b54*/ 	.word	0x0000e360
        /*0b58*/ 	.word	0x000000ff
        /*0b5c*/ 	.word	0x0002e850
        /*0b60*/ 	.short	0x010a
        /*0b62*/ 	.byte	0x06
	.zero		1


	//   ....[35]....
        /*0b64*/ 	.word	0x0000e3a0
        /*0b68*/ 	.word	0x000000ff
        /*0b6c*/ 	.word	0x0002e850
        /*0b70*/ 	.short	0x010a
        /*0b72*/ 	.byte	0x06
	.zero		1


	//   ....[36]....
        /*0b74*/ 	.word	0x00010260
        /*0b78*/ 	.word	0x00000005
        /*0b7c*/ 	.word	0x00000000
        /*0b80*/ 	.short	0x0101
        /*0b82*/ 	.byte	0x3f
	.zero		1


	//   ....[37]....
        /*0b84*/ 	.word	0x00010530
        /*0b88*/ 	.word	0x000000ff
        /*0b8c*/ 	.word	0x00000000
        /*0b90*/ 	.short	0x0101
        /*0b92*/ 	.byte	0x06
	.zero		1


	//   ....[38]....
        /*0b94*/ 	.word	0x00010da0
        /*0b98*/ 	.word	0x000000ff
        /*0b9c*/ 	.word	0x0002e830
        /*0ba0*/ 	.short	0x010a
        /*0ba2*/ 	.byte	0x06
	.zero		1


	//   ....[39]....
        /*0ba4*/ 	.word	0x00010de0
        /*0ba8*/ 	.word	0x000000ff
        /*0bac*/ 	.word	0x0002e830
        /*0bb0*/ 	.short	0x010a
        /*0bb2*/ 	.byte	0x06
	.zero		1


	//   ....[40]....
        /*0bb4*/ 	.word	0x000119d0
        /*0bb8*/ 	.word	0x000000ff
        /*0bbc*/ 	.word	0x0002e850
        /*0bc0*/ 	.short	0x010a
        /*0bc2*/ 	.byte	0x06
	.zero		1


	//   ....[41]....
        /*0bc4*/ 	.word	0x00011a10
        /*0bc8*/ 	.word	0x000000ff
        /*0bcc*/ 	.word	0x0002e850
        /*0bd0*/ 	.short	0x010a
        /*0bd2*/ 	.byte	0x06
	.zero		1


	//   ....[42]....
        /*0bd4*/ 	.word	0x00011de0
        /*0bd8*/ 	.word	0x00000000
        /*0bdc*/ 	.word	0x00000000
        /*0be0*/ 	.short	0x0101
        /*0be2*/ 	.byte	0x3f
	.zero		1


	//   ....[43]....
        /*0be4*/ 	.word	0x00016230
        /*0be8*/ 	.word	0x000000ff
        /*0bec*/ 	.word	0x00000000
        /*0bf0*/ 	.short	0x0101
        /*0bf2*/ 	.byte	0x06
	.zero		1


	//   ....[44]....
        /*0bf4*/ 	.word	0x000169b0
        /*0bf8*/ 	.word	0x000000ff
        /*0bfc*/ 	.word	0x0002e850
        /*0c00*/ 	.short	0x010a
        /*0c02*/ 	.byte	0x04
	.zero		1


	//   ....[45]....
        /*0c04*/ 	.word	0x000169f0
        /*0c08*/ 	.word	0x000000ff
        /*0c0c*/ 	.word	0x0002e850
        /*0c10*/ 	.short	0x010a
        /*0c12*/ 	.byte	0x04
	.zero		1


	//   ....[46]....
        /*0c14*/ 	.word	0x000170b0
        /*0c18*/ 	.word	0x000000ff
        /*0c1c*/ 	.word	0x00000000
        /*0c20*/ 	.short	0x0101
        /*0c22*/ 	.byte	0x04
	.zero		1


	//   ....[47]....
        /*0c24*/ 	.word	0x000195a0
        /*0c28*/ 	.word	0x0000000e
        /*0c2c*/ 	.word	0x00000000
        /*0c30*/ 	.short	0x0101
        /*0c32*/ 	.byte	0x3f
	.zero		1


	//   ....[48]....
        /*0c34*/ 	.word	0x00019a60
        /*0c38*/ 	.word	0x0000000e
        /*0c3c*/ 	.word	0x00000000
        /*0c40*/ 	.short	0x0101
        /*0c42*/ 	.byte	0x3f
	.zero		1


	//   ....[49]....
        /*0c44*/ 	.word	0x0001de00
        /*0c48*/ 	.word	0x00000004
        /*0c4c*/ 	.word	0x0002e880
        /*0c50*/ 	.short	0x010a
        /*0c52*/ 	.byte	0x3f
	.zero		1


	//   ....[50]....
        /*0c54*/ 	.word	0x0001dfa0
        /*0c58*/ 	.word	0x00000004
        /*0c5c*/ 	.word	0x0002e840
        /*0c60*/ 	.short	0x010a
        /*0c62*/ 	.byte	0x3f
	.zero		1


	//   ....[51]....
        /*0c64*/ 	.word	0x0001eb60
        /*0c68*/ 	.word	0x00000013
        /*0c6c*/ 	.word	0x0002e800
        /*0c70*/ 	.short	0x0107
        /*0c72*/ 	.byte	0x3f
	.zero		1


	//   ....[52]....
        /*0c74*/ 	.word	0x0001ec50
        /*0c78*/ 	.word	0x00000013
        /*0c7c*/ 	.word	0x0002e800
        /*0c80*/ 	.short	0x0101
        /*0c82*/ 	.byte	0x3f
	.zero		1


	//   ....[53]....
        /*0c84*/ 	.word	0x0001ec70
        /*0c88*/ 	.word	0x00000013
        /*0c8c*/ 	.word	0x0002e820
        /*0c90*/ 	.short	0x010a
        /*0c92*/ 	.byte	0x3f
	.zero		1


	//   ....[54]....
        /*0c94*/ 	.word	0x0001ef80
        /*0c98*/ 	.word	0x00000004
        /*0c9c*/ 	.word	0x0002e880
        /*0ca0*/ 	.short	0x010a
        /*0ca2*/ 	.byte	0x3f
	.zero		1


	//   ....[55]....
        /*0ca4*/ 	.word	0x0001f1e0
        /*0ca8*/ 	.word	0x00000004
        /*0cac*/ 	.word	0x0002e840
        /*0cb0*/ 	.short	0x010a
        /*0cb2*/ 	.byte	0x3f
	.zero		1


	//   ....[56]....
        /*0cb4*/ 	.word	0x0001f4b0
        /*0cb8*/ 	.word	0x00000014
        /*0cbc*/ 	.word	0x0002e870
        /*0cc0*/ 	.short	0x010a
        /*0cc2*/ 	.byte	0x3f
	.zero		1


	//   ....[57]....
        /*0cc4*/ 	.word	0x0001f520
        /*0cc8*/ 	.word	0x00000014
        /*0ccc*/ 	.word	0x0002e860
        /*0cd0*/ 	.short	0x010a
        /*0cd2*/ 	.byte	0x3f
	.zero		1


	//   ....[58]....
        /*0cd4*/ 	.word	0x0001fbc0
        /*0cd8*/ 	.word	0x00000014
        /*0cdc*/ 	.word	0x0002e850
        /*0ce0*/ 	.short	0x0101
        /*0ce2*/ 	.byte	0x3f
	.zero		1


	//   ....[59]....
        /*0ce4*/ 	.word	0x0001fc40
        /*0ce8*/ 	.word	0x00000014
        /*0cec*/ 	.word	0x00000000
        /*0cf0*/ 	.short	0x0101
        /*0cf2*/ 	.byte	0x3f
	.zero		1


	//   ....[60]....
        /*0cf4*/ 	.word	0x0001fe60
        /*0cf8*/ 	.word	0x00000011
        /*0cfc*/ 	.word	0x0002e870
        /*0d00*/ 	.short	0x010a
        /*0d02*/ 	.byte	0x3f
	.zero		1


	//   ....[61]....
        /*0d04*/ 	.word	0x0001fef0
        /*0d08*/ 	.word	0x00000011
        /*0d0c*/ 	.word	0x0002e860
        /*0d10*/ 	.short	0x010a
        /*0d12*/ 	.byte	0x3f
	.zero		1


	//   ....[62]....
        /*0d14*/ 	.word	0x000205b0
        /*0d18*/ 	.word	0x00000011
        /*0d1c*/ 	.word	0x0002e850
        /*0d20*/ 	.short	0x0101
        /*0d22*/ 	.byte	0x3f
	.zero		1


	//   ....[63]....
        /*0d24*/ 	.word	0x000205f0
        /*0d28*/ 	.word	0x00000000
        /*0d2c*/ 	.word	0x00000000
        /*0d30*/ 	.short	0x0101
        /*0d32*/ 	.byte	0x3f
	.zero		1


	//   ....[64]....
        /*0d34*/ 	.word	0x000217d0
        /*0d38*/ 	.word	0x00000000
        /*0d3c*/ 	.word	0x0002e820
        /*0d40*/ 	.short	0x010a
        /*0d42*/ 	.byte	0x3f
	.zero		1


	//   ....[65]....
        /*0d44*/ 	.word	0x00021990
        /*0d48*/ 	.word	0x00000006
        /*0d4c*/ 	.word	0x00000000
        /*0d50*/ 	.short	0x010a
        /*0d52*/ 	.byte	0x3f
	.zero		1


	//   ....[66]....
        /*0d54*/ 	.word	0x00021a00
        /*0d58*/ 	.word	0x00000007
        /*0d5c*/ 	.word	0x00000000
        /*0d60*/ 	.short	0x010a
        /*0d62*/ 	.byte	0x3f
	.zero		1


	//   ....[67]....
        /*0d64*/ 	.word	0x00021a60
        /*0d68*/ 	.word	0x00000004
        /*0d6c*/ 	.word	0x0002e860
        /*0d70*/ 	.short	0x010a
        /*0d72*/ 	.byte	0x3f
	.zero		1


	//   ....[68]....
        /*0d74*/ 	.word	0x00021ab0
        /*0d78*/ 	.word	0x00000003
        /*0d7c*/ 	.word	0x0002e860
        /*0d80*/ 	.short	0x010a
        /*0d82*/ 	.byte	0x3f
	.zero		1


	//   ....[69]....
        /*0d84*/ 	.word	0x00021af0
        /*0d88*/ 	.word	0x00000004
        /*0d8c*/ 	.word	0x0002e880
        /*0d90*/ 	.short	0x010a
        /*0d92*/ 	.byte	0x3f
	.zero		1


	//   ....[70]....
        /*0d94*/ 	.word	0x00021b10
        /*0d98*/ 	.word	0x00000003
        /*0d9c*/ 	.word	0x0002e880
        /*0da0*/ 	.short	0x010a
        /*0da2*/ 	.byte	0x3f
	.zero		1


	//   ....[71]....
        /*0da4*/ 	.word	0x00021b80
        /*0da8*/ 	.word	0x00000003
        /*0dac*/ 	.word	0x0002e800
        /*0db0*/ 	.short	0x010a
        /*0db2*/ 	.byte	0x3f
	.zero		1


	//   ....[72]....
        /*0db4*/ 	.word	0x00021bd0
        /*0db8*/ 	.word	0x00000005
        /*0dbc*/ 	.word	0x0002e830
        /*0dc0*/ 	.short	0x010a
        /*0dc2*/ 	.byte	0x3f
	.zero		1


	//   ....[73]....
        /*0dc4*/ 	.word	0x00021c30
        /*0dc8*/ 	.word	0x00000009
        /*0dcc*/ 	.word	0x0002e830
        /*0dd0*/ 	.short	0x010a
        /*0dd2*/ 	.byte	0x3f
	.zero		1


	//   ....[74]....
        /*0dd4*/ 	.word	0x00021c90
        /*0dd8*/ 	.word	0x00000009
        /*0ddc*/ 	.word	0x0002e850
        /*0de0*/ 	.short	0x010a
        /*0de2*/ 	.byte	0x3f
	.zero		1


	//   ....[75]....
        /*0de4*/ 	.word	0x00021cf0
        /*0de8*/ 	.word	0x00000003
        /*0dec*/ 	.word	0x0002e830
        /*0df0*/ 	.short	0x010a
        /*0df2*/ 	.byte	0x3f
	.zero		1


	//   ....[76]....
        /*0df4*/ 	.word	0x00021d50
        /*0df8*/ 	.word	0x00000003
        /*0dfc*/ 	.word	0x0002e850
        /*0e00*/ 	.short	0x010a
        /*0e02*/ 	.byte	0x3f
	.zero		1


	//   ....[77]....
        /*0e04*/ 	.word	0x00021db0
        /*0e08*/ 	.word	0x00000003
        /*0e0c*/ 	.word	0x0002e830
        /*0e10*/ 	.short	0x010a
        /*0e12*/ 	.byte	0x3f
	.zero		1


	//   ....[78]....
        /*0e14*/ 	.word	0x00021e10
        /*0e18*/ 	.word	0x00000003
        /*0e1c*/ 	.word	0x0002e850
        /*0e20*/ 	.short	0x010a
        /*0e22*/ 	.byte	0x3f
	.zero		1


	//   ....[79]....
        /*0e24*/ 	.word	0x00021e70
        /*0e28*/ 	.word	0x00000007
        /*0e2c*/ 	.word	0x0002e850
        /*0e30*/ 	.short	0x010a
        /*0e32*/ 	.byte	0x3f
	.zero		1


	//   ....[80]....
        /*0e34*/ 	.word	0x00021fc0
        /*0e38*/ 	.word	0x00000004
        /*0e3c*/ 	.word	0x0002e880
        /*0e40*/ 	.short	0x010a
        /*0e42*/ 	.byte	0x3f
	.zero		1


	//   ....[81]....
        /*0e44*/ 	.word	0x00022010
        /*0e48*/ 	.word	0x00000004
        /*0e4c*/ 	.word	0x0002e840
        /*0e50*/ 	.short	0x010a
        /*0e52*/ 	.byte	0x3f
	.zero		1


	//   ....[82]....
        /*0e54*/ 	.word	0x00022a50
        /*0e58*/ 	.word	0x00000013
        /*0e5c*/ 	.word	0x0002e820
        /*0e60*/ 	.short	0x010a
        /*0e62*/ 	.byte	0x3f
	.zero		1


	//   ....[83]....
        /*0e64*/ 	.word	0x00022aa0
        /*0e68*/ 	.word	0x00000004
        /*0e6c*/ 	.word	0x0002e880
        /*0e70*/ 	.short	0x010a
        /*0e72*/ 	.byte	0x3f
	.zero		1


	//   ....[84]....
        /*0e74*/ 	.word	0x00022af0
        /*0e78*/ 	.word	0x00000004
        /*0e7c*/ 	.word	0x0002e840
        /*0e80*/ 	.short	0x010a
        /*0e82*/ 	.byte	0x3f
	.zero		1


	//   ....[85]....
        /*0e84*/ 	.word	0x00022b40
        /*0e88*/ 	.word	0x00000014
        /*0e8c*/ 	.word	0x0002e870
        /*0e90*/ 	.short	0x010a
        /*0e92*/ 	.byte	0x3f
	.zero		1


	//   ....[86]....
        /*0e94*/ 	.word	0x00022b90
        /*0e98*/ 	.word	0x00000014
        /*0e9c*/ 	.word	0x0002e860
        /*0ea0*/ 	.short	0x010a
        /*0ea2*/ 	.byte	0x3f
	.zero		1


	//   ....[87]....
        /*0ea4*/ 	.word	0x00022be0
        /*0ea8*/ 	.word	0x00000011
        /*0eac*/ 	.word	0x0002e870
        /*0eb0*/ 	.short	0x010a
        /*0eb2*/ 	.byte	0x3f
	.zero		1


	//   ....[88]....
        /*0eb4*/ 	.word	0x00022c30
        /*0eb8*/ 	.word	0x00000011
        /*0ebc*/ 	.word	0x0002e860
        /*0ec0*/ 	.short	0x010a
        /*0ec2*/ 	.byte	0x3f
	.zero		1


	//   ....[89]....
        /*0ec4*/ 	.word	0x00022c80
        /*0ec8*/ 	.word	0x00000000
        /*0ecc*/ 	.word	0x0002e820
        /*0ed0*/ 	.short	0x010a
        /*0ed2*/ 	.byte	0x3f
	.zero		1


	//   ....[90]....
        /*0ed4*/ 	.word	0x00022e20
        /*0ed8*/ 	.word	0x00000006
        /*0edc*/ 	.word	0x00000000
        /*0ee0*/ 	.short	0x010a
        /*0ee2*/ 	.byte	0x3f
	.zero		1


	//   ....[91]....
        /*0ee4*/ 	.word	0x00022e70
        /*0ee8*/ 	.word	0x00000007
        /*0eec*/ 	.word	0x00000000
        /*0ef0*/ 	.short	0x010a
        /*0ef2*/ 	.byte	0x3f
	.zero		1


	//   ....[92]....
        /*0ef4*/ 	.word	0x00022ec0
        /*0ef8*/ 	.word	0x00000004
        /*0efc*/ 	.word	0x0002e860
        /*0f00*/ 	.short	0x010a
        /*0f02*/ 	.byte	0x3f
	.zero		1


	//   ....[93]....
        /*0f04*/ 	.word	0x00022f10
        /*0f08*/ 	.word	0x00000003
        /*0f0c*/ 	.word	0x0002e860
        /*0f10*/ 	.short	0x010a
        /*0f12*/ 	.byte	0x3f
	.zero		1


	//   ....[94]....
        /*0f14*/ 	.word	0x00022f60
        /*0f18*/ 	.word	0x00000004
        /*0f1c*/ 	.word	0x0002e880
        /*0f20*/ 	.short	0x010a
        /*0f22*/ 	.byte	0x3f
	.zero		1


	//----- nvinfo : EIATTR_NUM_MBARRIERS
	.align		4
.L_209:
        /*0f24*/ 	.byte	0x03, 0x38
        /*0f26*/ 	.short	0x0016


	//----- nvinfo : EIATTR_EXIT_INSTR_OFFSETS
	.align		4
        /*0f28*/ 	.byte	0x04, 0x1c
        /*0f2a*/ 	.short	(.L_211 - .L_210)


	//   ....[0]....
.L_210:
        /*0f2c*/ 	.word	0x00000a80


	//   ....[1]....
        /*0f30*/ 	.word	0x0001b3e0


	//   ....[2]....
        /*0f34*/ 	.word	0x00021b60


	//----- nvinfo : EIATTR_MAX_THREADS
	.align		4
.L_211:
        /*0f38*/ 	.byte	0x04, 0x05
        /*0f3a*/ 	.short	(.L_213 - .L_212)
.L_212:
        /*0f3c*/ 	.word	0x00000180
        /*0f40*/ 	.word	0x00000001
        /*0f44*/ 	.word	0x00000001


	//----- nvinfo : EIATTR_CRS_STACK_SIZE
	.align		4
.L_213:
        /*0f48*/ 	.byte	0x04, 0x1e
        /*0f4a*/ 	.short	(.L_215 - .L_214)
.L_214:
        /*0f4c*/ 	.word	0x00000000


	//----- nvinfo : EIATTR_CBANK_PARAM_SIZE
	.align		4
.L_215:
        /*0f50*/ 	.byte	0x03, 0x19
        /*0f52*/ 	.short	0x0af0


	//----- nvinfo : EIATTR_PARAM_CBANK
	.align		4
        /*0f54*/ 	.byte	0x04, 0x0a
        /*0f56*/ 	.short	(.L_217 - .L_216)
	.align		4
.L_216:
        /*0f58*/ 	.word	index@(.nv.constant0._ZN7cutlass13device_kernelIN5flash11enable_sm90INS1_16FlashAttnFwdSm90INS1_25CollectiveMainloopFwdSm90ILi2EN4cute5tupleIJNS5_1CILi1EEES8_S8_EEENS6_IJNS7_ILi128EEENS7_ILi224EEESA_EEELi128ENS_12float_e4m3_tEfNS_4arch4Sm90ELb0ELb1ELb0ELb1ELb0ELb0ELb0ELb1ELb1ELb1ELb1ELb0EEENS1_21CollectiveEpilogueFwdINS6_IJSA_SA_SB_EEES9_NS_10bfloat16_tESF_Li256ELb1ELb1ELb1ELb1EEENS1_36VarlenDynamicPersistentTileSchedulerILi128ELi224ELi256ELi128ELb1ELb1ELb1ELb1ELb0ELb1EEEEEEEEEvNT_6ParamsE)
        /*0f5c*/ 	.short	0x0210
        /*0f5e*/ 	.short	0x0af0


	//----- nvinfo : EIATTR_SW_WAR
	.align		4
.L_217:
        /*0f60*/ 	.byte	0x04, 0x36
        /*0f62*/ 	.short	(.L_219 - .L_218)
.L_218:
        /*0f64*/ 	.word	0x00000008
.L_219:


//--------------------- .nv.info._ZN7cutlass13device_kernelIN5flash11enable_sm90INS1_16FlashAttnFwdSm90INS1_25CollectiveMainloopFwdSm90ILi2EN4cute5tupleIJNS5_1CILi1EEES8_S8_EEENS6_IJNS7_ILi128EEENS7_ILi224EEESA_EEELi128ENS_12float_e4m3_tEfNS_4arch4Sm90ELb0ELb1ELb0ELb1ELb0ELb1ELb0ELb1ELb1ELb1ELb1ELb0EEENS1_21CollectiveEpilogueFwdINS6_IJSA_SA_SB_EEES9_NS_10bfloat16_tESF_Li256ELb1ELb1ELb1ELb1EEENS1_36VarlenDynamicPersistentTileSchedulerILi128ELi224ELi256ELi128ELb1ELb1ELb1ELb1ELb0ELb1EEEEEEEEEvNT_6ParamsE --------------------------
	.section	.nv.info._ZN7cutlass13device_kernelIN5flash11enable_sm90INS1_16FlashAttnFwdSm90INS1_25CollectiveMainloopFwdSm90ILi2EN4cute5tupleIJNS5_1CILi1EEES8_S8_EEENS6_IJNS7_ILi128EEENS7_ILi224EEESA_EEELi128ENS_12float_e4m3_tEfNS_4arch4Sm90ELb0ELb1ELb0ELb1ELb0ELb1ELb0ELb1ELb1ELb1ELb1ELb0EEENS1_21CollectiveEpilogueFwdINS6_IJSA_SA_SB_EEES9_NS_10bfloat16_tESF_Li256ELb1ELb1ELb1ELb1EEENS1_36VarlenDynamicPersistentTileSchedulerILi128ELi224ELi256ELi128ELb1ELb1ELb1ELb1ELb0ELb1EEEEEEEEEvNT_6ParamsE,"",@"SHT_CUDA_INFO"
	.sectionflags	@""
	.align	4


	//----- nvinfo : EIATTR_CUDA_API_VERSION
	.align		4
        /*0000*/ 	.byte	0x04, 0x37
        /*0002*/ 	.short	(.L_221 - .L_220)
.L_220:
        /*0004*/ 	.word	0x00000082


	//----- nvinfo : EIATTR_KPARAM_INFO
	.align		4
.L_221:
        /*0008*/ 	.byte	0x04, 0x17
        /*000a*/ 	.short	(.L_223 - .L_222)
.L_222:
        /*000c*/ 	.word	0x00000000
        /*0010*/ 	.short	0x0000
        /*0012*/ 	.short	0x0070
        /*0014*/ 	.byte	0x00, 0xf0, 0x01, 0x2a


	//----- nvinfo : EIATTR_SPARSE_MMA_MASK
	.align		4
.L_223:
        /*0018*/ 	.byte	0x03, 0x50
        /*001a*/ 	.short	0x0000


	//----- nvinfo : EIATTR_MAXREG_COUNT
	.align		4
        /*001c*/ 	.byte	0x03, 0x1b
        /*001e*/ 	.short	0x00a8


	//----- nvinfo : EIATTR_NUM_BARRIERS
	.align		4
        /*0020*/ 	.byte	0x02, 0x4c
        /*0022*/ 	.byte	0x10
	.zero		1


	//----- nvinfo : EIATTR_EXTERNS
	.align		4
        /*0024*/ 	.byte	0x04, 0x0f
        /*0026*/ 	.short	(.L_225 - .L_224)


	//   ....[0]....
	.align		4
.L_224:
        /*0028*/ 	.word	index@(__assertfail)


	//----- nvinfo : EIATTR_ANNOTATIONS
	.align		4
.L_225:
        /*002c*/ 	.byte	0x04, 0x55
        /*002e*/ 	.short	(.L_227 - .L_226)


	//   ....[0]....
.L_226:
        /* <DEDUP_REMOVED lines=172> */


	//----- nvinfo : EIATTR_MERCURY_ISA_VERSION
	.align		4
.L_227:
        /*0ae0*/ 	.byte	0x03, 0x5f
        /*0ae2*/ 	.short	0x0101


	//----- nvinfo : EIATTR_UNUSED_LOAD_BYTE_OFFSET
	.align		4
        /*0ae4*/ 	.byte	0x04, 0x44
        /*0ae6*/ 	.short	(.L_229 - .L_228)


	//   ....[0]....
.L_228:
        /*0ae8*/ 	.word	0x00000b20
        /*0aec*/ 	.word	0x0000fff0


	//   ....[1]....
        /*0af0*/ 	.word	0x0002a8e0
        /*0af4*/ 	.word	0x0000fff0


	//----- nvinfo : EIATTR_INT_WARP_WIDE_INSTR_OFFSETS
	.align		4
.L_229:
        /*0af8*/ 	.byte	0x04, 0x31
        /*0afa*/ 	.short	(.L_231 - .L_230)


	//   ....[0]....
.L_230:
        /*0afc*/ 	.word	0x00000190


	//   ....[1]....
        /*0b00*/ 	.word	0x000001d0


	//   ....[2]....
        /*0b04*/ 	.word	0x00000240


	//   ....[3]....
        /*0b08*/ 	.word	0x00032160


	//   ....[4]....
        /*0b0c*/ 	.word	0x00032200


	//   ....[5]....
        /*0b10*/ 	.word	0x00034b10


	//   ....[6]....
        /*0b14*/ 	.word	0x00034bb0


	//----- nvinfo : EIATTR_COOP_GROUP_MASK_REGIDS
	.align		4
.L_231:
        /*0b18*/ 	.byte	0x04, 0x29
        /*0b1a*/ 	.short	(.L_233 - .L_232)


	//   ....[0]....
.L_232:
        /*0b1c*/ 	.word	0xffffffff


	//   ....[1]....
        /*0b20*/ 	.word	0xffffffff


	//   ....[2]....
        /*0b24*/ 	.word	0xffffffff


	//   ....[3]....
        /*0b28*/ 	.word	0xffffffff


	//   ....[4]....
        /*0b2c*/ 	.word	0xffffffff


	//   ....[5]....
        /*0b30*/ 	.word	0xffffffff


	//   ....[6]....
        /*0b34*/ 	.word	0xffffffff


	//   ....[7]....
        /*0b38*/ 	.word	0xffffffff


	//   ....[8]....
        /*0b3c*/ 	.word	0xffffffff


	//   ....[9]....
        /*0b40*/ 	.word	0xffffffff


	//   ....[10]....
        /*0b44*/ 	.word	0xffffffff


	//   ....[11]....
        /*0b48*/ 	.word	0xffffffff


	//   ....[12]....
        /*0b4c*/ 	.word	0xffffffff


	//   ....[13]....
        /*0b50*/ 	.word	0xffffffff


	//   ....[14]....
        /*0b54*/ 	.word	0xffffffff


	//   ....[15]....
        /*0b58*/ 	.word	0xffffffff


	//   ....[16]....
        /*0b5c*/ 	.word	0xffffffff


	//   ....[17]....
        /*0b60*/ 	.word	0xffffffff


	//   ....[18]....
        /*0b64*/ 	.word	0xffffffff


	//   ....[19]....
        /*0b68*/ 	.word	0xffffffff


	//   ....[20]....
        /*0b6c*/ 	.word	0xffffffff


	//   ....[21]....
        /*0b70*/ 	.word	0xffffffff


	//   ....[22]....
        /*0b74*/ 	.word	0xffffffff


	//   ....[23]....
        /*0b78*/ 	.word	0xffffffff


	//   ....[24]....
        /*0b7c*/ 	.word	0xffffffff


	//   ....[25]....
        /*0b80*/ 	.word	0xffffffff


	//   ....[26]....
        /*0b84*/ 	.word	0xffffffff


	//   ....[27]....
        /*0b88*/ 	.word	0xffffffff


	//   ....[28]....
        /*0b8c*/ 	.word	0xffffffff


	//   ....[29]....
        /*0b90*/ 	.word	0xffffffff


	//   ....[30]....
        /*0b94*/ 	.word	0xffffffff


	//   ....[31]....
        /*0b98*/ 	.word	0xffffffff


	//   ....[32]....
        /*0b9c*/ 	.word	0xffffffff


	//   ....[33]....
        /*0ba0*/ 	.word	0xffffffff


	//   ....[34]....
        /*0ba4*/ 	.word	0xffffffff


	//   ....[35]....
        /*0ba8*/ 	.word	0xffffffff


	//   ....[36]....
        /*0bac*/ 	.word	0xffffffff


	//   ....[37]....
        /*0bb0*/ 	.word	0xffffffff


	//   ....[38]....
        /*0bb4*/ 	.word	0xffffffff


	//   ....[39]....
        /*0bb8*/ 	.word	0xffffffff


	//   ....[40]....
        /*0bbc*/ 	.word	0xffffffff


	//   ....[41]....
        /*0bc0*/ 	.word	0xffffffff


	//   ....[42]....
        /*0bc4*/ 	.word	0xffffffff


	//   ....[43]....
        /*0bc8*/ 	.word	0xffffffff


	//   ....[44]....
        /*0bcc*/ 	.word	0xffffffff


	//   ....[45]....
        /*0bd0*/ 	.word	0xffffffff


	//   ....[46]....
        /*0bd4*/ 	.word	0xffffffff


	//   ....[47]....
        /*0bd8*/ 	.word	0xffffffff


	//   ....[48]....
        /*0bdc*/ 	.word	0xffffffff


	//   ....[49]....
        /*0be0*/ 	.word	0xffffffff


	//   ....[50]....
        /*0be4*/ 	.word	0xffffffff


	//   ....[51]....
        /*0be8*/ 	.word	0xffffffff


	//   ....[52]....
        /*0bec*/ 	.word	0xffffffff


	//   ....[53]....
        /*0bf0*/ 	.word	0xffffffff


	//   ....[54]....
        /*0bf4*/ 	.word	0xffffffff


	//   ....[55]....
        /*0bf8*/ 	.word	0xffffffff


	//   ....[56]....
        /*0bfc*/ 	.word	0xffffffff


	//   ....[57]....
        /*0c00*/ 	.word	0xffffffff


	//   ....[58]....
        /*0c04*/ 	.word	0xffffffff


	//   ....[59]....
        /*0c08*/ 	.word	0xffffffff


	//   ....[60]....
        /*0c0c*/ 	.word	0xffffffff


	//   ....[61]....
        /*0c10*/ 	.word	0xffffffff


	//   ....[62]....
        /*0c14*/ 	.word	0xffffffff


	//   ....[63]....
        /*0c18*/ 	.word	0xffffffff


	//   ....[64]....
        /*0c1c*/ 	.word	0xffffffff


	//   ....[65]....
        /*0c20*/ 	.word	0xffffffff


	//   ....[66]....
        /*0c24*/ 	.word	0xffffffff


	//   ....[67]....
        /*0c28*/ 	.word	0xffffffff


	//   ....[68]....
        /*0c2c*/ 	.word	0xffffffff


	//   ....[69]....
        /*0c30*/ 	.word	0xffffffff


	//   ....[70]....
        /*0c34*/ 	.word	0xffffffff


	//   ....[71]....
        /*0c38*/ 	.word	0xffffffff


	//   ....[72]....
        /*0c3c*/ 	.word	0xffffffff


	//   ....[73]....
        /*0c40*/ 	.word	0xffffffff


	//   ....[74]....
        /*0c44*/ 	.word	0xffffffff


	//   ....[75]....
        /*0c48*/ 	.word	0xffffffff


	//   ....[76]....
        /*0c4c*/ 	.word	0xffffffff


	//   ....[77]....
        /*0c50*/ 	.word	0xffffffff


	//   ....[78]....
        /*0c54*/ 	.word	0xffffffff


	//   ....[79]....
        /*0c58*/ 	.word	0xffffffff


	//   ....[80]....
        /*0c5c*/ 	.word	0xffffffff


	//   ....[81]....
        /*0c60*/ 	.word	0xffffffff


	//   ....[82]....
        /*0c64*/ 	.word	0xffffffff


	//   ....[83]....
        /*0c68*/ 	.word	0xffffffff


	//   ....[84]....
        /*0c6c*/ 	.word	0xffffffff


	//   ....[85]....
        /*0c70*/ 	.word	0xffffffff


	//   ....[86]....
        /*0c74*/ 	.word	0xffffffff


	//   ....[87]....
        /*0c78*/ 	.word	0xffffffff


	//   ....[88]....
        /*0c7c*/ 	.word	0xffffffff


	//   ....[89]....
        /*0c80*/ 	.word	0xffffffff


	//   ....[90]....
        /*0c84*/ 	.word	0xffffffff


	//   ....[91]....
        /*0c88*/ 	.word	0xffffffff


	//   ....[92]....
        /*0c8c*/ 	.word	0xffffffff


	//   ....[93]....
        /*0c90*/ 	.word	0xffffffff


	//   ....[94]....
        /*0c94*/ 	.word	0xffffffff


	//   ....[95]....
        /*0c98*/ 	.word	0xffffffff


	//   ....[96]....
        /*0c9c*/ 	.word	0xffffffff


	//   ....[97]....
        /*0ca0*/ 	.word	0xffffffff


	//   ....[98]....
        /*0ca4*/ 	.word	0xffffffff


	//   ....[99]....
        /*0ca8*/ 	.word	0xffffffff


	//   ....[100]....
        /*0cac*/ 	.word	0xffffffff


	//   ....[101]....
        /*0cb0*/ 	.word	0xffffffff


	//   ....[102]....
        /*0cb4*/ 	.word	0xffffffff


	//   ....[103]....
        /*0cb8*/ 	.word	0xffffffff


	//   ....[104]....
        /*0cbc*/ 	.word	0xffffffff


	//   ....[105]....
        /*0cc0*/ 	.word	0xffffffff


	//   ....[106]....
        /*0cc4*/ 	.word	0xffffffff


	//   ....[107]....
        /*0cc8*/ 	.word	0xffffffff


	//   ....[108]....
        /*0ccc*/ 	.word	0xffffffff


	//   ....[109]....
        /*0cd0*/ 	.word	0xffffffff


	//   ....[110]....
        /*0cd4*/ 	.word	0xffffffff


	//   ....[111]....
        /*0cd8*/ 	.word	0xffffffff


	//   ....[112]....
        /*0cdc*/ 	.word	0xffffffff


	//   ....[113]....
        /*0ce0*/ 	.word	0xffffffff


	//   ....[114]....
        /*0ce4*/ 	.word	0xffffffff


	//   ....[115]....
        /*0ce8*/ 	.word	0xffffffff


	//   ....[116]....
        /*0cec*/ 	.word	0xffffffff


	//   ....[117]....
        /*0cf0*/ 	.word	0xffffffff


	//   ....[118]....
        /*0cf4*/ 	.word	0xffffffff


	//   ....[119]....
        /*0cf8*/ 	.word	0xffffffff


	//   ....[120]....
        /*0cfc*/ 	.word	0xffffffff


	//   ....[121]....
        /*0d00*/ 	.word	0xffffffff


	//   ....[122]....
        /*0d04*/ 	.word	0xffffffff


	//   ....[123]....
        /*0d08*/ 	.word	0xffffffff


	//   ....[124]....
        /*0d0c*/ 	.word	0xffffffff


	//   ....[125]....
        /*0d10*/ 	.word	0xffffffff


	//   ....[126]....
        /*0d14*/ 	.word	0xffffffff


	//   ....[127]....
        /*0d18*/ 	.word	0xffffffff


	//   ....[128]....
        /*0d1c*/ 	.word	0xffffffff


	//   ....[129]....
        /*0d20*/ 	.word	0xffffffff


	//   ....[130]....
        /*0d24*/ 	.word	0xffffffff


	//   ....[131]....
        /*0d28*/ 	.word	0xffffffff


	//   ....[132]....
        /*0d2c*/ 	.word	0xffffffff


	//   ....[133]....
        /*0d30*/ 	.word	0xffffffff


	//   ....[134]....
        /*0d34*/ 	.word	0xffffffff


	//   ....[135]....
        /*0d38*/ 	.word	0xffffffff


	//   ....[136]....
        /*0d3c*/ 	.word	0xffffffff


	//   ....[137]....
        /*0d40*/ 	.word	0xffffffff


	//   ....[138]....
        /*0d44*/ 	.word	0xffffffff


	//   ....[139]....
        /*0d48*/ 	.word	0xffffffff


	//   ....[140]....
        /*0d4c*/ 	.word	0xffffffff


	//   ....[141]....
        /*0d50*/ 	.word	0xffffffff


	//   ....[142]....
        /*0d54*/ 	.word	0xffffffff


	//   ....[143]....
        /*0d58*/ 	.word	0xffffffff


	//   ....[144]....
        /*0d5c*/ 	.word	0xffffffff


	//   ....[145]....
        /*0d60*/ 	.word	0xffffffff


	//   ....[146]....
        /*0d64*/ 	.word	0xffffffff


	//   ....[147]....
        /*0d68*/ 	.word	0xffffffff


	//   ....[148]....
        /*0d6c*/ 	.word	0xffffffff


	//   ....[149]....
        /*0d70*/ 	.word	0xffffffff


	//   ....[150]....
        /*0d74*/ 	.word	0xffffffff


	//   ....[151]....
        /*0d78*/ 	.word	0xffffffff


	//   ....[152]....
        /*0d7c*/ 	.word	0xffffffff


	//   ....[153]....
        /*0d80*/ 	.word	0xffffffff


	//   ....[154]....
        /*0d84*/ 	.word	0xffffffff


	//   ....[155]....
        /*0d88*/ 	.word	0xffffffff


	//   ....[156]....
        /*0d8c*/ 	.word	0xffffffff


	//   ....[157]....
        /*0d90*/ 	.word	0xffffffff


	//   ....[158]....
        /*0d94*/ 	.word	0xffffffff


	//   ....[159]....
        /*0d98*/ 	.word	0xffffffff


	//   ....[160]....
        /*0d9c*/ 	.word	0xffffffff


	//   ....[161]....
        /*0da0*/ 	.word	0xffffffff


	//   ....[162]....
        /*0da4*/ 	.word	0xffffffff


	//   ....[163]....
        /*0da8*/ 	.word	0xffffffff


	//   ....[164]....
        /*0dac*/ 	.word	0xffffffff


	//   ....[165]....
        /*0db0*/ 	.word	0xffffffff


	//   ....[166]....
        /*0db4*/ 	.word	0xffffffff


	//   ....[167]....
        /*0db8*/ 	.word	0xffffffff


	//   ....[168]....
        /*0dbc*/ 	.word	0xffffffff


	//   ....[169]....
        /*0dc0*/ 	.word	0xffffffff


	//   ....[170]....
        /*0dc4*/ 	.word	0xffffffff


	//   ....[171]....
        /*0dc8*/ 	.word	0xffffffff


	//   ....[172]....
        /*0dcc*/ 	.word	0xffffffff


	//   ....[173]....
        /*0dd0*/ 	.word	0xffffffff


	//   ....[174]....
        /*0dd4*/ 	.word	0xffffffff


	//   ....[175]....
        /*0dd8*/ 	.word	0xffffffff


	//   ....[176]....
        /*0ddc*/ 	.word	0xffffffff


	//   ....[177]....
        /*0de0*/ 	.word	0xffffffff


	//   ....[178]....
        /*0de4*/ 	.word	0xffffffff


	//   ....[179]....
        /*0de8*/ 	.word	0xffffffff


	//   ....[180]....
        /*0dec*/ 	.word	0xffffffff


	//   ....[181]....
        /*0df0*/ 	.word	0xffffffff


	//   ....[182]....
        /*0df4*/ 	.word	0xffffffff


	//   ....[183]....
        /*0df8*/ 	.word	0xffffffff


	//   ....[184]....
        /*0dfc*/ 	.word	0xffffffff


	//   ....[185]....
        /*0e00*/ 	.word	0xffffffff


	//   ....[186]....
        /*0e04*/ 	.word	0xffffffff


	//   ....[187]....
        /*0e08*/ 	.word	0xffffffff


	//   ....[188]....
        /*0e0c*/ 	.word	0xffffffff


	//   ....[189]....
        /*0e10*/ 	.word	0xffffffff


	//   ....[190]....
        /*0e14*/ 	.word	0xffffffff


	//   ....[191]....
        /*0e18*/ 	.word	0xffffffff


	//   ....[192]....
        /*0e1c*/ 	.word	0x0500000f


	//   ....[193]....
        /*0e20*/ 	.word	0x0500000f


	//   ....[194]....
        /*0e24*/ 	.word	0x0500000f


	//   ....[195]....
        /*0e28*/ 	.word	0x0500000f


	//   ....[196]....
        /*0e2c*/ 	.word	0x0500000f


	//   ....[197]....
        /*0e30*/ 	.word	0x0500000f


	//   ....[198]....
        /*0e34*/ 	.word	0x0500000f


	//   ....[199]....
        /*0e38*/ 	.word	0x0500000f


	//   ....[200]....
        /*0e3c*/ 	.word	0x0500000f


	//   ....[201]....
        /*0e40*/ 	.word	0x0500000f


	//   ....[202]....
        /*0e44*/ 	.word	0x0500000f


	//   ....[203]....
        /*0e48*/ 	.word	0x0500000f


	//   ....[204]....
        /*0e4c*/ 	.word	0x0500000f


	//   ....[205]....
        /*0e50*/ 	.word	0x0500000f


	//   ....[206]....
        /*0e54*/ 	.word	0x0500000f


	//   ....[207]....
        /*0e58*/ 	.word	0x0500000f


	//   ....[208]....
        /*0e5c*/ 	.word	0x0500000f


	//   ....[209]....
        /*0e60*/ 	.word	0x0500000f


	//   ....[210]....
        /*0e64*/ 	.word	0x0500000f


	//   ....[211]....
        /*0e68*/ 	.word	0x0500000f


	//   ....[212]....
        /*0e6c*/ 	.word	0x0500000f


	//   ....[213]....
        /*0e70*/ 	.word	0x0500000f


	//   ....[214]....
        /*0e74*/ 	.word	0x0500000f


	//   ....[215]....
        /*0e78*/ 	.word	0x0500000f


	//   ....[216]....
        /*0e7c*/ 	.word	0x0500000f


	//   ....[217]....
        /*0e80*/ 	.word	0x0500000f


	//   ....[218]....
        /*0e84*/ 	.word	0x0500000f


	//   ....[219]....
        /*0e88*/ 	.word	0x0500000f


	//   ....[220]....
        /*0e8c*/ 	.word	0x0500000f


	//   ....[221]....
        /*0e90*/ 	.word	0x0500000f


	//   ....[222]....
        /*0e94*/ 	.word	0x0500000f


	//   ....[223]....
        /*0e98*/ 	.word	0x0500000f


	//   ....[224]....
        /*0e9c*/ 	.word	0x0500000f


	//   ....[225]....
        /*0ea0*/ 	.word	0x0500000f


	//   ....[226]....
        /*0ea4*/ 	.word	0x0500000f


	//   ....[227]....
        /*0ea8*/ 	.word	0x0500000f


	//   ....[228]....
        /*0eac*/ 	.word	0x0500000f


	//   ....[229]....
        /*0eb0*/ 	.word	0x0500000f


	//   ....[230]....
        /*0eb4*/ 	.word	0x0500000f


	//   ....[231]....
        /*0eb8*/ 	.word	0x0500000f


	//   ....[232]....
        /*0ebc*/ 	.word	0x0500000f


	//   ....[233]....
        /*0ec0*/ 	.word	0x0500000f


	//   ....[234]....
        /*0ec4*/ 	.word	0x0500000f


	//   ....[235]....
        /*0ec8*/ 	.word	0x0500000f


	//   ....[236]....
        /*0ecc*/ 	.word	0x0500000f


	//   ....[237]....
        /*0ed0*/ 	.word	0x0500000f


	//   ....[238]....
        /*0ed4*/ 	.word	0x0500000f


	//   ....[239]....
        /*0ed8*/ 	.word	0x0500000f


	//   ....[240]....
        /*0edc*/ 	.word	0x0500000f


	//   ....[241]....
        /*0ee0*/ 	.word	0x0500000f


	//   ....[242]....
        /*0ee4*/ 	.word	0x0500000f


	//   ....[243]....
        /*0ee8*/ 	.word	0x0500000f


	//   ....[244]....
        /*0eec*/ 	.word	0x0500000f


	//   ....[245]....
        /*0ef0*/ 	.word	0x0500000f


	//   ....[246]....
        /*0ef4*/ 	.word	0x0500000f


	//   ....[247]....
        /*0ef8*/ 	.word	0x0500000f


	//   ....[248]....
        /*0efc*/ 	.word	0x0500000f


	//   ....[249]....
        /*0f00*/ 	.word	0x0500000f


	//   ....[250]....
        /*0f04*/ 	.word	0x0500000f


	//   ....[251]....
        /*0f08*/ 	.word	0x0500000f


	//   ....[252]....
        /*0f0c*/ 	.word	0x0500000f


	//   ....[253]....
        /*0f10*/ 	.word	0x0500000f


	//   ....[254]....
        /*0f14*/ 	.word	0x0500000f


	//   ....[255]....
        /*0f18*/ 	.word	0x0500000f


	//   ....[0]....
        /*0f1c*/ 	.word	0x0500000f


	//   ....[1]....
        /*0f20*/ 	.word	0x0500000f


	//   ....[2]....
        /*0f24*/ 	.word	0x0500000f


	//   ....[3]....
        /*0f28*/ 	.word	0x0500000f


	//   ....[4]....
        /*0f2c*/ 	.word	0x0500000f


	//   ....[5]....
        /*0f30*/ 	.word	0x0500000f


	//   ....[6]....
        /*0f34*/ 	.word	0x0500000f


	//   ....[7]....
        /*0f38*/ 	.word	0x0500000f


	//   ....[8]....
        /*0f3c*/ 	.word	0x0500000f


	//   ....[9]....
        /*0f40*/ 	.word	0x0500000f


	//   ....[10]....
        /*0f44*/ 	.word	0x0500000f


	//   ....[11]....
        /*0f48*/ 	.word	0x0500000f


	//   ....[12]....
        /*0f4c*/ 	.word	0x0500000f


	//   ....[13]....
        /*0f50*/ 	.word	0x0500000f


	//   ....[14]....
        /*0f54*/ 	.word	0x0500000f


	//   ....[15]....
        /*0f58*/ 	.word	0x0500000f


	//   ....[16]....
        /*0f5c*/ 	.word	0x0500000f


	//   ....[17]....
        /*0f60*/ 	.word	0x0500000f


	//   ....[18]....
        /*0f64*/ 	.word	0x0500000f


	//   ....[19]....
        /*0f68*/ 	.word	0x0500000f


	//   ....[20]....
        /*0f6c*/ 	.word	0x0500000f


	//   ....[21]....
        /*0f70*/ 	.word	0x0500000f


	//   ....[22]....
        /*0f74*/ 	.word	0x0500000f


	//   ....[23]....
        /*0f78*/ 	.word	0x0500000f


	//   ....[24]....
        /*0f7c*/ 	.word	0x0500000f


	//   ....[25]....
        /*0f80*/ 	.word	0x0500000f


	//   ....[26]....
        /*0f84*/ 	.word	0x0500000f


	//   ....[27]....
        /*0f88*/ 	.word	0x0500000f


	//   ....[28]....
        /*0f8c*/ 	.word	0x0500000f


	//   ....[29]....
        /*0f90*/ 	.word	0x0500000f


	//   ....[30]....
        /*0f94*/ 	.word	0x0500000f


	//   ....[31]....
        /*0f98*/ 	.word	0x0500000f


	//   ....[32]....
        /*0f9c*/ 	.word	0x0500000f


	//   ....[33]....
        /*0fa0*/ 	.word	0x0500000f


	//   ....[34]....
        /*0fa4*/ 	.word	0x0500000f


	//   ....[35]....
        /*0fa8*/ 	.word	0x0500000f


	//   ....[36]....
        /*0fac*/ 	.word	0x0500000f


	//   ....[37]....
        /*0fb0*/ 	.word	0x0500000f


	//   ....[38]....
        /*0fb4*/ 	.word	0x0500000f


	//   ....[39]....
        /*0fb8*/ 	.word	0x0500000f


	//   ....[40]....
        /*0fbc*/ 	.word	0x0500000f


	//   ....[41]....
        /*0fc0*/ 	.word	0x0500000f


	//   ....[42]....
        /*0fc4*/ 	.word	0x0500000f


	//   ....[43]....
        /*0fc8*/ 	.word	0x0500000f


	//   ....[44]....
        /*0fcc*/ 	.word	0x0500000f


	//   ....[45]....
        /*0fd0*/ 	.word	0x0500000f


	//   ....[46]....
        /*0fd4*/ 	.word	0x0500000f


	//   ....[47]....
        /*0fd8*/ 	.word	0x0500000f


	//   ....[48]....
        /*0fdc*/ 	.word	0x0500000f


	//   ....[49]....
        /*0fe0*/ 	.word	0x0500000f


	//   ....[50]....
        /*0fe4*/ 	.word	0x0500000f


	//   ....[51]....
        /*0fe8*/ 	.word	0x0500000f


	//   ....[52]....
        /*0fec*/ 	.word	0x0500000f


	//   ....[53]....
        /*0ff0*/ 	.word	0x0500000f


	//   ....[54]....
        /*0ff4*/ 	.word	0x0500000f


	//   ....[55]....
        /*0ff8*/ 	.word	0x0500000f


	//   ....[56]....
        /*0ffc*/ 	.word	0x0500000f


	//   ....[57]....
        /*1000*/ 	.word	0x0500000f


	//   ....[58]....
        /*1004*/ 	.word	0x0500000f


	//   ....[59]....
        /*1008*/ 	.word	0x0500000f


	//   ....[60]....
        /*100c*/ 	.word	0x0500000f


	//   ....[61]....
        /*1010*/ 	.word	0x0500000f


	//   ....[62]....
        /*1014*/ 	.word	0x0500000f


	//   ....[63]....
        /*1018*/ 	.word	0x0500000f


	//   ....[64]....
        /*101c*/ 	.word	0x0500000f


	//   ....[65]....
        /*1020*/ 	.word	0x0500000f


	//   ....[66]....
        /*1024*/ 	.word	0x0500000f


	//   ....[67]....
        /*1028*/ 	.word	0x0500000f


	//   ....[68]....
        /*102c*/ 	.word	0x0500000f


	//   ....[69]....
        /*1030*/ 	.word	0x0500000f


	//   ....[70]....
        /*1034*/ 	.word	0x0500000f


	//   ....[71]....
        /*1038*/ 	.word	0x0500000f


	//   ....[72]....
        /*103c*/ 	.word	0x0500000f


	//   ....[73]....
        /*1040*/ 	.word	0x0500000f


	//----- nvinfo : EIATTR_COOP_GROUP_INSTR_OFFSETS
	.align		4
.L_233:
        /*1044*/ 	.byte	0x04, 0x28
        /*1046*/ 	.short	(.L_235 - .L_234)


	//   ....[0]....
.L_234:
        /*1048*/ 	.word	0x00000070


	//   ....[1]....
        /*104c*/ 	.word	0x000001a0


	//   ....[2]....
        /*1050*/ 	.word	0x000001f0


	//   ....[3]....
        /*1054*/ 	.word	0x00000420


	//   ....[4]....
        /*1058*/ 	.word	0x00000580


	//   ....[5]....
        /*105c*/ 	.word	0x000006a0


	//   ....[6]....
        /*1060*/ 	.word	0x00000800


	//   ....[7]....
        /*1064*/ 	.word	0x0000d990


	//   ....[8]....
        /*1068*/ 	.word	0x0000e120


	//   ....[9]....
        /*106c*/ 	.word	0x0000e130


	//   ....[10]....
        /*1070*/ 	.word	0x0000e140


	//   ....[11]....
        /*1074*/ 	.word	0x0000e150


	//   ....[12]....
        /*1078*/ 	.word	0x0000e370


	//   ....[13]....
        /*107c*/ 	.word	0x0000e380


	//   ....[14]....
        /*1080*/ 	.word	0x0000e390


	//   ....[15]....
        /*1084*/ 	.word	0x0000e3a0


	//   ....[16]....
        /*1088*/ 	.word	0x00010830


	//   ....[17]....
        /*108c*/ 	.word	0x00010840


	//   ....[18]....
        /*1090*/ 	.word	0x00010850


	//   ....[19]....
        /*1094*/ 	.word	0x00010860


	//   ....[20]....
        /*1098*/ 	.word	0x00010960


	//   ....[21]....
        /*109c*/ 	.word	0x00010980


	//   ....[22]....
        /*10a0*/ 	.word	0x00010990


	//   ....[23]....
        /*10a4*/ 	.word	0x000109a0


	//   ....[24]....
        /*10a8*/ 	.word	0x00013f30


	//   ....[25]....
        /*10ac*/ 	.word	0x000141d0


	//   ....[26]....
        /*10b0*/ 	.word	0x000163c0


	//   ....[27]....
        /*10b4*/ 	.word	0x00016490


	//   ....[28]....
        /*10b8*/ 	.word	0x00016ec0


	//   ....[29]....
        /*10bc*/ 	.word	0x00016f30


	//   ....[30]....
        /*10c0*/ 	.word	0x0001a350


	//   ....[31]....
        /*10c4*/ 	.word	0x0001a5d0


	//   ....[32]....
        /*10c8*/ 	.word	0x0001c9d0


	//   ....[33]....
        /*10cc*/ 	.word	0x0001cad0


	//   ....[34]....
        /*10d0*/ 	.word	0x0001d690


	//   ....[35]....
        /*10d4*/ 	.word	0x0001d6e0


	//   ....[36]....
        /*10d8*/ 	.word	0x000211f0


	//   ....[37]....
        /*10dc*/ 	.word	0x000212f0


	//   ....[38]....
        /*10e0*/ 	.word	0x00021310


	//   ....[39]....
        /*10e4*/ 	.word	0x00021380


	//   ....[40]....
        /*10e8*/ 	.word	0x00024ef0


	//   ....[41]....
        /*10ec*/ 	.word	0x00025120


	//   ....[42]....
        /*10f0*/ 	.word	0x00027040


	//   ....[43]....
        /*10f4*/ 	.word	0x00027160


	//   ....[44]....
        /*10f8*/ 	.word	0x000283c0


	//   ....[45]....
        /*10fc*/ 	.word	0x00028400


	//   ....[46]....
        /*1100*/ 	.word	0x0002a020


	//   ....[47]....
        /*1104*/ 	.word	0x0002a080


	//   ....[48]....
        /*1108*/ 	.word	0x0002a0a0


	//   ....[49]....
        /*110c*/ 	.word	0x0002a0c0


	//   ....[50]....
        /*1110*/ 	.word	0x0002ae20


	//   ....[51]....
        /*1114*/ 	.word	0x0002ae60


	//   ....[52]....
        /*1118*/ 	.word	0x0002ae90


	//   ....[53]....
        /*111c*/ 	.word	0x0002aec0


	//   ....[54]....
        /*1120*/ 	.word	0x0002aef0


	//   ....[55]....
        /*1124*/ 	.word	0x0002af20


	//   ....[56]....
        /*1128*/ 	.word	0x0002af50


	//   ....[57]....
        /*112c*/ 	.word	0x0002af80


	//   ....[58]....
        /*1130*/ 	.word	0x0002afb0


	//   ....[59]....
        /*1134*/ 	.word	0x0002aff0


	//   ....[60]....
        /*1138*/ 	.word	0x0002b020


	//   ....[61]....
        /*113c*/ 	.word	0x0002b050


	//   ....[62]....
        /*1140*/ 	.word	0x0002b080


	//   ....[63]....
        /*1144*/ 	.word	0x0002b0b0


	//   ....[64]....
        /*1148*/ 	.word	0x0002b0e0


	//   ....[65]....
        /*114c*/ 	.word	0x0002b110


	//   ....[66]....
        /*1150*/ 	.word	0x0002b140


	//   ....[67]....
        /*1154*/ 	.word	0x0002b170


	//   ....[68]....
        /*1158*/ 	.word	0x0002b1a0


	//   ....[69]....
        /*115c*/ 	.word	0x0002b1d0


	//   ....[70]....
        /*1160*/ 	.word	0x0002b200


	//   ....[71]....
        /*1164*/ 	.word	0x0002b230


	//   ....[72]....
        /*1168*/ 	.word	0x0002b260


	//   ....[73]....
        /*116c*/ 	.word	0x0002b290


	//   ....[74]....
        /*1170*/ 	.word	0x0002b2c0


	//   ....[75]....
        /*1174*/ 	.word	0x0002b2f0


	//   ....[76]....
        /*1178*/ 	.word	0x0002b320


	//   ....[77]....
        /*117c*/ 	.word	0x0002b350


	//   ....[78]....
        /*1180*/ 	.word	0x0002b380


	//   ....[79]....
        /*1184*/ 	.word	0x0002b3b0


	//   ....[80]....
        /*1188*/ 	.word	0x0002b3e0


	//   ....[81]....
        /*118c*/ 	.word	0x0002b410


	//   ....[82]....
        /*1190*/ 	.word	0x0002b440


	//   ....[83]....
        /*1194*/ 	.word	0x0002b470


	//   ....[84]....
        /*1198*/ 	.word	0x0002b4a0


	//   ....[85]....
        /*119c*/ 	.word	0x0002b4d0


	//   ....[86]....
        /*11a0*/ 	.word	0x0002b500


	//   ....[87]....
        /*11a4*/ 	.word	0x0002b530


	//   ....[88]....
        /*11a8*/ 	.word	0x0002b560


	//   ....[89]....
        /*11ac*/ 	.word	0x0002b590


	//   ....[90]....
        /*11b0*/ 	.word	0x0002b5c0


	//   ....[91]....
        /*11b4*/ 	.word	0x0002b5f0


	//   ....[92]....
        /*11b8*/ 	.word	0x0002b620


	//   ....[93]....
        /*11bc*/ 	.word	0x0002b650


	//   ....[94]....
        /*11c0*/ 	.word	0x0002b680


	//   ....[95]....
        /*11c4*/ 	.word	0x0002b6b0


	//   ....[96]....
        /*11c8*/ 	.word	0x0002b6e0


	//   ....[97]....
        /*11cc*/ 	.word	0x0002b710


	//   ....[98]....
        /*11d0*/ 	.word	0x0002b730


	//   ....[99]....
        /*11d4*/ 	.word	0x0002b760


	//   ....[100]....
        /*11d8*/ 	.word	0x0002b790


	//   ....[101]....
        /*11dc*/ 	.word	0x0002b7c0


	//   ....[102]....
        /*11e0*/ 	.word	0x0002b7f0


	//   ....[103]....
        /*11e4*/ 	.word	0x0002b820


	//   ....[104]....
        /*11e8*/ 	.word	0x0002b830


	//   ....[105]....
        /*11ec*/ 	.word	0x0002b840


	//   ....[106]....
        /*11f0*/ 	.word	0x0002b850


	//   ....[107]....
        /*11f4*/ 	.word	0x0002b860


	//   ....[108]....
        /*11f8*/ 	.word	0x0002b870


	//   ....[109]....
        /*11fc*/ 	.word	0x0002b880


	//   ....[110]....
        /*1200*/ 	.word	0x0002b8b0


	//   ....[111]....
        /*1204*/ 	.word	0x0002b8e0


	//   ....[112]....
        /*1208*/ 	.word	0x0002b8f0


	//   ....[113]....
        /*120c*/ 	.word	0x0002b920


	//   ....[114]....
        /*1210*/ 	.word	0x0002c290


	//   ....[115]....
        /*1214*/ 	.word	0x0002c2b0


	//   ....[116]....
        /*1218*/ 	.word	0x0002c2d0


	//   ....[117]....
        /*121c*/ 	.word	0x0002c2e0


	//   ....[118]....
        /*1220*/ 	.word	0x0002c9b0


	//   ....[119]....
        /*1224*/ 	.word	0x0002c9c0


	//   ....[120]....
        /*1228*/ 	.word	0x0002cae0


	//   ....[121]....
        /*122c*/ 	.word	0x0002caf0


	//   ....[122]....
        /*1230*/ 	.word	0x0002cc10


	//   ....[123]....
        /*1234*/ 	.word	0x0002cc20


	//   ....[124]....
        /*1238*/ 	.word	0x0002cd40


	//   ....[125]....
        /*123c*/ 	.word	0x0002cd50


	//   ....[126]....
        /*1240*/ 	.word	0x0002d310


	//   ....[127]....
        /*1244*/ 	.word	0x0002d320


	//   ....[128]....
        /*1248*/ 	.word	0x0002d8c0


	//   ....[129]....
        /*124c*/ 	.word	0x0002d8d0


	//   ....[130]....
        /*1250*/ 	.word	0x0002e660


	//   ....[131]....
        /*1254*/ 	.word	0x0002e670


	//   ....[132]....
        /*1258*/ 	.word	0x0002e7a0


	//   ....[133]....
        /*125c*/ 	.word	0x0002e7b0


	//   ....[134]....
        /*1260*/ 	.word	0x0002e8d0


	//   ....[135]....
        /*1264*/ 	.word	0x0002e8e0


	//   ....[136]....
        /*1268*/ 	.word	0x0002ea00


	//   ....[137]....
        /*126c*/ 	.word	0x0002ea10


	//   ....[138]....
        /*1270*/ 	.word	0x0002eba0


	//   ....[139]....
        /*1274*/ 	.word	0x0002edd0


	//   ....[140]....
        /*1278*/ 	.word	0x0002ee00


	//   ....[141]....
        /*127c*/ 	.word	0x0002ee30


	//   ....[142]....
        /*1280*/ 	.word	0x0002ee60


	//   ....[143]....
        /*1284*/ 	.word	0x0002ee90


	//   ....[144]....
        /*1288*/ 	.word	0x0002eec0


	//   ....[145]....
        /*128c*/ 	.word	0x0002f070


	//   ....[146]....
        /*1290*/ 	.word	0x0002f0a0


	//   ....[147]....
        /*1294*/ 	.word	0x0002f0d0


	//   ....[148]....
        /*1298*/ 	.word	0x0002f100


	//   ....[149]....
        /*129c*/ 	.word	0x0002f130


	//   ....[150]....
        /*12a0*/ 	.word	0x0002f160


	//   ....[151]....
        /*12a4*/ 	.word	0x0002f200


	//   ....[152]....
        /*12a8*/ 	.word	0x0002f230


	//   ....[153]....
        /*12ac*/ 	.word	0x0002f240


	//   ....[154]....
        /*12b0*/ 	.word	0x0002f270


	//   ....[155]....
        /*12b4*/ 	.word	0x00030d40


	//   ....[156]....
        /*12b8*/ 	.word	0x000328f0


	//   ....[157]....
        /*12bc*/ 	.word	0x000334c0


	//   ....[158]....
        /*12c0*/ 	.word	0x000334e0


	//   ....[159]....
        /*12c4*/ 	.word	0x00033590


	//   ....[160]....
        /*12c8*/ 	.word	0x000335a0


	//   ....[161]....
        /*12cc*/ 	.word	0x00033620


	//   ....[162]....
        /*12d0*/ 	.word	0x00033630


	//   ....[163]....
        /*12d4*/ 	.word	0x000336b0


	//   ....[164]....
        /*12d8*/ 	.word	0x000336c0


	//   ....[165]....
        /*12dc*/ 	.word	0x00033740


	//   ....[166]....
        /*12e0*/ 	.word	0x00033750


	//   ....[167]....
        /*12e4*/ 	.word	0x000337d0


	//   ....[168]....
        /*12e8*/ 	.word	0x000337e0


	//   ....[169]....
        /*12ec*/ 	.word	0x00033860


	//   ....[170]....
        /*12f0*/ 	.word	0x00033870


	//   ....[171]....
        /*12f4*/ 	.word	0x000338c0


	//   ....[172]....
        /*12f8*/ 	.word	0x000338e0


	//   ....[173]....
        /*12fc*/ 	.word	0x000356b0


	//   ....[174]....
        /*1300*/ 	.word	0x000356e0


	//   ....[175]....
        /*1304*/ 	.word	0x00035740


	//   ....[176]....
        /*1308*/ 	.word	0x00035770


	//   ....[177]....
        /*130c*/ 	.word	0x000357a0


	//   ....[178]....
        /*1310*/ 	.word	0x000357d0


	//   ....[179]....
        /*1314*/ 	.word	0x00035800


	//   ....[180]....
        /*1318*/ 	.word	0x00035830


	//   ....[181]....
        /*131c*/ 	.word	0x00035a00


	//   ....[182]....
        /*1320*/ 	.word	0x00035a30


	//   ....[183]....
        /*1324*/ 	.word	0x00035a60


	//   ....[184]....
        /*1328*/ 	.word	0x00035a90


	//   ....[185]....
        /*132c*/ 	.word	0x00035ac0


	//   ....[186]....
        /*1330*/ 	.word	0x00035af0


	//   ....[187]....
        /*1334*/ 	.word	0x00035bc0


	//   ....[188]....
        /*1338*/ 	.word	0x00035be0


	//   ....[189]....
        /*133c*/ 	.word	0x00035bf0


	//   ....[190]....
        /*1340*/ 	.word	0x00035c70


	//   ....[191]....
        /*1344*/ 	.word	0x000367d0


	//   ....[192]....
        /*1348*/ 	.word	0x00036c90


	//   ....[193]....
        /*134c*/ 	.word	0x00036d40


	//   ....[194]....
        /*1350*/ 	.word	0x00036dd0


	//   ....[195]....
        /*1354*/ 	.word	0x00036e20


	//   ....[196]....
        /*1358*/ 	.word	0x00036e70


	//   ....[197]....
        /*135c*/ 	.word	0x00036f00


	//   ....[198]....
        /*1360*/ 	.word	0x00036f90


	//   ....[199]....
        /*1364*/ 	.word	0x00036fe0


	//   ....[200]....
        /*1368*/ 	.word	0x00037030


	//   ....[201]....
        /*136c*/ 	.word	0x00037120


	//   ....[202]....
        /*1370*/ 	.word	0x000371d0


	//   ....[203]....
        /*1374*/ 	.word	0x00037220


	//   ....[204]....
        /*1378*/ 	.word	0x00037270


	//   ....[205]....
        /*137c*/ 	.word	0x000373c0


	//   ....[206]....
        /*1380*/ 	.word	0x00037410


	//   ....[207]....
        /*1384*/ 	.word	0x00037460


	//   ....[208]....
        /*1388*/ 	.word	0x000374b0


	//   ....[209]....
        /*138c*/ 	.word	0x000378f0


	//   ....[210]....
        /*1390*/ 	.word	0x00037a10


	//   ....[211]....
        /*1394*/ 	.word	0x00037b40


	//   ....[212]....
        /*1398*/ 	.word	0x00037c60


	//   ....[213]....
        /*139c*/ 	.word	0x00037d90


	//   ....[214]....
        /*13a0*/ 	.word	0x00037e50


	//   ....[215]....
        /*13a4*/ 	.word	0x00037eb0


	//   ....[216]....
        /*13a8*/ 	.word	0x00037f00


	//   ....[217]....
        /*13ac*/ 	.word	0x00037f80


	//   ....[218]....
        /*13b0*/ 	.word	0x00037ff0


	//   ....[219]....
        /*13b4*/ 	.word	0x00038050


	//   ....[220]....
        /*13b8*/ 	.word	0x000380a0


	//   ....[221]....
        /*13bc*/ 	.word	0x00038120


	//   ....[222]....
        /*13c0*/ 	.word	0x00038190


	//   ....[223]....
        /*13c4*/ 	.word	0x000381f0


	//   ....[224]....
        /*13c8*/ 	.word	0x00038240


	//   ....[225]....
        /*13cc*/ 	.word	0x000382c0


	//   ....[226]....
        /*13d0*/ 	.word	0x00038330


	//   ....[227]....
        /*13d4*/ 	.word	0x00038390


	//   ....[228]....
        /*13d8*/ 	.word	0x000383e0


	//   ....[229]....
        /*13dc*/ 	.word	0x00038460


	//   ....[230]....
        /*13e0*/ 	.word	0x000384d0


	//   ....[231]....
        /*13e4*/ 	.word	0x00038530


	//   ....[232]....
        /*13e8*/ 	.word	0x00038580


	//   ....[233]....
        /*13ec*/ 	.word	0x00038600


	//   ....[234]....
        /*13f0*/ 	.word	0x00038670


	//   ....[235]....
        /*13f4*/ 	.word	0x000386d0


	//   ....[236]....
        /*13f8*/ 	.word	0x00038720


	//   ....[237]....
        /*13fc*/ 	.word	0x000387a0


	//   ....[238]....
        /*1400*/ 	.word	0x00038810


	//   ....[239]....
        /*1404*/ 	.word	0x00038870


	//   ....[240]....
        /*1408*/ 	.word	0x000388c0


	//   ....[241]....
        /*140c*/ 	.word	0x00038940


	//   ....[242]....
        /*1410*/ 	.word	0x000389b0


	//   ....[243]....
        /*1414*/ 	.word	0x00038a10


	//   ....[244]....
        /*1418*/ 	.word	0x00038a60


	//   ....[245]....
        /*141c*/ 	.word	0x00038ae0


	//   ....[246]....
        /*1420*/ 	.word	0x00038b50


	//   ....[247]....
        /*1424*/ 	.word	0x00038bb0


	//   ....[248]....
        /*1428*/ 	.word	0x00038c00


	//   ....[249]....
        /*142c*/ 	.word	0x00038c80


	//   ....[250]....
        /*1430*/ 	.word	0x00038cf0


	//   ....[251]....
        /*1434*/ 	.word	0x00038d50


	//   ....[252]....
        /*1438*/ 	.word	0x00038da0


	//   ....[253]....
        /*143c*/ 	.word	0x00038e20


	//   ....[254]....
        /*1440*/ 	.word	0x00038e90


	//   ....[255]....
        /*1444*/ 	.word	0x00038ef0


	//   ....[0]....
        /*1448*/ 	.word	0x00038f40


	//   ....[1]....
        /*144c*/ 	.word	0x00038fc0


	//   ....[2]....
        /*1450*/ 	.word	0x00039010


	//   ....[3]....
        /*1454*/ 	.word	0x00039070


	//   ....[4]....
        /*1458*/ 	.word	0x000390c0


	//   ....[5]....
        /*145c*/ 	.word	0x00039140


	//   ....[6]....
        /*1460*/ 	.word	0x000391a0


	//   ....[7]....
        /*1464*/ 	.word	0x00039200


	//   ....[8]....
        /*1468*/ 	.word	0x00039250


	//   ....[9]....
        /*146c*/ 	.word	0x000392d0


	//   ....[10]....
        /*1470*/ 	.word	0x00039330


	//   ....[11]....
        /*1474*/ 	.word	0x000393a0


	//   ....[12]....
        /*1478*/ 	.word	0x000393f0


	//   ....[13]....
        /*147c*/ 	.word	0x00039480


	//   ....[14]....
        /*1480*/ 	.word	0x000394f0


	//   ....[15]....
        /*1484*/ 	.word	0x00039560


	//   ....[16]....
        /*1488*/ 	.word	0x000395c0


	//   ....[17]....
        /*148c*/ 	.word	0x00039650


	//   ....[18]....
        /*1490*/ 	.word	0x000396a0


	//   ....[19]....
        /*1494*/ 	.word	0x00039730


	//   ....[20]....
        /*1498*/ 	.word	0x000397c0


	//   ....[21]....
        /*149c*/ 	.word	0x00039850


	//   ....[22]....
        /*14a0*/ 	.word	0x000398e0


	//   ....[23]....
        /*14a4*/ 	.word	0x00039970


	//   ....[24]....
        /*14a8*/ 	.word	0x00039a00


	//   ....[25]....
        /*14ac*/ 	.word	0x00039a80


	//   ....[26]....
        /*14b0*/ 	.word	0x00039ad0


	//   ....[27]....
        /*14b4*/ 	.word	0x00039b60


	//   ....[28]....
        /*14b8*/ 	.word	0x00039bf0


	//   ....[29]....
        /*14bc*/ 	.word	0x00039c70


	//   ....[30]....
        /*14c0*/ 	.word	0x00039cc0


	//   ....[31]....
        /*14c4*/ 	.word	0x00039d50


	//   ....[32]....
        /*14c8*/ 	.word	0x00039de0


	//   ....[33]....
        /*14cc*/ 	.word	0x00039e70


	//   ....[34]....
        /*14d0*/ 	.word	0x00039f00


	//   ....[35]....
        /*14d4*/ 	.word	0x00039f90


	//   ....[36]....
        /*14d8*/ 	.word	0x0003a020


	//   ....[37]....
        /*14dc*/ 	.word	0x0003a0e0


	//   ....[38]....
        /*14e0*/ 	.word	0x0003a3c0


	//   ....[39]....
        /*14e4*/ 	.word	0x0003a5d0


	//   ....[40]....
        /*14e8*/ 	.word	0x0003a620


	//   ....[41]....
        /*14ec*/ 	.word	0x0003a730


	//   ....[42]....
        /*14f0*/ 	.word	0x0003a780


	//   ....[43]....
        /*14f4*/ 	.word	0x0003a890


	//   ....[44]....
        /*14f8*/ 	.word	0x0003a8e0


	//   ....[45]....
        /*14fc*/ 	.word	0x0003a9f0


	//   ....[46]....
        /*1500*/ 	.word	0x0003aa40


	//   ....[47]....
        /*1504*/ 	.word	0x0003ab50


	//   ....[48]....
        /*1508*/ 	.word	0x0003aba0


	//   ....[49]....
        /*150c*/ 	.word	0x0003acb0


	//   ....[50]....
        /*1510*/ 	.word	0x0003ad00


	//   ....[51]....
        /*1514*/ 	.word	0x0003adf0


	//   ....[52]....
        /*1518*/ 	.word	0x0003ae60


	//   ....[53]....
        /*151c*/ 	.word	0x0003af50


	//   ....[54]....
        /*1520*/ 	.word	0x0003afa0


	//   ....[55]....
        /*1524*/ 	.word	0x0003b280


	//   ....[56]....
        /*1528*/ 	.word	0x0003b320


	//   ....[57]....
        /*152c*/ 	.word	0x0003b4d0


	//   ....[58]....
        /*1530*/ 	.word	0x0003b550


	//   ....[59]....
        /*1534*/ 	.word	0x0003b5d0


	//   ....[60]....
        /*1538*/ 	.word	0x0003b650


	//   ....[61]....
        /*153c*/ 	.word	0x0003b6d0


	//   ....[62]....
        /*1540*/ 	.word	0x0003b760


	//   ....[63]....
        /*1544*/ 	.word	0x0003b800


	//   ....[64]....
        /*1548*/ 	.word	0x0003b8b0


	//   ....[65]....
        /*154c*/ 	.word	0x0003b930


	//   ....[66]....
        /*1550*/ 	.word	0x0003b9b0


	//   ....[67]....
        /*1554*/ 	.word	0x0003ba30


	//   ....[68]....
        /*1558*/ 	.word	0x0003bac0


	//   ....[69]....
        /*155c*/ 	.word	0x0003bb40


	//   ....[70]....
        /*1560*/ 	.word	0x0003bbf0


	//   ....[71]....
        /*1564*/ 	.word	0x0003bc40


	//   ....[72]....
        /*1568*/ 	.word	0x0003bd00


	//   ....[73]....
        /*156c*/ 	.word	0x0003be30


	//----- nvinfo : EIATTR_REG_RECONFIG
	.align		4
.L_235:
        /*1570*/ 	.byte	0x01, 0x54
	.zero		2


	//----- nvinfo : EIATTR_SYSCALL_OFFSETS
	.align		4
        /*1574*/ 	.byte	0x04, 0x46
        /*1576*/ 	.short	(.L_237 - .L_236)


	//   ....[0]....
.L_236:
        /*1578*/ 	.word	0x00002040


	//   ....[1]....
        /*157c*/ 	.word	0x00002190


	//   ....[2]....
        /*1580*/ 	.word	0x0000db50


	//   ....[3]....
        /*1584*/ 	.word	0x0000de90


	//   ....[4]....
        /*1588*/ 	.word	0x00032370


	//   ....[5]....
        /*158c*/ 	.word	0x000324e0


	//   ....[6]....
        /*1590*/ 	.word	0x00032630


	//   ....[7]....
        /*1594*/ 	.word	0x00032770


	//   ....[8]....
        /*1598*/ 	.word	0x000330b0


	//----- nvinfo : EIATTR_MBARRIER_INSTR_OFFSETS
	.align		4
.L_237:
        /*159c*/ 	.byte	0x04, 0x39
        /*159e*/ 	.short	(.L_239 - .L_238)


	//   ....[0]....
.L_238:
        /*15a0*/ 	.word	0x000002d0
        /*15a4*/ 	.word	0x000000ff
        /*15a8*/ 	.word	0x0002e800
        /*15ac*/ 	.short	0x0100
        /*15ae*/ 	.byte	0x08
	.zero		1


	//   ....[1]....
        /*15b0*/ 	.word	0x000002e0
        /*15b4*/ 	.word	0x000000ff
        /*15b8*/ 	.word	0x0002e820
        /*15bc*/ 	.short	0x0100
        /*15be*/ 	.byte	0x08
	.zero		1


	//   ....[2]....
        /*15c0*/ 	.word	0x000003d0
        /*15c4*/ 	.word	0x000000ff
        /*15c8*/ 	.word	0x0002e830
        /*15cc*/ 	.short	0x0100
        /*15ce*/ 	.byte	0x08
	.zero		1


	//   ....[3]....
        /*15d0*/ 	.word	0x000003e0
        /*15d4*/ 	.word	0x000000ff
        /*15d8*/ 	.word	0x0002e840
        /*15dc*/ 	.short	0x0100
        /*15de*/ 	.byte	0x08
	.zero		1


	//   ....[4]....
        /*15e0*/ 	.word	0x000003f0
        /*15e4*/ 	.word	0x000000ff
        /*15e8*/ 	.word	0x0002e838
        /*15ec*/ 	.short	0x0100
        /*15ee*/ 	.byte	0x08
	.zero		1


	//   ....[5]....
        /*15f0*/ 	.word	0x00000400
        /*15f4*/ 	.word	0x000000ff
        /*15f8*/ 	.word	0x0002e848
        /*15fc*/ 	.short	0x0100
        /*15fe*/ 	.byte	0x08
	.zero		1


	//   ....[6]....
        /*1600*/ 	.word	0x00000530
        /*1604*/ 	.word	0x000000ff
        /*1608*/ 	.word	0x0002e850
        /*160c*/ 	.short	0x0100
        /*160e*/ 	.byte	0x08
	.zero		1


	//   ....[7]....
        /*1610*/ 	.word	0x00000540
        /*1614*/ 	.word	0x000000ff
        /*1618*/ 	.word	0x0002e860
        /*161c*/ 	.short	0x0100
        /*161e*/ 	.byte	0x08
	.zero		1


	//   ....[8]....
        /*1620*/ 	.word	0x00000550
        /*1624*/ 	.word	0x000000ff
        /*1628*/ 	.word	0x0002e858
        /*162c*/ 	.short	0x0100
        /*162e*/ 	.byte	0x08
	.zero		1


	//   ....[9]....
        /*1630*/ 	.word	0x00000560
        /*1634*/ 	.word	0x000000ff
        /*1638*/ 	.word	0x0002e868
        /*163c*/ 	.short	0x0100
        /*163e*/ 	.byte	0x08
	.zero		1


	//   ....[10]....
        /*1640*/ 	.word	0x00000650
        /*1644*/ 	.word	0x000000ff
        /*1648*/ 	.word	0x0002e870
        /*164c*/ 	.short	0x0100
        /*164e*/ 	.byte	0x06
	.zero		1


	//   ....[11]....
        /*1650*/ 	.word	0x00000660
        /*1654*/ 	.word	0x000000ff
        /*1658*/ 	.word	0x0002e880
        /*165c*/ 	.short	0x0100
        /*165e*/ 	.byte	0x06
	.zero		1


	//   ....[12]....
        /*1660*/ 	.word	0x00000670
        /*1664*/ 	.word	0x000000ff
        /*1668*/ 	.word	0x0002e878
        /*166c*/ 	.short	0x0100
        /*166e*/ 	.byte	0x06
	.zero		1


	//   ....[13]....
        /*1670*/ 	.word	0x00000680
        /*1674*/ 	.word	0x000000ff
        /*1678*/ 	.word	0x0002e888
        /*167c*/ 	.short	0x0100
        /*167e*/ 	.byte	0x06
	.zero		1


	//   ....[14]....
        /*1680*/ 	.word	0x000007b0
        /*1684*/ 	.word	0x000000ff
        /*1688*/ 	.word	0x0002e890
        /*168c*/ 	.short	0x0100
        /*168e*/ 	.byte	0x08
	.zero		1


	//   ....[15]....
        /*1690*/ 	.word	0x000007c0
        /*1694*/ 	.word	0x000000ff
        /*1698*/ 	.word	0x0002e8a0
        /*169c*/ 	.short	0x0100
        /*169e*/ 	.byte	0x08
	.zero		1


	//   ....[16]....
        /*16a0*/ 	.word	0x000007d0
        /*16a4*/ 	.word	0x000000ff
        /*16a8*/ 	.word	0x0002e898
        /*16ac*/ 	.short	0x0100
        /*16ae*/ 	.byte	0x08
	.zero		1


	//   ....[17]....
        /*16b0*/ 	.word	0x000007e0
        /*16b4*/ 	.word	0x000000ff
        /*16b8*/ 	.word	0x0002e8a8
        /*16bc*/ 	.short	0x0100
        /*16be*/ 	.byte	0x08
	.zero		1


	//   ....[18]....
        /*16c0*/ 	.word	0x00000910
        /*16c4*/ 	.word	0x000000ff
        /*16c8*/ 	.word	0x0002e8b0
        /*16cc*/ 	.short	0x0100
        /*16ce*/ 	.byte	0x08
	.zero		1


	//   ....[19]....
        /*16d0*/ 	.word	0x00000920
        /*16d4*/ 	.word	0x000000ff
        /*16d8*/ 	.word	0x0002e8c0
        /*16dc*/ 	.short	0x0100
        /*16de*/ 	.byte	0x08
	.zero		1


	//   ....[20]....
        /*16e0*/ 	.word	0x00000930
        /*16e4*/ 	.word	0x000000ff
        /*16e8*/ 	.word	0x0002e8b8
        /*16ec*/ 	.short	0x0100
        /*16ee*/ 	.byte	0x08
	.zero		1


	//   ....[21]....
        /*16f0*/ 	.word	0x00000940
        /*16f4*/ 	.word	0x000000ff
        /*16f8*/ 	.word	0x0002e8c8
        /*16fc*/ 	.short	0x0100
        /*16fe*/ 	.byte	0x08
	.zero		1


	//   ....[22]....
        /*1700*/ 	.word	0x00003770
        /*1704*/ 	.word	0x00000067
        /*1708*/ 	.word	0x0002e890
        /*170c*/ 	.short	0x010a
        /*170e*/ 	.byte	0x3f
	.zero		1


	//   ....[23]....
        /*1710*/ 	.word	0x00007ab0
        /*1714*/ 	.word	0x00000067
        /*1718*/ 	.word	0x0002e890
        /*171c*/ 	.short	0x010a
        /*171e*/ 	.byte	0x3f
	.zero		1


	//   ....[24]....
        /*1720*/ 	.word	0x0000bb90
        /*1724*/ 	.word	0x00000067
        /*1728*/ 	.word	0x0002e890
        /*172c*/ 	.short	0x010a
        /*172e*/ 	.byte	0x3f
	.zero		1


	//   ....[25]....
        /*1730*/ 	.word	0x0000c310
        /*1734*/ 	.word	0x0000002c
        /*1738*/ 	.word	0x00000000
        /*173c*/ 	.short	0x0101
        /*173e*/ 	.byte	0x3f
	.zero		1


	//   ....[26]....
        /*1740*/ 	.word	0x0000c350
        /*1744*/ 	.word	0x00000067
        /*1748*/ 	.word	0x0002e8b0
        /*174c*/ 	.short	0x010a
        /*174e*/ 	.byte	0x3f
	.zero		1


	//   ....[27]....
        /*1750*/ 	.word	0x0000cc30
        /*1754*/ 	.word	0x00000067
        /*1758*/ 	.word	0x00000000
        /*175c*/ 	.short	0x0101
        /*175e*/ 	.byte	0x3f
	.zero		1


	//   ....[28]....
        /*1760*/ 	.word	0x0000dc10
        /*1764*/ 	.word	0x00000012
        /*1768*/ 	.word	0x0002e800
        /*176c*/ 	.short	0x010a
        /*176e*/ 	.byte	0x3f
	.zero		1


	//   ....[29]....
        /*1770*/ 	.word	0x0000dc60
        /*1774*/ 	.word	0x00000012
        /*1778*/ 	.word	0x0002e800
        /*177c*/ 	.short	0x010a
        /*177e*/ 	.byte	0x3f
	.zero		1


	//   ....[30]....
        /*1780*/ 	.word	0x0000e6b0
        /*1784*/ 	.word	0x00000012
        /*1788*/ 	.word	0x0002e800
        /*178c*/ 	.short	0x010a
        /*178e*/ 	.byte	0x3f
	.zero		1


	//   ....[31]....
        /*1790*/ 	.word	0x00010c40
        /*1794*/ 	.word	0x00000012
        /*1798*/ 	.word	0x0002e800
        /*179c*/ 	.short	0x010a
        /*179e*/ 	.byte	0x3f
	.zero		1


	//   ....[32]....
        /*17a0*/ 	.word	0x00012d40
        /*17a4*/ 	.word	0x00000000
        /*17a8*/ 	.word	0x0002e830
        /*17ac*/ 	.short	0x010a
        /*17ae*/ 	.byte	0x3f
	.zero		1


	//   ....[33]....
        /*17b0*/ 	.word	0x00012de0
        /*17b4*/ 	.word	0x00000000
        /*17b8*/ 	.word	0x0002e830
        /*17bc*/ 	.short	0x010a
        /*17be*/ 	.byte	0x3f
	.zero		1


	//   ....[34]....
        /*17c0*/ 	.word	0x00013ff0
        /*17c4*/ 	.word	0x00000000
        /*17c8*/ 	.word	0x00000000
        /*17cc*/ 	.short	0x0101
        /*17ce*/ 	.byte	0x3f
	.zero		1


	//   ....[35]....
        /*17d0*/ 	.word	0x000189c0
        /*17d4*/ 	.word	0x0000000f
        /*17d8*/ 	.word	0x0002e830
        /*17dc*/ 	.short	0x010a
        /*17de*/ 	.byte	0x3f
	.zero		1


	//   ....[36]....
        /*17e0*/ 	.word	0x00018a10
        /*17e4*/ 	.word	0x0000000f
        /*17e8*/ 	.word	0x0002e830
        /*17ec*/ 	.short	0x010a
        /*17ee*/ 	.byte	0x3f
	.zero		1


	//   ....[37]....
        /*17f0*/ 	.word	0x00019e60
        /*17f4*/ 	.word	0x0000000f
        /*17f8*/ 	.word	0x0002e850
        /*17fc*/ 	.short	0x010a
        /*17fe*/ 	.byte	0x3f
	.zero		1


	//   ....[38]....
        /*1800*/ 	.word	0x00019ea0
        /*1804*/ 	.word	0x0000000f
        /*1808*/ 	.word	0x0002e850
        /*180c*/ 	.short	0x010a
        /*180e*/ 	.byte	0x3f
	.zero		1


	//   ....[39]....
        /*1810*/ 	.word	0x0001a3a0
        /*1814*/ 	.word	0x0000000e
        /*1818*/ 	.word	0x00000000
        /*181c*/ 	.short	0x0101
        /*181e*/ 	.byte	0x3f
	.zero		1


	//   ....[40]....
        /*1820*/ 	.word	0x0001f000
        /*1824*/ 	.word	0x00000067
        /*1828*/ 	.word	0x00000000
        /*182c*/ 	.short	0x0101
        /*182e*/ 	.byte	0x3f
	.zero		1


	//   ....[41]....
        /*1830*/ 	.word	0x0001f4b0
        /*1834*/ 	.word	0x00000003
        /*1838*/ 	.word	0x0002e830
        /*183c*/ 	.short	0x010a
        /*183e*/ 	.byte	0x3f
	.zero		1


	//   ....[42]....
        /*1840*/ 	.word	0x0001f500
        /*1844*/ 	.word	0x00000003
        /*1848*/ 	.word	0x0002e830
        /*184c*/ 	.short	0x010a
        /*184e*/ 	.byte	0x3f
	.zero		1


	//   ....[43]....
        /*1850*/ 	.word	0x00020960
        /*1854*/ 	.word	0x00000003
        /*1858*/ 	.word	0x0002e850
        /*185c*/ 	.short	0x010a
        /*185e*/ 	.byte	0x3f
	.zero		1


	//   ....[44]....
        /*1860*/ 	.word	0x000209a0
        /*1864*/ 	.word	0x00000003
        /*1868*/ 	.word	0x0002e850
        /*186c*/ 	.short	0x010a
        /*186e*/ 	.byte	0x3f
	.zero		1


	//   ....[45]....
        /*1870*/ 	.word	0x000226a0
        /*1874*/ 	.word	0x00000076
        /*1878*/ 	.word	0x00000000
        /*187c*/ 	.short	0x0101
        /*187e*/ 	.byte	0x3f
	.zero		1


	//   ....[46]....
        /*1880*/ 	.word	0x00022c80
        /*1884*/ 	.word	0x00000014
        /*1888*/ 	.word	0x00000000
        /*188c*/ 	.short	0x0101
        /*188e*/ 	.byte	0x3f
	.zero		1


	//   ....[47]....
        /*1890*/ 	.word	0x000234e0
        /*1894*/ 	.word	0x00000003
        /*1898*/ 	.word	0x0002e830
        /*189c*/ 	.short	0x010a
        /*189e*/ 	.byte	0x3f
	.zero		1


	//   ....[48]....
        /*18a0*/ 	.word	0x00023530
        /*18a4*/ 	.word	0x00000003
        /*18a8*/ 	.word	0x0002e830
        /*18ac*/ 	.short	0x010a
        /*18ae*/ 	.byte	0x3f
	.zero		1


	//   ....[49]....
        /*18b0*/ 	.word	0x000249b0
        /*18b4*/ 	.word	0x00000003
        /*18b8*/ 	.word	0x0002e850
        /*18bc*/ 	.short	0x010a
        /*18be*/ 	.byte	0x3f
	.zero		1


	//   ....[50]....
        /*18c0*/ 	.word	0x000249f0
        /*18c4*/ 	.word	0x00000003
        /*18c8*/ 	.word	0x0002e850
        /*18cc*/ 	.short	0x010a
        /*18ce*/ 	.byte	0x3f
	.zero		1


	//   ....[51]....
        /*18d0*/ 	.word	0x00024f20
        /*18d4*/ 	.word	0x0000000f
        /*18d8*/ 	.word	0x00000000
        /*18dc*/ 	.short	0x0101
        /*18de*/ 	.byte	0x3f
	.zero		1


	//   ....[52]....
        /*18e0*/ 	.word	0x00029450
        /*18e4*/ 	.word	0x0000000d
        /*18e8*/ 	.word	0x00000000
        /*18ec*/ 	.short	0x0101
        /*18ee*/ 	.byte	0x3f
	.zero		1


	//   ....[53]....
        /*18f0*/ 	.word	0x00029ba0
        /*18f4*/ 	.word	0x0000000d
        /*18f8*/ 	.word	0x0002e850
        /*18fc*/ 	.short	0x010a
        /*18fe*/ 	.byte	0x3f
	.zero		1


	//   ....[54]....
        /*1900*/ 	.word	0x00029c20
        /*1904*/ 	.word	0x0000000d
        /*1908*/ 	.word	0x0002e850
        /*190c*/ 	.short	0x010a
        /*190e*/ 	.byte	0x3f
	.zero		1


	//   ....[55]....
        /*1910*/ 	.word	0x0002a770
        /*1914*/ 	.word	0x00000002
        /*1918*/ 	.word	0x00000000
        /*191c*/ 	.short	0x0101
        /*191e*/ 	.byte	0x3f
	.zero		1


	//   ....[56]....
        /*1920*/ 	.word	0x0002c8e0
        /*1924*/ 	.word	0x00000000
        /*1928*/ 	.word	0x00000000
        /*192c*/ 	.short	0x0101
        /*192e*/ 	.byte	0x3f
	.zero		1


	//   ....[57]....
        /*1930*/ 	.word	0x0002d100
        /*1934*/ 	.word	0x0000000e
        /*1938*/ 	.word	0x00000000
        /*193c*/ 	.short	0x0101
        /*193e*/ 	.byte	0x3f
	.zero		1


	//   ....[58]....
        /*1940*/ 	.word	0x00030e20
        /*1944*/ 	.word	0x00000013
        /*1948*/ 	.word	0x0002e820
        /*194c*/ 	.short	0x010a
        /*194e*/ 	.byte	0x3f
	.zero		1


	//   ....[59]....
        /*1950*/ 	.word	0x00030ef0
        /*1954*/ 	.word	0x00000008
        /*1958*/ 	.word	0x0002e8a0
        /*195c*/ 	.short	0x010a
        /*195e*/ 	.byte	0x3f
	.zero		1


	//   ....[60]....
        /*1960*/ 	.word	0x00031130
        /*1964*/ 	.word	0x00000008
        /*1968*/ 	.word	0x0002e8c0
        /*196c*/ 	.short	0x010a
        /*196e*/ 	.byte	0x3f
	.zero		1


	//   ....[61]....
        /*1970*/ 	.word	0x000314e0
        /*1974*/ 	.word	0x00000006
        /*1978*/ 	.word	0x0002e8a0
        /*197c*/ 	.short	0x010a
        /*197e*/ 	.byte	0x3f
	.zero		1


	//   ....[62]....
        /*1980*/ 	.word	0x00031710
        /*1984*/ 	.word	0x00000006
        /*1988*/ 	.word	0x0002e8c0
        /*198c*/ 	.short	0x010a
        /*198e*/ 	.byte	0x3f
	.zero		1


	//   ....[63]....
        /*1990*/ 	.word	0x00032b70
        /*1994*/ 	.word	0x00000002
        /*1998*/ 	.word	0x0002e880
        /*199c*/ 	.short	0x010a
        /*199e*/ 	.byte	0x3f
	.zero		1


	//   ....[64]....
        /*19a0*/ 	.word	0x00032d20
        /*19a4*/ 	.word	0x00000002
        /*19a8*/ 	.word	0x0002e840
        /*19ac*/ 	.short	0x010a
        /*19ae*/ 	.byte	0x3f
	.zero		1


	//   ....[65]....
        /*19b0*/ 	.word	0x00033990
        /*19b4*/ 	.word	0x00000013
        /*19b8*/ 	.word	0x0002e800
        /*19bc*/ 	.short	0x0107
        /*19be*/ 	.byte	0x3f
	.zero		1


	//   ....[66]....
        /*19c0*/ 	.word	0x00033a80
        /*19c4*/ 	.word	0x00000013
        /*19c8*/ 	.word	0x0002e800
        /*19cc*/ 	.short	0x0101
        /*19ce*/ 	.byte	0x3f
	.zero		1


	//   ....[67]....
        /*19d0*/ 	.word	0x00033aa0
        /*19d4*/ 	.word	0x00000013
        /*19d8*/ 	.word	0x0002e820
        /*19dc*/ 	.short	0x010a
        /*19de*/ 	.byte	0x3f
	.zero		1


	//   ....[68]....
        /*19e0*/ 	.word	0x00033dc0
        /*19e4*/ 	.word	0x00000006
        /*19e8*/ 	.word	0x0002e880
        /*19ec*/ 	.short	0x010a
        /*19ee*/ 	.byte	0x3f
	.zero		1


	//   ....[69]....
        /*19f0*/ 	.word	0x00034020
        /*19f4*/ 	.word	0x00000006
        /*19f8*/ 	.word	0x0002e840
        /*19fc*/ 	.short	0x010a
        /*19fe*/ 	.byte	0x3f
	.zero		1


	//   ....[70]....
        /*1a00*/ 	.word	0x000342f0
        /*1a04*/ 	.word	0x00000014
        /*1a08*/ 	.word	0x0002e870
        /*1a0c*/ 	.short	0x010a
        /*1a0e*/ 	.byte	0x3f
	.zero		1


	//   ....[71]....
        /*1a10*/ 	.word	0x00034360
        /*1a14*/ 	.word	0x00000014
        /*1a18*/ 	.word	0x0002e860
        /*1a1c*/ 	.short	0x010a
        /*1a1e*/ 	.byte	0x3f
	.zero		1


	//   ....[72]....
        /*1a20*/ 	.word	0x000349e0
        /*1a24*/ 	.word	0x00000014
        /*1a28*/ 	.word	0x0002e850
        /*1a2c*/ 	.short	0x0101
        /*1a2e*/ 	.byte	0x3f
	.zero		1


	//   ....[73]....
        /*1a30*/ 	.word	0x00034a60
        /*1a34*/ 	.word	0x00000014
        /*1a38*/ 	.word	0x00000000
        /*1a3c*/ 	.short	0x0101
        /*1a3e*/ 	.byte	0x3f
	.zero		1


	//   ....[74]....
        /*1a40*/ 	.word	0x00034cb0
        /*1a44*/ 	.word	0x00000011
        /*1a48*/ 	.word	0x0002e870
        /*1a4c*/ 	.short	0x010a
        /*1a4e*/ 	.byte	0x3f
	.zero		1


	//   ....[75]....
        /*1a50*/ 	.word	0x00034d20
        /*1a54*/ 	.word	0x00000011
        /*1a58*/ 	.word	0x0002e860
        /*1a5c*/ 	.short	0x010a
        /*1a5e*/ 	.byte	0x3f
	.zero		1


	//   ....[76]....
        /*1a60*/ 	.word	0x000353c0
        /*1a64*/ 	.word	0x00000011
        /*1a68*/ 	.word	0x0002e850
        /*1a6c*/ 	.short	0x0101
        /*1a6e*/ 	.byte	0x3f
	.zero		1


	//   ....[77]....
        /*1a70*/ 	.word	0x00035410
        /*1a74*/ 	.word	0x00000011
        /*1a78*/ 	.word	0x00000000
        /*1a7c*/ 	.short	0x0101
        /*1a7e*/ 	.byte	0x3f
	.zero		1


	//   ....[78]....
        /*1a80*/ 	.word	0x00036750
        /*1a84*/ 	.word	0x00000000
        /*1a88*/ 	.word	0x0002e820
        /*1a8c*/ 	.short	0x010a
        /*1a8e*/ 	.byte	0x3f
	.zero		1


	//   ....[79]....
        /*1a90*/ 	.word	0x00036920
        /*1a94*/ 	.word	0x00000006
        /*1a98*/ 	.word	0x00000000
        /*1a9c*/ 	.short	0x010a
        /*1a9e*/ 	.byte	0x3f
	.zero		1


	//   ....[80]....
        /*1aa0*/ 	.word	0x00036990
        /*1aa4*/ 	.word	0x00000007
        /*1aa8*/ 	.word	0x00000000
        /*1aac*/ 	.short	0x010a
        /*1aae*/ 	.byte	0x3f
	.zero		1


	//   ....[81]....
        /*1ab0*/ 	.word	0x000369f0
        /*1ab4*/ 	.word	0x00000004
        /*1ab8*/ 	.word	0x0002e860
        /*1abc*/ 	.short	0x010a
        /*1abe*/ 	.byte	0x3f
	.zero		1


	//   ....[82]....
        /*1ac0*/ 	.word	0x00036a40
        /*1ac4*/ 	.word	0x00000003
        /*1ac8*/ 	.word	0x0002e860
        /*1acc*/ 	.short	0x010a
        /*1ace*/ 	.byte	0x3f
	.zero		1


	//   ....[83]....
        /*1ad0*/ 	.word	0x00036a80
        /*1ad4*/ 	.word	0x00000004
        /*1ad8*/ 	.word	0x0002e880
        /*1adc*/ 	.short	0x010a
        /*1ade*/ 	.byte	0x3f
	.zero		1


	//   ....[84]....
        /*1ae0*/ 	.word	0x00036aa0
        /*1ae4*/ 	.word	0x00000003
        /*1ae8*/ 	.word	0x0002e880
        /*1aec*/ 	.short	0x010a
        /*1aee*/ 	.byte	0x3f
	.zero		1


	//   ....[85]....
        /*1af0*/ 	.word	0x00036b00
        /*1af4*/ 	.word	0x00000067
        /*1af8*/ 	.word	0x0002e890
        /*1afc*/ 	.short	0x010a
        /*1afe*/ 	.byte	0x3f
	.zero		1


	//   ....[86]....
        /*1b00*/ 	.word	0x00036b50
        /*1b04*/ 	.word	0x00000067
        /*1b08*/ 	.word	0x0002e890
        /*1b0c*/ 	.short	0x010a
        /*1b0e*/ 	.byte	0x3f
	.zero		1


	//   ....[87]....
        /*1b10*/ 	.word	0x00036ba0
        /*1b14*/ 	.word	0x00000067
        /*1b18*/ 	.word	0x0002e890
        /*1b1c*/ 	.short	0x010a
        /*1b1e*/ 	.byte	0x3f
	.zero		1


	//   ....[88]....
        /*1b20*/ 	.word	0x00036bf0
        /*1b24*/ 	.word	0x00000067
        /*1b28*/ 	.word	0x0002e8b0
        /*1b2c*/ 	.short	0x010a
        /*1b2e*/ 	.byte	0x3f
	.zero		1


	//   ....[89]....
        /*1b30*/ 	.word	0x00037060
        /*1b34*/ 	.word	0x00000012
        /*1b38*/ 	.word	0x0002e800
        /*1b3c*/ 	.short	0x010a
        /*1b3e*/ 	.byte	0x3f
	.zero		1


	//   ....[90]....
        /*1b40*/ 	.word	0x00037580
        /*1b44*/ 	.word	0x00000012
        /*1b48*/ 	.word	0x0002e800
        /*1b4c*/ 	.short	0x010a
        /*1b4e*/ 	.byte	0x3f
	.zero		1


	//   ....[91]....
        /*1b50*/ 	.word	0x000375d0
        /*1b54*/ 	.word	0x00000000
        /*1b58*/ 	.word	0x0002e830
        /*1b5c*/ 	.short	0x010a
        /*1b5e*/ 	.byte	0x3f
	.zero		1


	//   ....[92]....
        /*1b60*/ 	.word	0x00037620
        /*1b64*/ 	.word	0x0000000f
        /*1b68*/ 	.word	0x0002e830
        /*1b6c*/ 	.short	0x010a
        /*1b6e*/ 	.byte	0x3f
	.zero		1


	//   ....[93]....
        /*1b70*/ 	.word	0x00037670
        /*1b74*/ 	.word	0x0000000f
        /*1b78*/ 	.word	0x0002e850
        /*1b7c*/ 	.short	0x010a
        /*1b7e*/ 	.byte	0x3f
	.zero		1


	//   ....[94]....
        /*1b80*/ 	.word	0x000376c0
        /*1b84*/ 	.word	0x00000003
        /*1b88*/ 	.word	0x0002e830
        /*1b8c*/ 	.short	0x010a
        /*1b8e*/ 	.byte	0x3f
	.zero		1


	//   ....[95]....
        /*1b90*/ 	.word	0x00037710
        /*1b94*/ 	.word	0x00000003
        /*1b98*/ 	.word	0x0002e850
        /*1b9c*/ 	.short	0x010a
        /*1b9e*/ 	.byte	0x3f
	.zero		1


	//   ....[96]....
        /*1ba0*/ 	.word	0x00037760
        /*1ba4*/ 	.word	0x00000003
        /*1ba8*/ 	.word	0x0002e830
        /*1bac*/ 	.short	0x010a
        /*1bae*/ 	.byte	0x3f
	.zero		1


	//   ....[97]....
        /*1bb0*/ 	.word	0x000377b0
        /*1bb4*/ 	.word	0x00000003
        /*1bb8*/ 	.word	0x0002e850
        /*1bbc*/ 	.short	0x010a
        /*1bbe*/ 	.byte	0x3f
	.zero		1


	//   ....[98]....
        /*1bc0*/ 	.word	0x00037800
        /*1bc4*/ 	.word	0x0000000d
        /*1bc8*/ 	.word	0x0002e850
        /*1bcc*/ 	.short	0x010a
        /*1bce*/ 	.byte	0x3f
	.zero		1


	//   ....[99]....
        /*1bd0*/ 	.word	0x0003a1a0
        /*1bd4*/ 	.word	0x00000013
        /*1bd8*/ 	.word	0x0002e820
        /*1bdc*/ 	.short	0x010a
        /*1bde*/ 	.byte	0x3f
	.zero		1


	//   ....[100]....
        /*1be0*/ 	.word	0x0003a1f0
        /*1be4*/ 	.word	0x00000008
        /*1be8*/ 	.word	0x0002e8a0
        /*1bec*/ 	.short	0x010a
        /*1bee*/ 	.byte	0x3f
	.zero		1


	//   ....[101]....
        /*1bf0*/ 	.word	0x0003a240
        /*1bf4*/ 	.word	0x00000008
        /*1bf8*/ 	.word	0x0002e8c0
        /*1bfc*/ 	.short	0x010a
        /*1bfe*/ 	.byte	0x3f
	.zero		1


	//   ....[102]....
        /*1c00*/ 	.word	0x0003a290
        /*1c04*/ 	.word	0x00000006
        /*1c08*/ 	.word	0x0002e8a0
        /*1c0c*/ 	.short	0x010a
        /*1c0e*/ 	.byte	0x3f
	.zero		1


	//   ....[103]....
        /*1c10*/ 	.word	0x0003a2e0
        /*1c14*/ 	.word	0x00000006
        /*1c18*/ 	.word	0x0002e8c0
        /*1c1c*/ 	.short	0x010a
        /*1c1e*/ 	.byte	0x3f
	.zero		1


	//   ....[104]....
        /*1c20*/ 	.word	0x0003a480
        /*1c24*/ 	.word	0x00000002
        /*1c28*/ 	.word	0x0002e880
        /*1c2c*/ 	.short	0x010a
        /*1c2e*/ 	.byte	0x3f
	.zero		1


	//   ....[105]....
        /*1c30*/ 	.word	0x0003a4d0
        /*1c34*/ 	.word	0x00000002
        /*1c38*/ 	.word	0x0002e840
        /*1c3c*/ 	.short	0x010a
        /*1c3e*/ 	.byte	0x3f
	.zero		1


	//   ....[106]....
        /*1c40*/ 	.word	0x0003afe0
        /*1c44*/ 	.word	0x00000013
        /*1c48*/ 	.word	0x0002e820
        /*1c4c*/ 	.short	0x010a
        /*1c4e*/ 	.byte	0x3f
	.zero		1


	//   ....[107]....
        /*1c50*/ 	.word	0x0003b030
        /*1c54*/ 	.word	0x00000006
        /*1c58*/ 	.word	0x0002e880
        /*1c5c*/ 	.short	0x010a
        /*1c5e*/ 	.byte	0x3f
	.zero		1


	//   ....[108]....
        /*1c60*/ 	.word	0x0003b080
        /*1c64*/ 	.word	0x00000006
        /*1c68*/ 	.word	0x0002e840
        /*1c6c*/ 	.short	0x010a
        /*1c6e*/ 	.byte	0x3f
	.zero		1


	//   ....[109]....
        /*1c70*/ 	.word	0x0003b0d0
        /*1c74*/ 	.word	0x00000014
        /*1c78*/ 	.word	0x0002e870
        /*1c7c*/ 	.short	0x010a
        /*1c7e*/ 	.byte	0x3f
	.zero		1


	//   ....[110]....
        /*1c80*/ 	.word	0x0003b120
        /*1c84*/ 	.word	0x00000014
        /*1c88*/ 	.word	0x0002e860
        /*1c8c*/ 	.short	0x010a
        /*1c8e*/ 	.byte	0x3f
	.zero		1


	//   ....[111]....
        /*1c90*/ 	.word	0x0003b170
        /*1c94*/ 	.word	0x00000011
        /*1c98*/ 	.word	0x0002e870
        /*1c9c*/ 	.short	0x010a
        /*1c9e*/ 	.byte	0x3f
	.zero		1


	//   ....[112]....
        /*1ca0*/ 	.word	0x0003b1c0
        /*1ca4*/ 	.word	0x00000011
        /*1ca8*/ 	.word	0x0002e860
        /*1cac*/ 	.short	0x010a
        /*1cae*/ 	.byte	0x3f
	.zero		1


	//   ....[113]....
        /*1cb0*/ 	.word	0x0003bd50
        /*1cb4*/ 	.word	0x00000000
        /*1cb8*/ 	.word	0x0002e820
        /*1cbc*/ 	.short	0x010a
        /*1cbe*/ 	.byte	0x3f
	.zero		1


	//   ....[114]....
        /*1cc0*/ 	.word	0x0003bef0
        /*1cc4*/ 	.word	0x00000006
        /*1cc8*/ 	.word	0x00000000
        /*1ccc*/ 	.short	0x010a
        /*1cce*/ 	.byte	0x3f
	.zero		1


	//   ....[115]....
        /*1cd0*/ 	.word	0x0003bf40
        /*1cd4*/ 	.word	0x00000007
        /*1cd8*/ 	.word	0x00000000
        /*1cdc*/ 	.short	0x010a
        /*1cde*/ 	.byte	0x3f
	.zero		1


	//   ....[116]....
        /*1ce0*/ 	.word	0x0003bf90
        /*1ce4*/ 	.word	0x00000004
        /*1ce8*/ 	.word	0x0002e860
        /*1cec*/ 	.short	0x010a
        /*1cee*/ 	.byte	0x3f
	.zero		1


	//   ....[117]....
        /*1cf0*/ 	.word	0x0003bfe0
        /*1cf4*/ 	.word	0x00000003
        /*1cf8*/ 	.word	0x0002e860
        /*1cfc*/ 	.short	0x010a
        /*1cfe*/ 	.byte	0x3f
	.zero		1


	//   ....[118]....
        /*1d00*/ 	.word	0x0003c030
        /*1d04*/ 	.word	0x00000004
        /*1d08*/ 	.word	0x0002e880
        /*1d0c*/ 	.short	0x010a
        /*1d0e*/ 	.byte	0x3f
	.zero		1


	//----- nvinfo : EIATTR_NUM_MBARRIERS
	.align		4
.L_239:
        /*1d10*/ 	.byte	0x03, 0x38
        /*1d12*/ 	.short	0x0016


	//----- nvinfo : EIATTR_EXIT_INSTR_OFFSETS
	.align		4
        /*1d14*/ 	.byte	0x04, 0x1c
        /*1d16*/ 	.short	(.L_241 - .L_240)


	//   ....[0]....
.L_240:
        /*1d18*/ 	.word	0x00036af0


	//----- nvinfo : EIATTR_MAX_THREADS
	.align		4
.L_241:
        /*1d1c*/ 	.byte	0x04, 0x05
        /*1d1e*/ 	.short	(.L_243 - .L_242)
.L_242:
        /*1d20*/ 	.word	0x00000180
        /*1d24*/ 	.word	0x00000001
        /*1d28*/ 	.word	0x00000001


	//----- nvinfo : EIATTR_CRS_STACK_SIZE
	.align		4
.L_243:
        /*1d2c*/ 	.byte	0x04, 0x1e
        /*1d2e*/ 	.short	(.L_245 - .L_244)
.L_244:
        /*1d30*/ 	.word	0x00000000


	//----- nvinfo : EIATTR_CBANK_PARAM_SIZE
	.align		4
.L_245:
        /*1d34*/ 	.byte	0x03, 0x19
        /*1d36*/ 	.short	0x0af0


	//----- nvinfo : EIATTR_PARAM_CBANK
	.align		4
        /*1d38*/ 	.byte	0x04, 0x0a
        /*1d3a*/ 	.short	(.L_247 - .L_246)
	.align		4
.L_246:
        /*1d3c*/ 	.word	index@(.nv.constant0._ZN7cutlass13device_kernelIN5flash11enable_sm90INS1_16FlashAttnFwdSm90INS1_25CollectiveMainloopFwdSm90ILi2EN4cute5tupleIJNS5_1CILi1EEES8_S8_EEENS6_IJNS7_ILi128EEENS7_ILi224EEESA_EEELi128ENS_12float_e4m3_tEfNS_4arch4Sm90ELb0ELb1ELb0ELb1ELb0ELb1ELb0ELb1ELb1ELb1ELb1ELb0EEENS1_21CollectiveEpilogueFwdINS6_IJSA_SA_SB_EEES9_NS_10bfloat16_tESF_Li256ELb1ELb1ELb1ELb1EEENS1_36VarlenDynamicPersistentTileSchedulerILi128ELi224ELi256ELi128ELb1ELb1ELb1ELb1ELb0ELb1EEEEEEEEEvNT_6ParamsE)
        /*1d40*/ 	.short	0x0210
        /*1d42*/ 	.short	0x0af0


	//----- nvinfo : EIATTR_SW_WAR
	.align		4
.L_247:
        /*1d44*/ 	.byte	0x04, 0x36
        /*1d46*/ 	.short	(.L_249 - .L_248)
.L_248:
        /*1d48*/ 	.word	0x00000008
.L_249:


//--------------------- .nv.info._ZN7cutlass13device_kernelIN5flash11enable_sm90INS1_16FlashAttnFwdSm90INS1_25CollectiveMainloopFwdSm90ILi2EN4cute5tupleIJNS5_1CILi1EEES8_S8_EEENS6_IJNS7_ILi128EEENS7_ILi224EEESA_EEELi128ENS_12float_e4m3_tEfNS_4arch4Sm90ELb1ELb0ELb0ELb0ELb0ELb0ELb0ELb1ELb1ELb1ELb1ELb0EEENS1_21CollectiveEpilogueFwdINS6_IJSA_SA_SB_EEES9_NS_10bfloat16_tESF_Li256ELb0ELb1ELb1ELb1EEENS1_19SingleTileSchedulerILb0ELb1ELb1ELi128EEEEEEEEEvNT_6ParamsE --------------------------
	.section	.nv.info._ZN7cutlass13device_kernelIN5flash11enable_sm90INS1_16FlashAttnFwdSm90INS1_25CollectiveMainloopFwdSm90ILi2EN4cute5tupleIJNS5_1CILi1EEES8_S8_EEENS6_IJNS7_ILi128EEENS7_ILi224EEESA_EEELi128ENS_12float_e4m3_tEfNS_4arch4Sm90ELb1ELb0ELb0ELb0ELb0ELb0ELb0ELb1ELb1ELb1ELb1ELb0EEENS1_21CollectiveEpilogueFwdINS6_IJSA_SA_SB_EEES9_NS_10bfloat16_tESF_Li256ELb0ELb1ELb1ELb1EEENS1_19SingleTileSchedulerILb0ELb1ELb1ELi128EEEEEEEEEvNT_6ParamsE,"",@"SHT_CUDA_INFO"
	.sectionflags	@""
	.align	4


	//----- nvinfo : EIATTR_CUDA_API_VERSION
	.align		4
        /*0000*/ 	.byte	0x04, 0x37
        /*0002*/ 	.short	(.L_251 - .L_250)
.L_250:
        /*0004*/ 	.word	0x00000082


	//----- nvinfo : EIATTR_KPARAM_INFO
	.align		4
.L_251:
        /*0008*/ 	.byte	0x04, 0x17
        /*000a*/ 	.short	(.L_253 - .L_252)
.L_252:
        /*000c*/ 	.word	0x00000000
        /*0010*/ 	.short	0x0000
        /*0012*/ 	.short	0x0070
        /*0014*/ 	.byte	0x00, 0xf0, 0x01, 0x28


	//----- nvinfo : EIATTR_SPARSE_MMA_MASK
	.align		4
.L_253:
        /*0018*/ 	.byte	0x03, 0x50
        /*001a*/ 	.short	0x0000


	//----- nvinfo : EIATTR_MAXREG_COUNT
	.align		4
        /*001c*/ 	.byte	0x03, 0x1b
        /*001e*/ 	.short	0x00a8


	//----- nvinfo : EIATTR_NUM_BARRIERS
	.align		4
        /*0020*/ 	.byte	0x02, 0x4c
        /*0022*/ 	.byte	0x10
	.zero		1


	//----- nvinfo : EIATTR_EXTERNS
	.align		4
        /*0024*/ 	.byte	0x04, 0x0f
        /*0026*/ 	.short	(.L_255 - .L_254)


	//   ....[0]....
	.align		4
.L_254:
        /*0028*/ 	.word	index@(__assertfail)


	//----- nvinfo : EIATTR_ANNOTATIONS
	.align		4
.L_255:
        /*002c*/ 	.byte	0x04, 0x55
        /*002e*/ 	.short	(.L_257 - .L_256)


	//   ....[0]....
.L_256:
        /* <DEDUP_REMOVED lines=14> */


	//----- nvinfo : EIATTR_MERCURY_ISA_VERSION
	.align		4
.L_257:
        /*00f8*/ 	.byte	0x03, 0x5f
        /*00fa*/ 	.short	0x0101


	//----- nvinfo : EIATTR_INT_WARP_WIDE_INSTR_OFFSETS
	.align		4
        /*00fc*/ 	.byte	0x04, 0x31
        /*00fe*/ 	.short	(.L_259 - .L_258)


	//   ....[0]....
.L_258:
        /*0100*/ 	.word	0x00000120


	//   ....[1]....
        /*0104*/ 	.word	0x000001c0


	//   ....[2]....
        /*0108*/ 	.word	0x00000230


	//----- nvinfo : EIATTR_COOP_GROUP_MASK_REGIDS
	.align		4
.L_259:
        /*010c*/ 	.byte	0x04, 0x29
        /*010e*/ 	.short	(.L_261 - .L_260)


	//   ....[0]....
.L_260:
        /*0110*/ 	.word	0xffffffff


	//   ....[1]....
        /*0114*/ 	.word	0xffffffff


	//   ....[2]....
        /*0118*/ 	.word	0xffffffff


	//   ....[3]....
        /*011c*/ 	.word	0xffffffff


	//   ....[4]....
        /*0120*/ 	.word	0xffffffff


	//   ....[5]....
        /*0124*/ 	.word	0xffffffff


	//   ....[6]....
        /*0128*/ 	.word	0xffffffff


	//   ....[7]....
        /*012c*/ 	.word	0xffffffff


	//   ....[8]....
        /*0130*/ 	.word	0xffffffff


	//   ....[9]....
        /*0134*/ 	.word	0xffffffff


	//   ....[10]....
        /*0138*/ 	.word	0xffffffff


	//   ....[11]....
        /*013c*/ 	.word	0xffffffff


	//   ....[12]....
        /*0140*/ 	.word	0xffffffff


	//   ....[13]....
        /*0144*/ 	.word	0xffffffff


	//   ....[14]....
        /*0148*/ 	.word	0xffffffff


	//   ....[15]....
        /*014c*/ 	.word	0xffffffff


	//   ....[16]....
        /*0150*/ 	.word	0xffffffff


	//   ....[17]....
        /*0154*/ 	.word	0xffffffff


	//   ....[18]....
        /*0158*/ 	.word	0xffffffff


	//   ....[19]....
        /*015c*/ 	.word	0xffffffff


	//   ....[20]....
        /*0160*/ 	.word	0xffffffff


	//   ....[21]....
        /*0164*/ 	.word	0xffffffff


	//   ....[22]....
        /*0168*/ 	.word	0xffffffff


	//   ....[23]....
        /*016c*/ 	.word	0xffffffff


	//   ....[24]....
        /*0170*/ 	.word	0xffffffff


	//   ....[25]....
        /*0174*/ 	.word	0xffffffff


	//   ....[26]....
        /*0178*/ 	.word	0xffffffff


	//   ....[27]....
        /*017c*/ 	.word	0xffffffff


	//   ....[28]....
        /*0180*/ 	.word	0xffffffff


	//   ....[29]....
        /*0184*/ 	.word	0xffffffff


	//   ....[30]....
        /*0188*/ 	.word	0xffffffff


	//   ....[31]....
        /*018c*/ 	.word	0xffffffff


	//   ....[32]....
        /*0190*/ 	.word	0xffffffff


	//   ....[33]....
        /*0194*/ 	.word	0xffffffff


	//   ....[34]....
        /*0198*/ 	.word	0xffffffff


	//   ....[35]....
        /*019c*/ 	.word	0xffffffff


	//   ....[36]....
        /*01a0*/ 	.word	0xffffffff


	//   ....[37]....
        /*01a4*/ 	.word	0xffffffff


	//   ....[38]....
        /*01a8*/ 	.word	0xffffffff


	//   ....[39]....
        /*01ac*/ 	.word	0xffffffff


	//   ....[40]....
        /*01b0*/ 	.word	0xffffffff


	//   ....[41]....
        /*01b4*/ 	.word	0xffffffff


	//   ....[42]....
        /*01b8*/ 	.word	0xffffffff


	//   ....[43]....
        /*01bc*/ 	.word	0xffffffff


	//   ....[44]....
        /*01c0*/ 	.word	0xffffffff


	//   ....[45]....
        /*01c4*/ 	.word	0xffffffff


	//   ....[46]....
        /*01c8*/ 	.word	0xffffffff


	//   ....[47]....
        /*01cc*/ 	.word	0xffffffff


	//   ....[48]....
        /*01d0*/ 	.word	0xffffffff


	//   ....[49]....
        /*01d4*/ 	.word	0xffffffff


	//   ....[50]....
        /*01d8*/ 	.word	0xffffffff


	//   ....[51]....
        /*01dc*/ 	.word	0xffffffff


	//   ....[52]....
        /*01e0*/ 	.word	0xffffffff


	//   ....[53]....
        /*01e4*/ 	.word	0xffffffff


	//   ....[54]....
        /*01e8*/ 	.word	0xffffffff


	//   ....[55]....
        /*01ec*/ 	.word	0xffffffff


	//   ....[56]....
        /*01f0*/ 	.word	0xffffffff


	//   ....[57]....
        /*01f4*/ 	.word	0xffffffff


	//   ....[58]....
        /*01f8*/ 	.word	0xffffffff


	//   ....[59]....
        /*01fc*/ 	.word	0xffffffff


	//   ....[60]....
        /*0200*/ 	.word	0xffffffff


	//   ....[61]....
        /*0204*/ 	.word	0xffffffff


	//   ....[62]....
        /*0208*/ 	.word	0xffffffff


	//   ....[63]....
        /*020c*/ 	.word	0xffffffff


	//   ....[64]....
        /*0210*/ 	.word	0xffffffff


	//   ....[65]....
        /*0214*/ 	.word	0xffffffff


	//   ....[66]....
        /*0218*/ 	.word	0xffffffff


	//   ....[67]....
        /*021c*/ 	.word	0xffffffff


	//   ....[68]....
        /*0220*/ 	.word	0xffffffff


	//   ....[69]....
        /*0224*/ 	.word	0xffffffff


	//   ....[70]....
        /*0228*/ 	.word	0xffffffff


	//   ....[71]....
        /*022c*/ 	.word	0xffffffff


	//   ....[72]....
        /*0230*/ 	.word	0xffffffff


	//   ....[73]....
        /*0234*/ 	.word	0xffffffff


	//   ....[74]....
        /*0238*/ 	.word	0xffffffff


	//   ....[75]....
        /*023c*/ 	.word	0xffffffff


	//   ....[76]....
        /*0240*/ 	.word	0xffffffff


	//   ....[77]....
        /*0244*/ 	.word	0xffffffff


	//   ....[78]....
        /*0248*/ 	.word	0xffffffff


	//   ....[79]....
        /*024c*/ 	.word	0xffffffff


	//   ....[80]....
        /*0250*/ 	.word	0xffffffff


	//   ....[81]....
        /*0254*/ 	.word	0xffffffff


	//   ....[82]....
        /*0258*/ 	.word	0xffffffff


	//   ....[83]....
        /*025c*/ 	.word	0xffffffff


	//   ....[84]....
        /*0260*/ 	.word	0xffffffff


	//   ....[85]....
        /*0264*/ 	.word	0xffffffff


	//   ....[86]....
        /*0268*/ 	.word	0xffffffff


	//   ....[87]....
        /*026c*/ 	.word	0xffffffff


	//   ....[88]....
        /*0270*/ 	.word	0xffffffff


	//   ....[89]....
        /*0274*/ 	.word	0xffffffff


	//   ....[90]....
        /*0278*/ 	.word	0xffffffff


	//   ....[91]....
        /*027c*/ 	.word	0xffffffff


	//   ....[92]....
        /*0280*/ 	.word	0xffffffff


	//   ....[93]....
        /*0284*/ 	.word	0xffffffff


	//   ....[94]....
        /*0288*/ 	.word	0xffffffff


	//   ....[95]....
        /*028c*/ 	.word	0xffffffff


	//   ....[96]....
        /*0290*/ 	.word	0xffffffff


	//   ....[97]....
        /*0294*/ 	.word	0xffffffff


	//   ....[98]....
        /*0298*/ 	.word	0xffffffff


	//   ....[99]....
        /*029c*/ 	.word	0xffffffff


	//   ....[100]....
        /*02a0*/ 	.word	0xffffffff


	//   ....[101]....
        /*02a4*/ 	.word	0xffffffff


	//   ....[102]....
        /*02a8*/ 	.word	0xffffffff


	//   ....[103]....
        /*02ac*/ 	.word	0xffffffff


	//   ....[104]....
        /*02b0*/ 	.word	0xffffffff


	//   ....[105]....
        /*02b4*/ 	.word	0xffffffff


	//   ....[106]....
        /*02b8*/ 	.word	0xffffffff


	//   ....[107]....
        /*02bc*/ 	.word	0xffffffff


	//   ....[108]....
        /*02c0*/ 	.word	0xffffffff


	//   ....[109]....
        /*02c4*/ 	.word	0xffffffff


	//   ....[110]....
        /*02c8*/ 	.word	0xffffffff


	//   ....[111]....
        /*02cc*/ 	.word	0xffffffff


	//   ....[112]....
        /*02d0*/ 	.word	0xffffffff


	//   ....[113]....
        /*02d4*/ 	.word	0xffffffff


	//   ....[114]....
        /*02d8*/ 	.word	0xffffffff


	//   ....[115]....
        /*02dc*/ 	.word	0xffffffff


	//   ....[116]....
        /*02e0*/ 	.word	0xffffffff


	//   ....[117]....
        /*02e4*/ 	.word	0xffffffff


	//   ....[118]....
        /*02e8*/ 	.word	0xffffffff


	//   ....[119]....
        /*02ec*/ 	.word	0x0500000f


	//   ....[120]....
        /*02f0*/ 	.word	0x0500000f


	//   ....[121]....
        /*02f4*/ 	.word	0x0500000f


	//   ....[122]....
        /*02f8*/ 	.word	0x0500000f


	//   ....[123]....
        /*02fc*/ 	.word	0x0500000f


	//   ....[124]....
        /*0300*/ 	.word	0x0500000f


	//   ....[125]....
        /*0304*/ 	.word	0x0500000f


	//   ....[126]....
        /*0308*/ 	.word	0x0500000f


	//   ....[127]....
        /*030c*/ 	.word	0x0500000f


	//   ....[128]....
        /*0310*/ 	.word	0x0500000f


	//   ....[129]....
        /*0314*/ 	.word	0x0500000f


	//   ....[130]....
        /*0318*/ 	.word	0x0500000f


	//   ....[131]....
        /*031c*/ 	.word	0x0500000f


	//   ....[132]....
        /*0320*/ 	.word	0x0500000f


	//   ....[133]....
        /*0324*/ 	.word	0x0500000f


	//   ....[134]....
        /*0328*/ 	.word	0x0500000f


	//   ....[135]....
        /*032c*/ 	.word	0x0500000f


	//----- nvinfo : EIATTR_COOP_GROUP_INSTR_OFFSETS
	.align		4
.L_261:
        /*0330*/ 	.byte	0x04, 0x28
        /*0332*/ 	.short	(.L_263 - .L_262)


	//   ....[0]....
.L_262:
        /*0334*/ 	.word	0x00000060


	//   ....[1]....
        /*0338*/ 	.word	0x00000130


	//   ....[2]....
        /*033c*/ 	.word	0x000001e0


	//   ....[3]....
        /*0340*/ 	.word	0x000003a0


	//   ....[4]....
        /*0344*/ 	.word	0x00000500


	//   ....[5]....
        /*0348*/ 	.word	0x00000620


	//   ....[6]....
        /*034c*/ 	.word	0x00000780


	//   ....[7]....
        /*0350*/ 	.word	0x00001420


	//   ....[8]....
        /*0354*/ 	.word	0x00001cc0


	//   ....[9]....
        /*0358*/ 	.word	0x00003010


	//   ....[10]....
        /*035c*/ 	.word	0x00003030


	//   ....[11]....
        /*0360*/ 	.word	0x000030a0


	//   ....[12]....
        /*0364*/ 	.word	0x00004160


	//   ....[13]....
        /*0368*/ 	.word	0x000042a0


	//   ....[14]....
        /*036c*/ 	.word	0x000067c0


	//   ....[15]....
        /*0370*/ 	.word	0x00006850


	//   ....[16]....
        /*0374*/ 	.word	0x00007430


	//   ....[17]....
        /*0378*/ 	.word	0x000074f0


	//   ....[18]....
        /*037c*/ 	.word	0x000083e0


	//   ....[19]....
        /*0380*/ 	.word	0x00008450


	//   ....[20]....
        /*0384*/ 	.word	0x0000b3c0


	//   ....[21]....
        /*0388*/ 	.word	0x0000b3d0


	//   ....[22]....
        /*038c*/ 	.word	0x0000b400


	//   ....[23]....
        /*0390*/ 	.word	0x0000b410


	//   ....[24]....
        /*0394*/ 	.word	0x0000d7a0


	//   ....[25]....
        /*0398*/ 	.word	0x0000d7c0


	//   ....[26]....
        /*039c*/ 	.word	0x0000d820


	//   ....[27]....
        /*03a0*/ 	.word	0x0000d830


	//   ....[28]....
        /*03a4*/ 	.word	0x0000e650


	//   ....[29]....
        /*03a8*/ 	.word	0x0000e660


	//   ....[30]....
        /*03ac*/ 	.word	0x0000e670


	//   ....[31]....
        /*03b0*/ 	.word	0x0000e690


	//   ....[32]....
        /*03b4*/ 	.word	0x0000e6a0


	//   ....[33]....
        /*03b8*/ 	.word	0x0000e6b0


	//   ....[34]....
        /*03bc*/ 	.word	0x0000e6c0


	//   ....[35]....
        /*03c0*/ 	.word	0x0000e6d0


	//   ....[36]....
        /*03c4*/ 	.word	0x0000e6e0


	//   ....[37]....
        /*03c8*/ 	.word	0x0000e6f0


	//   ....[38]....
        /*03cc*/ 	.word	0x0000e700


	//   ....[39]....
        /*03d0*/ 	.word	0x0000e720


	//   ....[40]....
        /*03d4*/ 	.word	0x0000e730


	//   ....[41]....
        /*03d8*/ 	.word	0x0000e740


	//   ....[42]....
        /*03dc*/ 	.word	0x0000e750


	//   ....[43]....
        /*03e0*/ 	.word	0x0000e760


	//   ....[44]....
        /*03e4*/ 	.word	0x0000e770


	//   ....[45]....
        /*03e8*/ 	.word	0x0000e780


	//   ....[46]....
        /*03ec*/ 	.word	0x0000e790


	//   ....[47]....
        /*03f0*/ 	.word	0x0000e7a0


	//   ....[48]....
        /*03f4*/ 	.word	0x0000e7b0


	//   ....[49]....
        /*03f8*/ 	.word	0x0000e7c0


	//   ....[50]....
        /*03fc*/ 	.word	0x0000e7d0


	//   ....[51]....
        /*0400*/ 	.word	0x0000e7e0


	//   ....[52]....
        /*0404*/ 	.word	0x0000e7f0


	//   ....[53]....
        /*0408*/ 	.word	0x0000e800


	//   ....[54]....
        /*040c*/ 	.word	0x0000e810


	//   ....[55]....
        /*0410*/ 	.word	0x0000e820


	//   ....[56]....
        /*0414*/ 	.word	0x0000e830


	//   ....[57]....
        /*0418*/ 	.word	0x0000e850


	//   ....[58]....
        /*041c*/ 	.word	0x0000e860


	//   ....[59]....
        /*0420*/ 	.word	0x0000e870


	//   ....[60]....
        /*0424*/ 	.word	0x0000e880


	//   ....[61]....
        /*0428*/ 	.word	0x0000e890


	//   ....[62]....
        /*042c*/ 	.word	0x0000e8a0


	//   ....[63]....
        /*0430*/ 	.word	0x0000e8b0


	//   ....[64]....
        /*0434*/ 	.word	0x0000e8c0


	//   ....[65]....
        /*0438*/ 	.word	0x0000e8e0


	//   ....[66]....
        /*043c*/ 	.word	0x0000e8f0


	//   ....[67]....
        /*0440*/ 	.word	0x0000e910


	//   ....[68]....
        /*0444*/ 	.word	0x0000e920


	//   ....[69]....
        /*0448*/ 	.word	0x0000e940


	//   ....[70]....
        /*044c*/ 	.word	0x0000e950


	//   ....[71]....
        /*0450*/ 	.word	0x0000e960


	//   ....[72]....
        /*0454*/ 	.word	0x0000e970


	//   ....[73]....
        /*0458*/ 	.word	0x0000e990


	//   ....[74]....
        /*045c*/ 	.word	0x0000e9a0


	//   ....[75]....
        /*0460*/ 	.word	0x0000e9c0


	//   ....[76]....
        /*0464*/ 	.word	0x0000e9d0


	//   ....[77]....
        /*0468*/ 	.word	0x0000e9f0


	//   ....[78]....
        /*046c*/ 	.word	0x0000ea20


	//   ....[79]....
        /*0470*/ 	.word	0x0000ea50


	//   ....[80]....
        /*0474*/ 	.word	0x0000ea80


	//   ....[81]....
        /*0478*/ 	.word	0x0000eab0


	//   ....[82]....
        /*047c*/ 	.word	0x0000eaf0


	//   ....[83]....
        /*0480*/ 	.word	0x0000eb20


	//   ....[84]....
        /*0484*/ 	.word	0x0000eb50


	//   ....[85]....
        /*0488*/ 	.word	0x0000eb80


	//   ....[86]....
        /*048c*/ 	.word	0x0000ebc0


	//   ....[87]....
        /*0490*/ 	.word	0x0000ebf0


	//   ....[88]....
        /*0494*/ 	.word	0x0000ec10


	//   ....[89]....
        /*0498*/ 	.word	0x0000ec20


	//   ....[90]....
        /*049c*/ 	.word	0x0000ec30


	//   ....[91]....
        /*04a0*/ 	.word	0x0000ec40


	//   ....[92]....
        /*04a4*/ 	.word	0x0000f040


	//   ....[93]....
        /*04a8*/ 	.word	0x0000f080


	//   ....[94]....
        /*04ac*/ 	.word	0x0000f0c0


	//   ....[95]....
        /*04b0*/ 	.word	0x0000f100


	//   ....[96]....
        /*04b4*/ 	.word	0x0000f140


	//   ....[97]....
        /*04b8*/ 	.word	0x0000f170


	//   ....[98]....
        /*04bc*/ 	.word	0x0000f830


	//   ....[99]....
        /*04c0*/ 	.word	0x0000f860


	//   ....[100]....
        /*04c4*/ 	.word	0x00010380


	//   ....[101]....
        /*04c8*/ 	.word	0x00011190


	//   ....[102]....
        /*04cc*/ 	.word	0x00011b20


	//   ....[103]....
        /*04d0*/ 	.word	0x00011b60


	//   ....[104]....
        /*04d4*/ 	.word	0x00011b90


	//   ....[105]....
        /*04d8*/ 	.word	0x00011c30


	//   ....[106]....
        /*04dc*/ 	.word	0x00011c50


	//   ....[107]....
        /*04e0*/ 	.word	0x00011ce0


	//   ....[108]....
        /*04e4*/ 	.word	0x00011d00


	//   ....[109]....
        /*04e8*/ 	.word	0x00011d90


	//   ....[110]....
        /*04ec*/ 	.word	0x00011db0


	//   ....[111]....
        /*04f0*/ 	.word	0x00011e40


	//   ....[112]....
        /*04f4*/ 	.word	0x00011e60


	//   ....[113]....
        /*04f8*/ 	.word	0x00011ef0


	//   ....[114]....
        /*04fc*/ 	.word	0x00011f10


	//   ....[115]....
        /*0500*/ 	.word	0x00011f90


	//   ....[116]....
        /*0504*/ 	.word	0x00011fb0


	//   ....[117]....
        /*0508*/ 	.word	0x00012020


	//   ....[118]....
        /*050c*/ 	.word	0x00013a30


	//   ....[119]....
        /*0510*/ 	.word	0x00013fe0


	//   ....[120]....
        /*0514*/ 	.word	0x000141c0


	//   ....[121]....
        /*0518*/ 	.word	0x00014210


	//   ....[122]....
        /*051c*/ 	.word	0x000142b0


	//   ....[123]....
        /*0520*/ 	.word	0x000143b0


	//   ....[124]....
        /*0524*/ 	.word	0x00014420


	//   ....[125]....
        /*0528*/ 	.word	0x00014520


	//   ....[126]....
        /*052c*/ 	.word	0x00014590


	//   ....[127]....
        /*0530*/ 	.word	0x00014690


	//   ....[128]....
        /*0534*/ 	.word	0x00014700


	//   ....[129]....
        /*0538*/ 	.word	0x00014800


	//   ....[130]....
        /*053c*/ 	.word	0x00014870


	//   ....[131]....
        /*0540*/ 	.word	0x00014960


	//   ....[132]....
        /*0544*/ 	.word	0x000149d0


	//   ....[133]....
        /*0548*/ 	.word	0x00014ab0


	//   ....[134]....
        /*054c*/ 	.word	0x00014b40


	//   ....[135]....
        /*0550*/ 	.word	0x00014c20


	//----- nvinfo : EIATTR_REG_RECONFIG
	.align		4
.L_263:
        /*0554*/ 	.byte	0x01, 0x54
	.zero		2


	//----- nvinfo : EIATTR_SYSCALL_OFFSETS
	.align		4
        /*0558*/ 	.byte	0x04, 0x46
        /*055a*/ 	.short	(.L_265 - .L_264)


	//   ....[0]....
.L_264:
        /*055c*/ 	.word	0x000015e0


	//   ....[1]....
        /*0560*/ 	.word	0x00010b20


	//   ....[2]....
        /*0564*/ 	.word	0x00010c60


	//   ....[3]....
        /*0568*/ 	.word	0x00010da0


	//   ....[4]....
        /*056c*/ 	.word	0x00010ec0


	//   ....[5]....
        /*0570*/ 	.word	0x000117e0


	//----- nvinfo : EIATTR_MBARRIER_INSTR_OFFSETS
	.align		4
.L_265:
        /*0574*/ 	.byte	0x04, 0x39
        /*0576*/ 	.short	(.L_267 - .L_266)


	//   ....[0]....
.L_266:
        /*0578*/ 	.word	0x00000250
        /*057c*/ 	.word	0x000000ff
        /*0580*/ 	.word	0x0002e800
        /*0584*/ 	.short	0x0100
        /*0586*/ 	.byte	0x08
	.zero		1


	//   ....[1]....
        /*0588*/ 	.word	0x00000260
        /*058c*/ 	.word	0x000000ff
        /*0590*/ 	.word	0x0002e820
        /*0594*/ 	.short	0x0100
        /*0596*/ 	.byte	0x08
	.zero		1


	//   ....[2]....
        /*0598*/ 	.word	0x00000350
        /*059c*/ 	.word	0x000000ff
        /*05a0*/ 	.word	0x0002e830
        /*05a4*/ 	.short	0x0100
        /*05a6*/ 	.byte	0x08
	.zero		1


	//   ....[3]....
        /*05a8*/ 	.word	0x00000360
        /*05ac*/ 	.word	0x000000ff
        /*05b0*/ 	.word	0x0002e840
        /*05b4*/ 	.short	0x0100
        /*05b6*/ 	.byte	0x08
	.zero		1


	//   ....[4]....
        /*05b8*/ 	.word	0x00000370
        /*05bc*/ 	.word	0x000000ff
        /*05c0*/ 	.word	0x0002e838
        /*05c4*/ 	.short	0x0100
        /*05c6*/ 	.byte	0x08
	.zero		1


	//   ....[5]....
        /*05c8*/ 	.word	0x00000380
        /*05cc*/ 	.word	0x000000ff
        /*05d0*/ 	.word	0x0002e848
        /*05d4*/ 	.short	0x0100
        /*05d6*/ 	.byte	0x08
	.zero		1


	//   ....[6]....
        /*05d8*/ 	.word	0x000004b0
        /*05dc*/ 	.word	0x000000ff
        /*05e0*/ 	.word	0x0002e850
        /*05e4*/ 	.short	0x0100
        /*05e6*/ 	.byte	0x08
	.zero		1


	//   ....[7]....
        /*05e8*/ 	.word	0x000004c0
        /*05ec*/ 	.word	0x000000ff
        /*05f0*/ 	.word	0x0002e860
        /*05f4*/ 	.short	0x0100
        /*05f6*/ 	.byte	0x08
	.zero		1


	//   ....[8]....
        /*05f8*/ 	.word	0x000004d0
        /*05fc*/ 	.word	0x000000ff
        /*0600*/ 	.word	0x0002e858
        /*0604*/ 	.short	0x0100
        /*0606*/ 	.byte	0x08
	.zero		1


	//   ....[9]....
        /*0608*/ 	.word	0x000004e0
        /*060c*/ 	.word	0x000000ff
        /*0610*/ 	.word	0x0002e868
        /*0614*/ 	.short	0x0100
        /*0616*/ 	.byte	0x08
	.zero		1


	//   ....[10]....
        /*0618*/ 	.word	0x000005d0
        /*061c*/ 	.word	0x000000ff
        /*0620*/ 	.word	0x0002e870
        /*0624*/ 	.short	0x0100
        /*0626*/ 	.byte	0x06
	.zero		1


	//   ....[11]....
        /*0628*/ 	.word	0x000005e0
        /*062c*/ 	.word	0x000000ff
        /*0630*/ 	.word	0x0002e880
        /*0634*/ 	.short	0x0100
        /*0636*/ 	.byte	0x06
	.zero		1


	//   ....[12]....
        /*0638*/ 	.word	0x000005f0
        /*063c*/ 	.word	0x000000ff
        /*0640*/ 	.word	0x0002e878
        /*0644*/ 	.short	0x0100
        /*0646*/ 	.byte	0x06
	.zero		1


	//   ....[13]....
        /*0648*/ 	.word	0x00000600
        /*064c*/ 	.word	0x000000ff
        /*0650*/ 	.word	0x0002e888
        /*0654*/ 	.short	0x0100
        /*0656*/ 	.byte	0x06
	.zero		1


	//   ....[14]....
        /*0658*/ 	.word	0x00000730
        /*065c*/ 	.word	0x000000ff
        /*0660*/ 	.word	0x0002e890
        /*0664*/ 	.short	0x0100
        /*0666*/ 	.byte	0x08
	.zero		1


	//   ....[15]....
        /*0668*/ 	.word	0x00000740
        /*066c*/ 	.word	0x000000ff
        /*0670*/ 	.word	0x0002e8a0
        /*0674*/ 	.short	0x0100
        /*0676*/ 	.byte	0x08
	.zero		1


	//   ....[16]....
        /*0678*/ 	.word	0x00000750
        /*067c*/ 	.word	0x000000ff
        /*0680*/ 	.word	0x0002e898
        /*0684*/ 	.short	0x0100
        /*0686*/ 	.byte	0x08
	.zero		1


	//   ....[17]....
        /*0688*/ 	.word	0x00000760
        /*068c*/ 	.word	0x000000ff
        /*0690*/ 	.word	0x0002e8a8
        /*0694*/ 	.short	0x0100
        /*0696*/ 	.byte	0x08
	.zero		1


	//   ....[18]....
        /*0698*/ 	.word	0x00000890
        /*069c*/ 	.word	0x000000ff
        /*06a0*/ 	.word	0x0002e8b0
        /*06a4*/ 	.short	0x0100
        /*06a6*/ 	.byte	0x08
	.zero		1


	//   ....[19]....
        /*06a8*/ 	.word	0x000008a0
        /*06ac*/ 	.word	0x000000ff
        /*06b0*/ 	.word	0x0002e8c0
        /*06b4*/ 	.short	0x0100
        /*06b6*/ 	.byte	0x08
	.zero		1


	//   ....[20]....
        /*06b8*/ 	.word	0x000008b0
        /*06bc*/ 	.word	0x000000ff
        /*06c0*/ 	.word	0x0002e8b8
        /*06c4*/ 	.short	0x0100
        /*06c6*/ 	.byte	0x08
	.zero		1


	//   ....[21]....
        /*06c8*/ 	.word	0x000008c0
        /*06cc*/ 	.word	0x000000ff
        /*06d0*/ 	.word	0x0002e8c8
        /*06d4*/ 	.short	0x0100
        /*06d6*/ 	.byte	0x08
	.zero		1


	//   ....[22]....
        /*06d8*/ 	.word	0x00001610
        /*06dc*/ 	.word	0x000000ff
        /*06e0*/ 	.word	0x0002e800
        /*06e4*/ 	.short	0x010a
        /*06e6*/ 	.byte	0x29
	.zero		1


	//   ....[23]....
        /*06e8*/ 	.word	0x00001670
        /*06ec*/ 	.word	0x000000ff
        /*06f0*/ 	.word	0x0002e830
        /*06f4*/ 	.short	0x010a
        /*06f6*/ 	.byte	0x29
	.zero		1


	//   ....[24]....
        /*06f8*/ 	.word	0x00001700
        /*06fc*/ 	.word	0x000000ff
        /*0700*/ 	.word	0x0002e830
        /*0704*/ 	.short	0x010a
        /*0706*/ 	.byte	0x29
	.zero		1


	//   ....[25]....
        /*0708*/ 	.word	0x00004140
        /*070c*/ 	.word	0x00000062
        /*0710*/ 	.word	0x00000000
        /*0714*/ 	.short	0x0101
        /*0716*/ 	.byte	0x3f
	.zero		1


	//   ....[26]....
        /*0718*/ 	.word	0x00005a20
        /*071c*/ 	.word	0x000000ff
        /*0720*/ 	.word	0x0002e830
        /*0724*/ 	.short	0x010a
        /*0726*/ 	.byte	0x0a
	.zero		1


	//   ....[27]....
        /*0728*/ 	.word	0x00005a60
        /*072c*/ 	.word	0x000000ff
        /*0730*/ 	.word	0x0002e830
        /*0734*/ 	.short	0x010a
        /*0736*/ 	.byte	0x0a
	.zero		1


	//   ....[28]....
        /*0738*/ 	.word	0x00006650
        /*073c*/ 	.word	0x000000ff
        /*0740*/ 	.word	0x0002e850
        /*0744*/ 	.short	0x010a
        /*0746*/ 	.byte	0x0a
	.zero		1


	//   ....[29]....
        /*0748*/ 	.word	0x00006690
        /*074c*/ 	.word	0x000000ff
        /*0750*/ 	.word	0x0002e850
        /*0754*/ 	.short	0x010a
        /*0756*/ 	.byte	0x0a
	.zero		1


	//   ....[30]....
        /*0758*/ 	.word	0x00009410
        /*075c*/ 	.word	0x00000007
        /*0760*/ 	.word	0x00000000
        /*0764*/ 	.short	0x0101
        /*0766*/ 	.byte	0x3f
	.zero		1


	//   ....[31]....
        /*0768*/ 	.word	0x00009700
        /*076c*/ 	.word	0x000000ff
        /*0770*/ 	.word	0x00000000
        /*0774*/ 	.short	0x0101
        /*0776*/ 	.byte	0x0a
	.zero		1


	//   ....[32]....
        /*0778*/ 	.word	0x00009f40
        /*077c*/ 	.word	0x000000ff
        /*0780*/ 	.word	0x0002e830
        /*0784*/ 	.short	0x010a
        /*0786*/ 	.byte	0x07
	.zero		1


	//   ....[33]....
        /*0788*/ 	.word	0x00009f80
        /*078c*/ 	.word	0x000000ff
        /*0790*/ 	.word	0x0002e830
        /*0794*/ 	.short	0x010a
        /*0796*/ 	.byte	0x07
	.zero		1


	//   ....[34]....
        /*0798*/ 	.word	0x0000ab60
        /*079c*/ 	.word	0x000000ff
        /*07a0*/ 	.word	0x0002e850
        /*07a4*/ 	.short	0x010a
        /*07a6*/ 	.byte	0x07
	.zero		1


	//   ....[35]....
        /*07a8*/ 	.word	0x0000aba0
        /*07ac*/ 	.word	0x000000ff
        /*07b0*/ 	.word	0x0002e850
        /*07b4*/ 	.short	0x010a
        /*07b6*/ 	.byte	0x07
	.zero		1


	//   ....[36]....
        /*07b8*/ 	.word	0x0000c980
        /*07bc*/ 	.word	0x00000007
        /*07c0*/ 	.word	0x00000000
        /*07c4*/ 	.short	0x0101
        /*07c6*/ 	.byte	0x3f
	.zero		1


	//   ....[37]....
        /*07c8*/ 	.word	0x0000ccd0
        /*07cc*/ 	.word	0x000000ff
        /*07d0*/ 	.word	0x00000000
        /*07d4*/ 	.short	0x0101
        /*07d6*/ 	.byte	0x05
	.zero		1


	//   ....[38]....
        /*07d8*/ 	.word	0x0000d430
        /*07dc*/ 	.word	0x000000ff
        /*07e0*/ 	.word	0x0002e850
        /*07e4*/ 	.short	0x010a
        /*07e6*/ 	.byte	0x05
	.zero		1


	//   ....[39]....
        /*07e8*/ 	.word	0x0000d470
        /*07ec*/ 	.word	0x000000ff
        /*07f0*/ 	.word	0x0002e850
        /*07f4*/ 	.short	0x010a
        /*07f6*/ 	.byte	0x05
	.zero		1


	//   ....[40]....
        /*07f8*/ 	.word	0x0000daf0
        /*07fc*/ 	.word	0x000000ff
        /*0800*/ 	.word	0x00000000
        /*0804*/ 	.short	0x0101
        /*0806*/ 	.byte	0x05
	.zero		1


	//   ....[41]....
        /*0808*/ 	.word	0x0000f160
        /*080c*/ 	.word	0x000000ff
        /*0810*/ 	.word	0x00000000
        /*0814*/ 	.short	0x0101
        /*0816*/ 	.byte	0x04
	.zero		1


	//   ....[42]....
        /*0818*/ 	.word	0x000113a0
        /*081c*/ 	.word	0x000000ff
        /*0820*/ 	.word	0x0002e880
        /*0824*/ 	.short	0x010a
        /*0826*/ 	.byte	0x28
	.zero		1


	//   ....[43]....
        /*0828*/ 	.word	0x00011500
        /*082c*/ 	.word	0x000000ff
        /*0830*/ 	.word	0x0002e840
        /*0834*/ 	.short	0x010a
        /*0836*/ 	.byte	0x28
	.zero		1


	//   ....[44]....
        /*0838*/ 	.word	0x000120e0
        /*083c*/ 	.word	0x000000ff
        /*0840*/ 	.word	0x0002e800
        /*0844*/ 	.short	0x0107
        /*0846*/ 	.byte	0x28
	.zero		1


	//   ....[45]....
        /*0848*/ 	.word	0x00012130
        /*084c*/ 	.word	0x000000ff
        /*0850*/ 	.word	0x0002e800
        /*0854*/ 	.short	0x0101
        /*0856*/ 	.byte	0x28
	.zero		1


	//   ....[46]....
        /*0858*/ 	.word	0x00012150
        /*085c*/ 	.word	0x000000ff
        /*0860*/ 	.word	0x0002e820
        /*0864*/ 	.short	0x010a
        /*0866*/ 	.byte	0x28
	.zero		1


	//   ....[47]....
        /*0868*/ 	.word	0x00012440
        /*086c*/ 	.word	0x00000004
        /*0870*/ 	.word	0x0002e880
        /*0874*/ 	.short	0x010a
        /*0876*/ 	.byte	0x3f
	.zero		1


	//   ....[48]....
        /*0878*/ 	.word	0x00012680
        /*087c*/ 	.word	0x00000004
        /*0880*/ 	.word	0x0002e840
        /*0884*/ 	.short	0x010a
        /*0886*/ 	.byte	0x3f
	.zero		1


	//   ....[49]....
        /*0888*/ 	.word	0x00012920
        /*088c*/ 	.word	0x00000012
        /*0890*/ 	.word	0x0002e870
        /*0894*/ 	.short	0x010a
        /*0896*/ 	.byte	0x3f
	.zero		1


	//   ....[50]....
        /*0898*/ 	.word	0x00012980
        /*089c*/ 	.word	0x00000012
        /*08a0*/ 	.word	0x0002e860
        /*08a4*/ 	.short	0x010a
        /*08a6*/ 	.byte	0x3f
	.zero		1


	//   ....[51]....
        /*08a8*/ 	.word	0x00013020
        /*08ac*/ 	.word	0x00000012
        /*08b0*/ 	.word	0x0002e850
        /*08b4*/ 	.short	0x0101
        /*08b6*/ 	.byte	0x3f
	.zero		1


	//   ....[52]....
        /*08b8*/ 	.word	0x00013090
        /*08bc*/ 	.word	0x00000000
        /*08c0*/ 	.word	0x00000000
        /*08c4*/ 	.short	0x0101
        /*08c6*/ 	.byte	0x3f
	.zero		1


	//   ....[53]....
        /*08c8*/ 	.word	0x000131b0
        /*08cc*/ 	.word	0x00000010
        /*08d0*/ 	.word	0x0002e870
        /*08d4*/ 	.short	0x010a
        /*08d6*/ 	.byte	0x3f
	.zero		1


	//   ....[54]....
        /*08d8*/ 	.word	0x00013240
        /*08dc*/ 	.word	0x00000010
        /*08e0*/ 	.word	0x0002e860
        /*08e4*/ 	.short	0x010a
        /*08e6*/ 	.byte	0x3f
	.zero		1


	//   ....[55]....
        /*08e8*/ 	.word	0x000138d0
        /*08ec*/ 	.word	0x00000010
        /*08f0*/ 	.word	0x0002e850
        /*08f4*/ 	.short	0x0101
        /*08f6*/ 	.byte	0x3f
	.zero		1


	//   ....[56]....
        /*08f8*/ 	.word	0x00013940
        /*08fc*/ 	.word	0x00000000
        /*0900*/ 	.word	0x00000000
        /*0904*/ 	.short	0x0101
        /*0906*/ 	.byte	0x3f
	.zero		1


	//   ....[57]....
        /*0908*/ 	.word	0x000139e0
        /*090c*/ 	.word	0x00000009
        /*0910*/ 	.word	0x0002e820
        /*0914*/ 	.short	0x010a
        /*0916*/ 	.byte	0x3f
	.zero		1


	//   ....[58]....
        /*0918*/ 	.word	0x00013b20
        /*091c*/ 	.word	0x00000005
        /*0920*/ 	.word	0x00000000
        /*0924*/ 	.short	0x010a
        /*0926*/ 	.byte	0x3f
	.zero		1


	//   ....[59]....
        /*0928*/ 	.word	0x00013b90
        /*092c*/ 	.word	0x00000007
        /*0930*/ 	.word	0x00000000
        /*0934*/ 	.short	0x010a
        /*0936*/ 	.byte	0x3f
	.zero		1


	//   ....[60]....
        /*0938*/ 	.word	0x00013be0
        /*093c*/ 	.word	0x00000005
        /*0940*/ 	.word	0x0002e860
        /*0944*/ 	.short	0x010a
        /*0946*/ 	.byte	0x3f
	.zero		1


	//   ....[61]....
        /*0948*/ 	.word	0x00013c30
        /*094c*/ 	.word	0x00000003
        /*0950*/ 	.word	0x0002e860
        /*0954*/ 	.short	0x010a
        /*0956*/ 	.byte	0x3f
	.zero		1


	//   ....[62]....
        /*0958*/ 	.word	0x00013c70
        /*095c*/ 	.word	0x00000005
        /*0960*/ 	.word	0x0002e880
        /*0964*/ 	.short	0x010a
        /*0966*/ 	.byte	0x3f
	.zero		1


	//   ....[63]....
        /*0968*/ 	.word	0x00013c90
        /*096c*/ 	.word	0x00000003
        /*0970*/ 	.word	0x0002e880
        /*0974*/ 	.short	0x010a
        /*0976*/ 	.byte	0x3f
	.zero		1


	//   ....[64]....
        /*0978*/ 	.word	0x00013d00
        /*097c*/ 	.word	0x00000000
        /*0980*/ 	.word	0x0002e800
        /*0984*/ 	.short	0x010a
        /*0986*/ 	.byte	0x3f
	.zero		1


	//   ....[65]....
        /*0988*/ 	.word	0x00013d60
        /*098c*/ 	.word	0x00000000
        /*0990*/ 	.word	0x0002e830
        /*0994*/ 	.short	0x010a
        /*0996*/ 	.byte	0x3f
	.zero		1


	//   ....[66]....
        /*0998*/ 	.word	0x00013dc0
        /*099c*/ 	.word	0x00000003
        /*09a0*/ 	.word	0x0002e830
        /*09a4*/ 	.short	0x010a
        /*09a6*/ 	.byte	0x3f
	.zero		1


	//   ....[67]....
        /*09a8*/ 	.word	0x00013e20
        /*09ac*/ 	.word	0x00000003
        /*09b0*/ 	.word	0x0002e850
        /*09b4*/ 	.short	0x010a
        /*09b6*/ 	.byte	0x3f
	.zero		1


	//   ....[68]....
        /*09b8*/ 	.word	0x00013e80
        /*09bc*/ 	.word	0x00000003
        /*09c0*/ 	.word	0x0002e830
        /*09c4*/ 	.short	0x010a
        /*09c6*/ 	.byte	0x3f
	.zero		1


	//   ....[69]....
        /*09c8*/ 	.word	0x00013ee0
        /*09cc*/ 	.word	0x00000003
        /*09d0*/ 	.word	0x0002e850
        /*09d4*/ 	.short	0x010a
        /*09d6*/ 	.byte	0x3f
	.zero		1


	//   ....[70]....
        /*09d8*/ 	.word	0x00013f40
        /*09dc*/ 	.word	0x00000005
        /*09e0*/ 	.word	0x0002e850
        /*09e4*/ 	.short	0x010a
        /*09e6*/ 	.byte	0x3f
	.zero		1


	//   ....[71]....
        /*09e8*/ 	.word	0x000140a0
        /*09ec*/ 	.word	0x00000003
        /*09f0*/ 	.word	0x0002e880
        /*09f4*/ 	.short	0x010a
        /*09f6*/ 	.byte	0x3f
	.zero		1


	//   ....[72]....
        /*09f8*/ 	.word	0x00014100
        /*09fc*/ 	.word	0x00000003
        /*0a00*/ 	.word	0x0002e840
        /*0a04*/ 	.short	0x010a
        /*0a06*/ 	.byte	0x3f
	.zero		1


	//   ....[73]....
        /*0a08*/ 	.word	0x00014c60
        /*0a0c*/ 	.word	0x00000003
        /*0a10*/ 	.word	0x0002e820
        /*0a14*/ 	.short	0x010a
        /*0a16*/ 	.byte	0x3f
	.zero		1


	//   ....[74]....
        /*0a18*/ 	.word	0x00014cb0
        /*0a1c*/ 	.word	0x00000004
        /*0a20*/ 	.word	0x0002e880
        /*0a24*/ 	.short	0x010a
        /*0a26*/ 	.byte	0x3f
	.zero		1


	//   ....[75]....
        /*0a28*/ 	.word	0x00014d00
        /*0a2c*/ 	.word	0x00000004
        /*0a30*/ 	.word	0x0002e840
        /*0a34*/ 	.short	0x010a
        /*0a36*/ 	.byte	0x3f
	.zero		1


	//   ....[76]....
        /*0a38*/ 	.word	0x00014d50
        /*0a3c*/ 	.word	0x00000012
        /*0a40*/ 	.word	0x0002e870
        /*0a44*/ 	.short	0x010a
        /*0a46*/ 	.byte	0x3f
	.zero		1


	//   ....[77]....
        /*0a48*/ 	.word	0x00014da0
        /*0a4c*/ 	.word	0x00000012
        /*0a50*/ 	.word	0x0002e860
        /*0a54*/ 	.short	0x010a
        /*0a56*/ 	.byte	0x3f
	.zero		1


	//   ....[78]....
        /*0a58*/ 	.word	0x00014df0
        /*0a5c*/ 	.word	0x00000010
        /*0a60*/ 	.word	0x0002e870
        /*0a64*/ 	.short	0x010a
        /*0a66*/ 	.byte	0x3f
	.zero		1


	//   ....[79]....
        /*0a68*/ 	.word	0x00014e40
        /*0a6c*/ 	.word	0x00000010
        /*0a70*/ 	.word	0x0002e860
        /*0a74*/ 	.short	0x010a
        /*0a76*/ 	.byte	0x3f
	.zero		1


	//   ....[80]....
        /*0a78*/ 	.word	0x00014e90
        /*0a7c*/ 	.word	0x00000009
        /*0a80*/ 	.word	0x0002e820
        /*0a84*/ 	.short	0x010a
        /*0a86*/ 	.byte	0x3f
	.zero		1


	//   ....[81]....
        /*0a88*/ 	.word	0x00014ee0
        /*0a8c*/ 	.word	0x00000005
        /*0a90*/ 	.word	0x00000000
        /*0a94*/ 	.short	0x010a
        /*0a96*/ 	.byte	0x3f
	.zero		1


	//   ....[82]....
        /*0a98*/ 	.word	0x00014f30
        /*0a9c*/ 	.word	0x00000007
        /*0aa0*/ 	.word	0x00000000
        /*0aa4*/ 	.short	0x010a
        /*0aa6*/ 	.byte	0x3f
	.zero		1


	//   ....[83]....
        /*0aa8*/ 	.word	0x00014f80
        /*0aac*/ 	.word	0x00000005
        /*0ab0*/ 	.word	0x0002e860
        /*0ab4*/ 	.short	0x010a
        /*0ab6*/ 	.byte	0x3f
	.zero		1


	//   ....[84]....
        /*0ab8*/ 	.word	0x00014fd0
        /*0abc*/ 	.word	0x00000003
        /*0ac0*/ 	.word	0x0002e860
        /*0ac4*/ 	.short	0x010a
        /*0ac6*/ 	.byte	0x3f
	.zero		1


	//   ....[85]....
        /*0ac8*/ 	.word	0x00015020
        /*0acc*/ 	.word	0x00000005
        /*0ad0*/ 	.word	0x0002e880
        /*0ad4*/ 	.short	0x010a
        /*0ad6*/ 	.byte	0x3f
	.zero		1


	//----- nvinfo : EIATTR_NUM_MBARRIERS
	.align		4
.L_267:
        /*0ad8*/ 	.byte	0x03, 0x38
        /*0ada*/ 	.short	0x0016


	//----- nvinfo : EIATTR_EXIT_INSTR_OFFSETS
	.align		4
        /*0adc*/ 	.byte	0x04, 0x1c
        /*0ade*/ 	.short	(.L_269 - .L_268)


	//   ....[0]....
.L_268:
        /*0ae0*/ 	.word	0x00013ce0


	//----- nvinfo : EIATTR_MAX_THREADS
	.align		4
.L_269:
        /*0ae4*/ 	.byte	0x04, 0x05
        /*0ae6*/ 	.short	(.L_271 - .L_270)
.L_270:
        /*0ae8*/ 	.word	0x00000180
        /*0aec*/ 	.word	0x00000001
        /*0af0*/ 	.word	0x00000001


	//----- nvinfo : EIATTR_CRS_STACK_SIZE
	.align		4
.L_271:
        /*0af4*/ 	.byte	0x04, 0x1e
        /*0af6*/ 	.short	(.L_273 - .L_272)
.L_272:
        /*0af8*/ 	.word	0x00000000


	//----- nvinfo : EIATTR_CBANK_PARAM_SIZE
	.align		4
.L_273:
        /*0afc*/ 	.byte	0x03, 0x19
        /*0afe*/ 	.short	0x0a70


	//----- nvinfo : EIATTR_PARAM_CBANK
	.align		4
        /*0b00*/ 	.byte	0x04, 0x0a
        /*0b02*/ 	.short	(.L_275 - .L_274)
	.align		4
.L_274:
        /*0b04*/ 	.word	index@(.nv.constant0._ZN7cutlass13device_kernelIN5flash11enable_sm90INS1_16FlashAttnFwdSm90INS1_25CollectiveMainloopFwdSm90ILi2EN4cute5tupleIJNS5_1CILi1EEES8_S8_EEENS6_IJNS7_ILi128EEENS7_ILi224EEESA_EEELi128ENS_12float_e4m3_tEfNS_4arch4Sm90ELb1ELb0ELb0ELb0ELb0ELb0ELb0ELb1ELb1ELb1ELb1ELb0EEENS1_21CollectiveEpilogueFwdINS6_IJSA_SA_SB_EEES9_NS_10bfloat16_tESF_Li256ELb0ELb1ELb1ELb1EEENS1_19SingleTileSchedulerILb0ELb1ELb1ELi128EEEEEEEEEvNT_6ParamsE)
        /*0b08*/ 	.short	0x0210
        /*0b0a*/ 	.short	0x0a70


	//----- nvinfo : EIATTR_SW_WAR
	.align		4
.L_275:
        /*0b0c*/ 	.byte	0x04, 0x36
        /*0b0e*/ 	.short	(.L_277 - .L_276)
.L_276:
        /*0b10*/ 	.word	0x00000008
.L_277:


//--------------------- .nv.info._ZN7cutlass13device_kernelIN5flash11enable_sm90INS1_16FlashAttnFwdSm90INS1_25CollectiveMainloopFwdSm90ILi2EN4cute5tupleIJNS5_1CILi1EEES8_S8_EEENS6_IJNS7_ILi128EEENS7_ILi224EEESA_EEELi128ENS_12float_e4m3_tEfNS_4arch4Sm90ELb1ELb0ELb0ELb1ELb0ELb0ELb0ELb1ELb1ELb1ELb1ELb0EEENS1_21CollectiveEpilogueFwdINS6_IJSA_SA_SB_EEES9_NS_10bfloat16_tESF_Li256ELb1ELb1ELb1ELb1EEENS1_36VarlenDynamicPersistentTileSchedulerILi128ELi224ELi256ELi128ELb1ELb1ELb1ELb1ELb1ELb1EEEEEEEEEvNT_6ParamsE --------------------------
	.section	.nv.info._ZN7cutlass13device_kernelIN5flash11enable_sm90INS1_16FlashAttnFwdSm90INS1_25CollectiveMainloopFwdSm90ILi2EN4cute5tupleIJNS5_1CILi1EEES8_S8_EEENS6_IJNS7_ILi128EEENS7_ILi224EEESA_EEELi128ENS_12float_e4m3_tEfNS_4arch4Sm90ELb1ELb0ELb0ELb1ELb0ELb0ELb0ELb1ELb1ELb1ELb1ELb0EEENS1_21CollectiveEpilogueFwdINS6_IJSA_SA_SB_EEES9_NS_10bfloat16_tESF_Li256ELb1ELb1ELb1ELb1EEENS1_36VarlenDynamicPersistentTileSchedulerILi128ELi224ELi256ELi128ELb1ELb1ELb1ELb1ELb1ELb1EEEEEEEEEvNT_6ParamsE,"",@"SHT_CUDA_INFO"
	.sectionflags	@""
	.align	4


	//----- nvinfo : EIATTR_CUDA_API_VERSION
	.align		4
        /*0000*/ 	.byte	0x04, 0x37
        /*0002*/ 	.short	(.L_279 - .L_278)
.L_278:
        /*0004*/ 	.word	0x00000082


	//----- nvinfo : EIATTR_KPARAM_INFO
	.align		4
.L_279:
        /*0008*/ 	.byte	0x04, 0x17
        /*000a*/ 	.short	(.L_281 - .L_280)
.L_280:
        /*000c*/ 	.word	0x00000000
        /*0010*/ 	.short	0x0000
        /*0012*/ 	.short	0x0070
        /*0014*/ 	.byte	0x00, 0xf0, 0x01, 0x2a


	//----- nvinfo : EIATTR_SPARSE_MMA_MASK
	.align		4
.L_281:
        /*0018*/ 	.byte	0x03, 0x50
        /*001a*/ 	.short	0x0000


	//----- nvinfo : EIATTR_MAXREG_COUNT
	.align		4
        /*001c*/ 	.byte	0x03, 0x1b
        /*001e*/ 	.short	0x00a8


	//----- nvinfo : EIATTR_NUM_BARRIERS
	.align		4
        /*0020*/ 	.byte	0x02, 0x4c
        /*0022*/ 	.byte	0x10
	.zero		1


	//----- nvinfo : EIATTR_EXTERNS
	.align		4
        /*0024*/ 	.byte	0x04, 0x0f
        /*0026*/ 	.short	(.L_283 - .L_282)


	//   ....[0]....
	.align		4
.L_282:
        /*0028*/ 	.word	index@(__assertfail)


	//----- nvinfo : EIATTR_ANNOTATIONS
	.align		4
.L_283:
        /*002c*/ 	.byte	0x04, 0x55
        /*002e*/ 	.short	(.L_285 - .L_284)


	//   ....[0]....
.L_284:
        /* <DEDUP_REMOVED lines=46> */


	//----- nvinfo : EIATTR_MERCURY_ISA_VERSION
	.align		4
.L_285:
        /*02f8*/ 	.byte	0x03, 0x5f
        /*02fa*/ 	.short	0x0101


	//----- nvinfo : EIATTR_UNUSED_LOAD_BYTE_OFFSET
	.align		4
        /*02fc*/ 	.byte	0x04, 0x44
        /*02fe*/ 	.short	(.L_287 - .L_286)


	//   ....[0]....
.L_286:
        /*0300*/ 	.word	0x00000a40
        /*0304*/ 	.word	0x0000fff0


	//   ....[1]....
        /*0308*/ 	.word	0x0000e810
        /*030c*/ 	.word	0x0000fff0


	//----- nvinfo : EIATTR_INT_WARP_WIDE_INSTR_OFFSETS
	.align		4
.L_287:
        /*0310*/ 	.byte	0x04, 0x31
        /*0312*/ 	.short	(.L_289 - .L_288)


	//   ....[0]....
.L_288:
        /*0314*/ 	.word	0x00000130


	//   ....[1]....
        /*0318*/ 	.word	0x00000170


	//   ....[2]....
        /*031c*/ 	.word	0x000001e0


	//   ....[3]....
        /*0320*/ 	.word	0x00014240


	//   ....[4]....
        /*0324*/ 	.word	0x000142d0


	//   ....[5]....
        /*0328*/ 	.word	0x00016ad0


	//   ....[6]....
        /*032c*/ 	.word	0x00016b60


	//----- nvinfo : EIATTR_COOP_GROUP_MASK_REGIDS
	.align		4
.L_289:
        /*0330*/ 	.byte	0x04, 0x29
        /*0332*/ 	.short	(.L_291 - .L_290)


	//   ....[0]....
.L_290:
        /*0334*/ 	.word	0xffffffff


	//   ....[1]....
        /*0338*/ 	.word	0xffffffff


	//   ....[2]....
        /*033c*/ 	.word	0xffffffff


	//   ....[3]....
        /*0340*/ 	.word	0xffffffff


	//   ....[4]....
        /*0344*/ 	.word	0xffffffff


	//   ....[5]....
        /*0348*/ 	.word	0xffffffff


	//   ....[6]....
        /*034c*/ 	.word	0xffffffff


	//   ....[7]....
        /*0350*/ 	.word	0xffffffff


	//   ....[8]....
        /*0354*/ 	.word	0xffffffff


	//   ....[9]....
        /*0358*/ 	.word	0xffffffff


	//   ....[10]....
        /*035c*/ 	.word	0xffffffff


	//   ....[11]....
        /*0360*/ 	.word	0xffffffff


	//   ....[12]....
        /*0364*/ 	.word	0xffffffff


	//   ....[13]....
        /*0368*/ 	.word	0xffffffff


	//   ....[14]....
        /*036c*/ 	.word	0xffffffff


	//   ....[15]....
        /*0370*/ 	.word	0xffffffff


	//   ....[16]....
        /*0374*/ 	.word	0xffffffff


	//   ....[17]....
        /*0378*/ 	.word	0xffffffff


	//   ....[18]....
        /*037c*/ 	.word	0xffffffff


	//   ....[19]....
        /*0380*/ 	.word	0xffffffff


	//   ....[20]....
        /*0384*/ 	.word	0xffffffff


	//   ....[21]....
        /*0388*/ 	.word	0xffffffff


	//   ....[22]....
        /*038c*/ 	.word	0xffffffff


	//   ....[23]....
        /*0390*/ 	.word	0xffffffff


	//   ....[24]....
        /*0394*/ 	.word	0xffffffff


	//   ....[25]....
        /*0398*/ 	.word	0xffffffff


	//   ....[26]....
        /*039c*/ 	.word	0xffffffff


	//   ....[27]....
        /*03a0*/ 	.word	0xffffffff


	//   ....[28]....
        /*03a4*/ 	.word	0xffffffff


	//   ....[29]....
        /*03a8*/ 	.word	0xffffffff


	//   ....[30]....
        /*03ac*/ 	.word	0xffffffff


	//   ....[31]....
        /*03b0*/ 	.word	0xffffffff


	//   ....[32]....
        /*03b4*/ 	.word	0xffffffff


	//   ....[33]....
        /*03b8*/ 	.word	0xffffffff


	//   ....[34]....
        /*03bc*/ 	.word	0xffffffff


	//   ....[35]....
        /*03c0*/ 	.word	0xffffffff


	//   ....[36]....
        /*03c4*/ 	.word	0xffffffff


	//   ....[37]....
        /*03c8*/ 	.word	0xffffffff


	//   ....[38]....
        /*03cc*/ 	.word	0xffffffff


	//   ....[39]....
        /*03d0*/ 	.word	0xffffffff


	//   ....[40]....
        /*03d4*/ 	.word	0xffffffff


	//   ....[41]....
        /*03d8*/ 	.word	0xffffffff


	//   ....[42]....
        /*03dc*/ 	.word	0xffffffff


	//   ....[43]....
        /*03e0*/ 	.word	0xffffffff


	//   ....[44]....
        /*03e4*/ 	.word	0xffffffff


	//   ....[45]....
        /*03e8*/ 	.word	0xffffffff


	//   ....[46]....
        /*03ec*/ 	.word	0xffffffff


	//   ....[47]....
        /*03f0*/ 	.word	0xffffffff


	//   ....[48]....
        /*03f4*/ 	.word	0xffffffff


	//   ....[49]....
        /*03f8*/ 	.word	0xffffffff


	//   ....[50]....
        /*03fc*/ 	.word	0xffffffff


	//   ....[51]....
        /*0400*/ 	.word	0xffffffff


	//   ....[52]....
        /*0404*/ 	.word	0xffffffff


	//   ....[53]....
        /*0408*/ 	.word	0xffffffff


	//   ....[54]....
        /*040c*/ 	.word	0xffffffff


	//   ....[55]....
        /*0410*/ 	.word	0xffffffff


	//   ....[56]....
        /*0414*/ 	.word	0xffffffff


	//   ....[57]....
        /*0418*/ 	.word	0xffffffff


	//   ....[58]....
        /*041c*/ 	.word	0xffffffff


	//   ....[59]....
        /*0420*/ 	.word	0xffffffff


	//   ....[60]....
        /*0424*/ 	.word	0xffffffff


	//   ....[61]....
        /*0428*/ 	.word	0xffffffff


	//   ....[62]....
        /*042c*/ 	.word	0xffffffff


	//   ....[63]....
        /*0430*/ 	.word	0xffffffff


	//   ....[64]....
        /*0434*/ 	.word	0xffffffff


	//   ....[65]....
        /*0438*/ 	.word	0xffffffff


	//   ....[66]....
        /*043c*/ 	.word	0xffffffff


	//   ....[67]....
        /*0440*/ 	.word	0xffffffff


	//   ....[68]....
        /*0444*/ 	.word	0xffffffff


	//   ....[69]....
        /*0448*/ 	.word	0xffffffff


	//   ....[70]....
        /*044c*/ 	.word	0xffffffff


	//   ....[71]....
        /*0450*/ 	.word	0xffffffff


	//   ....[72]....
        /*0454*/ 	.word	0xffffffff


	//   ....[73]....
        /*0458*/ 	.word	0xffffffff


	//   ....[74]....
        /*045c*/ 	.word	0xffffffff


	//   ....[75]....
        /*0460*/ 	.word	0xffffffff


	//   ....[76]....
        /*0464*/ 	.word	0xffffffff


	//   ....[77]....
        /*0468*/ 	.word	0xffffffff


	//   ....[78]....
        /*046c*/ 	.word	0xffffffff


	//   ....[79]....
        /*0470*/ 	.word	0xffffffff


	//   ....[80]....
        /*0474*/ 	.word	0xffffffff


	//   ....[81]....
        /*0478*/ 	.word	0xffffffff


	//   ....[82]....
        /*047c*/ 	.word	0xffffffff


	//   ....[83]....
        /*0480*/ 	.word	0xffffffff


	//   ....[84]....
        /*0484*/ 	.word	0xffffffff


	//   ....[85]....
        /*0488*/ 	.word	0xffffffff


	//   ....[86]....
        /*048c*/ 	.word	0xffffffff


	//   ....[87]....
        /*0490*/ 	.word	0xffffffff


	//   ....[88]....
        /*0494*/ 	.word	0xffffffff


	//   ....[89]....
        /*0498*/ 	.word	0xffffffff


	//   ....[90]....
        /*049c*/ 	.word	0xffffffff


	//   ....[91]....
        /*04a0*/ 	.word	0xffffffff


	//   ....[92]....
        /*04a4*/ 	.word	0xffffffff


	//   ....[93]....
        /*04a8*/ 	.word	0xffffffff


	//   ....[94]....
        /*04ac*/ 	.word	0xffffffff


	//   ....[95]....
        /*04b0*/ 	.word	0xffffffff


	//   ....[96]....
        /*04b4*/ 	.word	0xffffffff


	//   ....[97]....
        /*04b8*/ 	.word	0xffffffff


	//   ....[98]....
        /*04bc*/ 	.word	0xffffffff


	//   ....[99]....
        /*04c0*/ 	.word	0xffffffff


	//   ....[100]....
        /*04c4*/ 	.word	0xffffffff


	//   ....[101]....
        /*04c8*/ 	.word	0xffffffff


	//   ....[102]....
        /*04cc*/ 	.word	0xffffffff


	//   ....[103]....
        /*04d0*/ 	.word	0xffffffff


	//   ....[104]....
        /*04d4*/ 	.word	0xffffffff


	//   ....[105]....
        /*04d8*/ 	.word	0xffffffff


	//   ....[106]....
        /*04dc*/ 	.word	0xffffffff


	//   ....[107]....
        /*04e0*/ 	.word	0xffffffff


	//   ....[108]....
        /*04e4*/ 	.word	0xffffffff


	//   ....[109]....
        /*04e8*/ 	.word	0xffffffff


	//   ....[110]....
        /*04ec*/ 	.word	0xffffffff


	//   ....[111]....
        /*04f0*/ 	.word	0xffffffff


	//   ....[112]....
        /*04f4*/ 	.word	0xffffffff


	//   ....[113]....
        /*04f8*/ 	.word	0xffffffff


	//   ....[114]....
        /*04fc*/ 	.word	0xffffffff


	//   ....[115]....
        /*0500*/ 	.word	0xffffffff


	//   ....[116]....
        /*0504*/ 	.word	0xffffffff


	//   ....[117]....
        /*0508*/ 	.word	0xffffffff


	//   ....[118]....
        /*050c*/ 	.word	0xffffffff


	//   ....[119]....
        /*0510*/ 	.word	0xffffffff


	//   ....[120]....
        /*0514*/ 	.word	0xffffffff


	//   ....[121]....
        /*0518*/ 	.word	0xffffffff


	//   ....[122]....
        /*051c*/ 	.word	0xffffffff


	//   ....[123]....
        /*0520*/ 	.word	0xffffffff


	//   ....[124]....
        /*0524*/ 	.word	0xffffffff


	//   ....[125]....
        /*0528*/ 	.word	0xffffffff


	//   ....[126]....
        /*052c*/ 	.word	0xffffffff


	//   ....[127]....
        /*0530*/ 	.word	0xffffffff


	//   ....[128]....
        /*0534*/ 	.word	0xffffffff


	//   ....[129]....
        /*0538*/ 	.word	0xffffffff


	//   ....[130]....
        /*053c*/ 	.word	0xffffffff


	//   ....[131]....
        /*0540*/ 	.word	0xffffffff


	//   ....[132]....
        /*0544*/ 	.word	0xffffffff


	//   ....[133]....
        /*0548*/ 	.word	0xffffffff


	//   ....[134]....
        /*054c*/ 	.word	0xffffffff


	//   ....[135]....
        /*0550*/ 	.word	0xffffffff


	//   ....[136]....
        /*0554*/ 	.word	0xffffffff


	//   ....[137]....
        /*0558*/ 	.word	0xffffffff


	//   ....[138]....
        /*055c*/ 	.word	0xffffffff


	//   ....[139]....
        /*0560*/ 	.word	0xffffffff


	//   ....[140]....
        /*0564*/ 	.word	0xffffffff


	//   ....[141]....
        /*0568*/ 	.word	0xffffffff


	//   ....[142]....
        /*056c*/ 	.word	0xffffffff


	//   ....[143]....
        /*0570*/ 	.word	0xffffffff


	//   ....[144]....
        /*0574*/ 	.word	0xffffffff


	//   ....[145]....
        /*0578*/ 	.word	0xffffffff


	//   ....[146]....
        /*057c*/ 	.word	0xffffffff


	//   ....[147]....
        /*0580*/ 	.word	0xffffffff


	//   ....[148]....
        /*0584*/ 	.word	0xffffffff


	//   ....[149]....
        /*0588*/ 	.word	0xffffffff


	//   ....[150]....
        /*058c*/ 	.word	0xffffffff


	//   ....[151]....
        /*0590*/ 	.word	0xffffffff


	//   ....[152]....
        /*0594*/ 	.word	0xffffffff


	//   ....[153]....
        /*0598*/ 	.word	0xffffffff


	//   ....[154]....
        /*059c*/ 	.word	0xffffffff


	//   ....[155]....
        /*05a0*/ 	.word	0xffffffff


	//   ....[156]....
        /*05a4*/ 	.word	0xffffffff


	//   ....[157]....
        /*05a8*/ 	.word	0xffffffff


	//   ....[158]....
        /*05ac*/ 	.word	0xffffffff


	//   ....[159]....
        /*05b0*/ 	.word	0xffffffff


	//   ....[160]....
        /*05b4*/ 	.word	0xffffffff


	//   ....[161]....
        /*05b8*/ 	.word	0xffffffff


	//   ....[162]....
        /*05bc*/ 	.word	0xffffffff


	//   ....[163]....
        /*05c0*/ 	.word	0xffffffff


	//   ....[164]....
        /*05c4*/ 	.word	0xffffffff


	//   ....[165]....
        /*05c8*/ 	.word	0xffffffff


	//   ....[166]....
        /*05cc*/ 	.word	0xffffffff


	//   ....[167]....
        /*05d0*/ 	.word	0xffffffff


	//   ....[168]....
        /*05d4*/ 	.word	0xffffffff


	//   ....[169]....
        /*05d8*/ 	.word	0x0500000f


	//   ....[170]....
        /*05dc*/ 	.word	0x0500000f


	//   ....[171]....
        /*05e0*/ 	.word	0x0500000f


	//   ....[172]....
        /*05e4*/ 	.word	0x0500000f


	//   ....[173]....
        /*05e8*/ 	.word	0x0500000f


	//   ....[174]....
        /*05ec*/ 	.word	0x0500000f


	//   ....[175]....
        /*05f0*/ 	.word	0x0500000f


	//   ....[176]....
        /*05f4*/ 	.word	0x0500000f


	//   ....[177]....
        /*05f8*/ 	.word	0x0500000f


	//   ....[178]....
        /*05fc*/ 	.word	0x0500000f


	//   ....[179]....
        /*0600*/ 	.word	0x0500000f


	//   ....[180]....
        /*0604*/ 	.word	0x0500000f


	//   ....[181]....
        /*0608*/ 	.word	0x0500000f


	//   ....[182]....
        /*060c*/ 	.word	0x0500000f


	//   ....[183]....
        /*0610*/ 	.word	0x0500000f


	//   ....[184]....
        /*0614*/ 	.word	0x0500000f


	//   ....[185]....
        /*0618*/ 	.word	0x0500000f


	//   ....[186]....
        /*061c*/ 	.word	0x0500000f


	//----- nvinfo : EIATTR_COOP_GROUP_INSTR_OFFSETS
	.align		4
.L_291:
        /*0620*/ 	.byte	0x04, 0x28
        /*0622*/ 	.short	(.L_293 - .L_292)


	//   ....[0]....
.L_292:
        /*0624*/ 	.word	0x00000070


	//   ....[1]....
        /*0628*/ 	.word	0x00000140


	//   ....[2]....
        /*062c*/ 	.word	0x00000190


	//   ....[3]....
        /*0630*/ 	.word	0x000003c0


	//   ....[4]....
        /*0634*/ 	.word	0x00000520


	//   ....[5]....
        /*0638*/ 	.word	0x00000640


	//   ....[6]....
        /*063c*/ 	.word	0x000007a0


	//   ....[7]....
        /*0640*/ 	.word	0x00001e10


	//   ....[8]....
        /*0644*/ 	.word	0x00002a00


	//   ....[9]....
        /*0648*/ 	.word	0x00003090


	//   ....[10]....
        /*064c*/ 	.word	0x000038e0


	//   ....[11]....
        /*0650*/ 	.word	0x000039a0


	//   ....[12]....
        /*0654*/ 	.word	0x000048d0


	//   ....[13]....
        /*0658*/ 	.word	0x000049a0


	//   ....[14]....
        /*065c*/ 	.word	0x000070d0


	//   ....[15]....
        /*0660*/ 	.word	0x00007100


	//   ....[16]....
        /*0664*/ 	.word	0x00007c70


	//   ....[17]....
        /*0668*/ 	.word	0x00007d40


	//   ....[18]....
        /*066c*/ 	.word	0x00008c90


	//   ....[19]....
        /*0670*/ 	.word	0x00008cf0


	//   ....[20]....
        /*0674*/ 	.word	0x0000bc30


	//   ....[21]....
        /*0678*/ 	.word	0x0000bc40


	//   ....[22]....
        /*067c*/ 	.word	0x0000bc80


	//   ....[23]....
        /*0680*/ 	.word	0x0000bc90


	//   ....[24]....
        /*0684*/ 	.word	0x0000e050


	//   ....[25]....
        /*0688*/ 	.word	0x0000e060


	//   ....[26]....
        /*068c*/ 	.word	0x0000e0e0


	//   ....[27]....
        /*0690*/ 	.word	0x0000e0f0


	//   ....[28]....
        /*0694*/ 	.word	0x0000ef40


	//   ....[29]....
        /*0698*/ 	.word	0x0000ef70


	//   ....[30]....
        /*069c*/ 	.word	0x0000efa0


	//   ....[31]....
        /*06a0*/ 	.word	0x0000efd0


	//   ....[32]....
        /*06a4*/ 	.word	0x0000f000


	//   ....[33]....
        /*06a8*/ 	.word	0x0000f040


	//   ....[34]....
        /*06ac*/ 	.word	0x0000f070


	//   ....[35]....
        /*06b0*/ 	.word	0x0000f0a0


	//   ....[36]....
        /*06b4*/ 	.word	0x0000f0d0


	//   ....[37]....
        /*06b8*/ 	.word	0x0000f100


	//   ....[38]....
        /*06bc*/ 	.word	0x0000f110


	//   ....[39]....
        /*06c0*/ 	.word	0x0000f120


	//   ....[40]....
        /*06c4*/ 	.word	0x0000f130


	//   ....[41]....
        /*06c8*/ 	.word	0x0000f140


	//   ....[42]....
        /*06cc*/ 	.word	0x0000f170


	//   ....[43]....
        /*06d0*/ 	.word	0x0000f1a0


	//   ....[44]....
        /*06d4*/ 	.word	0x0000f1b0


	//   ....[45]....
        /*06d8*/ 	.word	0x0000f1c0


	//   ....[46]....
        /*06dc*/ 	.word	0x0000f1d0


	//   ....[47]....
        /*06e0*/ 	.word	0x0000f1e0


	//   ....[48]....
        /*06e4*/ 	.word	0x0000f1f0


	//   ....[49]....
        /*06e8*/ 	.word	0x0000f200


	//   ....[50]....
        /*06ec*/ 	.word	0x0000f210


	//   ....[51]....
        /*06f0*/ 	.word	0x0000f240


	//   ....[52]....
        /*06f4*/ 	.word	0x0000f250


	//   ....[53]....
        /*06f8*/ 	.word	0x0000f260


	//   ....[54]....
        /*06fc*/ 	.word	0x0000f270


	//   ....[55]....
        /*0700*/ 	.word	0x0000f280


	//   ....[56]....
        /*0704*/ 	.word	0x0000f290


	//   ....[57]....
        /*0708*/ 	.word	0x0000f2a0


	//   ....[58]....
        /*070c*/ 	.word	0x0000f2b0


	//   ....[59]....
        /*0710*/ 	.word	0x0000f2c0


	//   ....[60]....
        /*0714*/ 	.word	0x0000f2d0


	//   ....[61]....
        /*0718*/ 	.word	0x0000f300


	//   ....[62]....
        /*071c*/ 	.word	0x0000f330


	//   ....[63]....
        /*0720*/ 	.word	0x0000f360


	//   ....[64]....
        /*0724*/ 	.word	0x0000f380


	//   ....[65]....
        /*0728*/ 	.word	0x0000f390


	//   ....[66]....
        /*072c*/ 	.word	0x0000f3a0


	//   ....[67]....
        /*0730*/ 	.word	0x0000f3b0


	//   ....[68]....
        /*0734*/ 	.word	0x0000f3d0


	//   ....[69]....
        /*0738*/ 	.word	0x0000f3e0


	//   ....[70]....
        /*073c*/ 	.word	0x0000f3f0


	//   ....[71]....
        /*0740*/ 	.word	0x0000f400


	//   ....[72]....
        /*0744*/ 	.word	0x0000f430


	//   ....[73]....
        /*0748*/ 	.word	0x0000f460


	//   ....[74]....
        /*074c*/ 	.word	0x0000f490


	//   ....[75]....
        /*0750*/ 	.word	0x0000f4b0


	//   ....[76]....
        /*0754*/ 	.word	0x0000f4c0


	//   ....[77]....
        /*0758*/ 	.word	0x0000f4e0


	//   ....[78]....
        /*075c*/ 	.word	0x0000f510


	//   ....[79]....
        /*0760*/ 	.word	0x0000f540


	//   ....[80]....
        /*0764*/ 	.word	0x0000f560


	//   ....[81]....
        /*0768*/ 	.word	0x0000f580


	//   ....[82]....
        /*076c*/ 	.word	0x0000f5b0


	//   ....[83]....
        /*0770*/ 	.word	0x0000f5c0


	//   ....[84]....
        /*0774*/ 	.word	0x0000f5d0


	//   ....[85]....
        /*0778*/ 	.word	0x0000f5e0


	//   ....[86]....
        /*077c*/ 	.word	0x0000f600


	//   ....[87]....
        /*0780*/ 	.word	0x0000f630


	//   ....[88]....
        /*0784*/ 	.word	0x0000f660


	//   ....[89]....
        /*0788*/ 	.word	0x0000f690


	//   ....[90]....
        /*078c*/ 	.word	0x0000f6c0


	//   ....[91]....
        /*0790*/ 	.word	0x0000f6f0


	//   ....[92]....
        /*0794*/ 	.word	0x0000ffc0


	//   ....[93]....
        /*0798*/ 	.word	0x0000ffd0


	//   ....[94]....
        /*079c*/ 	.word	0x0000ffe0


	//   ....[95]....
        /*07a0*/ 	.word	0x00010020


	//   ....[96]....
        /*07a4*/ 	.word	0x000107a0


	//   ....[97]....
        /*07a8*/ 	.word	0x000107e0


	//   ....[98]....
        /*07ac*/ 	.word	0x000108b0


	//   ....[99]....
        /*07b0*/ 	.word	0x000108d0


	//   ....[100]....
        /*07b4*/ 	.word	0x00010990


	//   ....[101]....
        /*07b8*/ 	.word	0x000109b0


	//   ....[102]....
        /*07bc*/ 	.word	0x00010a80


	//   ....[103]....
        /*07c0*/ 	.word	0x00010aa0


	//   ....[104]....
        /*07c4*/ 	.word	0x00010fc0


	//   ....[105]....
        /*07c8*/ 	.word	0x00010fd0


	//   ....[106]....
        /*07cc*/ 	.word	0x00011410


	//   ....[107]....
        /*07d0*/ 	.word	0x00011420


	//   ....[108]....
        /*07d4*/ 	.word	0x00012170


	//   ....[109]....
        /*07d8*/ 	.word	0x00012190


	//   ....[110]....
        /*07dc*/ 	.word	0x00012250


	//   ....[111]....
        /*07e0*/ 	.word	0x00012270


	//   ....[112]....
        /*07e4*/ 	.word	0x00012330


	//   ....[113]....
        /*07e8*/ 	.word	0x00012350


	//   ....[114]....
        /*07ec*/ 	.word	0x00012420


	//   ....[115]....
        /*07f0*/ 	.word	0x00012440


	//   ....[116]....
        /*07f4*/ 	.word	0x00012580


	//   ....[117]....
        /*07f8*/ 	.word	0x000127b0


	//   ....[118]....
        /*07fc*/ 	.word	0x000127f0


	//   ....[119]....
        /*0800*/ 	.word	0x00012830


	//   ....[120]....
        /*0804*/ 	.word	0x00012860


	//   ....[121]....
        /*0808*/ 	.word	0x00012890


	//   ....[122]....
        /*080c*/ 	.word	0x000128c0


	//   ....[123]....
        /*0810*/ 	.word	0x00012a50


	//   ....[124]....
        /*0814*/ 	.word	0x00012a80


	//   ....[125]....
        /*0818*/ 	.word	0x00012ac0


	//   ....[126]....
        /*081c*/ 	.word	0x00012af0


	//   ....[127]....
        /*0820*/ 	.word	0x00012b20


	//   ....[128]....
        /*0824*/ 	.word	0x00012b50


	//   ....[129]....
        /*0828*/ 	.word	0x00012bf0


	//   ....[130]....
        /*082c*/ 	.word	0x00012c40


	//   ....[131]....
        /*0830*/ 	.word	0x00012c50


	//   ....[132]....
        /*0834*/ 	.word	0x00012c90


	//   ....[133]....
        /*0838*/ 	.word	0x000149c0


	//   ....[134]....
        /*083c*/ 	.word	0x000154d0


	//   ....[135]....
        /*0840*/ 	.word	0x00015500


	//   ....[136]....
        /*0844*/ 	.word	0x000155b0


	//   ....[137]....
        /*0848*/ 	.word	0x000155c0


	//   ....[138]....
        /*084c*/ 	.word	0x00015630


	//   ....[139]....
        /*0850*/ 	.word	0x00015640


	//   ....[140]....
        /*0854*/ 	.word	0x000156b0


	//   ....[141]....
        /*0858*/ 	.word	0x000156c0


	//   ....[142]....
        /*085c*/ 	.word	0x00015730


	//   ....[143]....
        /*0860*/ 	.word	0x00015740


	//   ....[144]....
        /*0864*/ 	.word	0x000157b0


	//   ....[145]....
        /*0868*/ 	.word	0x000157c0


	//   ....[146]....
        /*086c*/ 	.word	0x00015830


	//   ....[147]....
        /*0870*/ 	.word	0x00015840


	//   ....[148]....
        /*0874*/ 	.word	0x00015850


	//   ....[149]....
        /*0878*/ 	.word	0x00015860


	//   ....[150]....
        /*087c*/ 	.word	0x000176c0


	//   ....[151]....
        /*0880*/ 	.word	0x000176f0


	//   ....[152]....
        /*0884*/ 	.word	0x00017720


	//   ....[153]....
        /*0888*/ 	.word	0x00017760


	//   ....[154]....
        /*088c*/ 	.word	0x00017770


	//   ....[155]....
        /*0890*/ 	.word	0x000177a0


	//   ....[156]....
        /*0894*/ 	.word	0x000177b0


	//   ....[157]....
        /*0898*/ 	.word	0x000177f0


	//   ....[158]....
        /*089c*/ 	.word	0x00017960


	//   ....[159]....
        /*08a0*/ 	.word	0x00017990


	//   ....[160]....
        /*08a4*/ 	.word	0x000179c0


	//   ....[161]....
        /*08a8*/ 	.word	0x000179f0


	//   ....[162]....
        /*08ac*/ 	.word	0x00017a20


	//   ....[163]....
        /*08b0*/ 	.word	0x00017a50


	//   ....[164]....
        /*08b4*/ 	.word	0x00017ad0


	//   ....[165]....
        /*08b8*/ 	.word	0x00017b10


	//   ....[166]....
        /*08bc*/ 	.word	0x00017b20


	//   ....[167]....
        /*08c0*/ 	.word	0x00017b60


	//   ....[168]....
        /*08c4*/ 	.word	0x00018640


	//   ....[169]....
        /*08c8*/ 	.word	0x00018c40


	//   ....[170]....
        /*08cc*/ 	.word	0x00018e20


	//   ....[171]....
        /*08d0*/ 	.word	0x00018e90


	//   ....[172]....
        /*08d4*/ 	.word	0x00018ef0


	//   ....[173]....
        /*08d8*/ 	.word	0x00018fe0


	//   ....[174]....
        /*08dc*/ 	.word	0x00019040


	//   ....[175]....
        /*08e0*/ 	.word	0x00019120


	//   ....[176]....
        /*08e4*/ 	.word	0x00019180


	//   ....[177]....
        /*08e8*/ 	.word	0x00019260


	//   ....[178]....
        /*08ec*/ 	.word	0x000192c0


	//   ....[179]....
        /*08f0*/ 	.word	0x000193a0


	//   ....[180]....
        /*08f4*/ 	.word	0x00019400


	//   ....[181]....
        /*08f8*/ 	.word	0x000194e0


	//   ....[182]....
        /*08fc*/ 	.word	0x00019540


	//   ....[183]....
        /*0900*/ 	.word	0x00019610


	//   ....[184]....
        /*0904*/ 	.word	0x00019670


	//   ....[185]....
        /*0908*/ 	.word	0x00019730


	//   ....[186]....
        /*090c*/ 	.word	0x00019a80


	//----- nvinfo : EIATTR_REG_RECONFIG
	.align		4
.L_293:
        /*0910*/ 	.byte	0x01, 0x54
	.zero		2


	//----- nvinfo : EIATTR_SYSCALL_OFFSETS
	.align		4
        /*0914*/ 	.byte	0x04, 0x46
        /*0916*/ 	.short	(.L_295 - .L_294)


	//   ....[0]....
.L_294:
        /*0918*/ 	.word	0x00001f90


	//   ....[1]....
        /*091c*/ 	.word	0x00014440


	//   ....[2]....
        /*0920*/ 	.word	0x000145a0


	//   ....[3]....
        /*0924*/ 	.word	0x000146f0


	//   ....[4]....
        /*0928*/ 	.word	0x00014830


	//   ....[5]....
        /*092c*/ 	.word	0x00015170


	//----- nvinfo : EIATTR_MBARRIER_INSTR_OFFSETS
	.align		4
.L_295:
        /*0930*/ 	.byte	0x04, 0x39
        /*0932*/ 	.short	(.L_297 - .L_296)


	//   ....[0]....
.L_296:
        /*0934*/ 	.word	0x00000270
        /*0938*/ 	.word	0x000000ff
        /*093c*/ 	.word	0x0002e800
        /*0940*/ 	.short	0x0100
        /*0942*/ 	.byte	0x08
	.zero		1


	//   ....[1]....
        /*0944*/ 	.word	0x00000280
        /*0948*/ 	.word	0x000000ff
        /*094c*/ 	.word	0x0002e820
        /*0950*/ 	.short	0x0100
        /*0952*/ 	.byte	0x08
	.zero		1


	//   ....[2]....
        /*0954*/ 	.word	0x00000370
        /*0958*/ 	.word	0x000000ff
        /*095c*/ 	.word	0x0002e830
        /*0960*/ 	.short	0x0100
        /*0962*/ 	.byte	0x08
	.zero		1


	//   ....[3]....
        /*0964*/ 	.word	0x00000380
        /*0968*/ 	.word	0x000000ff
        /*096c*/ 	.word	0x0002e840
        /*0970*/ 	.short	0x0100
        /*0972*/ 	.byte	0x08
	.zero		1


	//   ....[4]....
        /*0974*/ 	.word	0x00000390
        /*0978*/ 	.word	0x000000ff
        /*097c*/ 	.word	0x0002e838
        /*0980*/ 	.short	0x0100
        /*0982*/ 	.byte	0x08
	.zero		1


	//   ....[5]....
        /*0984*/ 	.word	0x000003a0
        /*0988*/ 	.word	0x000000ff
        /*098c*/ 	.word	0x0002e848
        /*0990*/ 	.short	0x0100
        /*0992*/ 	.byte	0x08
	.zero		1


	//   ....[6]....
        /*0994*/ 	.word	0x000004d0
        /*0998*/ 	.word	0x000000ff
        /*099c*/ 	.word	0x0002e850
        /*09a0*/ 	.short	0x0100
        /*09a2*/ 	.byte	0x08
	.zero		1


	//   ....[7]....
        /*09a4*/ 	.word	0x000004e0
        /*09a8*/ 	.word	0x000000ff
        /*09ac*/ 	.word	0x0002e860
        /*09b0*/ 	.short	0x0100
        /*09b2*/ 	.byte	0x08
	.zero		1


	//   ....[8]....
        /*09b4*/ 	.word	0x000004f0
        /*09b8*/ 	.word	0x000000ff
        /*09bc*/ 	.word	0x0002e858
        /*09c0*/ 	.short	0x0100
        /*09c2*/ 	.byte	0x08
	.zero		1


	//   ....[9]....
        /*09c4*/ 	.word	0x00000500
        /*09c8*/ 	.word	0x000000ff
        /*09cc*/ 	.word	0x0002e868
        /*09d0*/ 	.short	0x0100
        /*09d2*/ 	.byte	0x08
	.zero		1


	//   ....[10]....
        /*09d4*/ 	.word	0x000005f0
        /*09d8*/ 	.word	0x000000ff
        /*09dc*/ 	.word	0x0002e870
        /*09e0*/ 	.short	0x0100
        /*09e2*/ 	.byte	0x06
	.zero		1


	//   ....[11]....
        /*09e4*/ 	.word	0x00000600
        /*09e8*/ 	.word	0x000000ff
        /*09ec*/ 	.word	0x0002e880
        /*09f0*/ 	.short	0x0100
        /*09f2*/ 	.byte	0x06
	.zero		1


	//   ....[12]....
        /*09f4*/ 	.word	0x00000610
        /*09f8*/ 	.word	0x000000ff
        /*09fc*/ 	.word	0x0002e878
        /*0a00*/ 	.short	0x0100
        /*0a02*/ 	.byte	0x06
	.zero		1


	//   ....[13]....
        /*0a04*/ 	.word	0x00000620
        /*0a08*/ 	.word	0x000000ff
        /*0a0c*/ 	.word	0x0002e888
        /*0a10*/ 	.short	0x0100
        /*0a12*/ 	.byte	0x06
	.zero		1


	//   ....[14]....
        /*0a14*/ 	.word	0x00000750
        /*0a18*/ 	.word	0x000000ff
        /*0a1c*/ 	.word	0x0002e890
        /*0a20*/ 	.short	0x0100
        /*0a22*/ 	.byte	0x08
	.zero		1


	//   ....[15]....
        /*0a24*/ 	.word	0x00000760
        /*0a28*/ 	.word	0x000000ff
        /*0a2c*/ 	.word	0x0002e8a0
        /*0a30*/ 	.short	0x0100
        /*0a32*/ 	.byte	0x08
	.zero		1


	//   ....[16]....
        /*0a34*/ 	.word	0x00000770
        /*0a38*/ 	.word	0x000000ff
        /*0a3c*/ 	.word	0x0002e898
        /*0a40*/ 	.short	0x0100
        /*0a42*/ 	.byte	0x08
	.zero		1


	//   ....[17]....
        /*0a44*/ 	.word	0x00000780
        /*0a48*/ 	.word	0x000000ff
        /*0a4c*/ 	.word	0x0002e8a8
        /*0a50*/ 	.short	0x0100
        /*0a52*/ 	.byte	0x08
	.zero		1


	//   ....[18]....
        /*0a54*/ 	.word	0x000008b0
        /*0a58*/ 	.word	0x000000ff
        /*0a5c*/ 	.word	0x0002e8b0
        /*0a60*/ 	.short	0x0100
        /*0a62*/ 	.byte	0x08
	.zero		1


	//   ....[19]....
        /*0a64*/ 	.word	0x000008c0
        /*0a68*/ 	.word	0x000000ff
        /*0a6c*/ 	.word	0x0002e8c0
        /*0a70*/ 	.short	0x0100
        /*0a72*/ 	.byte	0x08
	.zero		1


	//   ....[20]....
        /*0a74*/ 	.word	0x000008d0
        /*0a78*/ 	.word	0x000000ff
        /*0a7c*/ 	.word	0x0002e8b8
        /*0a80*/ 	.short	0x0100
        /*0a82*/ 	.byte	0x08
	.zero		1


	//   ....[21]....
        /*0a84*/ 	.word	0x000008e0
        /*0a88*/ 	.word	0x000000ff
        /*0a8c*/ 	.word	0x0002e8c8
        /*0a90*/ 	.short	0x0100
        /*0a92*/ 	.byte	0x08
	.zero		1


	//   ....[22]....
        /*0a94*/ 	.word	0x00002010
        /*0a98*/ 	.word	0x000000ff
        /*0a9c*/ 	.word	0x0002e800
        /*0aa0*/ 	.short	0x010a
        /*0aa2*/ 	.byte	0x29
	.zero		1


	//   ....[23]....
        /*0aa4*/ 	.word	0x00002090
        /*0aa8*/ 	.word	0x00000002
        /*0aac*/ 	.word	0x0002e830
        /*0ab0*/ 	.short	0x010a
        /*0ab2*/ 	.byte	0x3f
	.zero		1


	//   ....[24]....
        /*0ab4*/ 	.word	0x000020d0
        /*0ab8*/ 	.word	0x00000002
        /*0abc*/ 	.word	0x0002e830
        /*0ac0*/ 	.short	0x010a
        /*0ac2*/ 	.byte	0x3f
	.zero		1


	//   ....[25]....
        /*0ac4*/ 	.word	0x00004d30
        /*0ac8*/ 	.word	0x0000003a
        /*0acc*/ 	.word	0x00000000
        /*0ad0*/ 	.short	0x0101
        /*0ad2*/ 	.byte	0x3f
	.zero		1


	//   ....[26]....
        /*0ad4*/ 	.word	0x000061a0
        /*0ad8*/ 	.word	0x000000ff
        /*0adc*/ 	.word	0x0002e830
        /*0ae0*/ 	.short	0x010a
        /*0ae2*/ 	.byte	0x06
	.zero		1


	//   ....[27]....
        /*0ae4*/ 	.word	0x000061e0
        /*0ae8*/ 	.word	0x000000ff
        /*0aec*/ 	.word	0x0002e830
        /*0af0*/ 	.short	0x010a
        /*0af2*/ 	.byte	0x06
	.zero		1


	//   ....[28]....
        /*0af4*/ 	.word	0x00006e00
        /*0af8*/ 	.word	0x000000ff
        /*0afc*/ 	.word	0x0002e850
        /*0b00*/ 	.short	0x010a
        /*0b02*/ 	.byte	0x06
	.zero		1


	//   ....[29]....
        /*0b04*/ 	.word	0x00006e40
        /*0b08*/ 	.word	0x000000ff
        /*0b0c*/ 	.word	0x0002e850
        /*0b10*/ 	.short	0x010a
        /*0b12*/ 	.byte	0x06
	.zero		1


	//   ....[30]....
        /*0b14*/ 	.word	0x00009b00
        /*0b18*/ 	.word	0x00000002
        /*0b1c*/ 	.word	0x00000000
        /*0b20*/ 	.short	0x0101
        /*0b22*/ 	.byte	0x3f
	.zero		1


	//   ....[31]....
        /*0b24*/ 	.word	0x00009f30
        /*0b28*/ 	.word	0x000000ff
        /*0b2c*/ 	.word	0x00000000
        /*0b30*/ 	.short	0x0101
        /*0b32*/ 	.byte	0x06
	.zero		1


	//   ....[32]....
        /*0b34*/ 	.word	0x0000a780
        /*0b38*/ 	.word	0x000000ff
        /*0b3c*/ 	.word	0x0002e830
        /*0b40*/ 	.short	0x010a
        /*0b42*/ 	.byte	0x06
	.zero		1


	//   ....[33]....
        /*0b44*/ 	.word	0x0000a7c0
        /*0b48*/ 	.word	0x000000ff
        /*0b4c*/ 	.word	0x0002e830
        /*0b50*/ 	.short	0x010a
        /*0b52*/ 	.byte	0x06
	.zero		1


	//   ....[34]....
        /*0b54*/ 	.word	0x0000b3b0
        /*0b58*/ 	.word	0x000000ff
        /*0b5c*/ 	.word	0x0002e850
        /*0b60*/ 	.short	0x010a
        /*0b62*/ 	.byte	0x06
	.zero		1


	//   ....[35]....
        /*0b64*/ 	.word	0x0000b3f0
        /*0b68*/ 	.word	0x000000ff
        /*0b6c*/ 	.word	0x0002e850
        /*0b70*/ 	.short	0x010a
        /*0b72*/ 	.byte	0x06
	.zero		1


	//   ....[36]....
        /*0b74*/ 	.word	0x0000d270
        /*0b78*/ 	.word	0x00000002
        /*0b7c*/ 	.word	0x00000000
        /*0b80*/ 	.short	0x0101
        /*0b82*/ 	.byte	0x3f
	.zero		1


	//   ....[37]....
        /*0b84*/ 	.word	0x0000d5a0
        /*0b88*/ 	.word	0x000000ff
        /*0b8c*/ 	.word	0x00000000
        /*0b90*/ 	.short	0x0101
        /*0b92*/ 	.byte	0x06
	.zero		1


	//   ....[38]....
        /*0b94*/ 	.word	0x0000dd10
        /*0b98*/ 	.word	0x000000ff
        /*0b9c*/ 	.word	0x0002e850
        /*0ba0*/ 	.short	0x010a
        /*0ba2*/ 	.byte	0x05
	.zero		1


	//   ....[39]....
        /*0ba4*/ 	.word	0x0000dd50
        /*0ba8*/ 	.word	0x000000ff
        /*0bac*/ 	.word	0x0002e850
        /*0bb0*/ 	.short	0x010a
        /*0bb2*/ 	.byte	0x05
	.zero		1


	//   ....[40]....
        /*0bb4*/ 	.word	0x0000e3d0
        /*0bb8*/ 	.word	0x000000ff
        /*0bbc*/ 	.word	0x00000000
        /*0bc0*/ 	.short	0x0101
        /*0bc2*/ 	.byte	0x04
	.zero		1


	//   ....[41]....
        /*0bc4*/ 	.word	0x00010790
        /*0bc8*/ 	.word	0x00000000
        /*0bcc*/ 	.word	0x00000000
        /*0bd0*/ 	.short	0x0101
        /*0bd2*/ 	.byte	0x3f
	.zero		1


	//   ....[42]....
        /*0bd4*/ 	.word	0x00010fb0
        /*0bd8*/ 	.word	0x00000004
        /*0bdc*/ 	.word	0x00000000
        /*0be0*/ 	.short	0x0101
        /*0be2*/ 	.byte	0x3f
	.zero		1


	//   ....[43]....
        /*0be4*/ 	.word	0x00014c20
        /*0be8*/ 	.word	0x00000004
        /*0bec*/ 	.word	0x0002e880
        /*0bf0*/ 	.short	0x010a
        /*0bf2*/ 	.byte	0x3f
	.zero		1


	//   ....[44]....
        /*0bf4*/ 	.word	0x00014dc0
        /*0bf8*/ 	.word	0x00000004
        /*0bfc*/ 	.word	0x0002e840
        /*0c00*/ 	.short	0x010a
        /*0c02*/ 	.byte	0x3f
	.zero		1


	//   ....[45]....
        /*0c04*/ 	.word	0x00015940
        /*0c08*/ 	.word	0x00000012
        /*0c0c*/ 	.word	0x0002e800
        /*0c10*/ 	.short	0x0107
        /*0c12*/ 	.byte	0x3f
	.zero		1


	//   ....[46]....
        /*0c14*/ 	.word	0x00015a30
        /*0c18*/ 	.word	0x00000012
        /*0c1c*/ 	.word	0x0002e800
        /*0c20*/ 	.short	0x0101
        /*0c22*/ 	.byte	0x3f
	.zero		1


	//   ....[47]....
        /*0c24*/ 	.word	0x00015a50
        /*0c28*/ 	.word	0x00000012
        /*0c2c*/ 	.word	0x0002e820
        /*0c30*/ 	.short	0x010a
        /*0c32*/ 	.byte	0x3f
	.zero		1


	//   ....[48]....
        /*0c34*/ 	.word	0x00015d60
        /*0c38*/ 	.word	0x00000004
        /*0c3c*/ 	.word	0x0002e880
        /*0c40*/ 	.short	0x010a
        /*0c42*/ 	.byte	0x3f
	.zero		1


	//   ....[49]....
        /*0c44*/ 	.word	0x00015fc0
        /*0c48*/ 	.word	0x00000004
        /*0c4c*/ 	.word	0x0002e840
        /*0c50*/ 	.short	0x010a
        /*0c52*/ 	.byte	0x3f
	.zero		1


	//   ....[50]....
        /*0c54*/ 	.word	0x00016290
        /*0c58*/ 	.word	0x00000013
        /*0c5c*/ 	.word	0x0002e870
        /*0c60*/ 	.short	0x010a
        /*0c62*/ 	.byte	0x3f
	.zero		1


	//   ....[51]....
        /*0c64*/ 	.word	0x00016300
        /*0c68*/ 	.word	0x00000013
        /*0c6c*/ 	.word	0x0002e860
        /*0c70*/ 	.short	0x010a
        /*0c72*/ 	.byte	0x3f
	.zero		1


	//   ....[52]....
        /*0c74*/ 	.word	0x000169a0
        /*0c78*/ 	.word	0x00000013
        /*0c7c*/ 	.word	0x0002e850
        /*0c80*/ 	.short	0x0101
        /*0c82*/ 	.byte	0x3f
	.zero		1


	//   ....[53]....
        /*0c84*/ 	.word	0x00016a20
        /*0c88*/ 	.word	0x00000013
        /*0c8c*/ 	.word	0x00000000
        /*0c90*/ 	.short	0x0101
        /*0c92*/ 	.byte	0x3f
	.zero		1


	//   ....[54]....
        /*0c94*/ 	.word	0x00016c40
        /*0c98*/ 	.word	0x00000010
        /*0c9c*/ 	.word	0x0002e870
        /*0ca0*/ 	.short	0x010a
        /*0ca2*/ 	.byte	0x3f
	.zero		1


	//   ....[55]....
        /*0ca4*/ 	.word	0x00016cd0
        /*0ca8*/ 	.word	0x00000010
        /*0cac*/ 	.word	0x0002e860
        /*0cb0*/ 	.short	0x010a
        /*0cb2*/ 	.byte	0x3f
	.zero		1


	//   ....[56]....
        /*0cb4*/ 	.word	0x00017390
        /*0cb8*/ 	.word	0x00000010
        /*0cbc*/ 	.word	0x0002e850
        /*0cc0*/ 	.short	0x0101
        /*0cc2*/ 	.byte	0x3f
	.zero		1


	//   ....[57]....
        /*0cc4*/ 	.word	0x000173d0
        /*0cc8*/ 	.word	0x00000000
        /*0ccc*/ 	.word	0x00000000
        /*0cd0*/ 	.short	0x0101
        /*0cd2*/ 	.byte	0x3f
	.zero		1


	//   ....[58]....
        /*0cd4*/ 	.word	0x000185c0
        /*0cd8*/ 	.word	0x00000000
        /*0cdc*/ 	.word	0x0002e820
        /*0ce0*/ 	.short	0x010a
        /*0ce2*/ 	.byte	0x3f
	.zero		1


	//   ....[59]....
        /*0ce4*/ 	.word	0x00018780
        /*0ce8*/ 	.word	0x00000006
        /*0cec*/ 	.word	0x00000000
        /*0cf0*/ 	.short	0x010a
        /*0cf2*/ 	.byte	0x3f
	.zero		1


	//   ....[60]....
        /*0cf4*/ 	.word	0x000187f0
        /*0cf8*/ 	.word	0x00000007
        /*0cfc*/ 	.word	0x00000000
        /*0d00*/ 	.short	0x010a
        /*0d02*/ 	.byte	0x3f
	.zero		1


	//   ....[61]....
        /*0d04*/ 	.word	0x00018850
        /*0d08*/ 	.word	0x00000004
        /*0d0c*/ 	.word	0x0002e860
        /*0d10*/ 	.short	0x010a
        /*0d12*/ 	.byte	0x3f
	.zero		1


	//   ....[62]....
        /*0d14*/ 	.word	0x000188a0
        /*0d18*/ 	.word	0x00000003
        /*0d1c*/ 	.word	0x0002e860
        /*0d20*/ 	.short	0x010a
        /*0d22*/ 	.byte	0x3f
	.zero		1


	//   ....[63]....
        /*0d24*/ 	.word	0x000188e0
        /*0d28*/ 	.word	0x00000004
        /*0d2c*/ 	.word	0x0002e880
        /*0d30*/ 	.short	0x010a
        /*0d32*/ 	.byte	0x3f
	.zero		1


	//   ....[64]....
        /*0d34*/ 	.word	0x00018900
        /*0d38*/ 	.word	0x00000003
        /*0d3c*/ 	.word	0x0002e880
        /*0d40*/ 	.short	0x010a
        /*0d42*/ 	.byte	0x3f
	.zero		1


	//   ....[65]....
        /*0d44*/ 	.word	0x00018970
        /*0d48*/ 	.word	0x00000003
        /*0d4c*/ 	.word	0x0002e800
        /*0d50*/ 	.short	0x010a
        /*0d52*/ 	.byte	0x3f
	.zero		1


	//   ....[66]....
        /*0d54*/ 	.word	0x000189c0
        /*0d58*/ 	.word	0x00000002
        /*0d5c*/ 	.word	0x0002e830
        /*0d60*/ 	.short	0x010a
        /*0d62*/ 	.byte	0x3f
	.zero		1


	//   ....[67]....
        /*0d64*/ 	.word	0x00018a20
        /*0d68*/ 	.word	0x00000005
        /*0d6c*/ 	.word	0x0002e830
        /*0d70*/ 	.short	0x010a
        /*0d72*/ 	.byte	0x3f
	.zero		1


	//   ....[68]....
        /*0d74*/ 	.word	0x00018a80
        /*0d78*/ 	.word	0x00000005
        /*0d7c*/ 	.word	0x0002e850
        /*0d80*/ 	.short	0x010a
        /*0d82*/ 	.byte	0x3f
	.zero		1


	//   ....[69]....
        /*0d84*/ 	.word	0x00018ae0
        /*0d88*/ 	.word	0x00000005
        /*0d8c*/ 	.word	0x0002e830
        /*0d90*/ 	.short	0x010a
        /*0d92*/ 	.byte	0x3f
	.zero		1


	//   ....[70]....
        /*0d94*/ 	.word	0x00018b40
        /*0d98*/ 	.word	0x00000005
        /*0d9c*/ 	.word	0x0002e850
        /*0da0*/ 	.short	0x010a
        /*0da2*/ 	.byte	0x3f
	.zero		1


	//   ....[71]....
        /*0da4*/ 	.word	0x00018ba0
        /*0da8*/ 	.word	0x00000007
        /*0dac*/ 	.word	0x0002e850
        /*0db0*/ 	.short	0x010a
        /*0db2*/ 	.byte	0x3f
	.zero		1


	//   ....[72]....
        /*0db4*/ 	.word	0x00018cf0
        /*0db8*/ 	.word	0x00000004
        /*0dbc*/ 	.word	0x0002e880
        /*0dc0*/ 	.short	0x010a
        /*0dc2*/ 	.byte	0x3f
	.zero		1


	//   ....[73]....
        /*0dc4*/ 	.word	0x00018d40
        /*0dc8*/ 	.word	0x00000004
        /*0dcc*/ 	.word	0x0002e840
        /*0dd0*/ 	.short	0x010a
        /*0dd2*/ 	.byte	0x3f
	.zero		1


	//   ....[74]....
        /*0dd4*/ 	.word	0x00019770
        /*0dd8*/ 	.word	0x00000012
        /*0ddc*/ 	.word	0x0002e820
        /*0de0*/ 	.short	0x010a
        /*0de2*/ 	.byte	0x3f
	.zero		1


	//   ....[75]....
        /*0de4*/ 	.word	0x000197c0
        /*0de8*/ 	.word	0x00000004
        /*0dec*/ 	.word	0x0002e880
        /*0df0*/ 	.short	0x010a
        /*0df2*/ 	.byte	0x3f
	.zero		1


	//   ....[76]....
        /*0df4*/ 	.word	0x00019810
        /*0df8*/ 	.word	0x00000004
        /*0dfc*/ 	.word	0x0002e840
        /*0e00*/ 	.short	0x010a
        /*0e02*/ 	.byte	0x3f
	.zero		1


	//   ....[77]....
        /*0e04*/ 	.word	0x00019860
        /*0e08*/ 	.word	0x00000013
        /*0e0c*/ 	.word	0x0002e870
        /*0e10*/ 	.short	0x010a
        /*0e12*/ 	.byte	0x3f
	.zero		1


	//   ....[78]....
        /*0e14*/ 	.word	0x000198b0
        /*0e18*/ 	.word	0x00000013
        /*0e1c*/ 	.word	0x0002e860
        /*0e20*/ 	.short	0x010a
        /*0e22*/ 	.byte	0x3f
	.zero		1


	//   ....[79]....
        /*0e24*/ 	.word	0x00019900
        /*0e28*/ 	.word	0x00000010
        /*0e2c*/ 	.word	0x0002e870
        /*0e30*/ 	.short	0x010a
        /*0e32*/ 	.byte	0x3f
	.zero		1


	//   ....[80]....
        /*0e34*/ 	.word	0x00019950
        /*0e38*/ 	.word	0x00000010
        /*0e3c*/ 	.word	0x0002e860
        /*0e40*/ 	.short	0x010a
        /*0e42*/ 	.byte	0x3f
	.zero		1


	//   ....[81]....
        /*0e44*/ 	.word	0x000199a0
        /*0e48*/ 	.word	0x00000000
        /*0e4c*/ 	.word	0x0002e820
        /*0e50*/ 	.short	0x010a
        /*0e52*/ 	.byte	0x3f
	.zero		1


	//   ....[82]....
        /*0e54*/ 	.word	0x00019b40
        /*0e58*/ 	.word	0x00000006
        /*0e5c*/ 	.word	0x00000000
        /*0e60*/ 	.short	0x010a
        /*0e62*/ 	.byte	0x3f
	.zero		1


	//   ....[83]....
        /*0e64*/ 	.word	0x00019b90
        /*0e68*/ 	.word	0x00000007
        /*0e6c*/ 	.word	0x00000000
        /*0e70*/ 	.short	0x010a
        /*0e72*/ 	.byte	0x3f
	.zero		1


	//   ....[84]....
        /*0e74*/ 	.word	0x00019be0
        /*0e78*/ 	.word	0x00000004
        /*0e7c*/ 	.word	0x0002e860
        /*0e80*/ 	.short	0x010a
        /*0e82*/ 	.byte	0x3f
	.zero		1


	//   ....[85]....
        /*0e84*/ 	.word	0x00019c30
        /*0e88*/ 	.word	0x00000003
        /*0e8c*/ 	.word	0x0002e860
        /*0e90*/ 	.short	0x010a
        /*0e92*/ 	.byte	0x3f
	.zero		1


	//   ....[86]....
        /*0e94*/ 	.word	0x00019c80
        /*0e98*/ 	.word	0x00000004
        /*0e9c*/ 	.word	0x0002e880
        /*0ea0*/ 	.short	0x010a
        /*0ea2*/ 	.byte	0x3f
	.zero		1


	//----- nvinfo : EIATTR_NUM_MBARRIERS
	.align		4
.L_297:
        /*0ea4*/ 	.byte	0x03, 0x38
        /*0ea6*/ 	.short	0x0016


	//----- nvinfo : EIATTR_EXIT_INSTR_OFFSETS
	.align		4
        /*0ea8*/ 	.byte	0x04, 0x1c
        /*0eaa*/ 	.short	(.L_299 - .L_298)


	//   ....[0]....
.L_298:
        /*0eac*/ 	.word	0x00000a80


	//   ....[1]....
        /*0eb0*/ 	.word	0x00012530


	//   ....[2]....
        /*0eb4*/ 	.word	0x00018950


	//----- nvinfo : EIATTR_MAX_THREADS
	.align		4
.L_299:
        /*0eb8*/ 	.byte	0x04, 0x05
        /*0eba*/ 	.short	(.L_301 - .L_300)
.L_300:
        /*0ebc*/ 	.word	0x00000180
        /*0ec0*/ 	.word	0x00000001
        /*0ec4*/ 	.word	0x00000001


	//----- nvinfo : EIATTR_CRS_STACK_SIZE
	.align		4
.L_301:
        /*0ec8*/ 	.byte	0x04, 0x1e
        /*0eca*/ 	.short	(.L_303 - .L_302)
.L_302:
        /*0ecc*/ 	.word	0x00000000


	//----- nvinfo : EIATTR_CBANK_PARAM_SIZE
	.align		4
.L_303:
        /*0ed0*/ 	.byte	0x03, 0x19
        /*0ed2*/ 	.short	0x0af0


	//----- nvinfo : EIATTR_PARAM_CBANK
	.align		4
        /*0ed4*/ 	.byte	0x04, 0x0a
        /*0ed6*/ 	.short	(.L_305 - .L_304)
	.align		4
.L_304:
        /*0ed8*/ 	.word	index@(.nv.constant0._ZN7cutlass13device_kernelIN5flash11enable_sm90INS1_16FlashAttnFwdSm90INS1_25CollectiveMainloopFwdSm90ILi2EN4cute5tupleIJNS5_1CILi1EEES8_S8_EEENS6_IJNS7_ILi128EEENS7_ILi224EEESA_EEELi128ENS_12float_e4m3_tEfNS_4arch4Sm90ELb1ELb0ELb0ELb1ELb0ELb0ELb0ELb1ELb1ELb1ELb1ELb0EEENS1_21CollectiveEpilogueFwdINS6_IJSA_SA_SB_EEES9_NS_10bfloat16_tESF_Li256ELb1ELb1ELb1ELb1EEENS1_36VarlenDynamicPersistentTileSchedulerILi128ELi224ELi256ELi128ELb1ELb1ELb1ELb1ELb1ELb1EEEEEEEEEvNT_6ParamsE)
        /*0edc*/ 	.short	0x0210
        /*0ede*/ 	.short	0x0af0


	//----- nvinfo : EIATTR_SW_WAR
	.align		4
.L_305:
        /*0ee0*/ 	.byte	0x04, 0x36
        /*0ee2*/ 	.short	(.L_307 - .L_306)
.L_306:
        /*0ee4*/ 	.word	0x00000008
.L_307:


//--------------------- .nv.info._ZN7cutlass13device_kernelIN5flash11enable_sm90INS1_16FlashAttnFwdSm90INS1_25CollectiveMainloopFwdSm90ILi2EN4cute5tupleIJNS5_1CILi1EEES8_S8_EEENS6_IJNS7_ILi128EEENS7_ILi224EEESA_EEELi128ENS_12float_e4m3_tEfNS_4arch4Sm90ELb1ELb0ELb0ELb1ELb0ELb1ELb0ELb1ELb1ELb1ELb1ELb0EEENS1_21CollectiveEpilogueFwdINS6_IJSA_SA_SB_EEES9_NS_10bfloat16_tESF_Li256ELb1ELb1ELb1ELb1EEENS1_36VarlenDynamicPersistentTileSchedulerILi128ELi224ELi256ELi128ELb1ELb1ELb1ELb1ELb1ELb1EEEEEEEEEvNT_6ParamsE --------------------------
	.section	.nv.info._ZN7cutlass13device_kernelIN5flash11enable_sm90INS1_16FlashAttnFwdSm90INS1_25CollectiveMainloopFwdSm90ILi2EN4cute5tupleIJNS5_1CILi1EEES8_S8_EEENS6_IJNS7_ILi128EEENS7_ILi224EEESA_EEELi128ENS_12float_e4m3_tEfNS_4arch4Sm90ELb1ELb0ELb0ELb1ELb0ELb1ELb0ELb1ELb1ELb1ELb1ELb0EEENS1_21CollectiveEpilogueFwdINS6_IJSA_SA_SB_EEES9_NS_10bfloat16_tESF_Li256ELb1ELb1ELb1ELb1EEENS1_36VarlenDynamicPersistentTileSchedulerILi128ELi224ELi256ELi128ELb1ELb1ELb1ELb1ELb1ELb1EEEEEEEEEvNT_6ParamsE,"",@"SHT_CUDA_INFO"
	.sectionflags	@""
	.align	4


	//----- nvinfo : EIATTR_CUDA_API_VERSION
	.align		4
        /*0000*/ 	.byte	0x04, 0x37
        /*0002*/ 	.short	(.L_309 - .L_308)
.L_308:
        /*0004*/ 	.word	0x00000082


	//----- nvinfo : EIATTR_KPARAM_INFO
	.align		4
.L_309:
        /*0008*/ 	.byte	0x04, 0x17
        /*000a*/ 	.short	(.L_311 - .L_310)
.L_310:
        /*000c*/ 	.word	0x00000000
        /*0010*/ 	.short	0x0000
        /*0012*/ 	.short	0x0070
        /*0014*/ 	.byte	0x00, 0xf0, 0x01, 0x2a


	//----- nvinfo : EIATTR_SPARSE_MMA_MASK
	.align		4
.L_311:
        /*0018*/ 	.byte	0x03, 0x50
        /*001a*/ 	.short	0x0000


	//----- nvinfo : EIATTR_MAXREG_COUNT
	.align		4
        /*001c*/ 	.byte	0x03, 0x1b
        /*001e*/ 	.short	0x00a8


	//----- nvinfo : EIATTR_NUM_BARRIERS
	.align		4
        /*0020*/ 	.byte	0x02, 0x4c
        /*0022*/ 	.byte	0x10
	.zero		1


	//----- nvinfo : EIATTR_EXTERNS
	.align		4
        /*0024*/ 	.byte	0x04, 0x0f
        /*0026*/ 	.short	(.L_313 - .L_312)


	//   ....[0]....
	.align		4
.L_312:
        /*0028*/ 	.word	index@(__assertfail)


	//----- nvinfo : EIATTR_ANNOTATIONS
	.align		4
.L_313:
        /*002c*/ 	.byte	0x04, 0x55
        /*002e*/ 	.short	(.L_315 - .L_314)


	//   ....[0]....
.L_314:
        /* <DEDUP_REMOVED lines=157> */


	//----- nvinfo : EIATTR_MERCURY_ISA_VERSION
	.align		4
.L_315:
        /*09f0*/ 	.byte	0x03, 0x5f
        /*09f2*/ 	.short	0x0101


	//----- nvinfo : EIATTR_UNUSED_LOAD_BYTE_OFFSET
	.align		4
        /*09f4*/ 	.byte	0x04, 0x44
        /*09f6*/ 	.short	(.L_317 - .L_316)


	//   ....[0]....
.L_316:
        /*09f8*/ 	.word	0x00000ae0
        /*09fc*/ 	.word	0x0000fff0


	//   ....[1]....
        /*0a00*/ 	.word	0x00020b50
        /*0a04*/ 	.word	0x0000fff0


	//----- nvinfo : EIATTR_INT_WARP_WIDE_INSTR_OFFSETS
	.align		4
.L_317:
        /*0a08*/ 	.byte	0x04, 0x31
        /*0a0a*/ 	.short	(.L_319 - .L_318)


	//   ....[0]....
.L_318:
        /*0a0c*/ 	.word	0x00000190


	//   ....[1]....
        /*0a10*/ 	.word	0x000001d0


	//   ....[2]....
        /*0a14*/ 	.word	0x00000240


	//   ....[3]....
        /*0a18*/ 	.word	0x00027cc0


	//   ....[4]....
        /*0a1c*/ 	.word	0x00027d60


	//   ....[5]....
        /*0a20*/ 	.word	0x0002a6e0


	//   ....[6]....
        /*0a24*/ 	.word	0x0002a780


	//----- nvinfo : EIATTR_COOP_GROUP_MASK_REGIDS
	.align		4
.L_319:
        /*0a28*/ 	.byte	0x04, 0x29
        /*0a2a*/ 	.short	(.L_321 - .L_320)


	//   ....[0]....
.L_320:
        /*0a2c*/ 	.word	0xffffffff


	//   ....[1]....
        /*0a30*/ 	.word	0xffffffff


	//   ....[2]....
        /*0a34*/ 	.word	0xffffffff


	//   ....[3]....
        /*0a38*/ 	.word	0xffffffff


	//   ....[4]....
        /*0a3c*/ 	.word	0xffffffff


	//   ....[5]....
        /*0a40*/ 	.word	0xffffffff


	//   ....[6]....
        /*0a44*/ 	.word	0xffffffff


	//   ....[7]....
        /*0a48*/ 	.word	0xffffffff


	//   ....[8]....
        /*0a4c*/ 	.word	0xffffffff


	//   ....[9]....
        /*0a50*/ 	.word	0xffffffff


	//   ....[10]....
        /*0a54*/ 	.word	0xffffffff


	//   ....[11]....
        /*0a58*/ 	.word	0xffffffff


	//   ....[12]....
        /*0a5c*/ 	.word	0xffffffff


	//   ....[13]....
        /*0a60*/ 	.word	0xffffffff


	//   ....[14]....
        /*0a64*/ 	.word	0xffffffff


	//   ....[15]....
        /*0a68*/ 	.word	0xffffffff


	//   ....[16]....
        /*0a6c*/ 	.word	0xffffffff


	//   ....[17]....
        /*0a70*/ 	.word	0xffffffff


	//   ....[18]....
        /*0a74*/ 	.word	0xffffffff


	//   ....[19]....
        /*0a78*/ 	.word	0xffffffff


	//   ....[20]....
        /*0a7c*/ 	.word	0xffffffff


	//   ....[21]....
        /*0a80*/ 	.word	0xffffffff


	//   ....[22]....
        /*0a84*/ 	.word	0xffffffff


	//   ....[23]....
        /*0a88*/ 	.word	0xffffffff


	//   ....[24]....
        /*0a8c*/ 	.word	0xffffffff


	//   ....[25]....
        /*0a90*/ 	.word	0xffffffff


	//   ....[26]....
        /*0a94*/ 	.word	0xffffffff


	//   ....[27]....
        /*0a98*/ 	.word	0xffffffff


	//   ....[28]....
        /*0a9c*/ 	.word	0xffffffff


	//   ....[29]....
        /*0aa0*/ 	.word	0xffffffff


	//   ....[30]....
        /*0aa4*/ 	.word	0xffffffff


	//   ....[31]....
        /*0aa8*/ 	.word	0xffffffff


	//   ....[32]....
        /*0aac*/ 	.word	0xffffffff


	//   ....[33]....
        /*0ab0*/ 	.word	0xffffffff


	//   ....[34]....
        /*0ab4*/ 	.word	0xffffffff


	//   ....[35]....
        /*0ab8*/ 	.word	0xffffffff


	//   ....[36]....
        /*0abc*/ 	.word	0xffffffff


	//   ....[37]....
        /*0ac0*/ 	.word	0xffffffff


	//   ....[38]....
        /*0ac4*/ 	.word	0xffffffff


	//   ....[39]....
        /*0ac8*/ 	.word	0xffffffff


	//   ....[40]....
        /*0acc*/ 	.word	0xffffffff


	//   ....[41]....
        /*0ad0*/ 	.word	0xffffffff


	//   ....[42]....
        /*0ad4*/ 	.word	0xffffffff


	//   ....[43]....
        /*0ad8*/ 	.word	0xffffffff


	//   ....[44]....
        /*0adc*/ 	.word	0xffffffff


	//   ....[45]....
        /*0ae0*/ 	.word	0xffffffff


	//   ....[46]....
        /*0ae4*/ 	.word	0xffffffff


	//   ....[47]....
        /*0ae8*/ 	.word	0xffffffff


	//   ....[48]....
        /*0aec*/ 	.word	0xffffffff


	//   ....[49]....
        /*0af0*/ 	.word	0xffffffff


	//   ....[50]....
        /*0af4*/ 	.word	0xffffffff


	//   ....[51]....
        /*0af8*/ 	.word	0xffffffff


	//   ....[52]....
        /*0afc*/ 	.word	0xffffffff


	//   ....[53]....
        /*0b00*/ 	.word	0xffffffff


	//   ....[54]....
        /*0b04*/ 	.word	0xffffffff


	//   ....[55]....
        /*0b08*/ 	.word	0xffffffff


	//   ....[56]....
        /*0b0c*/ 	.word	0xffffffff


	//   ....[57]....
        /*0b10*/ 	.word	0xffffffff


	//   ....[58]....
        /*0b14*/ 	.word	0xffffffff


	//   ....[59]....
        /*0b18*/ 	.word	0xffffffff


	//   ....[60]....
        /*0b1c*/ 	.word	0xffffffff


	//   ....[61]....
        /*0b20*/ 	.word	0xffffffff


	//   ....[62]....
        /*0b24*/ 	.word	0xffffffff


	//   ....[63]....
        /*0b28*/ 	.word	0xffffffff


	//   ....[64]....
        /*0b2c*/ 	.word	0xffffffff


	//   ....[65]....
        /*0b30*/ 	.word	0xffffffff


	//   ....[66]....
        /*0b34*/ 	.word	0xffffffff


	//   ....[67]....
        /*0b38*/ 	.word	0xffffffff


	//   ....[68]....
        /*0b3c*/ 	.word	0xffffffff


	//   ....[69]....
        /*0b40*/ 	.word	0xffffffff


	//   ....[70]....
        /*0b44*/ 	.word	0xffffffff


	//   ....[71]....
        /*0b48*/ 	.word	0xffffffff


	//   ....[72]....
        /*0b4c*/ 	.word	0xffffffff


	//   ....[73]....
        /*0b50*/ 	.word	0xffffffff


	//   ....[74]....
        /*0b54*/ 	.word	0xffffffff


	//   ....[75]....
        /*0b58*/ 	.word	0xffffffff


	//   ....[76]....
        /*0b5c*/ 	.word	0xffffffff


	//   ....[77]....
        /*0b60*/ 	.word	0xffffffff


	//   ....[78]....
        /*0b64*/ 	.word	0xffffffff


	//   ....[79]....
        /*0b68*/ 	.word	0xffffffff


	//   ....[80]....
        /*0b6c*/ 	.word	0xffffffff


	//   ....[81]....
        /*0b70*/ 	.word	0xffffffff


	//   ....[82]....
        /*0b74*/ 	.word	0xffffffff


	//   ....[83]....
        /*0b78*/ 	.word	0xffffffff


	//   ....[84]....
        /*0b7c*/ 	.word	0xffffffff


	//   ....[85]....
        /*0b80*/ 	.word	0xffffffff


	//   ....[86]....
        /*0b84*/ 	.word	0xffffffff


	//   ....[87]....
        /*0b88*/ 	.word	0xffffffff


	//   ....[88]....
        /*0b8c*/ 	.word	0xffffffff


	//   ....[89]....
        /*0b90*/ 	.word	0xffffffff


	//   ....[90]....
        /*0b94*/ 	.word	0xffffffff


	//   ....[91]....
        /*0b98*/ 	.word	0xffffffff


	//   ....[92]....
        /*0b9c*/ 	.word	0xffffffff


	//   ....[93]....
        /*0ba0*/ 	.word	0xffffffff


	//   ....[94]....
        /*0ba4*/ 	.word	0xffffffff


	//   ....[95]....
        /*0ba8*/ 	.word	0xffffffff


	//   ....[96]....
        /*0bac*/ 	.word	0xffffffff


	//   ....[97]....
        /*0bb0*/ 	.word	0xffffffff


	//   ....[98]....
        /*0bb4*/ 	.word	0xffffffff


	//   ....[99]....
        /*0bb8*/ 	.word	0xffffffff


	//   ....[100]....
        /*0bbc*/ 	.word	0xffffffff


	//   ....[101]....
        /*0bc0*/ 	.word	0xffffffff


	//   ....[102]....
        /*0bc4*/ 	.word	0xffffffff


	//   ....[103]....
        /*0bc8*/ 	.word	0xffffffff


	//   ....[104]....
        /*0bcc*/ 	.word	0xffffffff


	//   ....[105]....
        /*0bd0*/ 	.word	0xffffffff


	//   ....[106]....
        /*0bd4*/ 	.word	0xffffffff


	//   ....[107]....
        /*0bd8*/ 	.word	0xffffffff


	//   ....[108]....
        /*0bdc*/ 	.word	0xffffffff


	//   ....[109]....
        /*0be0*/ 	.word	0xffffffff


	//   ....[110]....
        /*0be4*/ 	.word	0xffffffff


	//   ....[111]....
        /*0be8*/ 	.word	0xffffffff


	//   ....[112]....
        /*0bec*/ 	.word	0xffffffff


	//   ....[113]....
        /*0bf0*/ 	.word	0xffffffff


	//   ....[114]....
        /*0bf4*/ 	.word	0xffffffff


	//   ....[115]....
        /*0bf8*/ 	.word	0xffffffff


	//   ....[116]....
        /*0bfc*/ 	.word	0xffffffff


	//   ....[117]....
        /*0c00*/ 	.word	0xffffffff


	//   ....[118]....
        /*0c04*/ 	.word	0xffffffff


	//   ....[119]....
        /*0c08*/ 	.word	0xffffffff


	//   ....[120]....
        /*0c0c*/ 	.word	0xffffffff


	//   ....[121]....
        /*0c10*/ 	.word	0xffffffff


	//   ....[122]....
        /*0c14*/ 	.word	0xffffffff


	//   ....[123]....
        /*0c18*/ 	.word	0xffffffff


	//   ....[124]....
        /*0c1c*/ 	.word	0xffffffff


	//   ....[125]....
        /*0c20*/ 	.word	0xffffffff


	//   ....[126]....
        /*0c24*/ 	.word	0xffffffff


	//   ....[127]....
        /*0c28*/ 	.word	0xffffffff


	//   ....[128]....
        /*0c2c*/ 	.word	0xffffffff


	//   ....[129]....
        /*0c30*/ 	.word	0xffffffff


	//   ....[130]....
        /*0c34*/ 	.word	0xffffffff


	//   ....[131]....
        /*0c38*/ 	.word	0xffffffff


	//   ....[132]....
        /*0c3c*/ 	.word	0xffffffff


	//   ....[133]....
        /*0c40*/ 	.word	0xffffffff


	//   ....[134]....
        /*0c44*/ 	.word	0xffffffff


	//   ....[135]....
        /*0c48*/ 	.word	0xffffffff


	//   ....[136]....
        /*0c4c*/ 	.word	0xffffffff


	//   ....[137]....
        /*0c50*/ 	.word	0xffffffff


	//   ....[138]....
        /*0c54*/ 	.word	0xffffffff


	//   ....[139]....
        /*0c58*/ 	.word	0xffffffff


	//   ....[140]....
        /*0c5c*/ 	.word	0xffffffff


	//   ....[141]....
        /*0c60*/ 	.word	0xffffffff


	//   ....[142]....
        /*0c64*/ 	.word	0xffffffff


	//   ....[143]....
        /*0c68*/ 	.word	0xffffffff


	//   ....[144]....
        /*0c6c*/ 	.word	0xffffffff


	//   ....[145]....
        /*0c70*/ 	.word	0xffffffff


	//   ....[146]....
        /*0c74*/ 	.word	0xffffffff


	//   ....[147]....
        /*0c78*/ 	.word	0xffffffff


	//   ....[148]....
        /*0c7c*/ 	.word	0xffffffff


	//   ....[149]....
        /*0c80*/ 	.word	0xffffffff


	//   ....[150]....
        /*0c84*/ 	.word	0xffffffff


	//   ....[151]....
        /*0c88*/ 	.word	0xffffffff


	//   ....[152]....
        /*0c8c*/ 	.word	0xffffffff


	//   ....[153]....
        /*0c90*/ 	.word	0xffffffff


	//   ....[154]....
        /*0c94*/ 	.word	0xffffffff


	//   ....[155]....
        /*0c98*/ 	.word	0xffffffff


	//   ....[156]....
        /*0c9c*/ 	.word	0xffffffff


	//   ....[157]....
        /*0ca0*/ 	.word	0xffffffff


	//   ....[158]....
        /*0ca4*/ 	.word	0xffffffff


	//   ....[159]....
        /*0ca8*/ 	.word	0xffffffff


	//   ....[160]....
        /*0cac*/ 	.word	0xffffffff


	//   ....[161]....
        /*0cb0*/ 	.word	0xffffffff


	//   ....[162]....
        /*0cb4*/ 	.word	0xffffffff


	//   ....[163]....
        /*0cb8*/ 	.word	0xffffffff


	//   ....[164]....
        /*0cbc*/ 	.word	0xffffffff


	//   ....[165]....
        /*0cc0*/ 	.word	0xffffffff


	//   ....[166]....
        /*0cc4*/ 	.word	0xffffffff


	//   ....[167]....
        /*0cc8*/ 	.word	0xffffffff


	//   ....[168]....
        /*0ccc*/ 	.word	0xffffffff


	//   ....[169]....
        /*0cd0*/ 	.word	0xffffffff


	//   ....[170]....
        /*0cd4*/ 	.word	0xffffffff


	//   ....[171]....
        /*0cd8*/ 	.word	0xffffffff


	//   ....[172]....
        /*0cdc*/ 	.word	0xffffffff


	//   ....[173]....
        /*0ce0*/ 	.word	0xffffffff


	//   ....[174]....
        /*0ce4*/ 	.word	0xffffffff


	//   ....[175]....
        /*0ce8*/ 	.word	0xffffffff


	//   ....[176]....
        /*0cec*/ 	.word	0xffffffff


	//   ....[177]....
        /*0cf0*/ 	.word	0xffffffff


	//   ....[178]....
        /*0cf4*/ 	.word	0xffffffff


	//   ....[179]....
        /*0cf8*/ 	.word	0xffffffff


	//   ....[180]....
        /*0cfc*/ 	.word	0xffffffff


	//   ....[181]....
        /*0d00*/ 	.word	0xffffffff


	//   ....[182]....
        /*0d04*/ 	.word	0xffffffff


	//   ....[183]....
        /*0d08*/ 	.word	0xffffffff


	//   ....[184]....
        /*0d0c*/ 	.word	0xffffffff


	//   ....[185]....
        /*0d10*/ 	.word	0xffffffff


	//   ....[186]....
        /*0d14*/ 	.word	0x0500000f


	//   ....[187]....
        /*0d18*/ 	.word	0x0500000f


	//   ....[188]....
        /*0d1c*/ 	.word	0x0500000f


	//   ....[189]....
        /*0d20*/ 	.word	0x0500000f


	//   ....[190]....
        /*0d24*/ 	.word	0x0500000f


	//   ....[191]....
        /*0d28*/ 	.word	0x0500000f


	//   ....[192]....
        /*0d2c*/ 	.word	0x0500000f


	//   ....[193]....
        /*0d30*/ 	.word	0x0500000f


	//   ....[194]....
        /*0d34*/ 	.word	0x0500000f


	//   ....[195]....
        /*0d38*/ 	.word	0x0500000f


	//   ....[196]....
        /*0d3c*/ 	.word	0x0500000f


	//   ....[197]....
        /*0d40*/ 	.word	0x0500000f


	//   ....[198]....
        /*0d44*/ 	.word	0x0500000f


	//   ....[199]....
        /*0d48*/ 	.word	0x0500000f


	//   ....[200]....
        /*0d4c*/ 	.word	0x0500000f


	//   ....[201]....
        /*0d50*/ 	.word	0x0500000f


	//   ....[202]....
        /*0d54*/ 	.word	0x0500000f


	//   ....[203]....
        /*0d58*/ 	.word	0x0500000f


	//   ....[204]....
        /*0d5c*/ 	.word	0x0500000f


	//   ....[205]....
        /*0d60*/ 	.word	0x0500000f


	//   ....[206]....
        /*0d64*/ 	.word	0x0500000f


	//   ....[207]....
        /*0d68*/ 	.word	0x0500000f


	//   ....[208]....
        /*0d6c*/ 	.word	0x0500000f


	//   ....[209]....
        /*0d70*/ 	.word	0x0500000f


	//   ....[210]....
        /*0d74*/ 	.word	0x0500000f


	//   ....[211]....
        /*0d78*/ 	.word	0x0500000f


	//   ....[212]....
        /*0d7c*/ 	.word	0x0500000f


	//   ....[213]....
        /*0d80*/ 	.word	0x0500000f


	//   ....[214]....
        /*0d84*/ 	.word	0x0500000f


	//   ....[215]....
        /*0d88*/ 	.word	0x0500000f


	//   ....[216]....
        /*0d8c*/ 	.word	0x0500000f


	//   ....[217]....
        /*0d90*/ 	.word	0x0500000f


	//   ....[218]....
        /*0d94*/ 	.word	0x0500000f


	//   ....[219]....
        /*0d98*/ 	.word	0x0500000f


	//   ....[220]....
        /*0d9c*/ 	.word	0x0500000f


	//   ....[221]....
        /*0da0*/ 	.word	0x0500000f


	//   ....[222]....
        /*0da4*/ 	.word	0x0500000f


	//   ....[223]....
        /*0da8*/ 	.word	0x0500000f


	//   ....[224]....
        /*0dac*/ 	.word	0x0500000f


	//   ....[225]....
        /*0db0*/ 	.word	0x0500000f


	//   ....[226]....
        /*0db4*/ 	.word	0x0500000f


	//   ....[227]....
        /*0db8*/ 	.word	0x0500000f


	//   ....[228]....
        /*0dbc*/ 	.word	0x0500000f


	//   ....[229]....
        /*0dc0*/ 	.word	0x0500000f


	//   ....[230]....
        /*0dc4*/ 	.word	0x0500000f


	//   ....[231]....
        /*0dc8*/ 	.word	0x0500000f


	//   ....[232]....
        /*0dcc*/ 	.word	0x0500000f


	//   ....[233]....
        /*0dd0*/ 	.word	0x0500000f


	//   ....[234]....
        /*0dd4*/ 	.word	0x0500000f


	//   ....[235]....
        /*0dd8*/ 	.word	0x0500000f


	//   ....[236]....
        /*0ddc*/ 	.word	0x0500000f


	//   ....[237]....
        /*0de0*/ 	.word	0x0500000f


	//   ....[238]....
        /*0de4*/ 	.word	0x0500000f


	//   ....[239]....
        /*0de8*/ 	.word	0x0500000f


	//   ....[240]....
        /*0dec*/ 	.word	0x0500000f


	//   ....[241]....
        /*0df0*/ 	.word	0x0500000f


	//   ....[242]....
        /*0df4*/ 	.word	0x0500000f


	//   ....[243]....
        /*0df8*/ 	.word	0x0500000f


	//   ....[244]....
        /*0dfc*/ 	.word	0x0500000f


	//   ....[245]....
        /*0e00*/ 	.word	0x0500000f


	//   ....[246]....
        /*0e04*/ 	.word	0x0500000f


	//   ....[247]....
        /*0e08*/ 	.word	0x0500000f


	//   ....[248]....
        /*0e0c*/ 	.word	0x0500000f


	//   ....[249]....
        /*0e10*/ 	.word	0x0500000f


	//   ....[250]....
        /*0e14*/ 	.word	0x0500000f


	//   ....[251]....
        /*0e18*/ 	.word	0x0500000f


	//   ....[252]....
        /*0e1c*/ 	.word	0x0500000f


	//   ....[253]....
        /*0e20*/ 	.word	0x0500000f


	//   ....[254]....
        /*0e24*/ 	.word	0x0500000f


	//   ....[255]....
        /*0e28*/ 	.word	0x0500000f


	//   ....[0]....
        /*0e2c*/ 	.word	0x0500000f


	//   ....[1]....
        /*0e30*/ 	.word	0x0500000f


	//   ....[2]....
        /*0e34*/ 	.word	0x0500000f


	//   ....[3]....
        /*0e38*/ 	.word	0x0500000f


	//   ....[4]....
        /*0e3c*/ 	.word	0x0500000f


	//   ....[5]....
        /*0e40*/ 	.word	0x0500000f


	//   ....[6]....
        /*0e44*/ 	.word	0x0500000f


	//   ....[7]....
        /*0e48*/ 	.word	0x0500000f


	//   ....[8]....
        /*0e4c*/ 	.word	0x0500000f


	//   ....[9]....
        /*0e50*/ 	.word	0x0500000f


	//   ....[10]....
        /*0e54*/ 	.word	0x0500000f


	//   ....[11]....
        /*0e58*/ 	.word	0x0500000f


	//   ....[12]....
        /*0e5c*/ 	.word	0x0500000f


	//   ....[13]....
        /*0e60*/ 	.word	0x0500000f


	//   ....[14]....
        /*0e64*/ 	.word	0x0500000f


	//   ....[15]....
        /*0e68*/ 	.word	0x0500000f


	//   ....[16]....
        /*0e6c*/ 	.word	0x0500000f


	//   ....[17]....
        /*0e70*/ 	.word	0x0500000f


	//   ....[18]....
        /*0e74*/ 	.word	0x0500000f


	//   ....[19]....
        /*0e78*/ 	.word	0x0500000f


	//   ....[20]....
        /*0e7c*/ 	.word	0x0500000f


	//   ....[21]....
        /*0e80*/ 	.word	0x0500000f


	//   ....[22]....
        /*0e84*/ 	.word	0x0500000f


	//   ....[23]....
        /*0e88*/ 	.word	0x0500000f


	//   ....[24]....
        /*0e8c*/ 	.word	0x0500000f


	//   ....[25]....
        /*0e90*/ 	.word	0x0500000f


	//   ....[26]....
        /*0e94*/ 	.word	0x0500000f


	//   ....[27]....
        /*0e98*/ 	.word	0x0500000f


	//   ....[28]....
        /*0e9c*/ 	.word	0x0500000f


	//   ....[29]....
        /*0ea0*/ 	.word	0x0500000f


	//   ....[30]....
        /*0ea4*/ 	.word	0x0500000f


	//   ....[31]....
        /*0ea8*/ 	.word	0x0500000f


	//   ....[32]....
        /*0eac*/ 	.word	0x0500000f


	//   ....[33]....
        /*0eb0*/ 	.word	0x0500000f


	//   ....[34]....
        /*0eb4*/ 	.word	0x0500000f


	//   ....[35]....
        /*0eb8*/ 	.word	0x0500000f


	//   ....[36]....
        /*0ebc*/ 	.word	0x0500000f


	//   ....[37]....
        /*0ec0*/ 	.word	0x0500000f


	//   ....[38]....
        /*0ec4*/ 	.word	0x0500000f


	//   ....[39]....
        /*0ec8*/ 	.word	0x0500000f


	//   ....[40]....
        /*0ecc*/ 	.word	0x0500000f


	//   ....[41]....
        /*0ed0*/ 	.word	0x0500000f


	//   ....[42]....
        /*0ed4*/ 	.word	0x0500000f


	//   ....[43]....
        /*0ed8*/ 	.word	0x0500000f


	//   ....[44]....
        /*0edc*/ 	.word	0x0500000f


	//   ....[45]....
        /*0ee0*/ 	.word	0x0500000f


	//   ....[46]....
        /*0ee4*/ 	.word	0x0500000f


	//   ....[47]....
        /*0ee8*/ 	.word	0x0500000f


	//   ....[48]....
        /*0eec*/ 	.word	0x0500000f


	//   ....[49]....
        /*0ef0*/ 	.word	0x0500000f


	//   ....[50]....
        /*0ef4*/ 	.word	0x0500000f


	//   ....[51]....
        /*0ef8*/ 	.word	0x0500000f


	//   ....[52]....
        /*0efc*/ 	.word	0x0500000f


	//   ....[53]....
        /*0f00*/ 	.word	0x0500000f


	//   ....[54]....
        /*0f04*/ 	.word	0x0500000f


	//   ....[55]....
        /*0f08*/ 	.word	0x0500000f


	//   ....[56]....
        /*0f0c*/ 	.word	0x0500000f


	//   ....[57]....
        /*0f10*/ 	.word	0x0500000f


	//   ....[58]....
        /*0f14*/ 	.word	0x0500000f


	//   ....[59]....
        /*0f18*/ 	.word	0x0500000f


	//   ....[60]....
        /*0f1c*/ 	.word	0x0500000f


	//   ....[61]....
        /*0f20*/ 	.word	0x0500000f


	//   ....[62]....
        /*0f24*/ 	.word	0x0500000f


	//   ....[63]....
        /*0f28*/ 	.word	0x0500000f


	//   ....[64]....
        /*0f2c*/ 	.word	0x0500000f


	//   ....[65]....
        /*0f30*/ 	.word	0x0500000f


	//   ....[66]....
        /*0f34*/ 	.word	0x0500000f


	//   ....[67]....
        /*0f38*/ 	.word	0x0500000f


	//----- nvinfo : EIATTR_COOP_GROUP_INSTR_OFFSETS
	.align		4
.L_321:
        /*0f3c*/ 	.byte	0x04, 0x28
        /*0f3e*/ 	.short	(.L_323 - .L_322)


	//   ....[0]....
.L_322:
        /*0f40*/ 	.word	0x00000070


	//   ....[1]....
        /*0f44*/ 	.word	0x000001a0


	//   ....[2]....
        /*0f48*/ 	.word	0x000001f0


	//   ....[3]....
        /*0f4c*/ 	.word	0x00000420


	//   ....[4]....
        /*0f50*/ 	.word	0x00000580


	//   ....[5]....
        /*0f54*/ 	.word	0x000006a0


	//   ....[6]....
        /*0f58*/ 	.word	0x00000800


	//   ....[7]....
        /*0f5c*/ 	.word	0x0000d270


	//   ....[8]....
        /*0f60*/ 	.word	0x0000da30


	//   ....[9]....
        /*0f64*/ 	.word	0x0000da40


	//   ....[10]....
        /*0f68*/ 	.word	0x0000da50


	//   ....[11]....
        /*0f6c*/ 	.word	0x0000da60


	//   ....[12]....
        /*0f70*/ 	.word	0x0000dc80


	//   ....[13]....
        /*0f74*/ 	.word	0x0000dc90


	//   ....[14]....
        /*0f78*/ 	.word	0x0000dca0


	//   ....[15]....
        /*0f7c*/ 	.word	0x0000dcb0


	//   ....[16]....
        /*0f80*/ 	.word	0x000101f0


	//   ....[17]....
        /*0f84*/ 	.word	0x00010200


	//   ....[18]....
        /*0f88*/ 	.word	0x00010210


	//   ....[19]....
        /*0f8c*/ 	.word	0x00010220


	//   ....[20]....
        /*0f90*/ 	.word	0x00010320


	//   ....[21]....
        /*0f94*/ 	.word	0x00010340


	//   ....[22]....
        /*0f98*/ 	.word	0x00010350


	//   ....[23]....
        /*0f9c*/ 	.word	0x00010360


	//   ....[24]....
        /*0fa0*/ 	.word	0x00013770


	//   ....[25]....
        /*0fa4*/ 	.word	0x00014410


	//   ....[26]....
        /*0fa8*/ 	.word	0x00014420


	//   ....[27]....
        /*0fac*/ 	.word	0x00014440


	//   ....[28]....
        /*0fb0*/ 	.word	0x00015110


	//   ....[29]....
        /*0fb4*/ 	.word	0x00015140


	//   ....[30]....
        /*0fb8*/ 	.word	0x00018660


	//   ....[31]....
        /*0fbc*/ 	.word	0x00018680


	//   ....[32]....
        /*0fc0*/ 	.word	0x000195b0


	//   ....[33]....
        /*0fc4*/ 	.word	0x00019680


	//   ....[34]....
        /*0fc8*/ 	.word	0x0001a270


	//   ....[35]....
        /*0fcc*/ 	.word	0x0001a2f0


	//   ....[36]....
        /*0fd0*/ 	.word	0x0001dd30


	//   ....[37]....
        /*0fd4*/ 	.word	0x0001ddb0


	//   ....[38]....
        /*0fd8*/ 	.word	0x0001ddf0


	//   ....[39]....
        /*0fdc*/ 	.word	0x0001de60


	//   ....[40]....
        /*0fe0*/ 	.word	0x000202f0


	//   ....[41]....
        /*0fe4*/ 	.word	0x00020350


	//   ....[42]....
        /*0fe8*/ 	.word	0x00020370


	//   ....[43]....
        /*0fec*/ 	.word	0x00020390


	//   ....[44]....
        /*0ff0*/ 	.word	0x00020ff0


	//   ....[45]....
        /*0ff4*/ 	.word	0x00021030


	//   ....[46]....
        /*0ff8*/ 	.word	0x00021060


	//   ....[47]....
        /*0ffc*/ 	.word	0x00021090


	//   ....[48]....
        /*1000*/ 	.word	0x000210d0


	//   ....[49]....
        /*1004*/ 	.word	0x00021100


	//   ....[50]....
        /*1008*/ 	.word	0x00021130


	//   ....[51]....
        /*100c*/ 	.word	0x00021160


	//   ....[52]....
        /*1010*/ 	.word	0x00021190


	//   ....[53]....
        /*1014*/ 	.word	0x000211c0


	//   ....[54]....
        /*1018*/ 	.word	0x000211f0


	//   ....[55]....
        /*101c*/ 	.word	0x00021220


	//   ....[56]....
        /*1020*/ 	.word	0x00021250


	//   ....[57]....
        /*1024*/ 	.word	0x00021280


	//   ....[58]....
        /*1028*/ 	.word	0x000212b0


	//   ....[59]....
        /*102c*/ 	.word	0x000212e0


	//   ....[60]....
        /*1030*/ 	.word	0x00021310


	//   ....[61]....
        /*1034*/ 	.word	0x00021340


	//   ....[62]....
        /*1038*/ 	.word	0x00021370


	//   ....[63]....
        /*103c*/ 	.word	0x000213a0


	//   ....[64]....
        /*1040*/ 	.word	0x000213d0


	//   ....[65]....
        /*1044*/ 	.word	0x00021400


	//   ....[66]....
        /*1048*/ 	.word	0x00021430


	//   ....[67]....
        /*104c*/ 	.word	0x00021460


	//   ....[68]....
        /*1050*/ 	.word	0x00021490


	//   ....[69]....
        /*1054*/ 	.word	0x000214c0


	//   ....[70]....
        /*1058*/ 	.word	0x000214f0


	//   ....[71]....
        /*105c*/ 	.word	0x00021520


	//   ....[72]....
        /*1060*/ 	.word	0x00021550


	//   ....[73]....
        /*1064*/ 	.word	0x00021580


	//   ....[74]....
        /*1068*/ 	.word	0x000215b0


	//   ....[75]....
        /*106c*/ 	.word	0x000215e0


	//   ....[76]....
        /*1070*/ 	.word	0x00021610


	//   ....[77]....
        /*1074*/ 	.word	0x00021640


	//   ....[78]....
        /*1078*/ 	.word	0x00021670


	//   ....[79]....
        /*107c*/ 	.word	0x000216a0


	//   ....[80]....
        /*1080*/ 	.word	0x000216d0


	//   ....[81]....
        /*1084*/ 	.word	0x00021700


	//   ....[82]....
        /*1088*/ 	.word	0x00021730


	//   ....[83]....
        /*108c*/ 	.word	0x00021760


	//   ....[84]....
        /*1090*/ 	.word	0x00021790


	//   ....[85]....
        /*1094*/ 	.word	0x000217c0


	//   ....[86]....
        /*1098*/ 	.word	0x000217f0


	//   ....[87]....
        /*109c*/ 	.word	0x00021820


	//   ....[88]....
        /*10a0*/ 	.word	0x00021850


	//   ....[89]....
        /*10a4*/ 	.word	0x00021870


	//   ....[90]....
        /*10a8*/ 	.word	0x000218a0


	//   ....[91]....
        /*10ac*/ 	.word	0x000218d0


	//   ....[92]....
        /*10b0*/ 	.word	0x00021900


	//   ....[93]....
        /*10b4*/ 	.word	0x00021930


	//   ....[94]....
        /*10b8*/ 	.word	0x00021960


	//   ....[95]....
        /*10bc*/ 	.word	0x00021990


	//   ....[96]....
        /*10c0*/ 	.word	0x000219b0


	//   ....[97]....
        /*10c4*/ 	.word	0x000219c0


	//   ....[98]....
        /*10c8*/ 	.word	0x000219d0


	//   ....[99]....
        /*10cc*/ 	.word	0x000219f0


	//   ....[100]....
        /*10d0*/ 	.word	0x00021a00


	//   ....[101]....
        /*10d4*/ 	.word	0x00021a10


	//   ....[102]....
        /*10d8*/ 	.word	0x00021a20


	//   ....[103]....
        /*10dc*/ 	.word	0x00021a50


	//   ....[104]....
        /*10e0*/ 	.word	0x00021a70


	//   ....[105]....
        /*10e4*/ 	.word	0x00021aa0


	//   ....[106]....
        /*10e8*/ 	.word	0x00021ad0


	//   ....[107]....
        /*10ec*/ 	.word	0x00021b00


	//   ....[108]....
        /*10f0*/ 	.word	0x000223d0


	//   ....[109]....
        /*10f4*/ 	.word	0x000223f0


	//   ....[110]....
        /*10f8*/ 	.word	0x00022410


	//   ....[111]....
        /*10fc*/ 	.word	0x00022420


	//   ....[112]....
        /*1100*/ 	.word	0x00022b70


	//   ....[113]....
        /*1104*/ 	.word	0x00022b80


	//   ....[114]....
        /*1108*/ 	.word	0x00022ca0


	//   ....[115]....
        /*110c*/ 	.word	0x00022cb0


	//   ....[116]....
        /*1110*/ 	.word	0x00022dd0


	//   ....[117]....
        /*1114*/ 	.word	0x00022de0


	//   ....[118]....
        /*1118*/ 	.word	0x00022f00


	//   ....[119]....
        /*111c*/ 	.word	0x00022f10


	//   ....[120]....
        /*1120*/ 	.word	0x000234d0


	//   ....[121]....
        /*1124*/ 	.word	0x000234e0


	//   ....[122]....
        /*1128*/ 	.word	0x00023a90


	//   ....[123]....
        /*112c*/ 	.word	0x00023aa0


	//   ....[124]....
        /*1130*/ 	.word	0x00024820


	//   ....[125]....
        /*1134*/ 	.word	0x00024830


	//   ....[126]....
        /*1138*/ 	.word	0x00024960


	//   ....[127]....
        /*113c*/ 	.word	0x00024970


	//   ....[128]....
        /*1140*/ 	.word	0x00024a90


	//   ....[129]....
        /*1144*/ 	.word	0x00024aa0


	//   ....[130]....
        /*1148*/ 	.word	0x00024bc0


	//   ....[131]....
        /*114c*/ 	.word	0x00024bd0


	//   ....[132]....
        /*1150*/ 	.word	0x00024d50


	//   ....[133]....
        /*1154*/ 	.word	0x00024fa0


	//   ....[134]....
        /*1158*/ 	.word	0x00024fd0


	//   ....[135]....
        /*115c*/ 	.word	0x00025000


	//   ....[136]....
        /*1160*/ 	.word	0x00025030


	//   ....[137]....
        /*1164*/ 	.word	0x00025060


	//   ....[138]....
        /*1168*/ 	.word	0x00025090


	//   ....[139]....
        /*116c*/ 	.word	0x00025240


	//   ....[140]....
        /*1170*/ 	.word	0x00025270


	//   ....[141]....
        /*1174*/ 	.word	0x000252a0


	//   ....[142]....
        /*1178*/ 	.word	0x000252d0


	//   ....[143]....
        /*117c*/ 	.word	0x00025300


	//   ....[144]....
        /*1180*/ 	.word	0x00025330


	//   ....[145]....
        /*1184*/ 	.word	0x000253d0


	//   ....[146]....
        /*1188*/ 	.word	0x00025400


	//   ....[147]....
        /*118c*/ 	.word	0x00025410


	//   ....[148]....
        /*1190*/ 	.word	0x00025440


	//   ....[149]....
        /*1194*/ 	.word	0x00026c10


	//   ....[150]....
        /*1198*/ 	.word	0x00028480


	//   ....[151]....
        /*119c*/ 	.word	0x000290a0


	//   ....[152]....
        /*11a0*/ 	.word	0x000290c0


	//   ....[153]....
        /*11a4*/ 	.word	0x00029150


	//   ....[154]....
        /*11a8*/ 	.word	0x00029160


	//   ....[155]....
        /*11ac*/ 	.word	0x000291e0


	//   ....[156]....
        /*11b0*/ 	.word	0x000291f0


	//   ....[157]....
        /*11b4*/ 	.word	0x00029270


	//   ....[158]....
        /*11b8*/ 	.word	0x00029280


	//   ....[159]....
        /*11bc*/ 	.word	0x00029300


	//   ....[160]....
        /*11c0*/ 	.word	0x00029310


	//   ....[161]....
        /*11c4*/ 	.word	0x00029390


	//   ....[162]....
        /*11c8*/ 	.word	0x000293a0


	//   ....[163]....
        /*11cc*/ 	.word	0x00029420


	//   ....[164]....
        /*11d0*/ 	.word	0x00029430


	//   ....[165]....
        /*11d4*/ 	.word	0x00029480


	//   ....[166]....
        /*11d8*/ 	.word	0x000294a0


	//   ....[167]....
        /*11dc*/ 	.word	0x0002b290


	//   ....[168]....
        /*11e0*/ 	.word	0x0002b2c0


	//   ....[169]....
        /*11e4*/ 	.word	0x0002b320


	//   ....[170]....
        /*11e8*/ 	.word	0x0002b350


	//   ....[171]....
        /*11ec*/ 	.word	0x0002b380


	//   ....[172]....
        /*11f0*/ 	.word	0x0002b3b0


	//   ....[173]....
        /*11f4*/ 	.word	0x0002b3e0


	//   ....[174]....
        /*11f8*/ 	.word	0x0002b410


	//   ....[175]....
        /*11fc*/ 	.word	0x0002b5e0


	//   ....[176]....
        /*1200*/ 	.word	0x0002b610


	//   ....[177]....
        /*1204*/ 	.word	0x0002b640


	//   ....[178]....
        /*1208*/ 	.word	0x0002b670


	//   ....[179]....
        /*120c*/ 	.word	0x0002b6a0


	//   ....[180]....
        /*1210*/ 	.word	0x0002b6d0


	//   ....[181]....
        /*1214*/ 	.word	0x0002b7a0


	//   ....[182]....
        /*1218*/ 	.word	0x0002b7c0


	//   ....[183]....
        /*121c*/ 	.word	0x0002b7d0


	//   ....[184]....
        /*1220*/ 	.word	0x0002b850


	//   ....[185]....
        /*1224*/ 	.word	0x0002c3b0


	//   ....[186]....
        /*1228*/ 	.word	0x0002c8b0


	//   ....[187]....
        /*122c*/ 	.word	0x0002c960


	//   ....[188]....
        /*1230*/ 	.word	0x0002c9f0


	//   ....[189]....
        /*1234*/ 	.word	0x0002ca40


	//   ....[190]....
        /*1238*/ 	.word	0x0002ca90


	//   ....[191]....
        /*123c*/ 	.word	0x0002cb20


	//   ....[192]....
        /*1240*/ 	.word	0x0002cbb0


	//   ....[193]....
        /*1244*/ 	.word	0x0002cc00


	//   ....[194]....
        /*1248*/ 	.word	0x0002cc50


	//   ....[195]....
        /*124c*/ 	.word	0x0002cd40


	//   ....[196]....
        /*1250*/ 	.word	0x0002cdf0


	//   ....[197]....
        /*1254*/ 	.word	0x0002ce40


	//   ....[198]....
        /*1258*/ 	.word	0x0002ce90


	//   ....[199]....
        /*125c*/ 	.word	0x0002cfe0


	//   ....[200]....
        /*1260*/ 	.word	0x0002d030


	//   ....[201]....
        /*1264*/ 	.word	0x0002d080


	//   ....[202]....
        /*1268*/ 	.word	0x0002d0d0


	//   ....[203]....
        /*126c*/ 	.word	0x0002d550


	//   ....[204]....
        /*1270*/ 	.word	0x0002d670


	//   ....[205]....
        /*1274*/ 	.word	0x0002d7a0


	//   ....[206]....
        /*1278*/ 	.word	0x0002d8c0


	//   ....[207]....
        /*127c*/ 	.word	0x0002d960


	//   ....[208]....
        /*1280*/ 	.word	0x0002d9b0


	//   ....[209]....
        /*1284*/ 	.word	0x0002da20


	//   ....[210]....
        /*1288*/ 	.word	0x0002da70


	//   ....[211]....
        /*128c*/ 	.word	0x0002daf0


	//   ....[212]....
        /*1290*/ 	.word	0x0002db60


	//   ....[213]....
        /*1294*/ 	.word	0x0002dbd0


	//   ....[214]....
        /*1298*/ 	.word	0x0002dc20


	//   ....[215]....
        /*129c*/ 	.word	0x0002dca0


	//   ....[216]....
        /*12a0*/ 	.word	0x0002dd10


	//   ....[217]....
        /*12a4*/ 	.word	0x0002dd70


	//   ....[218]....
        /*12a8*/ 	.word	0x0002ddc0


	//   ....[219]....
        /*12ac*/ 	.word	0x0002de40


	//   ....[220]....
        /*12b0*/ 	.word	0x0002deb0


	//   ....[221]....
        /*12b4*/ 	.word	0x0002df10


	//   ....[222]....
        /*12b8*/ 	.word	0x0002df60


	//   ....[223]....
        /*12bc*/ 	.word	0x0002dfe0


	//   ....[224]....
        /*12c0*/ 	.word	0x0002e050


	//   ....[225]....
        /*12c4*/ 	.word	0x0002e0b0


	//   ....[226]....
        /*12c8*/ 	.word	0x0002e100


	//   ....[227]....
        /*12cc*/ 	.word	0x0002e180


	//   ....[228]....
        /*12d0*/ 	.word	0x0002e1f0


	//   ....[229]....
        /*12d4*/ 	.word	0x0002e250


	//   ....[230]....
        /*12d8*/ 	.word	0x0002e2a0


	//   ....[231]....
        /*12dc*/ 	.word	0x0002e320


	//   ....[232]....
        /*12e0*/ 	.word	0x0002e390


	//   ....[233]....
        /*12e4*/ 	.word	0x0002e3f0


	//   ....[234]....
        /*12e8*/ 	.word	0x0002e440


	//   ....[235]....
        /*12ec*/ 	.word	0x0002e4c0


	//   ....[236]....
        /*12f0*/ 	.word	0x0002e520


	//   ....[237]....
        /*12f4*/ 	.word	0x0002e580


	//   ....[238]....
        /*12f8*/ 	.word	0x0002e5e0


	//   ....[239]....
        /*12fc*/ 	.word	0x0002e660


	//   ....[240]....
        /*1300*/ 	.word	0x0002e6b0


	//   ....[241]....
        /*1304*/ 	.word	0x0002e710


	//   ....[242]....
        /*1308*/ 	.word	0x0002e760


	//   ....[243]....
        /*130c*/ 	.word	0x0002e7e0


	//   ....[244]....
        /*1310*/ 	.word	0x0002e850


	//   ....[245]....
        /*1314*/ 	.word	0x0002e8c0


	//   ....[246]....
        /*1318*/ 	.word	0x0002e920


	//   ....[247]....
        /*131c*/ 	.word	0x0002e990


	//   ....[248]....
        /*1320*/ 	.word	0x0002ea10


	//   ....[249]....
        /*1324*/ 	.word	0x0002ea70


	//   ....[250]....
        /*1328*/ 	.word	0x0002eac0


	//   ....[251]....
        /*132c*/ 	.word	0x0002eb50


	//   ....[252]....
        /*1330*/ 	.word	0x0002ebb0


	//   ....[253]....
        /*1334*/ 	.word	0x0002ec10


	//   ....[254]....
        /*1338*/ 	.word	0x0002ec60


	//   ....[255]....
        /*133c*/ 	.word	0x0002ece0


	//   ....[0]....
        /*1340*/ 	.word	0x0002ed50


	//   ....[1]....
        /*1344*/ 	.word	0x0002edb0


	//   ....[2]....
        /*1348*/ 	.word	0x0002ee00


	//   ....[3]....
        /*134c*/ 	.word	0x0002ee80


	//   ....[4]....
        /*1350*/ 	.word	0x0002eef0


	//   ....[5]....
        /*1354*/ 	.word	0x0002ef50


	//   ....[6]....
        /*1358*/ 	.word	0x0002efa0


	//   ....[7]....
        /*135c*/ 	.word	0x0002f030


	//   ....[8]....
        /*1360*/ 	.word	0x0002f0a0


	//   ....[9]....
        /*1364*/ 	.word	0x0002f100


	//   ....[10]....
        /*1368*/ 	.word	0x0002f150


	//   ....[11]....
        /*136c*/ 	.word	0x0002f1d0


	//   ....[12]....
        /*1370*/ 	.word	0x0002f220


	//   ....[13]....
        /*1374*/ 	.word	0x0002f2b0


	//   ....[14]....
        /*1378*/ 	.word	0x0002f340


	//   ....[15]....
        /*137c*/ 	.word	0x0002f3d0


	//   ....[16]....
        /*1380*/ 	.word	0x0002f460


	//   ....[17]....
        /*1384*/ 	.word	0x0002f4f0


	//   ....[18]....
        /*1388*/ 	.word	0x0002f580


	//   ....[19]....
        /*138c*/ 	.word	0x0002f600


	//   ....[20]....
        /*1390*/ 	.word	0x0002f650


	//   ....[21]....
        /*1394*/ 	.word	0x0002f6e0


	//   ....[22]....
        /*1398*/ 	.word	0x0002f770


	//   ....[23]....
        /*139c*/ 	.word	0x0002f7f0


	//   ....[24]....
        /*13a0*/ 	.word	0x0002f840


	//   ....[25]....
        /*13a4*/ 	.word	0x0002f8d0


	//   ....[26]....
        /*13a8*/ 	.word	0x0002f960


	//   ....[27]....
        /*13ac*/ 	.word	0x0002f9f0


	//   ....[28]....
        /*13b0*/ 	.word	0x0002fa80


	//   ....[29]....
        /*13b4*/ 	.word	0x0002fb10


	//   ....[30]....
        /*13b8*/ 	.word	0x0002fba0


	//   ....[31]....
        /*13bc*/ 	.word	0x0002fc60


	//   ....[32]....
        /*13c0*/ 	.word	0x0002ff40


	//   ....[33]....
        /*13c4*/ 	.word	0x00030140


	//   ....[34]....
        /*13c8*/ 	.word	0x00030190


	//   ....[35]....
        /*13cc*/ 	.word	0x000302a0


	//   ....[36]....
        /*13d0*/ 	.word	0x000302f0


	//   ....[37]....
        /*13d4*/ 	.word	0x00030400


	//   ....[38]....
        /*13d8*/ 	.word	0x00030450


	//   ....[39]....
        /*13dc*/ 	.word	0x00030560


	//   ....[40]....
        /*13e0*/ 	.word	0x000305b0


	//   ....[41]....
        /*13e4*/ 	.word	0x000306c0


	//   ....[42]....
        /*13e8*/ 	.word	0x00030710


	//   ....[43]....
        /*13ec*/ 	.word	0x00030820


	//   ....[44]....
        /*13f0*/ 	.word	0x00030870


	//   ....[45]....
        /*13f4*/ 	.word	0x00030960


	//   ....[46]....
        /*13f8*/ 	.word	0x000309d0


	//   ....[47]....
        /*13fc*/ 	.word	0x00030ac0


	//   ....[48]....
        /*1400*/ 	.word	0x00030b10


	//   ....[49]....
        /*1404*/ 	.word	0x00030df0


	//   ....[50]....
        /*1408*/ 	.word	0x00030e90


	//   ....[51]....
        /*140c*/ 	.word	0x00031040


	//   ....[52]....
        /*1410*/ 	.word	0x000310c0


	//   ....[53]....
        /*1414*/ 	.word	0x00031140


	//   ....[54]....
        /*1418*/ 	.word	0x000311c0


	//   ....[55]....
        /*141c*/ 	.word	0x00031240


	//   ....[56]....
        /*1420*/ 	.word	0x000312d0


	//   ....[57]....
        /*1424*/ 	.word	0x00031370


	//   ....[58]....
        /*1428*/ 	.word	0x00031420


	//   ....[59]....
        /*142c*/ 	.word	0x000314a0


	//   ....[60]....
        /*1430*/ 	.word	0x00031520


	//   ....[61]....
        /*1434*/ 	.word	0x000315a0


	//   ....[62]....
        /*1438*/ 	.word	0x00031630


	//   ....[63]....
        /*143c*/ 	.word	0x000316b0


	//   ....[64]....
        /*1440*/ 	.word	0x00031760


	//   ....[65]....
        /*1444*/ 	.word	0x000317b0


	//   ....[66]....
        /*1448*/ 	.word	0x00031870


	//   ....[67]....
        /*144c*/ 	.word	0x000319a0


	//----- nvinfo : EIATTR_REG_RECONFIG
	.align		4
.L_323:
        /*1450*/ 	.byte	0x01, 0x54
	.zero		2


	//----- nvinfo : EIATTR_SYSCALL_OFFSETS
	.align		4
        /*1454*/ 	.byte	0x04, 0x46
        /*1456*/ 	.short	(.L_325 - .L_324)


	//   ....[0]....
.L_324:
        /*1458*/ 	.word	0x00001da0


	//   ....[1]....
        /*145c*/ 	.word	0x00001ef0


	//   ....[2]....
        /*1460*/ 	.word	0x0000d430


	//   ....[3]....
        /*1464*/ 	.word	0x0000d770


	//   ....[4]....
        /*1468*/ 	.word	0x00027ed0


	//   ....[5]....
        /*146c*/ 	.word	0x00028060


	//   ....[6]....
        /*1470*/ 	.word	0x000281b0


	//   ....[7]....
        /*1474*/ 	.word	0x000282f0


	//   ....[8]....
        /*1478*/ 	.word	0x00028cf0


	//----- nvinfo : EIATTR_MBARRIER_INSTR_OFFSETS
	.align		4
.L_325:
        /*147c*/ 	.byte	0x04, 0x39
        /*147e*/ 	.short	(.L_327 - .L_326)


	//   ....[0]....
.L_326:
        /*1480*/ 	.word	0x000002d0
        /*1484*/ 	.word	0x000000ff
        /*1488*/ 	.word	0x0002e800
        /*148c*/ 	.short	0x0100
        /*148e*/ 	.byte	0x08
	.zero		1


	//   ....[1]....
        /*1490*/ 	.word	0x000002e0
        /*1494*/ 	.word	0x000000ff
        /*1498*/ 	.word	0x0002e820
        /*149c*/ 	.short	0x0100
        /*149e*/ 	.byte	0x08
	.zero		1


	//   ....[2]....
        /*14a0*/ 	.word	0x000003d0
        /*14a4*/ 	.word	0x000000ff
        /*14a8*/ 	.word	0x0002e830
        /*14ac*/ 	.short	0x0100
        /*14ae*/ 	.byte	0x08
	.zero		1


	//   ....[3]....
        /*14b0*/ 	.word	0x000003e0
        /*14b4*/ 	.word	0x000000ff
        /*14b8*/ 	.word	0x0002e840
        /*14bc*/ 	.short	0x0100
        /*14be*/ 	.byte	0x08
	.zero		1


	//   ....[4]....
        /*14c0*/ 	.word	0x000003f0
        /*14c4*/ 	.word	0x000000ff
        /*14c8*/ 	.word	0x0002e838
        /*14cc*/ 	.short	0x0100
        /*14ce*/ 	.byte	0x08
	.zero		1


	//   ....[5]....
        /*14d0*/ 	.word	0x00000400
        /*14d4*/ 	.word	0x000000ff
        /*14d8*/ 	.word	0x0002e848
        /*14dc*/ 	.short	0x0100
        /*14de*/ 	.byte	0x08
	.zero		1


	//   ....[6]....
        /*14e0*/ 	.word	0x00000530
        /*14e4*/ 	.word	0x000000ff
        /*14e8*/ 	.word	0x0002e850
        /*14ec*/ 	.short	0x0100
        /*14ee*/ 	.byte	0x08
	.zero		1


	//   ....[7]....
        /*14f0*/ 	.word	0x00000540
        /*14f4*/ 	.word	0x000000ff
        /*14f8*/ 	.word	0x0002e860
        /*14fc*/ 	.short	0x0100
        /*14fe*/ 	.byte	0x08
	.zero		1


	//   ....[8]....
        /*1500*/ 	.word	0x00000550
        /*1504*/ 	.word	0x000000ff
        /*1508*/ 	.word	0x0002e858
        /*150c*/ 	.short	0x0100
        /*150e*/ 	.byte	0x08
	.zero		1


	//   ....[9]....
        /*1510*/ 	.word	0x00000560
        /*1514*/ 	.word	0x000000ff
        /*1518*/ 	.word	0x0002e868
        /*151c*/ 	.short	0x0100
        /*151e*/ 	.byte	0x08
	.zero		1


	//   ....[10]....
        /*1520*/ 	.word	0x00000650
        /*1524*/ 	.word	0x000000ff
        /*1528*/ 	.word	0x0002e870
        /*152c*/ 	.short	0x0100
        /*152e*/ 	.byte	0x06
	.zero		1


	//   ....[11]....
        /*1530*/ 	.word	0x00000660
        /*1534*/ 	.word	0x000000ff
        /*1538*/ 	.word	0x0002e880
        /*153c*/ 	.short	0x0100
        /*153e*/ 	.byte	0x06
	.zero		1


	//   ....[12]....
        /*1540*/ 	.word	0x00000670
        /*1544*/ 	.word	0x000000ff
        /*1548*/ 	.word	0x0002e878
        /*154c*/ 	.short	0x0100
        /*154e*/ 	.byte	0x06
	.zero		1


	//   ....[13]....
        /*1550*/ 	.word	0x00000680
        /*1554*/ 	.word	0x000000ff
        /*1558*/ 	.word	0x0002e888
        /*155c*/ 	.short	0x0100
        /*155e*/ 	.byte	0x06
	.zero		1


	//   ....[14]....
        /*1560*/ 	.word	0x000007b0
        /*1564*/ 	.word	0x000000ff
        /*1568*/ 	.word	0x0002e890
        /*156c*/ 	.short	0x0100
        /*156e*/ 	.byte	0x08
	.zero		1


	//   ....[15]....
        /*1570*/ 	.word	0x000007c0
        /*1574*/ 	.word	0x000000ff
        /*1578*/ 	.word	0x0002e8a0
        /*157c*/ 	.short	0x0100
        /*157e*/ 	.byte	0x08
	.zero		1


	//   ....[16]....
        /*1580*/ 	.word	0x000007d0
        /*1584*/ 	.word	0x000000ff
        /*1588*/ 	.word	0x0002e898
        /*158c*/ 	.short	0x0100
        /*158e*/ 	.byte	0x08
	.zero		1


	//   ....[17]....
        /*1590*/ 	.word	0x000007e0
        /*1594*/ 	.word	0x000000ff
        /*1598*/ 	.word	0x0002e8a8
        /*159c*/ 	.short	0x0100
        /*159e*/ 	.byte	0x08
	.zero		1


	//   ....[18]....
        /*15a0*/ 	.word	0x00000910
        /*15a4*/ 	.word	0x000000ff
        /*15a8*/ 	.word	0x0002e8b0
        /*15ac*/ 	.short	0x0100
        /*15ae*/ 	.byte	0x08
	.zero		1


	//   ....[19]....
        /*15b0*/ 	.word	0x00000920
        /*15b4*/ 	.word	0x000000ff
        /*15b8*/ 	.word	0x0002e8c0
        /*15bc*/ 	.short	0x0100
        /*15be*/ 	.byte	0x08
	.zero		1


	//   ....[20]....
        /*15c0*/ 	.word	0x00000930
        /*15c4*/ 	.word	0x000000ff
        /*15c8*/ 	.word	0x0002e8b8
        /*15cc*/ 	.short	0x0100
        /*15ce*/ 	.byte	0x08
	.zero		1


	//   ....[21]....
        /*15d0*/ 	.word	0x00000940
        /*15d4*/ 	.word	0x000000ff
        /*15d8*/ 	.word	0x0002e8c8
        /*15dc*/ 	.short	0x0100
        /*15de*/ 	.byte	0x08
	.zero		1


	//   ....[22]....
        /*15e0*/ 	.word	0x00003500
        /*15e4*/ 	.word	0x0000006e
        /*15e8*/ 	.word	0x0002e890
        /*15ec*/ 	.short	0x010a
        /*15ee*/ 	.byte	0x3f
	.zero		1


	//   ....[23]....
        /*15f0*/ 	.word	0x000077f0
        /*15f4*/ 	.word	0x0000006e
        /*15f8*/ 	.word	0x0002e890
        /*15fc*/ 	.short	0x010a
        /*15fe*/ 	.byte	0x3f
	.zero		1


	//   ....[24]....
        /*1600*/ 	.word	0x0000b900
        /*1604*/ 	.word	0x0000006e
        /*1608*/ 	.word	0x0002e890
        /*160c*/ 	.short	0x010a
        /*160e*/ 	.byte	0x3f
	.zero		1


	//   ....[25]....
        /*1610*/ 	.word	0x0000c0a0
        /*1614*/ 	.word	0x00000030
        /*1618*/ 	.word	0x00000000
        /*161c*/ 	.short	0x0101
        /*161e*/ 	.byte	0x3f
	.zero		1


	//   ....[26]....
        /*1620*/ 	.word	0x0000c0e0
        /*1624*/ 	.word	0x0000006e
        /*1628*/ 	.word	0x0002e8b0
        /*162c*/ 	.short	0x010a
        /*162e*/ 	.byte	0x3f
	.zero		1


	//   ....[27]....
        /*1630*/ 	.word	0x0000c8a0
        /*1634*/ 	.word	0x0000006e
        /*1638*/ 	.word	0x00000000
        /*163c*/ 	.short	0x0101
        /*163e*/ 	.byte	0x3f
	.zero		1


	//   ....[28]....
        /*1640*/ 	.word	0x0000d4f0
        /*1644*/ 	.word	0x00000010
        /*1648*/ 	.word	0x0002e800
        /*164c*/ 	.short	0x010a
        /*164e*/ 	.byte	0x3f
	.zero		1


	//   ....[29]....
        /*1650*/ 	.word	0x0000d540
        /*1654*/ 	.word	0x00000010
        /*1658*/ 	.word	0x0002e800
        /*165c*/ 	.short	0x010a
        /*165e*/ 	.byte	0x3f
	.zero		1


	//   ....[30]....
        /*1660*/ 	.word	0x0000e010
        /*1664*/ 	.word	0x00000010
        /*1668*/ 	.word	0x0002e800
        /*166c*/ 	.short	0x010a
        /*166e*/ 	.byte	0x3f
	.zero		1


	//   ....[31]....
        /*1670*/ 	.word	0x00010600
        /*1674*/ 	.word	0x00000010
        /*1678*/ 	.word	0x0002e800
        /*167c*/ 	.short	0x010a
        /*167e*/ 	.byte	0x3f
	.zero		1


	//   ....[32]....
        /*1680*/ 	.word	0x00012740
        /*1684*/ 	.word	0x00000089
        /*1688*/ 	.word	0x0002e830
        /*168c*/ 	.short	0x010a
        /*168e*/ 	.byte	0x3f
	.zero		1


	//   ....[33]....
        /*1690*/ 	.word	0x000127e0
        /*1694*/ 	.word	0x00000089
        /*1698*/ 	.word	0x0002e830
        /*169c*/ 	.short	0x010a
        /*169e*/ 	.byte	0x3f
	.zero		1


	//   ....[34]....
        /*16a0*/ 	.word	0x00016780
        /*16a4*/ 	.word	0x00000089
        /*16a8*/ 	.word	0x00000000
        /*16ac*/ 	.short	0x0101
        /*16ae*/ 	.byte	0x3f
	.zero		1


	//   ....[35]....
        /*16b0*/ 	.word	0x00016e50
        /*16b4*/ 	.word	0x00000003
        /*16b8*/ 	.word	0x0002e830
        /*16bc*/ 	.short	0x010a
        /*16be*/ 	.byte	0x3f
	.zero		1


	//   ....[36]....
        /*16c0*/ 	.word	0x00016ea0
        /*16c4*/ 	.word	0x00000003
        /*16c8*/ 	.word	0x0002e830
        /*16cc*/ 	.short	0x010a
        /*16ce*/ 	.byte	0x3f
	.zero		1


	//   ....[37]....
        /*16d0*/ 	.word	0x000183c0
        /*16d4*/ 	.word	0x00000003
        /*16d8*/ 	.word	0x0002e850
        /*16dc*/ 	.short	0x010a
        /*16de*/ 	.byte	0x3f
	.zero		1


	//   ....[38]....
        /*16e0*/ 	.word	0x00018400
        /*16e4*/ 	.word	0x00000003
        /*16e8*/ 	.word	0x0002e850
        /*16ec*/ 	.short	0x010a
        /*16ee*/ 	.byte	0x3f
	.zero		1


	//   ....[39]....
        /*16f0*/ 	.word	0x0001b1f0
        /*16f4*/ 	.word	0x0000000e
        /*16f8*/ 	.word	0x00000000
        /*16fc*/ 	.short	0x0101
        /*16fe*/ 	.byte	0x3f
	.zero		1


	//   ....[40]....
        /*1700*/ 	.word	0x0001bd20
        /*1704*/ 	.word	0x00000069
        /*1708*/ 	.word	0x00000000
        /*170c*/ 	.short	0x0101
        /*170e*/ 	.byte	0x3f
	.zero		1


	//   ....[41]....
        /*1710*/ 	.word	0x0001bea0
        /*1714*/ 	.word	0x00000000
        /*1718*/ 	.word	0x0002e830
        /*171c*/ 	.short	0x010a
        /*171e*/ 	.byte	0x3f
	.zero		1


	//   ....[42]....
        /*1720*/ 	.word	0x0001bef0
        /*1724*/ 	.word	0x00000000
        /*1728*/ 	.word	0x0002e830
        /*172c*/ 	.short	0x010a
        /*172e*/ 	.byte	0x3f
	.zero		1


	//   ....[43]....
        /*1730*/ 	.word	0x0001d410
        /*1734*/ 	.word	0x00000003
        /*1738*/ 	.word	0x0002e850
        /*173c*/ 	.short	0x010a
        /*173e*/ 	.byte	0x3f
	.zero		1


	//   ....[44]....
        /*1740*/ 	.word	0x0001d450
        /*1744*/ 	.word	0x00000003
        /*1748*/ 	.word	0x0002e850
        /*174c*/ 	.short	0x010a
        /*174e*/ 	.byte	0x3f
	.zero		1


	//   ....[45]....
        /*1750*/ 	.word	0x0001f300
        /*1754*/ 	.word	0x0000000e
        /*1758*/ 	.word	0x00000000
        /*175c*/ 	.short	0x0101
        /*175e*/ 	.byte	0x3f
	.zero		1


	//   ....[46]....
        /*1760*/ 	.word	0x0001fe00
        /*1764*/ 	.word	0x00000067
        /*1768*/ 	.word	0x00000000
        /*176c*/ 	.short	0x0101
        /*176e*/ 	.byte	0x3f
	.zero		1


	//   ....[47]....
        /*1770*/ 	.word	0x0001fe90
        /*1774*/ 	.word	0x0000000d
        /*1778*/ 	.word	0x0002e850
        /*177c*/ 	.short	0x010a
        /*177e*/ 	.byte	0x3f
	.zero		1


	//   ....[48]....
        /*1780*/ 	.word	0x0001ff10
        /*1784*/ 	.word	0x0000000d
        /*1788*/ 	.word	0x0002e850
        /*178c*/ 	.short	0x010a
        /*178e*/ 	.byte	0x3f
	.zero		1


	//   ....[49]....
        /*1790*/ 	.word	0x00020a20
        /*1794*/ 	.word	0x00000002
        /*1798*/ 	.word	0x00000000
        /*179c*/ 	.short	0x0101
        /*179e*/ 	.byte	0x3f
	.zero		1


	//   ....[50]....
        /*17a0*/ 	.word	0x00022aa0
        /*17a4*/ 	.word	0x00000000
        /*17a8*/ 	.word	0x00000000
        /*17ac*/ 	.short	0x0101
        /*17ae*/ 	.byte	0x3f
	.zero		1


	//   ....[51]....
        /*17b0*/ 	.word	0x000232c0
        /*17b4*/ 	.word	0x0000000a
        /*17b8*/ 	.word	0x00000000
        /*17bc*/ 	.short	0x0101
        /*17be*/ 	.byte	0x3f
	.zero		1


	//   ....[52]....
        /*17c0*/ 	.word	0x00026cf0
        /*17c4*/ 	.word	0x00000012
        /*17c8*/ 	.word	0x0002e820
        /*17cc*/ 	.short	0x010a
        /*17ce*/ 	.byte	0x3f
	.zero		1


	//   ....[53]....
        /*17d0*/ 	.word	0x00026dc0
        /*17d4*/ 	.word	0x00000007
        /*17d8*/ 	.word	0x0002e8a0
        /*17dc*/ 	.short	0x010a
        /*17de*/ 	.byte	0x3f
	.zero		1


	//   ....[54]....
        /*17e0*/ 	.word	0x00027000
        /*17e4*/ 	.word	0x00000007
        /*17e8*/ 	.word	0x0002e8c0
        /*17ec*/ 	.short	0x010a
        /*17ee*/ 	.byte	0x3f
	.zero		1


	//   ....[55]....
        /*17f0*/ 	.word	0x000273b0
        /*17f4*/ 	.word	0x00000005
        /*17f8*/ 	.word	0x0002e8a0
        /*17fc*/ 	.short	0x010a
        /*17fe*/ 	.byte	0x3f
	.zero		1


	//   ....[56]....
        /*1800*/ 	.word	0x000275e0
        /*1804*/ 	.word	0x00000005
        /*1808*/ 	.word	0x0002e8c0
        /*180c*/ 	.short	0x010a
        /*180e*/ 	.byte	0x3f
	.zero		1


	//   ....[57]....
        /*1810*/ 	.word	0x00028720
        /*1814*/ 	.word	0x00000002
        /*1818*/ 	.word	0x0002e880
        /*181c*/ 	.short	0x010a
        /*181e*/ 	.byte	0x3f
	.zero		1


	//   ....[58]....
        /*1820*/ 	.word	0x000288d0
        /*1824*/ 	.word	0x00000002
        /*1828*/ 	.word	0x0002e840
        /*182c*/ 	.short	0x010a
        /*182e*/ 	.byte	0x3f
	.zero		1


	//   ....[59]....
        /*1830*/ 	.word	0x00029550
        /*1834*/ 	.word	0x00000012
        /*1838*/ 	.word	0x0002e800
        /*183c*/ 	.short	0x0107
        /*183e*/ 	.byte	0x3f
	.zero		1


	//   ....[60]....
        /*1840*/ 	.word	0x00029640
        /*1844*/ 	.word	0x00000012
        /*1848*/ 	.word	0x0002e800
        /*184c*/ 	.short	0x0101
        /*184e*/ 	.byte	0x3f
	.zero		1


	//   ....[61]....
        /*1850*/ 	.word	0x00029660
        /*1854*/ 	.word	0x00000012
        /*1858*/ 	.word	0x0002e820
        /*185c*/ 	.short	0x010a
        /*185e*/ 	.byte	0x3f
	.zero		1


	//   ....[62]....
        /*1860*/ 	.word	0x00029990
        /*1864*/ 	.word	0x00000006
        /*1868*/ 	.word	0x0002e880
        /*186c*/ 	.short	0x010a
        /*186e*/ 	.byte	0x3f
	.zero		1


	//   ....[63]....
        /*1870*/ 	.word	0x00029bf0
        /*1874*/ 	.word	0x00000006
        /*1878*/ 	.word	0x0002e840
        /*187c*/ 	.short	0x010a
        /*187e*/ 	.byte	0x3f
	.zero		1


	//   ....[64]....
        /*1880*/ 	.word	0x00029ec0
        /*1884*/ 	.word	0x00000013
        /*1888*/ 	.word	0x0002e870
        /*188c*/ 	.short	0x010a
        /*188e*/ 	.byte	0x3f
	.zero		1


	//   ....[65]....
        /*1890*/ 	.word	0x00029f30
        /*1894*/ 	.word	0x00000013
        /*1898*/ 	.word	0x0002e860
        /*189c*/ 	.short	0x010a
        /*189e*/ 	.byte	0x3f
	.zero		1


	//   ....[66]....
        /*18a0*/ 	.word	0x0002a5b0
        /*18a4*/ 	.word	0x00000013
        /*18a8*/ 	.word	0x0002e850
        /*18ac*/ 	.short	0x0101
        /*18ae*/ 	.byte	0x3f
	.zero		1


	//   ....[67]....
        /*18b0*/ 	.word	0x0002a630
        /*18b4*/ 	.word	0x00000013
        /*18b8*/ 	.word	0x00000000
        /*18bc*/ 	.short	0x0101
        /*18be*/ 	.byte	0x3f
	.zero		1


	//   ....[68]....
        /*18c0*/ 	.word	0x0002a880
        /*18c4*/ 	.word	0x00000010
        /*18c8*/ 	.word	0x0002e870
        /*18cc*/ 	.short	0x010a
        /*18ce*/ 	.byte	0x3f
	.zero		1


	//   ....[69]....
        /*18d0*/ 	.word	0x0002a8f0
        /*18d4*/ 	.word	0x00000010
        /*18d8*/ 	.word	0x0002e860
        /*18dc*/ 	.short	0x010a
        /*18de*/ 	.byte	0x3f
	.zero		1


	//   ....[70]....
        /*18e0*/ 	.word	0x0002af90
        /*18e4*/ 	.word	0x00000010
        /*18e8*/ 	.word	0x0002e850
        /*18ec*/ 	.short	0x0101
        /*18ee*/ 	.byte	0x3f
	.zero		1


	//   ....[71]....
        /*18f0*/ 	.word	0x0002afe0
        /*18f4*/ 	.word	0x00000010
        /*18f8*/ 	.word	0x00000000
        /*18fc*/ 	.short	0x0101
        /*18fe*/ 	.byte	0x3f
	.zero		1


	//   ....[72]....
        /*1900*/ 	.word	0x0002c330
        /*1904*/ 	.word	0x00000000
        /*1908*/ 	.word	0x0002e820
        /*190c*/ 	.short	0x010a
        /*190e*/ 	.byte	0x3f
	.zero		1


	//   ....[73]....
        /*1910*/ 	.word	0x0002c4e0
        /*1914*/ 	.word	0x00000006
        /*1918*/ 	.word	0x00000000
        /*191c*/ 	.short	0x010a
        /*191e*/ 	.byte	0x3f
	.zero		1


	//   ....[74]....
        /*1920*/ 	.word	0x0002c550
        /*1924*/ 	.word	0x00000007
        /*1928*/ 	.word	0x00000000
        /*192c*/ 	.short	0x010a
        /*192e*/ 	.byte	0x3f
	.zero		1


	//   ....[75]....
        /*1930*/ 	.word	0x0002c5b0
        /*1934*/ 	.word	0x00000004
        /*1938*/ 	.word	0x0002e860
        /*193c*/ 	.short	0x010a
        /*193e*/ 	.byte	0x3f
	.zero		1


	//   ....[76]....
        /*1940*/ 	.word	0x0002c600
        /*1944*/ 	.word	0x00000003
        /*1948*/ 	.word	0x0002e860
        /*194c*/ 	.short	0x010a
        /*194e*/ 	.byte	0x3f
	.zero		1


	//   ....[77]....
        /*1950*/ 	.word	0x0002c640
        /*1954*/ 	.word	0x00000004
        /*1958*/ 	.word	0x0002e880
        /*195c*/ 	.short	0x010a
        /*195e*/ 	.byte	0x3f
	.zero		1


	//   ....[78]....
        /*1960*/ 	.word	0x0002c660
        /*1964*/ 	.word	0x00000003
        /*1968*/ 	.word	0x0002e880
        /*196c*/ 	.short	0x010a
        /*196e*/ 	.byte	0x3f
	.zero		1


	//   ....[79]....
        /*1970*/ 	.word	0x0002c6c0
        /*1974*/ 	.word	0x0000006e
        /*1978*/ 	.word	0x0002e890
        /*197c*/ 	.short	0x010a
        /*197e*/ 	.byte	0x3f
	.zero		1


	//   ....[80]....
        /*1980*/ 	.word	0x0002c710
        /*1984*/ 	.word	0x0000006e
        /*1988*/ 	.word	0x0002e890
        /*198c*/ 	.short	0x010a
        /*198e*/ 	.byte	0x3f
	.zero		1


	//   ....[81]....
        /*1990*/ 	.word	0x0002c760
        /*1994*/ 	.word	0x0000006e
        /*1998*/ 	.word	0x0002e890
        /*199c*/ 	.short	0x010a
        /*199e*/ 	.byte	0x3f
	.zero		1


	//   ....[82]....
        /*19a0*/ 	.word	0x0002c7b0
        /*19a4*/ 	.word	0x0000006e
        /*19a8*/ 	.word	0x0002e8b0
        /*19ac*/ 	.short	0x010a
        /*19ae*/ 	.byte	0x3f
	.zero		1


	//   ....[83]....
        /*19b0*/ 	.word	0x0002cc80
        /*19b4*/ 	.word	0x00000010
        /*19b8*/ 	.word	0x0002e800
        /*19bc*/ 	.short	0x010a
        /*19be*/ 	.byte	0x3f
	.zero		1


	//   ....[84]....
        /*19c0*/ 	.word	0x0002d1a0
        /*19c4*/ 	.word	0x00000010
        /*19c8*/ 	.word	0x0002e800
        /*19cc*/ 	.short	0x010a
        /*19ce*/ 	.byte	0x3f
	.zero		1


	//   ....[85]....
        /*19d0*/ 	.word	0x0002d1f0
        /*19d4*/ 	.word	0x00000089
        /*19d8*/ 	.word	0x0002e830
        /*19dc*/ 	.short	0x010a
        /*19de*/ 	.byte	0x3f
	.zero		1


	//   ....[86]....
        /*19e0*/ 	.word	0x0002d240
        /*19e4*/ 	.word	0x00000003
        /*19e8*/ 	.word	0x0002e830
        /*19ec*/ 	.short	0x010a
        /*19ee*/ 	.byte	0x3f
	.zero		1


	//   ....[87]....
        /*19f0*/ 	.word	0x0002d290
        /*19f4*/ 	.word	0x00000003
        /*19f8*/ 	.word	0x0002e850
        /*19fc*/ 	.short	0x010a
        /*19fe*/ 	.byte	0x3f
	.zero		1


	//   ....[88]....
        /*1a00*/ 	.word	0x0002d2e0
        /*1a04*/ 	.word	0x00000000
        /*1a08*/ 	.word	0x0002e830
        /*1a0c*/ 	.short	0x010a
        /*1a0e*/ 	.byte	0x3f
	.zero		1


	//   ....[89]....
        /*1a10*/ 	.word	0x0002d330
        /*1a14*/ 	.word	0x00000003
        /*1a18*/ 	.word	0x0002e850
        /*1a1c*/ 	.short	0x010a
        /*1a1e*/ 	.byte	0x3f
	.zero		1


	//   ....[90]....
        /*1a20*/ 	.word	0x0002d380
        /*1a24*/ 	.word	0x0000000d
        /*1a28*/ 	.word	0x0002e850
        /*1a2c*/ 	.short	0x010a
        /*1a2e*/ 	.byte	0x3f
	.zero		1


	//   ....[91]....
        /*1a30*/ 	.word	0x0002fd20
        /*1a34*/ 	.word	0x00000012
        /*1a38*/ 	.word	0x0002e820
        /*1a3c*/ 	.short	0x010a
        /*1a3e*/ 	.byte	0x3f
	.zero		1


	//   ....[92]....
        /*1a40*/ 	.word	0x0002fd70
        /*1a44*/ 	.word	0x00000007
        /*1a48*/ 	.word	0x0002e8a0
        /*1a4c*/ 	.short	0x010a
        /*1a4e*/ 	.byte	0x3f
	.zero		1


	//   ....[93]....
        /*1a50*/ 	.word	0x0002fdc0
        /*1a54*/ 	.word	0x00000007
        /*1a58*/ 	.word	0x0002e8c0
        /*1a5c*/ 	.short	0x010a
        /*1a5e*/ 	.byte	0x3f
	.zero		1


	//   ....[94]....
        /*1a60*/ 	.word	0x0002fe10
        /*1a64*/ 	.word	0x00000005
        /*1a68*/ 	.word	0x0002e8a0
        /*1a6c*/ 	.short	0x010a
        /*1a6e*/ 	.byte	0x3f
	.zero		1


	//   ....[95]....
        /*1a70*/ 	.word	0x0002fe60
        /*1a74*/ 	.word	0x00000005
        /*1a78*/ 	.word	0x0002e8c0
        /*1a7c*/ 	.short	0x010a
        /*1a7e*/ 	.byte	0x3f
	.zero		1


	//   ....[96]....
        /*1a80*/ 	.word	0x00030000
        /*1a84*/ 	.word	0x00000002
        /*1a88*/ 	.word	0x0002e880
        /*1a8c*/ 	.short	0x010a
        /*1a8e*/ 	.byte	0x3f
	.zero		1


	//   ....[97]....
        /*1a90*/ 	.word	0x00030050
        /*1a94*/ 	.word	0x00000002
        /*1a98*/ 	.word	0x0002e840
        /*1a9c*/ 	.short	0x010a
        /*1a9e*/ 	.byte	0x3f
	.zero		1


	//   ....[98]....
        /*1aa0*/ 	.word	0x00030b50
        /*1aa4*/ 	.word	0x00000012
        /*1aa8*/ 	.word	0x0002e820
        /*1aac*/ 	.short	0x010a
        /*1aae*/ 	.byte	0x3f
	.zero		1


	//   ....[99]....
        /*1ab0*/ 	.word	0x00030ba0
        /*1ab4*/ 	.word	0x00000006
        /*1ab8*/ 	.word	0x0002e880
        /*1abc*/ 	.short	0x010a
        /*1abe*/ 	.byte	0x3f
	.zero		1


	//   ....[100]....
        /*1ac0*/ 	.word	0x00030bf0
        /*1ac4*/ 	.word	0x00000006
        /*1ac8*/ 	.word	0x0002e840
        /*1acc*/ 	.short	0x010a
        /*1ace*/ 	.byte	0x3f
	.zero		1


	//   ....[101]....
        /*1ad0*/ 	.word	0x00030c40
        /*1ad4*/ 	.word	0x00000013
        /*1ad8*/ 	.word	0x0002e870
        /*1adc*/ 	.short	0x010a
        /*1ade*/ 	.byte	0x3f
	.zero		1


	//   ....[102]....
        /*1ae0*/ 	.word	0x00030c90
        /*1ae4*/ 	.word	0x00000013
        /*1ae8*/ 	.word	0x0002e860
        /*1aec*/ 	.short	0x010a
        /*1aee*/ 	.byte	0x3f
	.zero		1


	//   ....[103]....
        /*1af0*/ 	.word	0x00030ce0
        /*1af4*/ 	.word	0x00000010
        /*1af8*/ 	.word	0x0002e870
        /*1afc*/ 	.short	0x010a
        /*1afe*/ 	.byte	0x3f
	.zero		1


	//   ....[104]....
        /*1b00*/ 	.word	0x00030d30
        /*1b04*/ 	.word	0x00000010
        /*1b08*/ 	.word	0x0002e860
        /*1b0c*/ 	.short	0x010a
        /*1b0e*/ 	.byte	0x3f
	.zero		1


	//   ....[105]....
        /*1b10*/ 	.word	0x000318c0
        /*1b14*/ 	.word	0x00000000
        /*1b18*/ 	.word	0x0002e820
        /*1b1c*/ 	.short	0x010a
        /*1b1e*/ 	.byte	0x3f
	.zero		1


	//   ....[106]....
        /*1b20*/ 	.word	0x00031a60
        /*1b24*/ 	.word	0x00000006
        /*1b28*/ 	.word	0x00000000
        /*1b2c*/ 	.short	0x010a
        /*1b2e*/ 	.byte	0x3f
	.zero		1


	//   ....[107]....
        /*1b30*/ 	.word	0x00031ab0
        /*1b34*/ 	.word	0x00000007
        /*1b38*/ 	.word	0x00000000
        /*1b3c*/ 	.short	0x010a
        /*1b3e*/ 	.byte	0x3f
	.zero		1


	//   ....[108]....
        /*1b40*/ 	.word	0x00031b00
        /*1b44*/ 	.word	0x00000004
        /*1b48*/ 	.word	0x0002e860
        /*1b4c*/ 	.short	0x010a
        /*1b4e*/ 	.byte	0x3f
	.zero		1


	//   ....[109]....
        /*1b50*/ 	.word	0x00031b50
        /*1b54*/ 	.word	0x00000003
        /*1b58*/ 	.word	0x0002e860
        /*1b5c*/ 	.short	0x010a
        /*1b5e*/ 	.byte	0x3f
	.zero		1


	//   ....[110]....
        /*1b60*/ 	.word	0x00031ba0
        /*1b64*/ 	.word	0x00000004
        /*1b68*/ 	.word	0x0002e880
        /*1b6c*/ 	.short	0x010a
        /*1b6e*/ 	.byte	0x3f
	.zero		1


	//----- nvinfo : EIATTR_NUM_MBARRIERS
	.align		4
.L_327:
        /*1b70*/ 	.byte	0x03, 0x38
        /*1b72*/ 	.short	0x0016


	//----- nvinfo : EIATTR_EXIT_INSTR_OFFSETS
	.align		4
        /*1b74*/ 	.byte	0x04, 0x1c
        /*1b76*/ 	.short	(.L_329 - .L_328)


	//   ....[0]....
.L_328:
        /*1b78*/ 	.word	0x0002c6b0


	//----- nvinfo : EIATTR_MAX_THREADS
	.align		4
.L_329:
        /*1b7c*/ 	.byte	0x04, 0x05
        /*1b7e*/ 	.short	(.L_331 - .L_330)
.L_330:
        /*1b80*/ 	.word	0x00000180
        /*1b84*/ 	.word	0x00000001
        /*1b88*/ 	.word	0x00000001


	//----- nvinfo : EIATTR_CRS_STACK_SIZE
	.align		4
.L_331:
        /*1b8c*/ 	.byte	0x04, 0x1e
        /*1b8e*/ 	.short	(.L_333 - .L_332)
.L_332:
        /*1b90*/ 	.word	0x00000000


	//----- nvinfo : EIATTR_CBANK_PARAM_SIZE
	.align		4
.L_333:
        /*1b94*/ 	.byte	0x03, 0x19
        /*1b96*/ 	.short	0x0af0


	//----- nvinfo : EIATTR_PARAM_CBANK
	.align		4
        /*1b98*/ 	.byte	0x04, 0x0a
        /*1b9a*/ 	.short	(.L_335 - .L_334)
	.align		4
.L_334:
        /*1b9c*/ 	.word	index@(.nv.constant0._ZN7cutlass13device_kernelIN5flash11enable_sm90INS1_16FlashAttnFwdSm90INS1_25CollectiveMainloopFwdSm90ILi2EN4cute5tupleIJNS5_1CILi1EEES8_S8_EEENS6_IJNS7_ILi128EEENS7_ILi224EEESA_EEELi128ENS_12float_e4m3_tEfNS_4arch4Sm90ELb1ELb0ELb0ELb1ELb0ELb1ELb0ELb1ELb1ELb1ELb1ELb0EEENS1_21CollectiveEpilogueFwdINS6_IJSA_SA_SB_EEES9_NS_10bfloat16_tESF_Li256ELb1ELb1ELb1ELb1EEENS1_36VarlenDynamicPersistentTileSchedulerILi128ELi224ELi256ELi128ELb1ELb1ELb1ELb1ELb1ELb1EEEEEEEEEvNT_6ParamsE)
        /*1ba0*/ 	.short	0x0210
        /*1ba2*/ 	.short	0x0af0


	//----- nvinfo : EIATTR_SW_WAR
	.align		4
.L_335:
        /*1ba4*/ 	.byte	0x04, 0x36
        /*1ba6*/ 	.short	(.L_337 - .L_336)
.L_336:
        /*1ba8*/ 	.word	0x00000008
.L_337:


//--------------------- .nv.callgraph             --------------------------
	.section	.nv.callgraph,"",@"SHT_CUDA_CALLGRAPH"
	.align	4
	.sectionentsize	8
	.align		4
        /*0000*/ 	.word	0x00000000
	.align		4
        /*0004*/ 	.word	0xffffffff
	.align		4
        /*0008*/ 	.word	index@(_ZN7cutlass13device_kernelIN5flash11enable_sm90INS1_16FlashAttnFwdSm90INS1_25CollectiveMainloopFwdSm90ILi2EN4cute5tupleIJNS5_1CILi1EEES8_S8_EEENS6_IJNS7_ILi128EEENS7_ILi224EEESA_EEELi128ENS_12float_e4m3_tEfNS_4arch4Sm90ELb0ELb0ELb0ELb0ELb0ELb0ELb0ELb1ELb1ELb1ELb1ELb0EEENS1_21CollectiveEpilogueFwdINS6_IJSA_SA_SB_EEES9_NS_10bfloat16_tESF_Li256ELb0ELb1ELb1ELb1EEENS1_19SingleTileSchedulerILb0ELb1ELb1ELi128EEEEEEEEEvNT_6ParamsE)
	.align		4
        /*000c*/ 	.word	index@(__assertfail)
	.align		4
        /*0010*/ 	.word	index@(_ZN7cutlass13device_kernelIN5flash11enable_sm90INS1_16FlashAttnFwdSm90INS1_25CollectiveMainloopFwdSm90ILi2EN4cute5tupleIJNS5_1CILi1EEES8_S8_EEENS6_IJNS7_ILi128EEENS7_ILi224EEESA_EEELi128ENS_12float_e4m3_tEfNS_4arch4Sm90ELb0ELb0ELb0ELb1ELb0ELb0ELb0ELb1ELb1ELb1ELb1ELb0EEENS1_21CollectiveEpilogueFwdINS6_IJSA_SA_SB_EEES9_NS_10bfloat16_tESF_Li256ELb1ELb1ELb1ELb1EEENS1_36VarlenDynamicPersistentTileSchedulerILi128ELi224ELi256ELi128ELb1ELb1ELb1ELb0ELb1ELb1EEEEEEEEEvNT_6ParamsE)
	.align		4
        /*0014*/ 	.word	index@(__assertfail)
	.align		4
        /*0018*/ 	.word	index@(_ZN7cutlass13device_kernelIN5flash11enable_sm90INS1_16FlashAttnFwdSm90INS1_25CollectiveMainloopFwdSm90ILi2EN4cute5tupleIJNS5_1CILi1EEES8_S8_EEENS6_IJNS7_ILi128EEENS7_ILi224EEESA_EEELi128ENS_12float_e4m3_tEfNS_4arch4Sm90ELb0ELb0ELb0ELb1ELb0ELb1ELb0ELb1ELb1ELb1ELb1ELb0EEENS1_21CollectiveEpilogueFwdINS6_IJSA_SA_SB_EEES9_NS_10bfloat16_tESF_Li256ELb1ELb1ELb1ELb1EEENS1_36VarlenDynamicPersistentTileSchedulerILi128ELi224ELi256ELi128ELb1ELb1ELb1ELb0ELb1ELb1EEEEEEEEEvNT_6ParamsE)
	.align		4
        /*001c*/ 	.word	index@(__assertfail)
	.align		4
        /*0020*/ 	.word	index@(_ZN7cutlass13device_kernelIN5flash11enable_sm90INS1_16FlashAttnFwdSm90INS1_25CollectiveMainloopFwdSm90ILi2EN4cute5tupleIJNS5_1CILi1EEES8_S8_EEENS6_IJNS7_ILi128EEENS7_ILi224EEESA_EEELi128ENS_12float_e4m3_tEfNS_4arch4Sm90ELb0ELb1ELb0ELb0ELb0ELb0ELb0ELb1ELb1ELb1ELb1ELb0EEENS1_21CollectiveEpilogueFwdINS6_IJSA_SA_SB_EEES9_NS_10bfloat16_tESF_Li256ELb0ELb1ELb1ELb1EEENS1_19SingleTileSchedulerILb0ELb1ELb1ELi128EEEEEEEEEvNT_6ParamsE)
	.align		4
        /*0024*/ 	.word	index@(__assertfail)
	.align		4
        /*0028*/ 	.word	index@(_ZN7cutlass13device_kernelIN5flash11enable_sm90INS1_16FlashAttnFwdSm90INS1_25CollectiveMainloopFwdSm90ILi2EN4cute5tupleIJNS5_1CILi1EEES8_S8_EEENS6_IJNS7_ILi128EEENS7_ILi224EEESA_EEELi128ENS_12float_e4m3_tEfNS_4arch4Sm90ELb0ELb1ELb0ELb1ELb0ELb0ELb0ELb1ELb1ELb1ELb1ELb0EEENS1_21CollectiveEpilogueFwdINS6_IJSA_SA_SB_EEES9_NS_10bfloat16_tESF_Li256ELb1ELb1ELb1ELb1EEENS1_36VarlenDynamicPersistentTileSchedulerILi128ELi224ELi256ELi128ELb1ELb1ELb1ELb1ELb0ELb1EEEEEEEEEvNT_6ParamsE)
	.align		4
        /*002c*/ 	.word	index@(__assertfail)
	.align		4
        /*0030*/ 	.word	index@(_ZN7cutlass13device_kernelIN5flash11enable_sm90INS1_16FlashAttnFwdSm90INS1_25CollectiveMainloopFwdSm90ILi2EN4cute5tupleIJNS5_1CILi1EEES8_S8_EEENS6_IJNS7_ILi128EEENS7_ILi224EEESA_EEELi128ENS_12float_e4m3_tEfNS_4arch4Sm90ELb0ELb1ELb0ELb1ELb0ELb1ELb0ELb1ELb1ELb1ELb1ELb0EEENS1_21CollectiveEpilogueFwdINS6_IJSA_SA_SB_EEES9_NS_10bfloat16_tESF_Li256ELb1ELb1ELb1ELb1EEENS1_36VarlenDynamicPersistentTileSchedulerILi128ELi224ELi256ELi128ELb1ELb1ELb1ELb1ELb0ELb1EEEEEEEEEvNT_6ParamsE)
	.align		4
        /*0034*/ 	.word	index@(__assertfail)
	.align		4
        /*0038*/ 	.word	index@(_ZN7cutlass13device_kernelIN5flash11enable_sm90INS1_16FlashAttnFwdSm90INS1_25CollectiveMainloopFwdSm90ILi2EN4cute5tupleIJNS5_1CILi1EEES8_S8_EEENS6_IJNS7_ILi128EEENS7_ILi224EEESA_EEELi128ENS_12float_e4m3_tEfNS_4arch4Sm90ELb1ELb0ELb0ELb0ELb0ELb0ELb0ELb1ELb1ELb1ELb1ELb0EEENS1_21CollectiveEpilogueFwdINS6_IJSA_SA_SB_EEES9_NS_10bfloat16_tESF_Li256ELb0ELb1ELb1ELb1EEENS1_19SingleTileSchedulerILb0ELb1ELb1ELi128EEEEEEEEEvNT_6ParamsE)
	.align		4
        /*003c*/ 	.word	index@(__assertfail)
	.align		4
        /*0040*/ 	.word	index@(_ZN7cutlass13device_kernelIN5flash11enable_sm90INS1_16FlashAttnFwdSm90INS1_25CollectiveMainloopFwdSm90ILi2EN4cute5tupleIJNS5_1CILi1EEES8_S8_EEENS6_IJNS7_ILi128EEENS7_ILi224EEESA_EEELi128ENS_12float_e4m3_tEfNS_4arch4Sm90ELb1ELb0ELb0ELb1ELb0ELb0ELb0ELb1ELb1ELb1ELb1ELb0EEENS1_21CollectiveEpilogueFwdINS6_IJSA_SA_SB_EEES9_NS_10bfloat16_tESF_Li256ELb1ELb1ELb1ELb1EEENS1_36VarlenDynamicPersistentTileSchedulerILi128ELi224ELi256ELi128ELb1ELb1ELb1ELb1ELb1ELb1EEEEEEEEEvNT_6ParamsE)
	.align		4
        /*0044*/ 	.word	index@(__assertfail)
	.align		4
        /*0048*/ 	.word	index@(_ZN7cutlass13device_kernelIN5flash11enable_sm90INS1_16FlashAttnFwdSm90INS1_25CollectiveMainloopFwdSm90ILi2EN4cute5tupleIJNS5_1CILi1EEES8_S8_EEENS6_IJNS7_ILi128EEENS7_ILi224EEESA_EEELi128ENS_12float_e4m3_tEfNS_4arch4Sm90ELb1ELb0ELb0ELb1ELb0ELb1ELb0ELb1ELb1ELb1ELb1ELb0EEENS1_21CollectiveEpilogueFwdINS6_IJSA_SA_SB_EEES9_NS_10bfloat16_tESF_Li256ELb1ELb1ELb1ELb1EEENS1_36VarlenDynamicPersistentTileSchedulerILi128ELi224ELi256ELi128ELb1ELb1ELb1ELb1ELb1ELb1EEEEEEEEEvNT_6ParamsE)
	.align		4
        /*004c*/ 	.word	index@(__assertfail)
	.align		4
        /*0050*/ 	.word	0x00000000
	.align		4
        /*0054*/ 	.word	0xfffffffe
	.align		4
        /*0058*/ 	.word	0x00000000
	.align		4
        /*005c*/ 	.word	0xfffffffd
	.align		4
        /*0060*/ 	.word	0x00000000
	.align		4
        /*0064*/ 	.word	0xfffffffc


//--------------------- .nv.constant4             --------------------------
	.section	.nv.constant4,"a",@progbits
	.align	8
	.align		8
.nv.constant4:
        /*0000*/ 	.dword	__assertfail
	.align		8
        /*0008*/ 	.dword	__unnamed_1
	.align		8
        /*0010*/ 	.dword	__unnamed_2
	.align		8
        /*0018*/ 	.dword	__unnamed_3
	.align		8
        /*0020*/ 	.dword	__unnamed_4
	.align		8
        /*0028*/ 	.dword	__unnamed_5
	.align		8
        /*0030*/ 	.dword	__unnamed_6
	.align		8
        /*0038*/ 	.dword	_ZZN5flash28permute_output_fp8_VcolmajorIN4cute6TensorINS1_11ArrayEngineIfLm64EEENS1_6LayoutINS1_5tupleIJNS6_IJNS1_1CILi2EEES8_NS7_ILi16EEEEEENS7_ILi1EEESB_EEENS6_IJNS6_IJSB_S8_NS7_ILi4EEEEEENS7_ILi0EEESF_EEEEEEEEEvRT_E9upper_map
	.align		8
        /*0040*/ 	.dword	_ZN72_INTERNAL_12b4d556_36_flash_fwd_hdim128_e4m3_split_sm90_cu_ceb34e2a_30764cuda3std3__45__cpo5beginE
	.align		8
        /*0048*/ 	.dword	_ZN72_INTERNAL_12b4d556_36_flash_fwd_hdim128_e4m3_split_sm90_cu_ceb34e2a_30764cuda3std3__45__cpo3endE
	.align		8
        /*0050*/ 	.dword	_ZN72_INTERNAL_12b4d556_36_flash_fwd_hdim128_e4m3_split_sm90_cu_ceb34e2a_30764cuda3std3__45__cpo6cbeginE
	.align		8
        /*0058*/ 	.dword	_ZN72_INTERNAL_12b4d556_36_flash_fwd_hdim128_e4m3_split_sm90_cu_ceb34e2a_30764cuda3std3__45__cpo4cendE
	.align		8
        /*0060*/ 	.dword	_ZN72_INTERNAL_12b4d556_36_flash_fwd_hdim128_e4m3_split_sm90_cu_ceb34e2a_30764cuda3std3__474_GLOBAL__N__12b4d556_36_flash_fwd_hdim128_e4m3_split_sm90_cu_ceb34e2a_30766ignoreE
	.align		8
        /*0068*/ 	.dword	_ZN72_INTERNAL_12b4d556_36_flash_fwd_hdim128_e4m3_split_sm90_cu_ceb34e2a_30764cuda3std3__419piecewise_constructE
	.align		8
        /*0070*/ 	.dword	_ZN72_INTERNAL_12b4d556_36_flash_fwd_hdim128_e4m3_split_sm90_cu_ceb34e2a_30764cuda3std3__48in_placeE
	.align		8
        /*0078*/ 	.dword	_ZN72_INTERNAL_12b4d556_36_flash_fwd_hdim128_e4m3_split_sm90_cu_ceb34e2a_30764cuda3std6ranges3__45__cpo4swapE
	.align		8
        /*0080*/ 	.dword	_ZN72_INTERNAL_12b4d556_36_flash_fwd_hdim128_e4m3_split_sm90_cu_ceb34e2a_30764cuda3std6ranges3__45__cpo9iter_moveE
	.align		8
        /*0088*/ 	.dword	_ZN72_INTERNAL_12b4d556_36_flash_fwd_hdim128_e4m3_split_sm90_cu_ceb34e2a_30764cute7productE
	.align		8
        /*0090*/ 	.dword	_ZN72_INTERNAL_12b4d556_36_flash_fwd_hdim128_e4m3_split_sm90_cu_ceb34e2a_30764cute1_E
	.align		8
        /*0098*/ 	.dword	$str$23
	.align		8
        /*00a0*/ 	.dword	$str$24


//--------------------- .text._ZN7cutlass13device_kernelIN5flash11enable_sm90INS1_16FlashAttnFwdSm90INS1_25CollectiveMainloopFwdSm90ILi2EN4cute5tupleIJNS5_1CILi1EEES8_S8_EEENS6_IJNS7_ILi128EEENS7_ILi224EEESA_EEELi128ENS_12float_e4m3_tEfNS_4arch4Sm90ELb0ELb0ELb0ELb0ELb0ELb0ELb0ELb1ELb1ELb1ELb1ELb0EEENS1_21CollectiveEpilogueFwdINS6_IJSA_SA_SB_EEES9_NS_10bfloat16_tESF_Li256ELb0ELb1ELb1ELb1EEENS1_19SingleTileSchedulerILb0ELb1ELb1ELi128EEEEEEEEEvNT_6ParamsE --------------------------
	.section	.text._ZN7cutlass13device_kernelIN5flash11enable_sm90INS1_16FlashAttnFwdSm90INS1_25CollectiveMainloopFwdSm90ILi2EN4cute5tupleIJNS5_1CILi1EEES8_S8_EEENS6_IJNS7_ILi128EEENS7_ILi224EEESA_EEELi128ENS_12float_e4m3_tEfNS_4arch4Sm90ELb0ELb0ELb0ELb0ELb0ELb0ELb0ELb1ELb1ELb1ELb1ELb0EEENS1_21CollectiveEpilogueFwdINS6_IJSA_SA_SB_EEES9_NS_10bfloat16_tESF_Li256ELb0ELb1ELb1ELb1EEENS1_19SingleTileSchedulerILb0ELb1ELb1ELi128EEEEEEEEEvNT_6ParamsE,"ax",@progbits
	.align	128
.text._ZN7cutlass13device_kernelIN5flash11enable_sm90INS1_16FlashAttnFwdSm90INS1_25CollectiveMainloopFwdSm90ILi2EN4cute5tupleIJNS5_1CILi1EEES8_S8_EEENS6_IJNS7_ILi128EEENS7_ILi224EEESA_EEELi128ENS_12float_e4m3_tEfNS_4arch4Sm90ELb0ELb0ELb0ELb0ELb0ELb0ELb0ELb1ELb1ELb1ELb1ELb0EEENS1_21CollectiveEpilogueFwdINS6_IJSA_SA_SB_EEES9_NS_10bfloat16_tESF_Li256ELb0ELb1ELb1ELb1EEENS1_19SingleTileSchedulerILb0ELb1ELb1ELi128EEEEEEEEEvNT_6ParamsE:
        .type           _ZN7cutlass13device_kernelIN5flash11enable_sm90INS1_16FlashAttnFwdSm90INS1_25CollectiveMainloopFwdSm90ILi2EN4cute5tupleIJNS5_1CILi1EEES8_S8_EEENS6_IJNS7_ILi128EEENS7_ILi224EEESA_EEELi128ENS_12float_e4m3_tEfNS_4arch4Sm90ELb0ELb0ELb0ELb0ELb0ELb0ELb0ELb1ELb1ELb1ELb1ELb0EEENS1_21CollectiveEpilogueFwdINS6_IJSA_SA_SB_EEES9_NS_10bfloat16_tESF_Li256ELb0ELb1ELb1ELb1EEENS1_19SingleTileSchedulerILb0ELb1ELb1ELi128EEEEEEEEEvNT_6ParamsE,@function
        .size           _ZN7cutlass13device_kernelIN5flash11enable_sm90INS1_16FlashAttnFwdSm90INS1_25CollectiveMainloopFwdSm90ILi2EN4cute5tupleIJNS5_1CILi1EEES8_S8_EEENS6_IJNS7_ILi128EEENS7_ILi224EEESA_EEELi128ENS_12float_e4m3_tEfNS_4arch4Sm90ELb0ELb0ELb0ELb0ELb0ELb0ELb0ELb1ELb1ELb1ELb1ELb0EEENS1_21CollectiveEpilogueFwdINS6_IJSA_SA_SB_EEES9_NS_10bfloat16_tESF_Li256ELb0ELb1ELb1ELb1EEENS1_19SingleTileSchedulerILb0ELb1ELb1ELi128EEEEEEEEEvNT_6ParamsE,(.L_x_2834 - _ZN7cutlass13device_kernelIN5flash11enable_sm90INS1_16FlashAttnFwdSm90INS1_25CollectiveMainloopFwdSm90ILi2EN4cute5tupleIJNS5_1CILi1EEES8_S8_EEENS6_IJNS7_ILi128EEENS7_ILi224EEESA_EEELi128ENS_12float_e4m3_tEfNS_4arch4Sm90ELb0ELb0ELb0ELb0ELb0ELb0ELb0ELb1ELb1ELb1ELb1ELb0EEENS1_21CollectiveEpilogueFwdINS6_IJSA_SA_SB_EEES9_NS_10bfloat16_tESF_Li256ELb0ELb1ELb1ELb1EEENS1_19SingleTileSchedulerILb0ELb1ELb1ELi128EEEEEEEEEvNT_6ParamsE)
        .other          _ZN7cutlass13device_kernelIN5flash11enable_sm90INS1_16FlashAttnFwdSm90INS1_25CollectiveMainloopFwdSm90ILi2EN4cute5tupleIJNS5_1CILi1EEES8_S8_EEENS6_IJNS7_ILi128EEENS7_ILi224EEESA_EEELi128ENS_12float_e4m3_tEfNS_4arch4Sm90ELb0ELb0ELb0ELb0ELb0ELb0ELb0ELb1ELb1ELb1ELb1ELb0EEENS1_21CollectiveEpilogueFwdINS6_IJSA_SA_SB_EEES9_NS_10bfloat16_tESF_Li256ELb0ELb1ELb1ELb1EEENS1_19SingleTileSchedulerILb0ELb1ELb1ELi128EEEEEEEEEvNT_6ParamsE,@"STO_CUDA_ENTRY STV_DEFAULT"
_ZN7cutlass13device_kernelIN5flash11enable_sm90INS1_16FlashAttnFwdSm90INS1_25CollectiveMainloopFwdSm90ILi2EN4cute5tupleIJNS5_1CILi1EEES8_S8_EEENS6_IJNS7_ILi128EEENS7_ILi224EEESA_EEELi128ENS_12float_e4m3_tEfNS_4arch4Sm90ELb0ELb0ELb0ELb0ELb0ELb0ELb0ELb1ELb1ELb1ELb1ELb0EEENS1_21CollectiveEpilogueFwdINS6_IJSA_SA_SB_EEES9_NS_10bfloat16_tESF_Li256ELb0ELb1ELb1ELb1EEENS1_19SingleTileSchedulerILb0ELb1ELb1ELi128EEEEEEEEEvNT_6ParamsE:
[----:B------:R-:W0:Y:S02]  /*0000*/  LDC R1, c[0x0][0x28] ;  /* 0x00000a00ff017b82 */ /* 0x000e240000000800 */
[----:B0-----:R-:W-:Y:S01]  /*0010*/  VIADD R1, R1, 0xffffffd8 ;  /* 0xffffffd801017836 */ /* 0x001fe20000000000 */
[----:B------:R-:W0:Y:S01]  /*0020*/  S2R R19, SR_TID.X ;  /* 0x0000000000137919 */ /* 0x000e220000002100 */
[----:B------:R-:W-:Y:S01]  /*0030*/  ELECT P0, URZ, PT ;  /* 0x00000000003f782f */ /* 0x000fe20003800000 */
[----:B------:R-:W-:Y:S01]  /*0040*/  BSSY B0, `(.L_x_0) ;  /* 0x000000d000007945 */ /* 0x000fe20003800000 */
[----:B0-----:R-:W-:-:S05]  /*0050*/  SHF.R.U32.HI R0, RZ, 0x5, R19 ;  /* 0x00000005ff007819 */ /* 0x001fca0000011613 */
[----:B------:R-:W0:Y:S02]  /*0060*/  SHFL.IDX PT, R2, R0, RZ, 0x1f ;  /* 0x00001fff00027589 */ /* 0x000e2400000e0000 */
[----:B0-----:R-:W-:-:S13]  /*0070*/  ISETP.EQ.AND P0, PT, R2, RZ, P0 ;  /* 0x000000ff0200720c */ /* 0x001fda0000702270 */
[----:B------:R-:W-:Y:S05]  /*0080*/  @!P0 BRA `(.L_x_1) ;  /* 0x0000000000208947 */ /* 0x000fea0003800000 */
[----:B------:R-:W-:Y:S02]  /*0090*/  ULDC.64 UR4, c[0x0][0x198] ;  /* 0x0000660000047ab9 */ /* 0x000fe40000000a00 */
[----:B------:R-:W-:Y:S02]  /*00a0*/  UIADD3 UR6, UP0, UR4, 0x370, URZ ;  /* 0x0000037004067890 */ /* 0x000fe4000ff1e03f */
[----:B------:R-:W-:Y:S02]  /*00b0*/  UIADD3 UR4, UP1, UR4, 0x470, URZ ;  /* 0x0000047004047890 */ /* 0x000fe4000ff3e03f */
[----:B------:R-:W-:Y:S02]  /*00c0*/  UIADD3.X UR7, URZ, UR5, URZ, UP0, !UPT ;  /* 0x000000053f077290 */ /* 0x000fe400087fe43f */
[----:B------:R-:W-:-:S07]  /*00d0*/  UIADD3.X UR5, URZ, UR5, URZ, UP1, !UPT ;  /* 0x000000053f057290 */ /* 0x000fce0008ffe43f */
[----:B------:R0:W-:Y:S02]  /*00e0*/  UTMACCTL.PF [UR6] ;  /* 0x00000000060079b9 */ /* 0x0001e40008040000 */
[----:B------:R0:W-:Y:S02]  /*00f0*/  UTMACCTL.PF [UR4] ;  /* 0x00000000040079b9 */ /* 0x0001e40008040000 */
[----:B0-----:R-:W-:Y:S01]  /*0100*/  NOP ;  /* 0x0000000000007918 */ /* 0x001fe20000000000 */
.L_x_1:
[----:B------:R-:W-:Y:S05]  /*0110*/  BSYNC B0 ;  /* 0x0000000000007941 */ /* 0x000fea0003800000 */
.L_x_0:
[----:B------:R-:W-:Y:S01]  /*0120*/  VOTEU.ANY UP0, P0 ;  /* 0x00000000003f7886 */ /* 0x000fe20000000100 */
[----:B------:R-:W0:Y:S01]  /*0130*/  SHFL.IDX PT, R2, R0, RZ, 0x1f ;  /* 0x00001fff00027589 */ /* 0x000e2200000e0000 */
[----:B------:R-:W-:Y:S01]  /*0140*/  UMOV UR4, 0x80 ;  /* 0x0000008000047882 */ /* 0x000fe20000000000 */
[----:B------:R-:W-:Y:S01]  /*0150*/  UMOV UR7, 0x100 ;  /* 0x0000010000077882 */ /* 0x000fe20000000000 */
[----:B------:R-:W-:Y:S01]  /*0160*/  SHF.R.U32.HI R18, RZ, 0x7, R19 ;  /* 0x00000007ff127819 */ /* 0x000fe20000011613 */
[----:B------:R-:W1:Y:S01]  /*0170*/  @UP0 S2UR UR8, SR_CgaCtaId ;  /* 0x00000000000809c3 */ /* 0x000e620000008800 */
[----:B------:R-:W-:Y:S01]  /*0180*/  @UP0 UMOV UR6, 0x400 ;  /* 0x0000040000060882 */ /* 0x000fe20000000000 */
[----:B------:R-:W-:-:S04]  /*0190*/  @UP0 UIADD3 UR4, -UR4, 0x100000, URZ ;  /* 0x0010000004040890 */ /* 0x000fc8000fffe13f */
[----:B------:R-:W-:Y:S02]  /*01a0*/  @UP0 USHF.L.U32 UR5, UR4, 0xb, URZ ;  /* 0x0000000b04050899 */ /* 0x000fe4000800063f */
[----:B------:R-:W-:Y:S01]  /*01b0*/  @UP0 USHF.L.U32 UR4, UR4, 0x1, URZ ;  /* 0x0000000104040899 */ /* 0x000fe2000800063f */
[----:B------:R-:W-:Y:S01]  /*01c0*/  VOTEU.ANY UP1, P0 ;  /* 0x00000000003f7886 */ /* 0x000fe20000020100 */
[----:B0-----:R-:W-:Y:S02]  /*01d0*/  ISETP.NE.AND P1, PT, R2, RZ, PT ;  /* 0x000000ff0200720c */ /* 0x001fe40003f25270 */
[----:B------:R0:W2:Y:S01]  /*01e0*/  SHFL.IDX PT, R2, R18, RZ, 0x1f ;  /* 0x00001fff12027589 */ /* 0x0000a200000e0000 */
[----:B-1----:R-:W-:Y:S02]  /*01f0*/  @UP0 ULEA UR8, UR8, UR6, 0x18 ;  /* 0x0000000608080291 */ /* 0x002fe4000f8ec03f */
[----:B------:R-:W-:-:S04]  /*0200*/  @UP0 UIADD3 UR6, -UR7, 0x100000, URZ ;  /* 0x0010000007060890 */ /* 0x000fc8000fffe13f */
[----:B------:R-:W-:Y:S02]  /*0210*/  @UP0 USHF.L.U32 UR7, UR6, 0xb, URZ ;  /* 0x0000000b06070899 */ /* 0x000fe4000800063f */
[----:B------:R-:W-:Y:S01]  /*0220*/  @UP0 USHF.L.U32 UR6, UR6, 0x1, URZ ;  /* 0x0000000106060899 */ /* 0x000fe2000800063f */
[----:B------:R-:W-:Y:S01]  /*0230*/  VOTEU.ANY UP0, P0 ;  /* 0x00000000003f7886 */ /* 0x000fe20000000100 */
[----:B------:R-:W1:Y:S04]  /*0240*/  FENCE.VIEW.ASYNC.S ;  /* 0x00000000000073c6 */ /* 0x000e680000000000 */
[----:B-1----:R0:W1:Y:S06]  /*0250*/  @UP0 SYNCS.EXCH.64 URZ, [UR8+0x2e800], UR4 ;  /* 0x02e80004083f05b2 */ /* 0x00206c0008000100 */
[----:B------:R0:W3:Y:S02]  /*0260*/  @UP1 SYNCS.EXCH.64 URZ, [UR8+0x2e820], UR6 ;  /* 0x02e82006083f15b2 */ /* 0x0000e40008000100 */
[----:B0-----:R-:W-:Y:S05]  /*0270*/  @P1 BRA `(.L_x_2) ;  /* 0x0000000000481947 */ /* 0x001fea0003800000 */
[----:B------:R-:W0:Y:S01]  /*0280*/  S2UR UR5, SR_CgaCtaId ;  /* 0x00000000000579c3 */ /* 0x000e220000008800 */
[----:B------:R-:W-:Y:S01]  /*0290*/  UMOV UR4, 0x400 ;  /* 0x0000040000047882 */ /* 0x000fe20000000000 */
[----:B------:R-:W-:Y:S01]  /*02a0*/  UMOV UR6, 0x1 ;  /* 0x0000000100067882 */ /* 0x000fe20000000000 */
[----:B------:R-:W-:Y:S01]  /*02b0*/  UMOV UR7, 0x2 ;  /* 0x0000000200077882 */ /* 0x000fe20000000000 */
[----:B------:R-:W-:Y:S01]  /*02c0*/  ELECT P0, URZ, PT ;  /* 0x00000000003f782f */ /* 0x000fe20003800000 */
[----:B0-----:R-:W-:Y:S02]  /*02d0*/  ULEA UR8, UR5, UR4, 0x18 ;  /* 0x0000000405087291 */ /* 0x001fe4000f8ec03f */
[----:B------:R-:W-:-:S04]  /*02e0*/  UIADD3 UR4, -UR6, 0x100000, URZ ;  /* 0x0010000006047890 */ /* 0x000fc8000fffe13f */
[----:B------:R-:W-:Y:S02]  /*02f0*/  USHF.L.U32 UR5, UR4, 0xb, URZ ;  /* 0x0000000b04057899 */ /* 0x000fe4000800063f */
[----:B------:R-:W-:Y:S02]  /*0300*/  USHF.L.U32 UR4, UR4, 0x1, URZ ;  /* 0x0000000104047899 */ /* 0x000fe4000800063f */
[----:B------:R-:W-:-:S04]  /*0310*/  UIADD3 UR6, -UR7, 0x100000, URZ ;  /* 0x0010000007067890 */ /* 0x000fc8000fffe13f */
[----:B------:R-:W-:Y:S02]  /*0320*/  USHF.L.U32 UR7, UR6, 0xb, URZ ;  /* 0x0000000b06077899 */ /* 0x000fe4000800063f */
[----:B------:R-:W-:Y:S01]  /*0330*/  USHF.L.U32 UR6, UR6, 0x1, URZ ;  /* 0x0000000106067899 */ /* 0x000fe2000800063f */
[----:B------:R-:W0:Y:S03]  /*0340*/  FENCE.VIEW.ASYNC.S ;  /* 0x00000000000073c6 */ /* 0x000e260000000000 */
[----:B0-----:R0:W4:Y:S08]  /*0350*/  SYNCS.EXCH.64 URZ, [UR8+0x2e830], UR4 ;  /* 0x02e83004083f75b2 */ /* 0x0011300008000100 */
[----:B------:R0:W0:Y:S01]  /*0360*/  SYNCS.EXCH.64 URZ, [UR8+0x2e840], UR6 ;  /* 0x02e84006083f75b2 */ /* 0x0000220008000100 */
[----:B------:R0:W0:Y:S01]  /*0370*/  SYNCS.EXCH.64 URZ, [UR8+0x2e838], UR4 ;  /* 0x02e83804083f75b2 */ /* 0x0000220008000100 */
[----:B------:R0:W0:Y:S01]  /*0380*/  SYNCS.EXCH.64 URZ, [UR8+0x2e848], UR6 ;  /* 0x02e84806083f75b2 */ /* 0x0000220008000100 */
[----:B------:R-:W-:Y:S01]  /*0390*/  NOP ;  /* 0x0000000000007918 */ /* 0x000fe20000000000 */
.L_x_2:
[----:B------:R-:W5:Y:S01]  /*03a0*/  SHFL.IDX PT, R3, R0, RZ, 0x1f ;  /* 0x00001fff00037589 */ /* 0x000f6200000e0000 */
[----:B------:R-:W-:Y:S01]  /*03b0*/  NOP ;  /* 0x0000000000007918 */ /* 0x000fe20000000000 */
[----:B-----5:R-:W-:-:S13]  /*03c0*/  ISETP.NE.AND P0, PT, R3, RZ, PT ;  /* 0x000000ff0300720c */ /* 0x020fda0003f05270 */
[----:B------:R-:W-:Y:S05]  /*03d0*/  @P0 BRA `(.L_x_3) ;  /* 0x0000000000480947 */ /* 0x000fea0003800000 */
[----:B0-----:R-:W0:Y:S01]  /*03e0*/  S2UR UR5, SR_CgaCtaId ;  /* 0x00000000000579c3 */ /* 0x001e220000008800 */
        /* <DEDUP_REMOVED lines=12> */
[----:B0-----:R0:W0:Y:S08]  /*04b0*/  SYNCS.EXCH.64 URZ, [UR8+0x2e850], UR4 ;  /* 0x02e85004083f75b2 */ /* 0x0010300008000100 */
[----:B------:R0:W0:Y:S01]  /*04c0*/  SYNCS.EXCH.64 URZ, [UR8+0x2e860], UR6 ;  /* 0x02e86006083f75b2 */ /* 0x0000220008000100 */
[----:B------:R0:W0:Y:S01]  /*04d0*/  SYNCS.EXCH.64 URZ, [UR8+0x2e858], UR4 ;  /* 0x02e85804083f75b2 */ /* 0x0000220008000100 */
[----:B------:R0:W0:Y:S01]  /*04e0*/  SYNCS.EXCH.64 URZ, [UR8+0x2e868], UR6 ;  /* 0x02e86806083f75b2 */ /* 0x0000220008000100 */
[----:B------:R-:W-:Y:S01]  /*04f0*/  NOP ;  /* 0x0000000000007918 */ /* 0x000fe20000000000 */
.L_x_3:
[----:B------:R-:W5:Y:S01]  /*0500*/  SHFL.IDX PT, R3, R0, RZ, 0x1f ;  /* 0x00001fff00037589 */ /* 0x000f6200000e0000 */
[----:B------:R-:W-:Y:S01]  /*0510*/  NOP ;  /* 0x0000000000007918 */ /* 0x000fe20000000000 */
[----:B-----5:R-:W-:-:S13]  /*0520*/  ISETP.NE.AND P0, PT, R3, RZ, PT ;  /* 0x000000ff0300720c */ /* 0x020fda0003f05270 */
[----:B------:R-:W-:Y:S05]  /*0530*/  @P0 BRA `(.L_x_4) ;  /* 0x0000000000380947 */ /* 0x000fea0003800000 */
[----:B0-----:R-:W0:Y:S01]  /*0540*/  S2UR UR5, SR_CgaCtaId ;  /* 0x00000000000579c3 */ /* 0x001e220000008800 */
[----:B------:R-:W-:Y:S01]  /*0550*/  UMOV UR4, 0x400 ;  /* 0x0000040000047882 */ /* 0x000fe20000000000 */
[----:B------:R-:W-:Y:S01]  /*0560*/  UMOV UR7, 0x1 ;  /* 0x0000000100077882 */ /* 0x000fe20000000000 */
[----:B------:R-:W-:Y:S01]  /*0570*/  ELECT P0, URZ, PT ;  /* 0x00000000003f782f */ /* 0x000fe20003800000 */
[----:B0-----:R-:W-:Y:S02]  /*0580*/  ULEA UR6, UR5, UR4, 0x18 ;  /* 0x0000000405067291 */ /* 0x001fe4000f8ec03f */
[----:B------:R-:W-:-:S04]  /*0590*/  UIADD3 UR4, -UR7, 0x100000, URZ ;  /* 0x0010000007047890 */ /* 0x000fc8000fffe13f */
[----:B------:R-:W-:Y:S02]  /*05a0*/  USHF.L.U32 UR5, UR4, 0xb, URZ ;  /* 0x0000000b04057899 */ /* 0x000fe4000800063f */
[----:B------:R-:W-:Y:S01]  /*05b0*/  USHF.L.U32 UR4, UR4, 0x1, URZ ;  /* 0x0000000104047899 */ /* 0x000fe2000800063f */
[----:B------:R-:W0:Y:S11]  /*05c0*/  FENCE.VIEW.ASYNC.S ;  /* 0x00000000000073c6 */ /* 0x000e360000000000 */
[----:B0-----:R0:W0:Y:S01]  /*05d0*/  SYNCS.EXCH.64 URZ, [UR6+0x2e870], UR4 ;  /* 0x02e87004063f75b2 */ /* 0x0010220008000100 */
[----:B------:R0:W0:Y:S01]  /*05e0*/  SYNCS.EXCH.64 URZ, [UR6+0x2e880], UR4 ;  /* 0x02e88004063f75b2 */ /* 0x0000220008000100 */
[----:B------:R0:W0:Y:S01]  /*05f0*/  SYNCS.EXCH.64 URZ, [UR6+0x2e878], UR4 ;  /* 0x02e87804063f75b2 */ /* 0x0000220008000100 */
[----:B------:R0:W0:Y:S01]  /*0600*/  SYNCS.EXCH.64 URZ, [UR6+0x2e888], UR4 ;  /* 0x02e88804063f75b2 */ /* 0x0000220008000100 */
[----:B------:R-:W-:Y:S01]  /*0610*/  NOP ;  /* 0x0000000000007918 */ /* 0x000fe20000000000 */
.L_x_4:
        /* <DEDUP_REMOVED lines=22> */
.L_x_5:
        /* <DEDUP_REMOVED lines=22> */
.L_x_6:
[----:B--2---:R-:W-:Y:S01]  /*08e0*/  ISETP.NE.AND P0, PT, R2, RZ, PT ;  /* 0x000000ff0200720c */ /* 0x004fe20003f05270 */
[----:B------:R-:W-:Y:S01]  /*08f0*/  IMAD.MOV.U32 R2, RZ, RZ, 0x1 ;  /* 0x00000001ff027424 */ /* 0x000fe200078e00ff */
[----:B------:R-:W-:Y:S01]  /*0900*/  NOP ;  /* 0x0000000000007918 */ /* 0x000fe20000000000 */
[----:B------:R-:W-:Y:S01]  /*0910*/  ULDC.64 UR44, c[0x0][0x208] ;  /* 0x00008200002c7ab9 */ /* 0x000fe20000000a00 */
[----:B------:R-:W-:Y:S02]  /*0920*/  BSSY B6, `(.L_x_7) ;  /* 0x0000e9b000067945 */ /* 0x000fe40003800000 */
[----:B------:R-:W-:-:S05]  /*0930*/  SEL R2, R2, 0x2, !P0 ;  /* 0x0000000202027807 */ /* 0x000fca0004000000 */
[----:B------:R2:W-:Y:S01]  /*0940*/  STL [R1+0x1c], R2 ;  /* 0x00001c0201007387 */ /* 0x0005e20000100800 */
[----:B01-34-:R-:W-:Y:S06]  /*0950*/  BAR.SYNC.DEFER_BLOCKING 0x0 ;  /* 0x0000000000007b1d */ /* 0x01bfec0000010000 */
[----:B------:R-:W-:Y:S05]  /*0960*/  @!P0 BRA `(.L_x_8) ;  /* 0x000000b000408947 */ /* 0x000fea0003800000 */
.L_x_9:
[----:B------:R-:W-:-:S08]  /*0970*/  NOP ;  /* 0x0000000000007918 */ /* 0x000fd00000000000 */
[----:B------:R-:W0:Y:S02]  /*0980*/  USETMAXREG.TRY_ALLOC.CTAPOOL UP0, 0xf0 ;  /* 0x000000f0000079c8 */ /* 0x000e240008000600 */
[----:B0-----:R-:W-:-:S13]  /*0990*/  PLOP3.LUT P0, PT, PT, PT, UP0, 0x80, 0x0 ;  /* 0x000000000000781c */ /* 0x001fda0003f0f008 */
[----:B------:R-:W-:Y:S05]  /*09a0*/  @!P0 BRA `(.L_x_9) ;  /* 0xfffffffc00f08947 */ /* 0x000fea000383ffff */
[----:B--2---:R-:W0:Y:S01]  /*09b0*/  LDC R2, c[0x0][0xc50] ;  /* 0x00031400ff027b82 */ /* 0x004e220000000800 */
[----:B------:R-:W-:-:S07]  /*09c0*/  LOP3.LUT R4, R19, 0xffffff80, RZ, 0xc0, !PT ;  /* 0xffffff8013047812 */ /* 0x000fce00078ec0ff */
[----:B------:R-:W-:Y:S08]  /*09d0*/  BAR.ARV 0x8, 0x180 ;  /* 0x0206000000007b1d */ /* 0x000ff00000002000 */
[----:B------:R-:W1:Y:S01]  /*09e0*/  S2UR UR4, SR_CTAID.Y ;  /* 0x00000000000479c3 */ /* 0x000e620000002600 */
[----:B------:R-:W-:-:S07]  /*09f0*/  ISETP.NE.AND P0, PT, R4, 0x80, PT ;  /* 0x000000800400780c */ /* 0x000fce0003f05270 */
[----:B------:R-:W2:Y:S08]  /*0a00*/  S2UR UR36, SR_CTAID.Z ;  /* 0x00000000002479c3 */ /* 0x000eb00000002700 */
[----:B------:R-:W-:Y:S06]  /*0a10*/  @!P0 BAR.ARV 0x9, 0x100 ;  /* 0x0244000000008b1d */ /* 0x000fec0000002000 */
[----:B0-----:R-:W-:Y:S01]  /*0a20*/  ISETP.NE.AND P1, PT, R2, 0x1, PT ;  /* 0x000000010200780c */ /* 0x001fe20003f25270 */
[----:B-1----:R-:W-:Y:S01]  /*0a30*/  IMAD.U32 R16, RZ, RZ, UR4 ;  /* 0x00000004ff107e24 */ /* 0x002fe2000f8e00ff */
[----:B--2---:R-:W-:-:S11]  /*0a40*/  ISETP.LE.AND P0, PT, RZ, UR36, PT ;  /* 0x00000024ff007c0c */ /* 0x004fd6000bf03270 */
[----:B------:R-:W0:Y:S08]  /*0a50*/  @P1 LDC R0, c[0x0][0xc54] ;  /* 0x00031500ff001b82 */ /* 0x000e300000000800 */
[----:B------:R-:W1:Y:S01]  /*0a60*/  @P1 LDC R3, c[0x0][0xc58] ;  /* 0x00031600ff031b82 */ /* 0x000e620000000800 */
[----:B0-----:R-:W-:-:S05]  /*0a70*/  @P1 IMAD.HI.U32 R0, R0, UR4, RZ ;  /* 0x0000000400001c27 */ /* 0x001fca000f8e00ff */
[----:B-1----:R-:W-:-:S05]  /*0a80*/  @P1 SHF.R.U32.HI R16, RZ, R3, R0 ;  /* 0x00000003ff101219 */ /* 0x002fca0000011600 */
[----:B------:R-:W-:-:S04]  /*0a90*/  IMAD.MOV R3, RZ, RZ, -R16 ;  /* 0x000000ffff037224 */ /* 0x000fc800078e0a10 */
[----:B------:R-:W-:Y:S01]  /*0aa0*/  IMAD R17, R2, R3, UR4 ;  /* 0x0000000402117e24 */ /* 0x000fe2000f8e0203 */
[----:B------:R-:W-:Y:S06]  /*0ab0*/  @!P0 BRA `(.L_x_10) ;  /* 0x000000e800048947 */ /* 0x000fec0003800000 */
[----:B------:R-:W0:Y:S01]  /*0ac0*/  LDC.64 R12, c[0x0][0x990] ;  /* 0x00026400ff0c7b82 */ /* 0x000e220000000a00 */
[----:B------:R-:W-:-:S07]  /*0ad0*/  USHF.R.S32.HI UR37, URZ, 0x1f, UR36 ;  /* 0x0000001f3f257899 */ /* 0x000fce0008011424 */
[----:B------:R-:W1:Y:S01]  /*0ae0*/  LDC.64 R20, c[0x0][0x998] ;  /* 0x00026600ff147b82 */ /* 0x000e620000000a00 */
[----:B0-----:R-:W-:-:S04]  /*0af0*/  ISETP.NE.U32.AND P0, PT, R12, RZ, PT ;  /* 0x000000ff0c00720c */ /* 0x001fc80003f05070 */
[----:B------:R-:W-:Y:S02]  /*0b00*/  ISETP.NE.AND.EX P0, PT, R13, RZ, PT, P0 ;  /* 0x000000ff0d00720c */ /* 0x000fe40003f05300 */
[----:B-1----:R-:W-:-:S04]  /*0b10*/  ISETP.NE.U32.AND P1, PT, R20, RZ, PT ;  /* 0x000000ff1400720c */ /* 0x002fc80003f25070 */
[----:B------:R-:W-:-:S07]  /*0b20*/  ISETP.NE.AND.EX P1, PT, R21, RZ, PT, P1 ;  /* 0x000000ff1500720c */ /* 0x000fce0003f25310 */
[----:B------:R-:W0:Y:S01]  /*0b30*/  @P0 LDC.64 R8, c[0x0][0x9a8] ;  /* 0x00026a00ff080b82 */ /* 0x000e220000000a00 */
[----:B------:R-:W-:-:S07]  /*0b40*/  @P0 SHF.R.S32.HI R7, RZ, 0x1f, R16 ;  /* 0x0000001fff070819 */ /* 0x000fce0000011410 */
[----:B------:R-:W1:Y:S08]  /*0b50*/  @P1 LDC.64 R10, c[0x0][0x9b8] ;  /* 0x00026e00ff0a1b82 */ /* 0x000e700000000a00 */
[----:B------:R-:W2:Y:S08]  /*0b60*/  @P0 LDC.64 R14, c[0x0][0x9b0] ;  /* 0x00026c00ff0e0b82 */ /* 0x000eb00000000a00 */
[----:B------:R-:W3:Y:S01]  /*0b70*/  @P1 LDC.64 R22, c[0x0][0x9c0] ;  /* 0x00027000ff161b82 */ /* 0x000ee20000000a00 */
[----:B0-----:R-:W-:-:S02]  /*0b80*/  @P0 IMAD R0, R8, UR37, RZ ;  /* 0x0000002508000c24 */ /* 0x001fc4000f8e02ff */
[----:B------:R-:W-:-:S04]  /*0b90*/  @P0 IMAD.WIDE.U32 R2, R8, UR36, RZ ;  /* 0x0000002408020c25 */ /* 0x000fc8000f8e00ff */
[----:B------:R-:W-:Y:S02]  /*0ba0*/  @P0 IMAD R9, R9, UR36, R0 ;  /* 0x0000002409090c24 */ /* 0x000fe4000f8e0200 */
[C---:B-1----:R-:W-:Y:S02]  /*0bb0*/  @P1 IMAD R4, R10.reuse, UR37, RZ ;  /* 0x000000250a041c24 */ /* 0x042fe4000f8e02ff */
[----:B------:R-:W-:Y:S01]  /*0bc0*/  @P0 IMAD.IADD R3, R3, 0x1, R9 ;  /* 0x0000000103030824 */ /* 0x000fe200078e0209 */
[----:B------:R-:W-:Y:S01]  /*0bd0*/  @P1 SHF.R.S32.HI R9, RZ, 0x1f, R16 ;  /* 0x0000001fff091819 */ /* 0x000fe20000011410 */
[----:B------:R-:W-:Y:S02]  /*0be0*/  @P1 IMAD R11, R11, UR36, R4 ;  /* 0x000000240b0b1c24 */ /* 0x000fe4000f8e0204 */
[----:B------:R-:W-:-:S04]  /*0bf0*/  @P1 IMAD.WIDE.U32 R4, R10, UR36, RZ ;  /* 0x000000240a041c25 */ /* 0x000fc8000f8e00ff */
[-C--:B--2---:R-:W-:Y:S02]  /*0c00*/  @P0 IMAD R7, R7, R14.reuse, RZ ;  /* 0x0000000e07070224 */ /* 0x084fe400078e02ff */
[----:B------:R-:W-:Y:S02]  /*0c10*/  @P1 IMAD.IADD R5, R5, 0x1, R11 ;  /* 0x0000000105051824 */ /* 0x000fe400078e020b */
[----:B------:R-:W-:-:S04]  /*0c20*/  @P0 IMAD.WIDE.U32 R2, R16, R14, R2 ;  /* 0x0000000e10020225 */ /* 0x000fc800078e0002 */
[-C--:B---3--:R-:W-:Y:S02]  /*0c30*/  @P1 IMAD R0, R9, R22.reuse, RZ ;  /* 0x0000001609001224 */ /* 0x088fe400078e02ff */
[C---:B------:R-:W-:Y:S02]  /*0c40*/  @P0 IMAD R9, R16.reuse, R15, R7 ;  /* 0x0000000f10090224 */ /* 0x040fe400078e0207 */
[----:B------:R-:W-:Y:S01]  /*0c50*/  @P1 IMAD.WIDE.U32 R6, R16, R22, R4 ;  /* 0x0000001610061225 */ /* 0x000fe200078e0004 */
[----:B------:R-:W-:-:S03]  /*0c60*/  @P0 LEA R4, P2, R2, R12, 0x2 ;  /* 0x0000000c02040211 */ /* 0x000fc600078410ff */
[----:B------:R-:W-:Y:S01]  /*0c70*/  @P0 IMAD.IADD R3, R3, 0x1, R9 ;  /* 0x0000000103030824 */ /* 0x000fe200078e0209 */
[----:B------:R-:W-:Y:S01]  /*0c80*/  @P1 LEA R8, P3, R6, R20, 0x2 ;  /* 0x0000001406081211 */ /* 0x000fe200078610ff */
[----:B------:R-:W-:Y:S02]  /*0c90*/  @P1 IMAD R11, R16, R23, R0 ;  /* 0x00000017100b1224 */ /* 0x000fe400078e0200 */
[----:B------:R-:W0:Y:S01]  /*0ca0*/  LDC R23, c[0x0][0x424] ;  /* 0x00010900ff177b82 */ /* 0x000e220000000800 */
[----:B------:R-:W-:Y:S01]  /*0cb0*/  @P0 LEA.HI.X R5, R2, R13, R3, 0x2, P2 ;  /* 0x0000000d02050211 */ /* 0x000fe200010f1403 */
[----:B------:R-:W-:Y:S02]  /*0cc0*/  @P1 IMAD.IADD R0, R7, 0x1, R11 ;  /* 0x0000000107001824 */ /* 0x000fe400078e020b */
[----:B------:R-:W-:-:S03]  /*0cd0*/  IMAD.MOV.U32 R7, RZ, RZ, 0x3f800000 ;  /* 0x3f800000ff077424 */ /* 0x000fc600078e00ff */
[----:B------:R-:W-:Y:S01]  /*0ce0*/  @P1 LEA.HI.X R9, R6, R21, R0, 0x2, P3 ;  /* 0x0000001506091211 */ /* 0x000fe200018f1400 */
[----:B------:R-:W1:Y:S01]  /*0cf0*/  LDC.64 R2, c[0x0][0x418] ;  /* 0x00010600ff027b82 */ /* 0x000e620000000a00 */
[----:B------:R-:W-:Y:S01]  /*0d00*/  IMAD.MOV.U32 R0, RZ, RZ, 0x3f800000 ;  /* 0x3f800000ff007424 */ /* 0x000fe200078e00ff */
[----:B------:R-:W5:Y:S05]  /*0d10*/  @P0 LDG.E R7, desc[UR44][R4.64] ;  /* 0x0000002c04070981 */ /* 0x000f6a000c1e1900 */
[----:B------:R2:W5:Y:S01]  /*0d20*/  @P1 LDG.E R0, desc[UR44][R8.64] ;  /* 0x0000002c08001981 */ /* 0x000562000c1e1900 */
[----:B------:R-:W3:Y:S01]  /*0d30*/  LDC R6, c[0x0][0x2f0] ;  /* 0x0000bc00ff067b82 */ /* 0x000ee20000000800 */
[----:B--2---:R-:W-:-:S02]  /*0d40*/  LOP3.LUT R8, R17, 0xffff, RZ, 0xc0, !PT ;  /* 0x0000ffff11087812 */ /* 0x004fc400078ec0ff */
[----:B-1----:R-:W-:Y:S01]  /*0d50*/  ISETP.NE.U32.AND P0, PT, R2, RZ, PT ;  /* 0x000000ff0200720c */ /* 0x002fe20003f05070 */
[----:B------:R-:W-:-:S03]  /*0d60*/  IMAD.MOV.U32 R2, RZ, RZ, RZ ;  /* 0x000000ffff027224 */ /* 0x000fc600078e00ff */
[----:B------:R-:W-:-:S04]  /*0d70*/  ISETP.NE.AND.EX P0, PT, R3, RZ, PT, P0 ;  /* 0x000000ff0300720c */ /* 0x000fc80003f05300 */
[----:B0-----:R-:W-:-:S05]  /*0d80*/  SEL R23, R23, 0x1, P0 ;  /* 0x0000000117177807 */ /* 0x001fca0000000000 */
[----:B---3--:R-:W-:-:S04]  /*0d90*/  IMAD R23, R23, R6, RZ ;  /* 0x0000000617177224 */ /* 0x008fc800078e02ff */
[C---:B------:R-:W-:Y:S01]  /*0da0*/  VIADD R3, R23.reuse, 0xdf ;  /* 0x000000df17037836 */ /* 0x040fe20000000000 */
[----:B------:R-:W-:-:S03]  /*0db0*/  ISETP.GE.AND P0, PT, R23, 0x1, PT ;  /* 0x000000011700780c */ /* 0x000fc60003f06270 */
[----:B------:R-:W-:-:S05]  /*0dc0*/  IMAD.HI R2, R3, -0x6db6db6d, R2 ;  /* 0x9249249303027827 */ /* 0x000fca00078e0202 */
[----:B------:R-:W-:-:S04]  /*0dd0*/  SHF.R.U32.HI R3, RZ, 0x1f, R2 ;  /* 0x0000001fff037819 */ /* 0x000fc80000011602 */
[----:B------:R-:W-:Y:S01]  /*0de0*/  LEA.HI.SX32 R22, R2, R3, 0x19 ;  /* 0x0000000302167211 */ /* 0x000fe200078fcaff */
[----:B------:R-:W-:Y:S01]  /*0df0*/  IMAD.MOV.U32 R3, RZ, RZ, RZ ;  /* 0x000000ffff037224 */ /* 0x000fe200078e00ff */
[----:B------:R-:W-:Y:S06]  /*0e00*/  @!P0 BRA `(.L_x_11) ;  /* 0x0000000000748947 */ /* 0x000fec0003800000 */
[----:B------:R-:W-:-:S04]  /*0e10*/  SHF.R.U32.HI R5, RZ, 0x10, R17 ;  /* 0x00000010ff057819 */ /* 0x000fc80000011611 */
[----:B------:R-:W-:-:S13]  /*0e20*/  ISETP.NE.AND P0, PT, R5, RZ, PT ;  /* 0x000000ff0500720c */ /* 0x000fda0003f05270 */
[----:B------:R-:W0:Y:S02]  /*0e30*/  @!P0 LDC R5, c[0x0][0x9f0] ;  /* 0x00027c00ff058b82 */ /* 0x000e240000000800 */
[-C--:B0-----:R-:W-:Y:S02]  /*0e40*/  IABS R9, R5.reuse ;  /* 0x0000000500097213 */ /* 0x081fe40000000000 */
[----:B------:R-:W-:Y:S02]  /*0e50*/  IADD3 R4, R22, -0x1, R5 ;  /* 0xffffffff16047810 */ /* 0x000fe40007ffe005 */
[----:B------:R-:W0:Y:S01]  /*0e60*/  I2F.RP R6, R9 ;  /* 0x0000000900067306 */ /* 0x000e220000209400 */
[----:B------:R-:W-:-:S05]  /*0e70*/  IABS R12, R5 ;  /* 0x00000005000c7213 */ /* 0x000fca0000000000 */
[----:B------:R-:W-:Y:S02]  /*0e80*/  IMAD.MOV R12, RZ, RZ, -R12 ;  /* 0x000000ffff0c7224 */ /* 0x000fe400078e0a0c */
[----:B0-----:R-:W0:Y:S02]  /*0e90*/  MUFU.RCP R6, R6 ;  /* 0x0000000600067308 */ /* 0x001e240000001000 */
[----:B0-----:R-:W-:Y:S01]  /*0ea0*/  VIADD R2, R6, 0xffffffe ;  /* 0x0ffffffe06027836 */ /* 0x001fe20000000000 */
[----:B------:R-:W-:Y:S02]  /*0eb0*/  IABS R6, R4 ;  /* 0x0000000400067213 */ /* 0x000fe40000000000 */
[----:B------:R-:W-:-:S03]  /*0ec0*/  LOP3.LUT R4, R4, R5, RZ, 0x3c, !PT ;  /* 0x0000000504047212 */ /* 0x000fc600078e3cff */
[----:B------:R0:W1:Y:S01]  /*0ed0*/  F2I.FTZ.U32.TRUNC.NTZ R3, R2 ;  /* 0x0000000200037305 */ /* 0x000062000021f000 */
[----:B------:R-:W-:Y:S01]  /*0ee0*/  ISETP.GE.AND P2, PT, R4, RZ, PT ;  /* 0x000000ff0400720c */ /* 0x000fe20003f46270 */
[----:B0-----:R-:W-:Y:S02]  /*0ef0*/  IMAD.MOV.U32 R2, RZ, RZ, RZ ;  /* 0x000000ffff027224 */ /* 0x001fe400078e00ff */
[----:B-1----:R-:W-:-:S04]  /*0f00*/  IMAD.MOV R10, RZ, RZ, -R3 ;  /* 0x000000ffff0a7224 */ /* 0x002fc800078e0a03 */
[----:B------:R-:W-:-:S04]  /*0f10*/  IMAD R11, R10, R9, RZ ;  /* 0x000000090a0b7224 */ /* 0x000fc800078e02ff */
[----:B------:R-:W-:-:S04]  /*0f20*/  IMAD.HI.U32 R3, R3, R11, R2 ;  /* 0x0000000b03037227 */ /* 0x000fc800078e0002 */
[----:B------:R-:W-:Y:S02]  /*0f30*/  IMAD.MOV.U32 R2, RZ, RZ, R12 ;  /* 0x000000ffff027224 */ /* 0x000fe400078e000c */
[----:B------:R-:W-:-:S04]  /*0f40*/  IMAD.HI.U32 R3, R3, R6, RZ ;  /* 0x0000000603037227 */ /* 0x000fc800078e00ff */
[----:B------:R-:W-:-:S05]  /*0f50*/  IMAD R2, R3, R2, R6 ;  /* 0x0000000203027224 */ /* 0x000fca00078e0206 */
[----:B------:R-:W-:-:S13]  /*0f60*/  ISETP.GT.U32.AND P1, PT, R9, R2, PT ;  /* 0x000000020900720c */ /* 0x000fda0003f24070 */
[----:B------:R-:W-:Y:S02]  /*0f70*/  @!P1 IMAD.IADD R2, R2, 0x1, -R9 ;  /* 0x0000000102029824 */ /* 0x000fe400078e0a09 */
[----:B------:R-:W-:Y:S01]  /*0f80*/  @!P1 VIADD R3, R3, 0x1 ;  /* 0x0000000103039836 */ /* 0x000fe20000000000 */
[----:B------:R-:W-:Y:S02]  /*0f90*/  ISETP.NE.AND P1, PT, R5, RZ, PT ;  /* 0x000000ff0500720c */ /* 0x000fe40003f25270 */
[----:B------:R-:W-:-:S13]  /*0fa0*/  ISETP.GE.U32.AND P0, PT, R2, R9, PT ;  /* 0x000000090200720c */ /* 0x000fda0003f06070 */
[----:B------:R-:W-:-:S04]  /*0fb0*/  @P0 VIADD R3, R3, 0x1 ;  /* 0x0000000103030836 */ /* 0x000fc80000000000 */
[----:B------:R-:W-:Y:S01]  /*0fc0*/  @!P2 IMAD.MOV R3, RZ, RZ, -R3 ;  /* 0x000000ffff03a224 */ /* 0x000fe200078e0a03 */
[----:B------:R-:W-:-:S07]  /*0fd0*/  @!P1 LOP3.LUT R3, RZ, R5, RZ, 0x33, !PT ;  /* 0x00000005ff039212 */ /* 0x000fce00078e33ff */
.L_x_11:
[-C--:B------:R-:W-:Y:S02]  /*0fe0*/  IMAD R17, R8, R3.reuse, RZ ;  /* 0x0000000308117224 */ /* 0x080fe400078e02ff */
[----:B-----5:R-:W-:Y:S01]  /*0ff0*/  FMUL.FTZ R2, R7, R0 ;  /* 0x0000000007027220 */ /* 0x020fe20000410000 */
[----:B------:R-:W-:Y:S01]  /*1000*/  ULDC UR4, c[0x0][0x988] ;  /* 0x0002620000047ab9 */ /* 0x000fe20000000800 */
[----:B------:R-:W-:Y:S01]  /*1010*/  VIADD R19, R19, 0xffffff80 ;  /* 0xffffff8013137836 */ /* 0x000fe20000000000 */
[----:B------:R-:W-:Y:S01]  /*1020*/  PLOP3.LUT P0, PT, PT, PT, PT, 0x80, 0x0 ;  /* 0x000000000000781c */ /* 0x000fe20003f0f070 */
[----:B------:R-:W-:Y:S01]  /*1030*/  FMUL.FTZ R2, R2, UR4 ;  /* 0x0000000402027c20 */ /* 0x000fe20008410000 */
[----:B------:R-:W-:Y:S02]  /*1040*/  VIADDMNMX R22, R17, R3, R22, PT ;  /* 0x0000000311167246 */ /* 0x000fe40003800116 */
[----:B------:R-:W-:Y:S01]  /*1050*/  CS2R R4, SRZ ;  /* 0x0000000000047805 */ /* 0x000fe2000001ff00 */
[----:B------:R-:W-:Y:S01]  /*1060*/  IMAD.MOV.U32 R0, RZ, RZ, RZ ;  /* 0x000000ffff007224 */ /* 0x000fe200078e00ff */
[----:B------:R-:W-:-:S02]  /*1070*/  CS2R R6, SRZ ;  /* 0x0000000000067805 */ /* 0x000fc4000001ff00 */
[----:B------:R-:W-:Y:S02]  /*1080*/  ISETP.GT.AND P1, PT, R22, R17, PT ;  /* 0x000000111600720c */ /* 0x000fe40003f24270 */
[----:B------:R-:W-:Y:S02]  /*1090*/  CS2R R30, SRZ ;  /* 0x00000000001e7805 */ /* 0x000fe4000001ff00 */
[----:B------:R-:W-:Y:S02]  /*10a0*/  CS2R R26, SRZ ;  /* 0x00000000001a7805 */ /* 0x000fe4000001ff00 */
[----:B------:R-:W-:Y:S02]  /*10b0*/  CS2R R8, SRZ ;  /* 0x0000000000087805 */ /* 0x000fe4000001ff00 */
[----:B------:R-:W-:Y:S02]  /*10c0*/  CS2R R36, SRZ ;  /* 0x0000000000247805 */ /* 0x000fe4000001ff00 */
[----:B------:R-:W-:-:S02]  /*10d0*/  CS2R R38, SRZ ;  /* 0x0000000000267805 */ /* 0x000fc4000001ff00 */
[----:B------:R-:W-:Y:S02]  /*10e0*/  CS2R R34, SRZ ;  /* 0x0000000000227805 */ /* 0x000fe4000001ff00 */
[----:B------:R-:W-:Y:S02]  /*10f0*/  CS2R R10, SRZ ;  /* 0x00000000000a7805 */ /* 0x000fe4000001ff00 */
[----:B------:R-:W-:Y:S02]  /*1100*/  CS2R R44, SRZ ;  /* 0x00000000002c7805 */ /* 0x000fe4000001ff00 */
[----:B------:R-:W-:Y:S02]  /*1110*/  CS2R R12, SRZ ;  /* 0x00000000000c7805 */ /* 0x000fe4000001ff00 */
[----:B------:R-:W-:Y:S02]  /*1120*/  CS2R R46, SRZ ;  /* 0x00000000002e7805 */ /* 0x000fe4000001ff00 */
[----:B------:R-:W-:-:S02]  /*1130*/  CS2R R42, SRZ ;  /* 0x00000000002a7805 */ /* 0x000fc4000001ff00 */
[----:B------:R-:W-:Y:S01]  /*1140*/  CS2R R40, SRZ ;  /* 0x0000000000287805 */ /* 0x000fe2000001ff00 */
[----:B------:R-:W-:Y:S01]  /*1150*/  IMAD.MOV.U32 R52, RZ, RZ, RZ ;  /* 0x000000ffff347224 */ /* 0x000fe200078e00ff */
[----:B------:R-:W-:Y:S02]  /*1160*/  CS2R R14, SRZ ;  /* 0x00000000000e7805 */ /* 0x000fe4000001ff00 */
[----:B------:R-:W-:Y:S02]  /*1170*/  CS2R R54, SRZ ;  /* 0x0000000000367805 */ /* 0x000fe4000001ff00 */
[----:B------:R-:W-:Y:S01]  /*1180*/  CS2R R50, SRZ ;  /* 0x0000000000327805 */ /* 0x000fe2000001ff00 */
[----:B------:R-:W-:Y:S01]  /*1190*/  IMAD.MOV.U32 R49, RZ, RZ, RZ ;  /* 0x000000ffff317224 */ /* 0x000fe200078e00ff */
[----:B------:R-:W-:Y:S01]  /*11a0*/  CS2R R20, SRZ ;  /* 0x0000000000147805 */ /* 0x000fe2000001ff00 */
[----:B------:R-:W-:Y:S01]  /*11b0*/  IMAD.MOV.U32 R60, RZ, RZ, RZ ;  /* 0x000000ffff3c7224 */ /* 0x000fe200078e00ff */
[----:B------:R-:W-:-:S02]  /*11c0*/  CS2R R62, SRZ ;  /* 0x00000000003e7805 */ /* 0x000fc4000001ff00 */
[----:B------:R-:W-:Y:S01]  /*11d0*/  CS2R R58, SRZ ;  /* 0x00000000003a7805 */ /* 0x000fe2000001ff00 */
[----:B------:R-:W-:Y:S01]  /*11e0*/  IMAD.MOV.U32 R57, RZ, RZ, RZ ;  /* 0x000000ffff397224 */ /* 0x000fe200078e00ff */
        /* <DEDUP_REMOVED lines=11> */
[----:B------:R-:W-:-:S02]  /*12a0*/  IMAD.MOV.U32 R32, RZ, RZ, RZ ;  /* 0x000000ffff207224 */ /* 0x000fc400078e00ff */
[----:B------:R-:W-:Y:S02]  /*12b0*/  IMAD.MOV.U32 R73, RZ, RZ, RZ ;  /* 0x000000ffff497224 */ /* 0x000fe400078e00ff */
[----:B------:R-:W-:Y:S02]  /*12c0*/  IMAD.MOV.U32 R84, RZ, RZ, RZ ;  /* 0x000000ffff547224 */ /* 0x000fe400078e00ff */
[----:B------:R-:W-:Y:S01]  /*12d0*/  IMAD.MOV.U32 R81, RZ, RZ, RZ ;  /* 0x000000ffff517224 */ /* 0x000fe200078e00ff */
[----:B------:R-:W-:Y:S06]  /*12e0*/  @!P1 BRA `(.L_x_12) ;  /* 0x0000008000ac9947 */ /* 0x000fec0003800000 */
[----:B------:R-:W-:Y:S01]  /*12f0*/  SHF.R.S32.HI R0, RZ, 0x1f, R19 ;  /* 0x0000001fff007819 */ /* 0x000fe20000011413 */
[----:B------:R-:W0:Y:S01]  /*1300*/  S2UR UR5, SR_CgaCtaId ;  /* 0x00000000000579c3 */ /* 0x000e220000008800 */
[----:B------:R-:W-:Y:S02]  /*1310*/  UMOV UR39, 0x400 ;  /* 0x0000040000277882 */ /* 0x000fe40000000000 */
[----:B------:R-:W-:-:S04]  /*1320*/  LEA.HI R24, R0, R19, RZ, 0x7 ;  /* 0x0000001300187211 */ /* 0x000fc800078f38ff */
[----:B------:R-:W-:-:S06]  /*1330*/  SHF.R.S32.HI R0, RZ, 0x7, R24 ;  /* 0x00000007ff007819 */ /* 0x000fcc0000011418 */
[----:B------:R-:W1:Y:S01]  /*1340*/  SHFL.IDX PT, R0, R0, RZ, 0x1f ;  /* 0x00001fff00007589 */ /* 0x000e6200000e0000 */
[----:B0-----:R-:W-:-:S04]  /*1350*/  ULEA UR39, UR5, UR39, 0x18 ;  /* 0x0000002705277291 */ /* 0x001fc8000f8ec03f */
[----:B------:R-:W-:-:S04]  /*1360*/  UIADD3 UR5, UR39, 0x1c400, URZ ;  /* 0x0001c40027057890 */ /* 0x000fc8000fffe03f */
[----:B------:R-:W-:Y:S01]  /*1370*/  ULOP3.LUT UP0, URZ, UR5, 0x9f, URZ, 0xc0, !UPT ;  /* 0x0000009f053f7892 */ /* 0x000fe2000f80c03f */
[----:B-1----:R-:W-:-:S05]  /*1380*/  R2UR UR38, R0 ;  /* 0x00000000002672ca */ /* 0x002fca00000e0000 */
[----:B------:R-:W-:-:S08]  /*1390*/  PLOP3.LUT P0, PT, PT, PT, UP0, 0x80, 0x0 ;  /* 0x000000000000781c */ /* 0x000fd00003f0f008 */
[----:B------:R-:W-:-:S04]  /*13a0*/  ULEA.HI UR4, UR38, UR38, URZ, 0x1 ;  /* 0x0000002626047291 */ /* 0x000fc8000f8f083f */
[----:B------:R-:W-:-:S04]  /*13b0*/  ULOP3.LUT UR4, UR4, 0x1e, URZ, 0xc0, !UPT ;  /* 0x0000001e04047892 */ /* 0x000fc8000f8ec03f */
[----:B------:R-:W-:-:S04]  /*13c0*/  UIADD3 UR4, UR38, -UR4, URZ ;  /* 0x8000000426047290 */ /* 0x000fc8000fffe03f */
[----:B------:R-:W-:-:S04]  /*13d0*/  ULEA UR4, UR4, UR5, 0xd ;  /* 0x0000000504047291 */ /* 0x000fc8000f8e683f */
[----:B------:R-:W-:-:S04]  /*13e0*/  USHF.R.U32.HI UR4, URZ, 0x4, UR4 ;  /* 0x000000043f047899 */ /* 0x000fc80008011604 */
[----:B------:R-:W-:Y:S01]  /*13f0*/  ULOP3.LUT UR40, UR4, 0x3fff, URZ, 0xc0, !UPT ;  /* 0x00003fff04287892 */ /* 0x000fe2000f8ec03f */
[----:B------:R-:W-:Y:S11]  /*1400*/  @!P0 BRA `(.L_x_13) ;  /* 0x0000000000408947 */ /* 0x000ff60003800000 */
[----:B------:R-:W-:Y:S01]  /*1410*/  MOV R0, 0x0 ;  /* 0x0000000000007802 */ /* 0x000fe20000000f00 */
[----:B------:R-:W-:Y:S01]  /*1420*/  ULDC.64 UR4, c[0x4][0x98] ;  /* 0x0100260000047ab9 */ /* 0x000fe20000000a00 */
[----:B------:R-:W-:Y:S01]  /*1430*/  ULDC.64 UR6, c[0x4][0x30] ;  /* 0x01000c0000067ab9 */ /* 0x000fe20000000a00 */
[----:B------:R-:W-:Y:S01]  /*1440*/  IMAD.U32 R4, RZ, RZ, UR4 ;  /* 0x00000004ff047e24 */ /* 0x000fe2000f8e00ff */
[----:B------:R0:W1:Y:S01]  /*1450*/  LDC.64 R14, c[0x4][R0] ;  /* 0x01000000000e7b82 */ /* 0x0000620000000a00 */
[----:B------:R-:W-:Y:S01]  /*1460*/  IMAD.U32 R5, RZ, RZ, UR5 ;  /* 0x00000005ff057e24 */ /* 0x000fe2000f8e00ff */
[----:B------:R-:W-:Y:S01]  /*1470*/  ULDC.64 UR4, c[0x4][0xa0] ;  /* 0x0100280000047ab9 */ /* 0x000fe20000000a00 */
[----:B------:R-:W-:Y:S02]  /*1480*/  IMAD.U32 R10, RZ, RZ, UR6 ;  /* 0x00000006ff0a7e24 */ /* 0x000fe4000f8e00ff */
[----:B------:R-:W-:Y:S02]  /*1490*/  IMAD.U32 R6, RZ, RZ, UR4 ;  /* 0x00000004ff067e24 */ /* 0x000fe4000f8e00ff */
[----:B------:R-:W-:-:S02]  /*14a0*/  IMAD.U32 R7, RZ, RZ, UR5 ;  /* 0x00000005ff077e24 */ /* 0x000fc4000f8e00ff */
[----:B------:R-:W-:Y:S02]  /*14b0*/  IMAD.U32 R11, RZ, RZ, UR7 ;  /* 0x00000007ff0b7e24 */ /* 0x000fe4000f8e00ff */
[----:B------:R-:W-:Y:S02]  /*14c0*/  IMAD.MOV.U32 R8, RZ, RZ, 0x70 ;  /* 0x00000070ff087424 */ /* 0x000fe400078e00ff */
[----:B------:R-:W-:Y:S02]  /*14d0*/  IMAD.MOV.U32 R12, RZ, RZ, 0x1 ;  /* 0x00000001ff0c7424 */ /* 0x000fe400078e00ff */
[----:B0-----:R-:W-:-:S07]  /*14e0*/  IMAD.MOV.U32 R13, RZ, RZ, RZ ;  /* 0x000000ffff0d7224 */ /* 0x001fce00078e00ff */
[----:B------:R-:W-:-:S07]  /*14f0*/  LEPC R20, `(.L_x_13) ;  /* 0x000000001014794e */ /* 0x000fce0000000000 */
[----:B-1----:R-:W-:Y:S05]  /*1500*/  CALL.ABS.NOINC R14 ;  /* 0x000000000e007343 */ /* 0x002fea0003c00000 */
.L_x_13:
[----:B------:R-:W2:Y:S01]  /*1510*/  LDL.LU R20, [R1+0x1c] ;  /* 0x00001c0001147983 */ /* 0x000ea20000300800 */
[----:B------:R-:W-:-:S04]  /*1520*/  SHF.L.U32 R3, RZ, 0x1f, RZ ;  /* 0x0000001fff037819 */ /* 0x000fc800000006ff */
[----:B------:R-:W0:Y:S01]  /*1530*/  SYNCS.PHASECHK.TRANS64.TRYWAIT P1, [UR39+0x2e800], R3 ;  /* 0x02e80003ff0075a7 */ /* 0x000e220008020167 */
[----:B--2---:R-:W-:-:S04]  /*1540*/  LOP3.LUT R0, R20, 0x1, RZ, 0xfc, !PT ;  /* 0x0000000114007812 */ /* 0x004fc800078efcff */
[----:B------:R-:W-:Y:S01]  /*1550*/  ISETP.NE.AND P0, PT, R0, 0x3, PT ;  /* 0x000000030000780c */ /* 0x000fe20003f05270 */
[----:B0-----:R-:W-:-:S12]  /*1560*/  @!P1 BRA `(.L_x_14) ;  /* 0x000000dc00609947 */ /* 0x001fd80003800000 */
.L_x_93:
[----:B------:R-:W-:Y:S05]  /*1570*/  @!P0 BRA `(.L_x_15) ;  /* 0x0000000000048947 */ /* 0x000fea0003800000 */
[----:B------:R-:W-:Y:S01]  /*1580*/  BPT.TRAP 0x1 ;  /* 0x000000040000795c */ /* 0x000fe20000300000 */
.L_x_15:
[----:B------:R1:W2:Y:S01]  /*1590*/  SYNCS.PHASECHK.TRANS64.TRYWAIT P2, [UR39+0x2e830], R3 ;  /* 0x02e83003ff0075a7 */ /* 0x0002a20008040167 */
[----:B------:R-:W-:Y:S05]  /*15a0*/  @!P0 BRA `(.L_x_16) ;  /* 0x0000000000048947 */ /* 0x000fea0003800000 */
[----:B------:R-:W-:Y:S01]  /*15b0*/  BPT.TRAP 0x1 ;  /* 0x000000040000795c */ /* 0x000fe20000300000 */
.L_x_16:
[----:B0-----:R-:W0:Y:S01]  /*15c0*/  S2R R0, SR_TID.X ;  /* 0x0000000000007919 */ /* 0x001e220000002100 */
[----:B------:R-:W-:Y:S01]  /*15d0*/  IMAD.U32 R4, RZ, RZ, UR40 ;  /* 0x00000028ff047e24 */ /* 0x000fe2000f8e00ff */
[----:B0-----:R-:W-:-:S04]  /*15e0*/  LOP3.LUT R0, R0, 0x7f, RZ, 0xc0, !PT ;  /* 0x0000007f00007812 */ /* 0x001fc800078ec0ff */
[----:B------:R-:W-:Y:S01]  /*15f0*/  ISETP.NE.AND P1, PT, R0, RZ, PT ;  /* 0x000000ff0000720c */ /* 0x000fe20003f25270 */
[----:B--2---:R-:W-:-:S12]  /*1600*/  @P2 BRA `(.L_x_17) ;  /* 0x0000000000082947 */ /* 0x004fd80003800000 */
[----:B------:R-:W0:Y:S02]  /*1610*/  SYNCS.PHASECHK.TRANS64.TRYWAIT P2, [UR39+0x2e830], R3 ;  /* 0x02e83003ff0075a7 */ /* 0x000e240008040167 */
[----:B0-----:R-:W-:Y:S05]  /*1620*/  @!P2 BRA `(.L_x_18) ;  /* 0x000000dc0048a947 */ /* 0x001fea0003800000 */
.L_x_17:
[----:B------:R-:W-:Y:S05]  /*1630*/  WARPSYNC.ALL ;  /* 0x0000000000007948 */ /* 0x000fea0003800000 */
[----:B0-----:R-:W-:Y:S01]  /*1640*/  IMAD.MOV.U32 R0, RZ, RZ, RZ ;  /* 0x000000ffff007224 */ /* 0x001fe200078e00ff */
[----:B------:R-:W-:Y:S01]  /*1650*/  LOP3.LUT R4, R4, 0x10000, RZ, 0xfc, !PT ;  /* 0x0001000004047812 */ /* 0x000fe200078efcff */
[----:B------:R-:W-:Y:S02]  /*1660*/  IMAD.MOV.U32 R25, RZ, RZ, RZ ;  /* 0x000000ffff197224 */ /* 0x000fe400078e00ff */
[----:B------:R-:W-:Y:S01]  /*1670*/  IMAD.MOV.U32 R5, RZ, RZ, 0x40000040 ;  /* 0x40000040ff057424 */ /* 0x000fe200078e00ff */
[----:B------:R-:W-:Y:S01]  /*1680*/  UIADD3 UR4, UR39, 0x20400, URZ ;  /* 0x0002040027047890 */ /* 0x000fe2000fffe03f */
[----:B------:R-:W-:Y:S01]  /*1690*/  R2UR UR8, R4 ;  /* 0x00000000040872ca */ /* 0x000fe200000e0000 */
[----:B------:R-:W-:-:S02]  /*16a0*/  WARPGROUP.ARRIVE ;  /* 0x00000000000079c5 */ /* 0x000fc40000000000 */
[C---:B------:R-:W-:Y:S01]  /*16b0*/  R2UR UR9, R5.reuse ;  /* 0x00000000050972ca */ /* 0x040fe200000e0000 */
[----:B------:R-:W-:Y:S01]  /*16c0*/  USHF.R.U32.HI UR4, URZ, 0x4, UR4 ;  /* 0x000000043f047899 */ /* 0x000fe20008011604 */
[C---:B------:R-:W-:Y:S01]  /*16d0*/  R2UR UR20, R4.reuse ;  /* 0x00000000041472ca */ /* 0x040fe200000e0000 */
[----:B------:R-:W-:Y:S01]  /*16e0*/  UMOV UR11, 0x40000040 ;  /* 0x40000040000b7882 */ /* 0x000fe20000000000 */
[C---:B------:R-:W-:Y:S01]  /*16f0*/  R2UR UR21, R5.reuse ;  /* 0x00000000051572ca */ /* 0x040fe200000e0000 */
[----:B------:R-:W-:Y:S01]  /*1700*/  ULOP3.LUT UR4, UR4, 0x3fff, URZ, 0xc0, !UPT ;  /* 0x00003fff04047892 */ /* 0x000fe2000f8ec03f */
[C---:B------:R-:W-:Y:S01]  /*1710*/  R2UR UR16, R4.reuse ;  /* 0x00000000041072ca */ /* 0x040fe200000e0000 */
[----:B------:R-:W-:Y:S01]  /*1720*/  UMOV UR23, 0x40000040 ;  /* 0x4000004000177882 */ /* 0x000fe20000000000 */
[C---:B------:R-:W-:Y:S01]  /*1730*/  R2UR UR17, R5.reuse ;  /* 0x00000000051172ca */ /* 0x040fe200000e0000 */
[----:B------:R-:W-:Y:S01]  /*1740*/  ULOP3.LUT UR6, UR4, 0x10000, URZ, 0xfc, !UPT ;  /* 0x0001000004067892 */ /* 0x000fe2000f8efc3f */
[C---:B------:R-:W-:Y:S01]  /*1750*/  R2UR UR28, R4.reuse ;  /* 0x00000000041c72ca */ /* 0x040fe200000e0000 */
[----:B------:R-:W-:Y:S01]  /*1760*/  UMOV UR19, 0x40000040 ;  /* 0x4000004000137882 */ /* 0x000fe20000000000 */
[C---:B------:R-:W-:Y:S01]  /*1770*/  R2UR UR29, R5.reuse ;  /* 0x00000000051d72ca */ /* 0x040fe200000e0000 */
[----:B------:R-:W-:Y:S01]  /*1780*/  UIADD3 UR4, UR6, 0x100, URZ ;  /* 0x0000010006047890 */ /* 0x000fe2000fffe03f */
[C---:B------:R-:W-:Y:S01]  /*1790*/  R2UR UR24, R4.reuse ;  /* 0x00000000041872ca */ /* 0x040fe200000e0000 */
[----:B------:R-:W-:Y:S01]  /*17a0*/  UIADD3 UR12, UR6, 0x400, URZ ;  /* 0x00000400060c7890 */ /* 0x000fe2000fffe03f */
[C---:B------:R-:W-:Y:S01]  /*17b0*/  R2UR UR25, R5.reuse ;  /* 0x00000000051972ca */ /* 0x040fe200000e0000 */
[----:B------:R-:W-:Y:S01]  /*17c0*/  UMOV UR10, UR6 ;  /* 0x00000006000a7c82 */ /* 0x000fe20008000000 */
[----:B------:R-:W-:Y:S01]  /*17d0*/  UMOV UR31, 0x40000040 ;  /* 0x40000040001f7882 */ /* 0x000fe20000000000 */
[----:B------:R-:W-:Y:S01]  /*17e0*/  QGMMA.64x32x32.F32.E4M3.E4M3 R124, gdesc[UR8], RZ, !UPT, gsb0 ;  /* 0x00600000087c79f3 */ /* 0x000fe2000c0008ff */
[C---:B------:R-:W-:Y:S01]  /*17f0*/  R2UR UR8, R4.reuse ;  /* 0x00000000040872ca */ /* 0x040fe200000e0000 */
[----:B------:R-:W-:Y:S01]  /*1800*/  UMOV UR10, UR4 ;  /* 0x00000004000a7c82 */ /* 0x000fe20008000000 */
[----:B------:R-:W-:Y:S01]  /*1810*/  R2UR UR9, R5 ;  /* 0x00000000050972ca */ /* 0x000fe200000e0000 */
[----:B------:R-:W-:Y:S01]  /*1820*/  UMOV UR11, 0x40000040 ;  /* 0x40000040000b7882 */ /* 0x000fe20000000000 */
[----:B------:R-:W-:Y:S01]  /*1830*/  UMOV UR30, UR12 ;  /* 0x0000000c001e7c82 */ /* 0x000fe20008000000 */
[----:B------:R-:W-:Y:S01]  /*1840*/  UIADD3 UR26, UR6, 0x500, URZ ;  /* 0x00000500061a7890 */ /* 0x000fe2000fffe03f */
[----:B------:R-:W-:Y:S01]  /*1850*/  R2UR UR4, R4 ;  /* 0x00000000040472ca */ /* 0x000fe200000e0000 */
[----:B------:R-:W-:Y:S01]  /*1860*/  UMOV UR27, 0x40000040 ;  /* 0x40000040001b7882 */ /* 0x000fe20000000000 */
[----:B------:R-:W-:Y:S01]  /*1870*/  UIADD3 UR7, UR6, 0x2, URZ ;  /* 0x0000000206077890 */ /* 0x000fe2000fffe03f */
[----:B------:R-:W-:Y:S01]  /*1880*/  LOP3.LUT R24, R24, 0xffffff80, RZ, 0xc0, !PT ;  /* 0xffffff8018187812 */ /* 0x000fe200078ec0ff */
[----:B------:R-:W-:Y:S01]  /*1890*/  UIADD3 UR14, UR6, 0x4, URZ ;  /* 0x00000004060e7890 */ /* 0x000fe2000fffe03f */
[----:B------:R-:W-:Y:S01]  /*18a0*/  IMAD.MOV.U32 R6, RZ, RZ, -0x2 ;  /* 0xfffffffeff067424 */ /* 0x000fe200078e00ff */
[----:B------:R-:W-:Y:S01]  /*18b0*/  UMOV UR13, 0x40000040 ;  /* 0x40000040000d7882 */ /* 0x000fe20000000000 */
[----:B------:R-:W-:Y:S01]  /*18c0*/  UMOV UR15, 0x40000040 ;  /* 0x40000040000f7882 */ /* 0x000fe20000000000 */
[----:B------:R-:W-:Y:S01]  /*18d0*/  UIADD3 UR34, UR6, 0x206, URZ ;  /* 0x0000020606227890 */ /* 0x000fe2000fffe03f */
[----:B------:R-:W-:Y:S01]  /*18e0*/  IMAD.IADD R24, R19, 0x1, -R24 ;  /* 0x0000000113187824 */ /* 0x000fe200078e0a18 */
[----:B------:R-:W-:Y:S01]  /*18f0*/  UMOV UR35, 0x40000040 ;  /* 0x4000004000237882 */ /* 0x000fe20000000000 */
[----:B------:R-:W-:-:S02]  /*1900*/  P2R R10, PR, RZ, 0x2 ;  /* 0x00000002ff0a7803 */ /* 0x000fc40000000000 */
[----:B------:R-:W-:Y:S01]  /*1910*/  UIADD3 UR5, UR4, 0x2, URZ ;  /* 0x0000000204057890 */ /* 0x000fe2000fffe03f */
[----:B-1----:R-:W-:Y:S01]  /*1920*/  SHF.R.S32.HI R3, RZ, 0x1f, R24 ;  /* 0x0000001fff037819 */ /* 0x002fe20000011418 */
[----:B------:R-:W-:Y:S01]  /*1930*/  UIADD3 UR12, UR4, 0x4, URZ ;  /* 0x00000004040c7890 */ /* 0x000fe2000fffe03f */
[----:B------:R-:W-:Y:S02]  /*1940*/  P2R R8, PR, RZ, 0x1 ;  /* 0x00000001ff087803 */ /* 0x000fe40000000000 */
[----:B------:R-:W-:-:S04]  /*1950*/  LEA.HI R3, R3, R24, RZ, 0x2 ;  /* 0x0000001803037211 */ /* 0x000fc800078f10ff */
[----:B------:R-:W-:-:S05]  /*1960*/  LOP3.LUT R3, R3, 0x7ffffffc, RZ, 0xc0, !PT ;  /* 0x7ffffffc03037812 */ /* 0x000fca00078ec0ff */
[----:B------:R-:W-:-:S04]  /*1970*/  IMAD.IADD R3, R24, 0x1, -R3 ;  /* 0x0000000118037824 */ /* 0x000fc800078e0a03 */
[----:B------:R-:W-:-:S04]  /*1980*/  IMAD R6, R3, R6, 0xe0 ;  /* 0x000000e003067424 */ /* 0x000fc800078e0206 */
[----:B------:R-:W-:-:S04]  /*1990*/  IMAD.IADD R23, R6, 0x1, R23 ;  /* 0x0000000106177824 */ /* 0x000fc800078e0217 */
[C---:B------:R-:W-:Y:S02]  /*19a0*/  IMAD R6, R22.reuse, -0xe0, R23 ;  /* 0xffffff2016067824 */ /* 0x040fe400078e0217 */
[----:B------:R-:W-:-:S03]  /*19b0*/  VIADD R22, R22, 0xfffffffe ;  /* 0xfffffffe16167836 */ /* 0x000fc60000000000 */
[C---:B------:R-:W-:Y:S02]  /*19c0*/  ISETP.GT.AND P3, PT, R6.reuse, RZ, PT ;  /* 0x000000ff0600720c */ /* 0x040fe40003f64270 */
[C---:B------:R-:W-:Y:S02]  /*19d0*/  ISETP.GT.AND P6, PT, R6.reuse, 0x1, PT ;  /* 0x000000010600780c */ /* 0x040fe40003fc4270 */
[C---:B------:R-:W-:Y:S02]  /*19e0*/  ISETP.GT.AND P5, PT, R6.reuse, 0x8, PT ;  /* 0x000000080600780c */ /* 0x040fe40003fa4270 */
[C---:B------:R-:W-:Y:S02]  /*19f0*/  ISETP.GT.AND P2, PT, R6.reuse, 0x9, PT ;  /* 0x000000090600780c */ /* 0x040fe40003f44270 */
[C---:B------:R-:W-:Y:S01]  /*1a00*/  ISETP.GT.AND P4, PT, R6.reuse, 0x10, PT ;  /* 0x000000100600780c */ /* 0x040fe20003f84270 */
[----:B------:R-:W-:Y:S02]  /*1a10*/  WARPGROUP.DEPBAR.LE gsb0, 0x0 ;  /* 0x00008000000079c5 */ /* 0x000fe40000010000 */
[----:B------:R-:W-:Y:S01]  /*1a20*/  WARPGROUP.ARRIVE ;  /* 0x00000000000079c5 */ /* 0x000fe20000000000 */
[----:B------:R-:W-:-:S02]  /*1a30*/  ISETP.GT.AND P1, PT, R6, 0xb9, PT ;  /* 0x000000b90600780c */ /* 0x000fc40003f24270 */
[----:B------:R-:W-:-:S03]  /*1a40*/  ISETP.GT.AND P0, PT, R6, 0xc0, PT ;  /* 0x000000c00600780c */ /* 0x000fc60003f04270 */
[----:B------:R-:W-:Y:S01]  /*1a50*/  QGMMA.64x32x32.F32.E4M3.E4M3 R108, gdesc[UR8], RZ, !UPT, gsb0 ;  /* 0x00600000086c79f3 */ /* 0x000fe2000c0008ff */
[----:B------:R-:W-:Y:S01]  /*1a60*/  UIADD3 UR8, UR6, 0x200, URZ ;  /* 0x0000020006087890 */ /* 0x000fe2000fffe03f */
[----:B------:R-:W-:Y:S01]  /*1a70*/  R2UR UR9, R5 ;  /* 0x00000000050972ca */ /* 0x000fe200000e0000 */
[----:B------:R-:W-:Y:S01]  /*1a80*/  UIADD3 UR10, UR6, 0x300, URZ ;  /* 0x00000300060a7890 */ /* 0x000fe2000fffe03f */
[----:B------:R-:W-:-:S04]  /*1a90*/  UMOV UR11, 0x40000040 ;  /* 0x40000040000b7882 */ /* 0x000fc80000000000 */
[----:B------:R-:W-:Y:S01]  /*1aa0*/  UMOV UR22, UR8 ;  /* 0x0000000800167c82 */ /* 0x000fe20008000000 */
[----:B------:R-:W-:Y:S01]  /*1ab0*/  R2UR UR8, R4 ;  /* 0x00000000040872ca */ /* 0x000fe200000e0000 */
[----:B------:R-:W-:Y:S01]  /*1ac0*/  UMOV UR18, UR10 ;  /* 0x0000000a00127c82 */ /* 0x000fe20008000000 */
[----:B------:R-:W-:Y:S01]  /*1ad0*/  UIADD3 UR10, UR6, 0x600, URZ ;  /* 0x00000600060a7890 */ /* 0x000fe2000fffe03f */
[----:B------:R-:W-:Y:S02]  /*1ae0*/  WARPGROUP.DEPBAR.LE gsb0, 0x0 ;  /* 0x00008000000079c5 */ /* 0x000fe40000010000 */
[----:B------:R-:W-:-:S06]  /*1af0*/  WARPGROUP.ARRIVE ;  /* 0x00000000000079c5 */ /* 0x000fcc0000000000 */
[----:B------:R-:W-:Y:S01]  /*1b00*/  QGMMA.64x32x32.F32.E4M3.E4M3 R92, gdesc[UR20], RZ, !UPT, gsb0 ;  /* 0x00600000145c79f3 */ /* 0x000fe2000c0008ff */
[----:B------:R-:W-:Y:S01]  /*1b10*/  UIADD3 UR22, UR6, 0x506, URZ ;  /* 0x0000050606167890 */ /* 0x000fe2000fffe03f */
[----:B------:R-:W-:Y:S01]  /*1b20*/  UMOV UR23, 0x40000040 ;  /* 0x4000004000177882 */ /* 0x000fe20000000000 */
[----:B------:R-:W-:Y:S02]  /*1b30*/  WARPGROUP.DEPBAR.LE gsb0, 0x0 ;  /* 0x00008000000079c5 */ /* 0x000fe40000010000 */
[----:B------:R-:W-:-:S06]  /*1b40*/  WARPGROUP.ARRIVE ;  /* 0x00000000000079c5 */ /* 0x000fcc0000000000 */
[----:B------:R-:W-:Y:S01]  /*1b50*/  QGMMA.64x32x32.F32.E4M3.E4M3 R76, gdesc[UR16], RZ, !UPT, gsb0 ;  /* 0x00600000104c79f3 */ /* 0x000fe2000c0008ff */
[----:B------:R-:W-:Y:S02]  /*1b60*/  UIADD3 UR16, UR4, 0x6, URZ ;  /* 0x0000000604107890 */ /* 0x000fe4000fffe03f */
[----:B------:R-:W-:Y:S02]  /*1b70*/  UIADD3 UR4, UR6, 0x304, URZ ;  /* 0x0000030406047890 */ /* 0x000fe4000fffe03f */
[----:B------:R-:W-:Y:S01]  /*1b80*/  UIADD3 UR18, UR6, 0x6, URZ ;  /* 0x0000000606127890 */ /* 0x000fe2000fffe03f */
[----:B------:R-:W-:Y:S01]  /*1b90*/  UMOV UR17, 0x40000040 ;  /* 0x4000004000117882 */ /* 0x000fe20000000000 */
[----:B------:R-:W-:Y:S01]  /*1ba0*/  UMOV UR19, 0x40000040 ;  /* 0x4000004000137882 */ /* 0x000fe20000000000 */
[----:B------:R-:W-:Y:S01]  /*1bb0*/  UMOV UR32, UR16 ;  /* 0x0000001000207c82 */ /* 0x000fe20008000000 */
[----:B------:R-:W-:Y:S01]  /*1bc0*/  UMOV UR33, UR17 ;  /* 0x0000001100217c82 */ /* 0x000fe20008000000 */
[----:B------:R-:W-:Y:S01]  /*1bd0*/  UMOV UR20, UR16 ;  /* 0x0000001000147c82 */ /* 0x000fe20008000000 */
[----:B------:R-:W-:Y:S01]  /*1be0*/  UMOV UR21, UR17 ;  /* 0x0000001100157c82 */ /* 0x000fe20008000000 */
[----:B------:R-:W-:-:S02]  /*1bf0*/  WARPGROUP.DEPBAR.LE gsb0, 0x0 ;  /* 0x00008000000079c5 */ /* 0x000fc40000010000 */
[----:B------:R-:W-:-:S06]  /*1c00*/  WARPGROUP.ARRIVE ;  /* 0x00000000000079c5 */ /* 0x000fcc0000000000 */
[----:B------:R-:W-:Y:S01]  /*1c10*/  QGMMA.64x32x32.F32.E4M3.E4M3 R60, gdesc[UR28], RZ, !UPT, gsb0 ;  /* 0x006000001c3c79f3 */ /* 0x000fe2000c0008ff */
[----:B------:R-:W-:Y:S01]  /*1c20*/  UIADD3 UR30, UR6, 0x306, URZ ;  /* 0x00000306061e7890 */ /* 0x000fe2000fffe03f */
[----:B------:R-:W-:Y:S01]  /*1c30*/  UMOV UR28, UR16 ;  /* 0x00000010001c7c82 */ /* 0x000fe20008000000 */
[----:B------:R-:W-:Y:S01]  /*1c40*/  UMOV UR29, UR17 ;  /* 0x00000011001d7c82 */ /* 0x000fe20008000000 */
[----:B------:R-:W-:Y:S01]  /*1c50*/  UMOV UR31, 0x40000040 ;  /* 0x40000040001f7882 */ /* 0x000fe20000000000 */
[----:B------:R-:W-:Y:S02]  /*1c60*/  WARPGROUP.DEPBAR.LE gsb0, 0x0 ;  /* 0x00008000000079c5 */ /* 0x000fe40000010000 */
        /* <DEDUP_REMOVED lines=9> */
[----:B------:R-:W-:Y:S01]  /*1d00*/  UMOV UR8, UR5 ;  /* 0x0000000500087c82 */ /* 0x000fe20008000000 */
[----:B------:R-:W-:Y:S01]  /*1d10*/  UMOV UR9, 0x40000040 ;  /* 0x4000004000097882 */ /* 0x000fe20000000000 */
[----:B------:R-:W-:Y:S01]  /*1d20*/  UMOV UR10, UR7 ;  /* 0x00000007000a7c82 */ /* 0x000fe20008000000 */
[----:B------:R-:W-:Y:S01]  /*1d30*/  UMOV UR11, 0x40000040 ;  /* 0x40000040000b7882 */ /* 0x000fe20000000000 */
[----:B------:R-:W-:Y:S02]  /*1d40*/  UIADD3 UR5, UR6, 0x302, URZ ;  /* 0x0000030206057890 */ /* 0x000fe4000fffe03f */
[----:B------:R-:W-:Y:S01]  /*1d50*/  UIADD3 UR7, UR6, 0x402, URZ ;  /* 0x0000040206077890 */ /* 0x000fe2000fffe03f */
[----:B------:R-:W-:Y:S02]  /*1d60*/  WARPGROUP.DEPBAR.LE gsb0, 0x0 ;  /* 0x00008000000079c5 */ /* 0x000fe40000010000 */
[----:B------:R-:W-:-:S06]  /*1d70*/  WARPGROUP.ARRIVE ;  /* 0x00000000000079c5 */ /* 0x000fcc0000000000 */
[----:B------:R-:W-:Y:S01]  /*1d80*/  QGMMA.64x32x32.F32.E4M3.E4M3 R124, gdesc[UR8], R124, gsb0 ;  /* 0x00600000087c79f3 */ /* 0x000fe2000800087c */
[----:B------:R-:W-:Y:S01]  /*1d90*/  UIADD3 UR10, UR6, 0x102, URZ ;  /* 0x00000102060a7890 */ /* 0x000fe2000fffe03f */
[----:B------:R-:W-:Y:S01]  /*1da0*/  UMOV UR11, 0x40000040 ;  /* 0x40000040000b7882 */ /* 0x000fe20000000000 */
        /* <DEDUP_REMOVED lines=8> */
[----:B------:R-:W-:Y:S01]  /*1e30*/  UMOV UR10, UR5 ;  /* 0x00000005000a7c82 */ /* 0x000fe20008000000 */
[----:B------:R-:W-:Y:S01]  /*1e40*/  UMOV UR11, 0x40000040 ;  /* 0x40000040000b7882 */ /* 0x000fe20000000000 */
[----:B------:R-:W-:Y:S01]  /*1e50*/  UIADD3 UR5, UR6, 0x502, URZ ;  /* 0x0000050206057890 */ /* 0x000fe2000fffe03f */
        /* <DEDUP_REMOVED lines=17> */
[----:B------:R-:W-:Y:S02]  /*1f70*/  WARPGROUP.DEPBAR.LE gsb0, 0x0 ;  /* 0x00008000000079c5 */ /* 0x000fe40000010000 */
[----:B------:R-:W-:-:S06]  /*1f80*/  WARPGROUP.ARRIVE ;  /* 0x00000000000079c5 */ /* 0x000fcc0000000000 */
[----:B------:R-:W-:Y:S03]  /*1f90*/  QGMMA.64x32x32.F32.E4M3.E4M3 R28, gdesc[UR8], R28, gsb0 ;  /* 0x00600000081c79f3 */ /* 0x000fe6000800081c */
        /* <DEDUP_REMOVED lines=29> */
[----:B------:R-:W-:Y:S01]  /*2170*/  QGMMA.64x32x32.F32.E4M3.E4M3 R44, gdesc[UR12], R44, gsb0 ;  /* 0x006000000c2c79f3 */ /* 0x000fe2000800082c */
[----:B------:R-:W-:Y:S01]  /*2180*/  UMOV UR14, UR5 ;  /* 0x00000005000e7c82 */ /* 0x000fe20008000000 */
[----:B------:R-:W-:Y:S01]  /*2190*/  UMOV UR15, 0x40000040 ;  /* 0x40000040000f7882 */ /* 0x000fe20000000000 */
[----:B------:R-:W0:Y:S01]  /*21a0*/  S2UR UR5, SR_CgaCtaId ;  /* 0x00000000000579c3 */ /* 0x000e220000008800 */
        /* <DEDUP_REMOVED lines=9> */
[----:B------:R-:W-:Y:S01]  /*2240*/  WARPGROUP.ARRIVE ;  /* 0x00000000000079c5 */ /* 0x000fe20000000000 */
[----:B------:R-:W-:Y:S02]  /*2250*/  FSEL R9, R126, -INF , P3 ;  /* 0xff8000007e097808 */ /* 0x000fe40001800000 */
[----:B------:R-:W-:Y:S02]  /*2260*/  FSEL R127, R127, -INF , P6 ;  /* 0xff8000007f7f7808 */ /* 0x000fe40003000000 */
[----:B------:R-:W-:Y:S01]  /*2270*/  FSEL R141, R130, -INF , P5 ;  /* 0xff800000828d7808 */ /* 0x000fe20002800000 */
[----:B------:R-:W-:Y:S01]  /*2280*/  QGMMA.64x32x32.F32.E4M3.E4M3 R108, gdesc[UR16], R108, gsb0 ;  /* 0x00600000106c79f3 */ /* 0x000fe2000800086c */
[----:B------:R-:W-:Y:S01]  /*2290*/  FMNMX.FTZ R12, R9, R127, !PT ;  /* 0x0000007f090c7209 */ /* 0x000fe20007810000 */
[----:B------:R-:W-:Y:S01]  /*22a0*/  UIADD3 UR18, UR6, 0x606, URZ ;  /* 0x0000060606127890 */ /* 0x000fe2000fffe03f */
[----:B------:R-:W-:Y:S01]  /*22b0*/  FSEL R131, R131, -INF , P2 ;  /* 0xff80000083837808 */ /* 0x000fe20001000000 */
[----:B------:R-:W-:Y:S01]  /*22c0*/  UMOV UR19, 0x40000040 ;  /* 0x4000004000137882 */ /* 0x000fe20000000000 */
[----:B------:R-:W-:-:S02]  /*22d0*/  FMNMX.FTZ R12, R141, R12, !PT ;  /* 0x0000000c8d0c7209 */ /* 0x000fc40007810000 */
[----:B------:R-:W-:Y:S02]  /*22e0*/  FSEL R7, R124, -INF , P3 ;  /* 0xff8000007c077808 */ /* 0x000fe40001800000 */
[----:B------:R-:W-:Y:S02]  /*22f0*/  ISETP.GT.AND P3, PT, R6, 0x11, PT ;  /* 0x000000110600780c */ /* 0x000fe40003f64270 */
[----:B------:R-:W-:Y:S02]  /*2300*/  FSEL R143, R134, -INF , P4 ;  /* 0xff800000868f7808 */ /* 0x000fe40002000000 */
[----:B------:R-:W-:Y:S02]  /*2310*/  FMNMX.FTZ R12, R131, R12, !PT ;  /* 0x0000000c830c7209 */ /* 0x000fe40007810000 */
[----:B------:R-:W-:Y:S02]  /*2320*/  FSEL R125, R125, -INF , P6 ;  /* 0xff8000007d7d7808 */ /* 0x000fe40003000000 */
[----:B------:R-:W-:-:S02]  /*2330*/  ISETP.GT.AND P6, PT, R6, 0x18, PT ;  /* 0x000000180600780c */ /* 0x000fc40003fc4270 */
[----:B------:R-:W-:Y:S02]  /*2340*/  FSEL R135, R135, -INF , P3 ;  /* 0xff80000087877808 */ /* 0x000fe40001800000 */
[----:B------:R-:W-:Y:S02]  /*2350*/  FMNMX.FTZ R12, R143, R12, !PT ;  /* 0x0000000c8f0c7209 */ /* 0x000fe40007810000 */
[----:B------:R-:W-:Y:S02]  /*2360*/  FSEL R11, R128, -INF , P5 ;  /* 0xff800000800b7808 */ /* 0x000fe40002800000 */
[----:B------:R-:W-:Y:S02]  /*2370*/  ISETP.GT.AND P5, PT, R6, 0x19, PT ;  /* 0x000000190600780c */ /* 0x000fe40003fa4270 */
[----:B------:R-:W-:Y:S02]  /*2380*/  FSEL R145, R138, -INF , P6 ;  /* 0xff8000008a917808 */ /* 0x000fe40003000000 */
[----:B------:R-:W-:-:S02]  /*2390*/  FMNMX.FTZ R12, R135, R12, !PT ;  /* 0x0000000c870c7209 */ /* 0x000fc40007810000 */
[----:B------:R-:W-:Y:S02]  /*23a0*/  FSEL R133, R133, -INF , P3 ;  /* 0xff80000085857808 */ /* 0x000fe40001800000 */
[----:B------:R-:W-:Y:S02]  /*23b0*/  FSEL R139, R139, -INF , P5 ;  /* 0xff8000008b8b7808 */ /* 0x000fe40002800000 */
[----:B------:R-:W-:Y:S02]  /*23c0*/  ISETP.GT.AND P3, PT, R6, 0x20, PT ;  /* 0x000000200600780c */ /* 0x000fe40003f64270 */
[----:B------:R-:W-:Y:S02]  /*23d0*/  FMNMX.FTZ R12, R145, R12, !PT ;  /* 0x0000000c910c7209 */ /* 0x000fe40007810000 */
[----:B------:R-:W-:Y:S02]  /*23e0*/  FSEL R15, R136, -INF , P6 ;  /* 0xff800000880f7808 */ /* 0x000fe40003000000 */
[----:B------:R-:W-:-:S02]  /*23f0*/  ISETP.GT.AND P6, PT, R6, 0x21, PT ;  /* 0x000000210600780c */ /* 0x000fc40003fc4270 */
[----:B------:R-:W-:Y:S02]  /*2400*/  FMNMX.FTZ R12, R139, R12, !PT ;  /* 0x0000000c8b0c7209 */ /* 0x000fe40007810000 */
[----:B------:R-:W-:Y:S02]  /*2410*/  FSEL R13, R132, -INF , P4 ;  /* 0xff800000840d7808 */ /* 0x000fe40002000000 */
[----:B------:R-:W-:Y:S02]  /*2420*/  FSEL R137, R137, -INF , P5 ;  /* 0xff80000089897808 */ /* 0x000fe40002800000 */
[C---:B------:R-:W-:Y:S02]  /*2430*/  ISETP.GT.AND P5, PT, R6.reuse, 0x28, PT ;  /* 0x000000280600780c */ /* 0x040fe40003fa4270 */
[----:B------:R-:W-:Y:S02]  /*2440*/  ISETP.GT.AND P4, PT, R6, 0x30, PT ;  /* 0x000000300600780c */ /* 0x000fe40003f84270 */
[----:B------:R-:W-:-:S02]  /*2450*/  FSEL R129, R129, -INF , P2 ;  /* 0xff80000081817808 */ /* 0x000fc40001000000 */
[----:B------:R-:W-:Y:S01]  /*2460*/  ISETP.GT.AND P2, PT, R6, 0x29, PT ;  /* 0x000000290600780c */ /* 0x000fe20003f44270 */
[----:B------:R-:W-:Y:S02]  /*2470*/  WARPGROUP.DEPBAR.LE gsb0, 0x0 ;  /* 0x00008000000079c5 */ /* 0x000fe40000010000 */
[----:B------:R-:W-:Y:S01]  /*2480*/  WARPGROUP.ARRIVE ;  /* 0x00000000000079c5 */ /* 0x000fe20000000000 */
[----:B------:R-:W-:Y:S02]  /*2490*/  FSEL R147, R110, -INF , P3 ;  /* 0xff8000006e937808 */ /* 0x000fe40001800000 */
[----:B------:R-:W-:Y:S02]  /*24a0*/  FSEL R19, R108, -INF , P3 ;  /* 0xff8000006c137808 */ /* 0x000fe40001800000 */
[----:B------:R-:W-:Y:S01]  /*24b0*/  ISETP.GT.AND P3, PT, R6, 0x31, PT ;  /* 0x000000310600780c */ /* 0x000fe20003f64270 */
[----:B------:R-:W-:Y:S01]  /*24c0*/  QGMMA.64x32x32.F32.E4M3.E4M3 R92, gdesc[UR32], R92, gsb0 ;  /* 0x00600000205c79f3 */ /* 0x000fe2000800085c */
[----:B------:R-:W-:-:S02]  /*24d0*/  FSEL R149, R111, -INF , P6 ;  /* 0xff8000006f957808 */ /* 0x000fc40003000000 */
[----:B------:R-:W-:Y:S02]  /*24e0*/  FMNMX.FTZ R12, R147, R12, !PT ;  /* 0x0000000c930c7209 */ /* 0x000fe40007810000 */
[----:B------:R-:W-:Y:S02]  /*24f0*/  FSEL R117, R117, -INF , P3 ;  /* 0xff80000075757808 */ /* 0x000fe40001800000 */
[----:B------:R-:W-:Y:S02]  /*2500*/  FSEL R157, R119, -INF , P3 ;  /* 0xff800000779d7808 */ /* 0x000fe40001800000 */
[----:B------:R-:W-:Y:S02]  /*2510*/  FSEL R151, R114, -INF , P5 ;  /* 0xff80000072977808 */ /* 0x000fe40002800000 */
[----:B------:R-:W-:Y:S02]  /*2520*/  FMNMX.FTZ R12, R149, R12, !PT ;  /* 0x0000000c950c7209 */ /* 0x000fe40007810000 */
[----:B------:R-:W-:-:S02]  /*2530*/  FSEL R23, R116, -INF , P4 ;  /* 0xff80000074177808 */ /* 0x000fc40002000000 */
[----:B------:R-:W-:Y:S02]  /*2540*/  FSEL R155, R118, -INF , P4 ;  /* 0xff800000769b7808 */ /* 0x000fe40002000000 */
[----:B------:R-:W-:Y:S02]  /*2550*/  ISETP.GT.AND P3, PT, R6, 0x49, PT ;  /* 0x000000490600780c */ /* 0x000fe40003f64270 */
[----:B------:R-:W-:Y:S02]  /*2560*/  FSEL R21, R112, -INF , P5 ;  /* 0xff80000070157808 */ /* 0x000fe40002800000 */
[C---:B------:R-:W-:Y:S02]  /*2570*/  ISETP.GT.AND P4, PT, R6.reuse, 0x40, PT ;  /* 0x000000400600780c */ /* 0x040fe40003f84270 */
[----:B------:R-:W-:Y:S02]  /*2580*/  ISETP.GT.AND P5, PT, R6, 0x39, PT ;  /* 0x000000390600780c */ /* 0x000fe40003fa4270 */
[----:B------:R-:W-:-:S02]  /*2590*/  FSEL R153, R115, -INF , P2 ;  /* 0xff80000073997808 */ /* 0x000fc40001000000 */
[----:B------:R-:W-:Y:S02]  /*25a0*/  FMNMX.FTZ R12, R151, R12, !PT ;  /* 0x0000000c970c7209 */ /* 0x000fe40007810000 */
[----:B------:R-:W-:Y:S02]  /*25b0*/  FSEL R121, R121, -INF , P5 ;  /* 0xff80000079797808 */ /* 0x000fe40002800000 */
[----:B------:R-:W-:Y:S02]  /*25c0*/  FSEL R179, R123, -INF , P5 ;  /* 0xff8000007bb37808 */ /* 0x000fe40002800000 */
[----:B------:R-:W-:Y:S02]  /*25d0*/  ISETP.GT.AND P5, PT, R6, 0x41, PT ;  /* 0x000000410600780c */ /* 0x000fe40003fa4270 */
[----:B------:R-:W-:Y:S02]  /*25e0*/  FMNMX.FTZ R12, R153, R12, !PT ;  /* 0x0000000c990c7209 */ /* 0x000fe40007810000 */
[----:B------:R-:W-:-:S02]  /*25f0*/  FSEL R109, R109, -INF , P6 ;  /* 0xff8000006d6d7808 */ /* 0x000fc40003000000 */
[----:B------:R-:W-:Y:S02]  /*2600*/  ISETP.GT.AND P6, PT, R6, 0x38, PT ;  /* 0x000000380600780c */ /* 0x000fe40003fc4270 */
[----:B------:R-:W-:Y:S02]  /*2610*/  FMNMX.FTZ R12, R155, R12, !PT ;  /* 0x0000000c9b0c7209 */ /* 0x000fe40007810000 */
[----:B------:R-:W-:Y:S02]  /*2620*/  FSEL R169, R122, -INF , P6 ;  /* 0xff8000007aa97808 */ /* 0x000fe40003000000 */
[----:B------:R-:W-:Y:S02]  /*2630*/  FMNMX.FTZ R12, R157, R12, !PT ;  /* 0x0000000c9d0c7209 */ /* 0x000fe40007810000 */
[----:B------:R-:W-:Y:S02]  /*2640*/  FSEL R113, R113, -INF , P2 ;  /* 0xff80000071717808 */ /* 0x000fe40001000000 */
[----:B------:R-:W-:-:S02]  /*2650*/  FMNMX.FTZ R12, R169, R12, !PT ;  /* 0x0000000ca90c7209 */ /* 0x000fc40007810000 */
[----:B------:R-:W-:Y:S02]  /*2660*/  ISETP.GT.AND P2, PT, R6, 0x48, PT ;  /* 0x000000480600780c */ /* 0x000fe40003f44270 */
[----:B------:R-:W-:Y:S02]  /*2670*/  FSEL R27, R120, -INF , P6 ;  /* 0xff800000781b7808 */ /* 0x000fe40003000000 */
[----:B------:R-:W-:Y:S02]  /*2680*/  FMNMX.FTZ R12, R179, R12, !PT ;  /* 0x0000000cb30c7209 */ /* 0x000fe40007810000 */
[----:B------:R-:W-:Y:S01]  /*2690*/  ISETP.GT.AND P6, PT, R6, 0x69, PT ;  /* 0x000000690600780c */ /* 0x000fe20003fc4270 */
[----:B------:R-:W-:Y:S02]  /*26a0*/  WARPGROUP.DEPBAR.LE gsb0, 0x0 ;  /* 0x00008000000079c5 */ /* 0x000fe40000010000 */
[----:B------:R-:W-:Y:S01]  /*26b0*/  WARPGROUP.ARRIVE ;  /* 0x00000000000079c5 */ /* 0x000fe20000000000 */
[----:B------:R-:W-:-:S02]  /*26c0*/  FSEL R189, R99, -INF , P3 ;  /* 0xff80000063bd7808 */ /* 0x000fc40001800000 */
[----:B------:R-:W-:Y:S02]  /*26d0*/  FSEL R97, R97, -INF , P3 ;  /* 0xff80000061617808 */ /* 0x000fe40001800000 */
[----:B------:R-:W-:Y:S01]  /*26e0*/  FSEL R111, R92, -INF , P4 ;  /* 0xff8000005c6f7808 */ /* 0x000fe20002000000 */
[----:B------:R-:W-:Y:S01]  /*26f0*/  QGMMA.64x32x32.F32.E4M3.E4M3 R76, gdesc[UR28], R76, gsb0 ;  /* 0x006000001c4c79f3 */ /* 0x000fe2000800084c */
[----:B------:R-:W-:Y:S02]  /*2700*/  FSEL R197, R94, -INF , P4 ;  /* 0xff8000005ec57808 */ /* 0x000fe40002000000 */
[C---:B------:R-:W-:Y:S02]  /*2710*/  ISETP.GT.AND P3, PT, R6.reuse, 0x59, PT ;  /* 0x000000590600780c */ /* 0x040fe40003f64270 */
[----:B------:R-:W-:Y:S02]  /*2720*/  ISETP.GT.AND P4, PT, R6, 0x50, PT ;  /* 0x000000500600780c */ /* 0x000fe40003f84270 */
[----:B------:R-:W-:-:S02]  /*2730*/  FSEL R105, R105, -INF , P3 ;  /* 0xff80000069697808 */ /* 0x000fc40001800000 */
[----:B------:R-:W-:Y:S02]  /*2740*/  FSEL R199, R107, -INF , P3 ;  /* 0xff8000006bc77808 */ /* 0x000fe40001800000 */
[----:B------:R-:W-:Y:S02]  /*2750*/  FSEL R185, R102, -INF , P4 ;  /* 0xff80000066b97808 */ /* 0x000fe40002000000 */
[----:B------:R-:W-:Y:S02]  /*2760*/  FSEL R99, R100, -INF , P4 ;  /* 0xff80000064637808 */ /* 0x000fe40002000000 */
[----:B------:R-:W-:Y:S02]  /*2770*/  ISETP.GT.AND P3, PT, R6, 0x61, PT ;  /* 0x000000610600780c */ /* 0x000fe40003f64270 */
[----:B------:R-:W-:Y:S02]  /*2780*/  FSEL R187, R95, -INF , P5 ;  /* 0xff8000005fbb7808 */ /* 0x000fe40002800000 */
[----:B------:R-:W-:-:S02]  /*2790*/  FSEL R93, R93, -INF , P5 ;  /* 0xff8000005d5d7808 */ /* 0x000fc40002800000 */
[C---:B------:R-:W-:Y:S02]  /*27a0*/  ISETP.GT.AND P4, PT, R6.reuse, 0x60, PT ;  /* 0x000000600600780c */ /* 0x040fe40003f84270 */
[----:B------:R-:W-:Y:S02]  /*27b0*/  ISETP.GT.AND P5, PT, R6, 0x51, PT ;  /* 0x000000510600780c */ /* 0x000fe40003fa4270 */
[----:B------:R-:W-:Y:S02]  /*27c0*/  FSEL R177, R98, -INF , P2 ;  /* 0xff80000062b17808 */ /* 0x000fe40001000000 */
[----:B------:R-:W-:Y:S02]  /*27d0*/  FSEL R101, R101, -INF , P5 ;  /* 0xff80000065657808 */ /* 0x000fe40002800000 */
[----:B------:R-:W-:Y:S02]  /*27e0*/  FSEL R195, R103, -INF , P5 ;  /* 0xff80000067c37808 */ /* 0x000fe40002800000 */
[----:B------:R-:W-:-:S02]  /*27f0*/  ISETP.GT.AND P5, PT, R6, 0x70, PT ;  /* 0x000000700600780c */ /* 0x000fc40003fa4270 */
[----:B------:R-:W-:Y:S02]  /*2800*/  FSEL R95, R96, -INF , P2 ;  /* 0xff800000605f7808 */ /* 0x000fe40001000000 */
[----:B------:R-:W-:Y:S02]  /*2810*/  ISETP.GT.AND P2, PT, R6, 0x58, PT ;  /* 0x000000580600780c */ /* 0x000fe40003f44270 */
[----:B------:R-:W-:Y:S02]  /*2820*/  FMNMX.FTZ R12, R197, R12, !PT ;  /* 0x0000000cc50c7209 */ /* 0x000fe40007810000 */
[----:B------:R-:W-:Y:S02]  /*2830*/  FSEL R103, R104, -INF , P2 ;  /* 0xff80000068677808 */ /* 0x000fe40001000000 */
[----:B------:R-:W-:Y:S02]  /*2840*/  FSEL R193, R106, -INF , P2 ;  /* 0xff8000006ac17808 */ /* 0x000fe40001000000 */
[----:B------:R-:W-:-:S02]  /*2850*/  ISETP.GT.AND P2, PT, R6, 0x68, PT ;  /* 0x000000680600780c */ /* 0x000fc40003f44270 */
[----:B------:R-:W-:-:S04]  /*2860*/  FMNMX.FTZ R12, R187, R12, !PT ;  /* 0x0000000cbb0c7209 */ /* 0x000fc80007810000 */
[----:B------:R-:W-:-:S04]  /*2870*/  FMNMX.FTZ R12, R177, R12, !PT ;  /* 0x0000000cb10c7209 */ /* 0x000fc80007810000 */
[----:B------:R-:W-:-:S04]  /*2880*/  FMNMX.FTZ R12, R189, R12, !PT ;  /* 0x0000000cbd0c7209 */ /* 0x000fc80007810000 */
[----:B------:R-:W-:Y:S01]  /*2890*/  FMNMX.FTZ R12, R185, R12, !PT ;  /* 0x0000000cb90c7209 */ /* 0x000fe20007810000 */
[----:B------:R-:W-:Y:S02]  /*28a0*/  WARPGROUP.DEPBAR.LE gsb0, 0x0 ;  /* 0x00008000000079c5 */ /* 0x000fe40000010000 */
[----:B------:R-:W-:Y:S01]  /*28b0*/  WARPGROUP.ARRIVE ;  /* 0x00000000000079c5 */ /* 0x000fe20000000000 */
[----:B------:R-:W-:Y:S02]  /*28c0*/  FSEL R173, R79, -INF , P3 ;  /* 0xff8000004fad7808 */ /* 0x000fe40001800000 */
[----:B------:R-:W-:Y:S02]  /*28d0*/  FSEL R183, R78, -INF , P4 ;  /* 0xff8000004eb77808 */ /* 0x000fe40002000000 */
[----:B------:R-:W-:Y:S01]  /*28e0*/  FSEL R79, R76, -INF , P4 ;  /* 0xff8000004c4f7808 */ /* 0x000fe20002000000 */
[----:B------:R-:W-:Y:S01]  /*28f0*/  QGMMA.64x32x32.F32.E4M3.E4M3 R60, gdesc[UR24], R60, gsb0 ;  /* 0x00600000183c79f3 */ /* 0x000fe2000800083c */
[----:B------:R-:W-:-:S02]  /*2900*/  ISETP.GT.AND P4, PT, R6, 0x71, PT ;  /* 0x000000710600780c */ /* 0x000fc40003f84270 */
[----:B------:R-:W-:Y:S02]  /*2910*/  FSEL R167, R86, -INF , P5 ;  /* 0xff80000056a77808 */ /* 0x000fe40002800000 */
[----:B------:R-:W-:Y:S02]  /*2920*/  FSEL R165, R87, -INF , P4 ;  /* 0xff80000057a57808 */ /* 0x000fe40002000000 */
[----:B------:R-:W-:Y:S02]  /*2930*/  FSEL R87, R84, -INF , P5 ;  /* 0xff80000054577808 */ /* 0x000fe40002800000 */
[----:B------:R-:W-:Y:S02]  /*2940*/  FSEL R77, R77, -INF , P3 ;  /* 0xff8000004d4d7808 */ /* 0x000fe40001800000 */
[C---:B------:R-:W-:Y:S02]  /*2950*/  ISETP.GT.AND P5, PT, R6.reuse, 0x81, PT ;  /* 0x000000810600780c */ /* 0x040fe40003fa4270 */
[----:B------:R-:W-:-:S02]  /*2960*/  ISETP.GT.AND P3, PT, R6, 0x78, PT ;  /* 0x000000780600780c */ /* 0x000fc40003f64270 */
[----:B------:R-:W-:Y:S02]  /*2970*/  FSEL R163, R83, -INF , P6 ;  /* 0xff80000053a37808 */ /* 0x000fe40003000000 */
[----:B------:R-:W-:Y:S02]  /*2980*/  FSEL R159, R90, -INF , P3 ;  /* 0xff8000005a9f7808 */ /* 0x000fe40001800000 */
[----:B------:R-:W-:Y:S02]  /*2990*/  FSEL R81, R81, -INF , P6 ;  /* 0xff80000051517808 */ /* 0x000fe40003000000 */
[----:B------:R-:W-:Y:S02]  /*29a0*/  ISETP.GT.AND P6, PT, R6, 0x80, PT ;  /* 0x000000800600780c */ /* 0x000fe40003fc4270 */
[----:B------:R-:W-:Y:S02]  /*29b0*/  FSEL R85, R85, -INF , P4 ;  /* 0xff80000055557808 */ /* 0x000fe40002000000 */
[----:B------:R-:W-:-:S02]  /*29c0*/  FSEL R161, R82, -INF , P2 ;  /* 0xff80000052a17808 */ /* 0x000fc40001000000 */
[----:B------:R-:W-:Y:S02]  /*29d0*/  FSEL R83, R80, -INF , P2 ;  /* 0xff80000050537808 */ /* 0x000fe40001000000 */
[C---:B------:R-:W-:Y:S02]  /*29e0*/  ISETP.GT.AND P4, PT, R6.reuse, 0x88, PT ;  /* 0x000000880600780c */ /* 0x040fe40003f84270 */
[----:B------:R-:W-:Y:S02]  /*29f0*/  ISETP.GT.AND P2, PT, R6, 0x79, PT ;  /* 0x000000790600780c */ /* 0x000fe40003f44270 */
[----:B------:R-:W-:Y:S02]  /*2a00*/  FMNMX.FTZ R12, R195, R12, !PT ;  /* 0x0000000cc30c7209 */ /* 0x000fe40007810000 */
[----:B------:R-:W-:Y:S02]  /*2a10*/  FSEL R171, R91, -INF , P2 ;  /* 0xff8000005bab7808 */ /* 0x000fe40001000000 */
[----:B------:R-:W-:-:S02]  /*2a20*/  FSEL R89, R89, -INF , P2 ;  /* 0xff80000059597808 */ /* 0x000fc40001000000 */
[----:B------:R-:W-:Y:S02]  /*2a30*/  ISETP.GT.AND P2, PT, R6, 0x90, PT ;  /* 0x000000900600780c */ /* 0x000fe40003f44270 */
[----:B------:R-:W-:-:S04]  /*2a40*/  FMNMX.FTZ R12, R193, R12, !PT ;  /* 0x0000000cc10c7209 */ /* 0x000fc80007810000 */
        /* <DEDUP_REMOVED lines=8> */
[----:B------:R-:W-:Y:S01]  /*2ad0*/  ISETP.GT.AND P3, PT, R6, 0x89, PT ;  /* 0x000000890600780c */ /* 0x000fe20003f64270 */
[----:B------:R-:W-:Y:S01]  /*2ae0*/  QGMMA.64x32x32.F32.E4M3.E4M3 R44, gdesc[UR20], R44, gsb0 ;  /* 0x00600000142c79f3 */ /* 0x000fe2000800082c */
[----:B------:R-:W-:-:S02]  /*2af0*/  FSEL R175, R62, -INF , P6 ;  /* 0xff8000003eaf7808 */ /* 0x000fc40003000000 */
[----:B------:R-:W-:Y:S02]  /*2b00*/  FSEL R201, R67, -INF , P3 ;  /* 0xff80000043c97808 */ /* 0x000fe40001800000 */
[----:B------:R-:W-:Y:S02]  /*2b10*/  FSEL R67, R60, -INF , P6 ;  /* 0xff8000003c437808 */ /* 0x000fe40003000000 */
[----:B------:R-:W-:Y:S02]  /*2b20*/  ISETP.GT.AND P6, PT, R6, 0x91, PT ;  /* 0x000000910600780c */ /* 0x000fe40003fc4270 */
[----:B------:R-:W-:Y:S02]  /*2b30*/  FSEL R191, R66, -INF , P4 ;  /* 0xff80000042bf7808 */ /* 0x000fe40002000000 */
[----:B------:R-:W-:Y:S02]  /*2b40*/  FSEL R205, R71, -INF , P6 ;  /* 0xff80000047cd7808 */ /* 0x000fe40003000000 */
[----:B------:R-:W-:-:S02]  /*2b50*/  FSEL R71, R64, -INF , P4 ;  /* 0xff80000040477808 */ /* 0x000fc40002000000 */
[----:B------:R-:W-:Y:S02]  /*2b60*/  ISETP.GT.AND P4, PT, R6, 0x99, PT ;  /* 0x000000990600780c */ /* 0x000fe40003f84270 */
[----:B------:R-:W-:Y:S02]  /*2b70*/  FSEL R203, R70, -INF , P2 ;  /* 0xff80000046cb7808 */ /* 0x000fe40001000000 */
[----:B------:R-:W-:Y:S02]  /*2b80*/  FSEL R209, R75, -INF , P4 ;  /* 0xff8000004bd17808 */ /* 0x000fe40002000000 */
[----:B------:R-:W-:Y:S02]  /*2b90*/  FSEL R75, R68, -INF , P2 ;  /* 0xff800000444b7808 */ /* 0x000fe40001000000 */
[----:B------:R-:W-:Y:S02]  /*2ba0*/  ISETP.GT.AND P2, PT, R6, 0xa1, PT ;  /* 0x000000a10600780c */ /* 0x000fe40003f44270 */
[----:B------:R-:W-:-:S02]  /*2bb0*/  FSEL R65, R65, -INF , P3 ;  /* 0xff80000041417808 */ /* 0x000fc40001800000 */
[C---:B------:R-:W-:Y:S02]  /*2bc0*/  ISETP.GT.AND P3, PT, R6.reuse, 0xa0, PT ;  /* 0x000000a00600780c */ /* 0x040fe40003f64270 */
[----:B------:R-:W-:Y:S02]  /*2bd0*/  FSEL R61, R61, -INF , P5 ;  /* 0xff8000003d3d7808 */ /* 0x000fe40002800000 */
[----:B------:R-:W-:Y:S02]  /*2be0*/  ISETP.GT.AND P5, PT, R6, 0x98, PT ;  /* 0x000000980600780c */ /* 0x000fe40003fa4270 */
[----:B------:R-:W-:Y:S02]  /*2bf0*/  FSEL R69, R69, -INF , P6 ;  /* 0xff80000045457808 */ /* 0x000fe40003000000 */
[----:B------:R-:W-:Y:S02]  /*2c00*/  FSEL R207, R74, -INF , P5 ;  /* 0xff8000004acf7808 */ /* 0x000fe40002800000 */
[----:B------:R-:W-:-:S02]  /*2c10*/  ISETP.GT.AND P6, PT, R6, 0xa8, PT ;  /* 0x000000a80600780c */ /* 0x000fc40003fc4270 */
[----:B------:R-:W-:Y:S02]  /*2c20*/  FMNMX.FTZ R12, R163, R12, !PT ;  /* 0x0000000ca30c7209 */ /* 0x000fe40007810000 */
[----:B------:R-:W-:Y:S02]  /*2c30*/  FSEL R73, R73, -INF , P4 ;  /* 0xff80000049497808 */ /* 0x000fe40002000000 */
[----:B------:R-:W-:Y:S02]  /*2c40*/  ISETP.GT.AND P4, PT, R6, 0xb0, PT ;  /* 0x000000b00600780c */ /* 0x000fe40003f84270 */
        /* <DEDUP_REMOVED lines=11> */
[----:B------:R-:W-:Y:S02]  /*2d00*/  ISETP.GT.AND P2, PT, R6, 0xb8, PT ;  /* 0x000000b80600780c */ /* 0x000fe40003f44270 */
[----:B------:R-:W-:Y:S02]  /*2d10*/  P2R R26, PR, RZ, 0x2 ;  /* 0x00000002ff1a7803 */ /* 0x000fe40000000000 */
[----:B------:R-:W-:Y:S02]  /*2d20*/  FSEL R223, R58, -INF , P2 ;  /* 0xff8000003adf7808 */ /* 0x000fe40001000000 */
[----:B------:R-:W-:Y:S02]  /*2d30*/  FSEL R211, R46, -INF , P3 ;  /* 0xff8000002ed37808 */ /* 0x000fe40001800000 */
[----:B------:R-:W-:Y:S02]  /*2d40*/  FSEL R47, R72, -INF , P5 ;  /* 0xff800000482f7808 */ /* 0x000fe40002800000 */
        /* <DEDUP_REMOVED lines=8> */
[----:B------:R-:W-:Y:S02]  /*2dd0*/  FSEL R53, R53, -INF , P3 ;  /* 0xff80000035357808 */ /* 0x000fe40001800000 */
[C---:B------:R-:W-:Y:S02]  /*2de0*/  ISETP.GT.AND P3, PT, R6.reuse, 0xd0, PT ;  /* 0x000000d00600780c */ /* 0x040fe40003f64270 */
[----:B------:R-:W-:Y:S02]  /*2df0*/  ISETP.GT.AND P4, PT, R6, 0xd1, PT ;  /* 0x000000d10600780c */ /* 0x000fe40003f84270 */
[----:B------:R-:W-:Y:S02]  /*2e00*/  FMNMX.FTZ R12, R175, R12, !PT ;  /* 0x0000000caf0c7209 */ /* 0x000fe40007810000 */
[----:B------:R-:W-:-:S02]  /*2e10*/  FSEL R49, R49, -INF , P5 ;  /* 0xff80000031317808 */ /* 0x000fc40002800000 */
[----:B------:R-:W-:Y:S02]  /*2e20*/  FMNMX.FTZ R12, R181, R12, !PT ;  /* 0x0000000cb50c7209 */ /* 0x000fe40007810000 */
[----:B------:R-:W-:Y:S02]  /*2e30*/  ISETP.GT.AND P5, PT, R6, 0xd8, PT ;  /* 0x000000d80600780c */ /* 0x000fe40003fa4270 */
[----:B------:R-:W-:Y:S02]  /*2e40*/  FMNMX.FTZ R12, R191, R12, !PT ;  /* 0x0000000cbf0c7209 */ /* 0x000fe40007810000 */
[----:B------:R-:W-:Y:S02]  /*2e50*/  FSEL R215, R50, -INF , P6 ;  /* 0xff80000032d77808 */ /* 0x000fe40003000000 */
[----:B------:R-:W-:Y:S02]  /*2e60*/  FMNMX.FTZ R12, R201, R12, !PT ;  /* 0x0000000cc90c7209 */ /* 0x000fe40007810000 */
[----:B------:R-:W-:-:S02]  /*2e70*/  ISETP.GT.AND P6, PT, R6, 0xd9, PT ;  /* 0x000000d90600780c */ /* 0x000fc40003fc4270 */
[----:B------:R-:W-:-:S04]  /*2e80*/  FMNMX.FTZ R12, R203, R12, !PT ;  /* 0x0000000ccb0c7209 */ /* 0x000fc80007810000 */
[----:B------:R-:W-:-:S04]  /*2e90*/  FMNMX.FTZ R12, R205, R12, !PT ;  /* 0x0000000ccd0c7209 */ /* 0x000fc80007810000 */
[----:B------:R-:W-:Y:S01]  /*2ea0*/  FMNMX.FTZ R12, R207, R12, !PT ;  /* 0x0000000ccf0c7209 */ /* 0x000fe20007810000 */
[----:B------:R-:W-:Y:S02]  /*2eb0*/  WARPGROUP.DEPBAR.LE gsb0, 0x0 ;  /* 0x00008000000079c5 */ /* 0x000fe40000010000 */
[----:B------:R-:W-:Y:S02]  /*2ec0*/  FSEL R229, R31, -INF , P1 ;  /* 0xff8000001fe57808 */ /* 0x000fe40000800000 */
[----:B------:R-:W-:Y:S02]  /*2ed0*/  FSEL R31, R56, -INF , P2 ;  /* 0xff800000381f7808 */ /* 0x000fe40001000000 */
[C---:B------:R-:W-:Y:S02]  /*2ee0*/  ISETP.GT.AND P2, PT, R6.reuse, 0xc9, PT ;  /* 0x000000c90600780c */ /* 0x040fe40003f44270 */
[----:B------:R-:W-:Y:S02]  /*2ef0*/  ISETP.GT.AND P1, PT, R6, 0xc0, PT ;  /* 0x000000c00600780c */ /* 0x000fe40003f24270 */
[----:B------:R-:W-:-:S02]  /*2f00*/  FSEL R46, R35, -INF , P2 ;  /* 0xff800000232e7808 */ /* 0x000fc40001000000 */
[----:B------:R-:W-:Y:S02]  /*2f10*/  FSEL R35, R28, -INF , P1 ;  /* 0xff8000001c237808 */ /* 0x000fe40000800000 */
[----:B------:R-:W-:Y:S02]  /*2f20*/  FMNMX.FTZ R28, R7, R125, !PT ;  /* 0x0000007d071c7209 */ /* 0x000fe40007810000 */
[----:B------:R-:W-:Y:S02]  /*2f30*/  FSEL R227, R30, -INF , P0 ;  /* 0xff8000001ee37808 */ /* 0x000fe40000000000 */
[----:B------:R-:W-:Y:S02]  /*2f40*/  FMNMX.FTZ R28, R11, R28, !PT ;  /* 0x0000001c0b1c7209 */ /* 0x000fe40007810000 */
[----:B------:R-:W-:Y:S02]  /*2f50*/  ISETP.GT.AND P0, PT, R6, 0xc8, PT ;  /* 0x000000c80600780c */ /* 0x000fe40003f04270 */
[----:B------:R-:W-:-:S02]  /*2f60*/  FMNMX.FTZ R30, R129, R28, !PT ;  /* 0x0000001c811e7209 */ /* 0x000fc40007810000 */
[----:B------:R-:W-:Y:S02]  /*2f70*/  FSEL R48, R34, -INF , P0 ;  /* 0xff80000022307808 */ /* 0x000fe40000000000 */
[----:B------:R-:W-:Y:S02]  /*2f80*/  FMNMX.FTZ R30, R13, R30, !PT ;  /* 0x0000001e0d1e7209 */ /* 0x000fe40007810000 */
[----:B------:R-:W-:Y:S02]  /*2f90*/  P2R R24, PR, RZ, 0x1 ;  /* 0x00000001ff187803 */ /* 0x000fe40000000000 */
[----:B------:R-:W-:Y:S02]  /*2fa0*/  ISETP.GT.AND P0, PT, R6, 0xb9, PT ;  /* 0x000000b90600780c */ /* 0x000fe40003f04270 */
[----:B------:R-:W-:Y:S02]  /*2fb0*/  FMNMX.FTZ R30, R133, R30, !PT ;  /* 0x0000001e851e7209 */ /* 0x000fe40007810000 */
[----:B------:R-:W-:-:S02]  /*2fc0*/  FSEL R57, R57, -INF , P0 ;  /* 0xff80000039397808 */ /* 0x000fc40000000000 */
[----:B------:R-:W-:Y:S02]  /*2fd0*/  ISETP.NE.AND P0, PT, R24, RZ, PT ;  /* 0x000000ff1800720c */ /* 0x000fe40003f05270 */
[----:B------:R-:W-:Y:S02]  /*2fe0*/  FMNMX.FTZ R30, R15, R30, !PT ;  /* 0x0000001e0f1e7209 */ /* 0x000fe40007810000 */
[----:B------:R-:W-:Y:S02]  /*2ff0*/  FSEL R44, R38, -INF , P3 ;  /* 0xff800000262c7808 */ /* 0x000fe40001800000 */
[----:B------:R-:W-:Y:S02]  /*3000*/  FSEL R38, R39, -INF , P4 ;  /* 0xff80000027267808 */ /* 0x000fe40002000000 */
[----:B------:R-:W-:Y:S02]  /*3010*/  FSEL R39, R32, -INF , P0 ;  /* 0xff80000020277808 */ /* 0x000fe40000000000 */
[----:B------:R-:W-:-:S02]  /*3020*/  FMNMX.FTZ R32, R137, R30, !PT ;  /* 0x0000001e89207209 */ /* 0x000fc40007810000 */
[----:B------:R-:W-:Y:S02]  /*3030*/  FSEL R233, R42, -INF , P5 ;  /* 0xff8000002ae97808 */ /* 0x000fe40002800000 */
[----:B------:R-:W-:Y:S02]  /*3040*/  FMNMX.FTZ R32, R19, R32, !PT ;  /* 0x0000002013207209 */ /* 0x000fe40007810000 */
[----:B------:R-:W-:Y:S02]  /*3050*/  FMNMX.FTZ R12, R209, R12, !PT ;  /* 0x0000000cd10c7209 */ /* 0x000fe40007810000 */
[----:B------:R-:W-:Y:S02]  /*3060*/  FMNMX.FTZ R32, R109, R32, !PT ;  /* 0x000000206d207209 */ /* 0x000fe40007810000 */
[----:B------:R-:W-:Y:S02]  /*3070*/  FMNMX.FTZ R12, R211, R12, !PT ;  /* 0x0000000cd30c7209 */ /* 0x000fe40007810000 */
[----:B------:R-:W-:-:S02]  /*3080*/  FMNMX.FTZ R32, R21, R32, !PT ;  /* 0x0000002015207209 */ /* 0x000fc40007810000 */
[----:B------:R-:W-:Y:S02]  /*3090*/  FMNMX.FTZ R12, R213, R12, !PT ;  /* 0x0000000cd50c7209 */ /* 0x000fe40007810000 */
        /* <DEDUP_REMOVED lines=25> */
[----:B------:R-:W-:Y:S02]  /*3230*/  FSEL R231, R43, -INF , P6 ;  /* 0xff8000002be77808 */ /* 0x000fe40003000000 */
[----:B------:R-:W-:Y:S02]  /*3240*/  FMNMX.FTZ R50, R79, R50, !PT ;  /* 0x000000324f327209 */ /* 0x000fe40007810000 */
[----:B------:R-:W-:Y:S02]  /*3250*/  FMNMX.FTZ R12, R233, R12, !PT ;  /* 0x0000000ce90c7209 */ /* 0x000fe40007810000 */
[----:B------:R-:W-:-:S02]  /*3260*/  FMNMX.FTZ R50, R77, R50, !PT ;  /* 0x000000324d327209 */ /* 0x000fc40007810000 */
[----:B------:R-:W-:Y:S02]  /*3270*/  FMNMX.FTZ R12, R231, R12, !PT ;  /* 0x0000000ce70c7209 */ /* 0x000fe40007810000 */
[----:B------:R-:W-:Y:S02]  /*3280*/  FMNMX.FTZ R50, R83, R50, !PT ;  /* 0x0000003253327209 */ /* 0x000fe40007810000 */
[----:B------:R-:W-:Y:S01]  /*3290*/  ISETP.NE.AND P1, PT, R26, RZ, PT ;  /* 0x000000ff1a00720c */ /* 0x000fe20003f25270 */
[----:B------:R-:W1:Y:S01]  /*32a0*/  SHFL.BFLY PT, R3, R12, 0x2, 0x1f ;  /* 0x0c401f000c037f89 */ /* 0x000e6200000e0000 */
[----:B------:R-:W-:Y:S02]  /*32b0*/  FMNMX.FTZ R54, R81, R50, !PT ;  /* 0x0000003251367209 */ /* 0x000fe40007810000 */
[----:B------:R-:W-:Y:S02]  /*32c0*/  P2R R20, PR, RZ, 0x4 ;  /* 0x00000004ff147803 */ /* 0x000fe40000000000 */
[----:B------:R-:W-:-:S02]  /*32d0*/  FMNMX.FTZ R54, R87, R54, !PT ;  /* 0x0000003657367209 */ /* 0x000fc40007810000 */
[----:B------:R-:W-:Y:S02]  /*32e0*/  FSEL R29, R29, -INF , P1 ;  /* 0xff8000001d1d7808 */ /* 0x000fe40000800000 */
[----:B------:R-:W-:Y:S02]  /*32f0*/  FMNMX.FTZ R54, R85, R54, !PT ;  /* 0x0000003655367209 */ /* 0x000fe40007810000 */
[----:B------:R-:W-:Y:S02]  /*3300*/  ISETP.NE.AND P1, PT, R10, RZ, PT ;  /* 0x000000ff0a00720c */ /* 0x000fe40003f25270 */
[----:B------:R-:W-:Y:S02]  /*3310*/  FMNMX.FTZ R54, R63, R54, !PT ;  /* 0x000000363f367209 */ /* 0x000fe40007810000 */
[----:B------:R-:W-:Y:S02]  /*3320*/  ISETP.NE.AND P0, PT, R8, RZ, PT ;  /* 0x000000ff0800720c */ /* 0x000fe40003f05270 */
[----:B------:R-:W-:-:S04]  /*3330*/  FMNMX.FTZ R54, R89, R54, !PT ;  /* 0x0000003659367209 */ /* 0x000fc80007810000 */
[----:B------:R-:W-:Y:S02]  /*3340*/  FMNMX.FTZ R54, R67, R54, !PT ;  /* 0x0000003643367209 */ /* 0x000fe40007810000 */
[----:B-1----:R-:W-:Y:S02]  /*3350*/  FMNMX.FTZ R14, R12, R3, !PT ;  /* 0x000000030c0e7209 */ /* 0x002fe40007810000 */
[----:B------:R-:W-:-:S03]  /*3360*/  FMNMX.FTZ R54, R61, R54, !PT ;  /* 0x000000363d367209 */ /* 0x000fc60007810000 */
[----:B------:R-:W1:Y:S01]  /*3370*/  SHFL.BFLY PT, R3, R14, 0x1, 0x1f ;  /* 0x0c201f000e037f89 */ /* 0x000e6200000e0000 */
[----:B------:R-:W-:-:S04]  /*3380*/  FMNMX.FTZ R54, R71, R54, !PT ;  /* 0x0000003647367209 */ /* 0x000fc80007810000 */
[----:B------:R-:W-:-:S04]  /*3390*/  FMNMX.FTZ R58, R65, R54, !PT ;  /* 0x00000036413a7209 */ /* 0x000fc80007810000 */
[----:B------:R-:W-:-:S04]  /*33a0*/  FMNMX.FTZ R58, R75, R58, !PT ;  /* 0x0000003a4b3a7209 */ /* 0x000fc80007810000 */
[----:B------:R-:W-:-:S04]  /*33b0*/  FMNMX.FTZ R58, R69, R58, !PT ;  /* 0x0000003a453a7209 */ /* 0x000fc80007810000 */
[----:B------:R-:W-:-:S04]  /*33c0*/  FMNMX.FTZ R58, R47, R58, !PT ;  /* 0x0000003a2f3a7209 */ /* 0x000fc80007810000 */
[----:B------:R-:W-:Y:S02]  /*33d0*/  FMNMX.FTZ R60, R73, R58, !PT ;  /* 0x0000003a493c7209 */ /* 0x000fe40007810000 */
[----:B-1----:R-:W-:Y:S02]  /*33e0*/  FMNMX.FTZ R3, R14, R3, !PT ;  /* 0x000000030e037209 */ /* 0x002fe40007810000 */
[----:B------:R-:W-:Y:S02]  /*33f0*/  FMNMX.FTZ R60, R51, R60, !PT ;  /* 0x0000003c333c7209 */ /* 0x000fe40007810000 */
[----:B------:R-:W-:Y:S01]  /*3400*/  FSETP.NEU.FTZ.AND P2, PT, R3, -INF , PT ;  /* 0xff8000000300780b */ /* 0x000fe20003f5d000 */
[----:B------:R-:W-:Y:S01]  /*3410*/  FFMA.FTZ R235, R2, R3, -8 ;  /* 0xc100000002eb7423 */ /* 0x000fe20000010003 */
[----:B------:R-:W-:-:S04]  /*3420*/  FMNMX.FTZ R60, R45, R60, !PT ;  /* 0x0000003c2d3c7209 */ /* 0x000fc80007810000 */
[----:B------:R-:W-:Y:S02]  /*3430*/  FMNMX.FTZ R60, R55, R60, !PT ;  /* 0x0000003c373c7209 */ /* 0x000fe40007810000 */
[----:B------:R-:W-:Y:S02]  /*3440*/  FSEL R235, R235, RZ, P2 ;  /* 0x000000ffebeb7208 */ /* 0x000fe40001000000 */
[----:B------:R-:W-:Y:S02]  /*3450*/  FMNMX.FTZ R62, R49, R60, !PT ;  /* 0x0000003c313e7209 */ /* 0x000fe40007810000 */
[----:B------:R-:W-:Y:S01]  /*3460*/  ISETP.NE.AND P2, PT, R20, RZ, PT ;  /* 0x000000ff1400720c */ /* 0x000fe20003f45270 */
[C-C-:B------:R-:W-:Y:S01]  /*3470*/  FFMA.FTZ R56, R2.reuse, R159, -R235.reuse ;  /* 0x0000009f02387223 */ /* 0x140fe200000108eb */
[----:B------:R-:W-:Y:S01]  /*3480*/  FMNMX.FTZ R62, R59, R62, !PT ;  /* 0x0000003e3b3e7209 */ /* 0x000fe20007810000 */
[C-C-:B------:R-:W-:Y:S01]  /*3490*/  FFMA.FTZ R52, R2.reuse, R161, -R235.reuse ;  /* 0x000000a102347223 */ /* 0x140fe200000108eb */
[----:B------:R-:W-:Y:S01]  /*34a0*/  FSEL R159, R33, -INF , P2 ;  /* 0xff800000219f7808 */ /* 0x000fe20001000000 */
[C-C-:B------:R-:W-:Y:S01]  /*34b0*/  FFMA.FTZ R14, R2.reuse, R147, -R235.reuse ;  /* 0x00000093020e7223 */ /* 0x140fe200000108eb */
[----:B------:R-:W-:Y:S01]  /*34c0*/  FMNMX.FTZ R62, R53, R62, !PT ;  /* 0x0000003e353e7209 */ /* 0x000fe20007810000 */
[--C-:B------:R-:W-:Y:S01]  /*34d0*/  FFMA.FTZ R147, R2, R165, -R235.reuse ;  /* 0x000000a502937223 */ /* 0x100fe200000108eb */
[----:B------:R-:W-:Y:S01]  /*34e0*/  FSEL R161, R36, -INF , P3 ;  /* 0xff80000024a17808 */ /* 0x000fe20001800000 */
[C-C-:B------:R-:W-:Y:S01]  /*34f0*/  FFMA.FTZ R26, R2.reuse, R169, -R235.reuse ;  /* 0x000000a9021a7223 */ /* 0x140fe200000108eb */
[----:B------:R-:W-:Y:S01]  /*3500*/  FMNMX.FTZ R62, R31, R62, !PT ;  /* 0x0000003e1f3e7209 */ /* 0x000fe20007810000 */
[C-C-:B------:R-:W-:Y:S01]  /*3510*/  FFMA.FTZ R175, R2.reuse, R175, -R235.reuse ;  /* 0x000000af02af7223 */ /* 0x140fe200000108eb */
[----:B------:R-:W-:Y:S01]  /*3520*/  FSEL R165, R37, -INF , P4 ;  /* 0xff80000025a57808 */ /* 0x000fe20002000000 */
[--C-:B------:R-:W-:Y:S01]  /*3530*/  FFMA.FTZ R6, R2, R9, -R235.reuse ;  /* 0x0000000902067223 */ /* 0x100fe200000108eb */
[----:B------:R-:W-:Y:S01]  /*3540*/  FMNMX.FTZ R64, R57, R62, !PT ;  /* 0x0000003e39407209 */ /* 0x000fe20007810000 */
[----:B------:R1:W-:Y:S01]  /*3550*/  MUFU.EX2 R54, R175 ;  /* 0x000000af00367308 */ /* 0x0003e20000000800 */
[----:B------:R-:W-:Y:S01]  /*3560*/  FSEL R169, R40, -INF , P5 ;  /* 0xff80000028a97808 */ /* 0x000fe20002800000 */
[C-C-:B------:R-:W-:Y:S01]  /*3570*/  FFMA.FTZ R10, R2.reuse, R143, -R235.reuse ;  /* 0x0000008f020a7223 */ /* 0x140fe200000108eb */
[----:B------:R-:W-:Y:S01]  /*3580*/  FMNMX.FTZ R64, R35, R64, !PT ;  /* 0x0000004023407209 */ /* 0x000fe20007810000 */
[C-C-:B------:R-:W-:Y:S01]  /*3590*/  FFMA.FTZ R43, R2.reuse, R127, -R235.reuse ;  /* 0x0000007f022b7223 */ /* 0x140fe200000108eb */
[C-C-:B------:R-:W-:Y:S01]  /*35a0*/  FFMA.FTZ R143, R2.reuse, R173, -R235.reuse ;  /* 0x000000ad028f7223 */ /* 0x140fe200000108eb */
[C-C-:B------:R-:W-:Y:S01]  /*35b0*/  FFMA.FTZ R173, R2.reuse, R46, -R235.reuse ;  /* 0x0000002e02ad7223 */ /* 0x140fe200000108eb */
[----:B------:R-:W-:Y:S01]  /*35c0*/  FMNMX.FTZ R64, R29, R64, !PT ;  /* 0x000000401d407209 */ /* 0x000fe20007810000 */
[C-C-:B------:R-:W-:Y:S01]  /*35d0*/  FFMA.FTZ R8, R2.reuse, R141, -R235.reuse ;  /* 0x0000008d02087223 */ /* 0x140fe200000108eb */
[----:B-1----:R-:W-:Y:S01]  /*35e0*/  FSEL R175, R41, -INF , P6 ;  /* 0xff80000029af7808 */ /* 0x002fe20003000000 */
[----:B------:R-:W-:Y:S01]  /*35f0*/  MUFU.EX2 R6, R6 ;  /* 0x0000000600067308 */ /* 0x000fe20000000800 */
[----:B------:R-:W-:Y:S01]  /*3600*/  FMNMX.FTZ R64, R39, R64, !PT ;  /* 0x0000004027407209 */ /* 0x000fe20007810000 */
[C-C-:B------:R-:W-:Y:S01]  /*3610*/  FFMA.FTZ R91, R2.reuse, R131, -R235.reuse ;  /* 0x00000083025b7223 */ /* 0x140fe200000108eb */
[C-C-:B------:R-:W-:Y:S01]  /*3620*/  FFMA.FTZ R107, R2.reuse, R135, -R235.reuse ;  /* 0x00000087026b7223 */ /* 0x140fe200000108eb */
[C-C-:B------:R-:W-:Y:S01]  /*3630*/  FFMA.FTZ R12, R2.reuse, R145, -R235.reuse ;  /* 0x00000091020c7223 */ /* 0x140fe200000108eb */
[----:B------:R-:W-:Y:S01]  /*3640*/  FMNMX.FTZ R64, R159, R64, !PT ;  /* 0x000000409f407209 */ /* 0x000fe20007810000 */
[C-C-:B------:R-:W-:Y:S01]  /*3650*/  FFMA.FTZ R119, R2.reuse, R139, -R235.reuse ;  /* 0x0000008b02777223 */ /* 0x140fe200000108eb */
[C-C-:B------:R-:W-:Y:S01]  /*3660*/  FFMA.FTZ R115, R2.reuse, R149, -R235.reuse ;  /* 0x0000009502737223 */ /* 0x140fe200000108eb */
        /* <DEDUP_REMOVED lines=16> */
[----:B------:R-:W1:Y:S01]  /*3770*/  MUFU.EX2 R91, R91 ;  /* 0x0000005b005b7308 */ /* 0x000e620000000800 */
[C-C-:B------:R-:W-:Y:S01]  /*3780*/  FFMA.FTZ R141, R2.reuse, R195, -R235.reuse ;  /* 0x000000c3028d7223 */ /* 0x140fe200000108eb */
[----:B------:R-:W2:Y:S01]  /*3790*/  SHFL.BFLY PT, R68, R9, 0x2, 0x1f ;  /* 0x0c401f0009447f89 */ /* 0x000ea200000e0000 */
[C-C-:B------:R-:W-:Y:S01]  /*37a0*/  FFMA.FTZ R193, R2.reuse, R193, -R235.reuse ;  /* 0x000000c102c17223 */ /* 0x140fe200000108eb */
[C-C-:B------:R-:W-:Y:S01]  /*37b0*/  FFMA.FTZ R145, R2.reuse, R199, -R235.reuse ;  /* 0x000000c702917223 */ /* 0x140fe200000108eb */
[C-C-:B------:R-:W-:Y:S01]  /*37c0*/  FFMA.FTZ R183, R2.reuse, R183, -R235.reuse ;  /* 0x000000b702b77223 */ /* 0x140fe200000108eb */
[C-C-:B------:R-:W-:Y:S01]  /*37d0*/  FFMA.FTZ R149, R2.reuse, R163, -R235.reuse ;  /* 0x000000a302957223 */ /* 0x140fe200000108eb */
[C-C-:B------:R-:W-:Y:S01]  /*37e0*/  FFMA.FTZ R203, R2.reuse, R203, -R235.reuse ;  /* 0x000000cb02cb7223 */ /* 0x140fe200000108eb */
[----:B------:R-:W-:Y:S01]  /*37f0*/  MUFU.EX2 R10, R10 ;  /* 0x0000000a000a7308 */ /* 0x000fe20000000800 */
[C-C-:B------:R-:W-:Y:S01]  /*3800*/  FFMA.FTZ R167, R2.reuse, R167, -R235.reuse ;  /* 0x000000a702a77223 */ /* 0x140fe200000108eb */
[C-C-:B------:R-:W-:Y:S01]  /*3810*/  FFMA.FTZ R157, R2.reuse, R205, -R235.reuse ;  /* 0x000000cd029d7223 */ /* 0x140fe200000108eb */
[C-C-:B------:R-:W-:Y:S01]  /*3820*/  FFMA.FTZ R155, R2.reuse, R201, -R235.reuse ;  /* 0x000000c9029b7223 */ /* 0x140fe200000108eb */
[C-C-:B------:R-:W-:Y:S01]  /*3830*/  FFMA.FTZ R207, R2.reuse, R207, -R235.reuse ;  /* 0x000000cf02cf7223 */ /* 0x140fe200000108eb */
[C-C-:B------:R-:W-:Y:S01]  /*3840*/  FFMA.FTZ R153, R2.reuse, R171, -R235.reuse ;  /* 0x000000ab02997223 */ /* 0x140fe200000108eb */
[C-C-:B------:R-:W-:Y:S01]  /*3850*/  FFMA.FTZ R37, R2.reuse, R213, -R235.reuse ;  /* 0x000000d502257223 */ /* 0x140fe200000108eb */
[C-C-:B------:R-:W-:Y:S01]  /*3860*/  FFMA.FTZ R151, R2.reuse, R181, -R235.reuse ;  /* 0x000000b502977223 */ /* 0x140fe200000108eb */
[----:B------:R-:W-:Y:S01]  /*3870*/  MUFU.EX2 R107, R107 ;  /* 0x0000006b006b7308 */ /* 0x000fe20000000800 */
[----:B-1----:R-:W-:Y:S01]  /*3880*/  F2FP.SATFINITE.E4M3.F32.PACK_AB_MERGE_C R201, R91, R8, RZ ;  /* 0x000000085bc9723e */ /* 0x002fe200048070ff */
[C-C-:B------:R-:W-:Y:S01]  /*3890*/  FFMA.FTZ R209, R2.reuse, R209, -R235.reuse ;  /* 0x000000d102d17223 */ /* 0x140fe200000108eb */
[C-C-:B------:R-:W-:Y:S01]  /*38a0*/  FFMA.FTZ R191, R2.reuse, R191, -R235.reuse ;  /* 0x000000bf02bf7223 */ /* 0x140fe200000108eb */
[C-C-:B------:R-:W-:Y:S01]  /*38b0*/  FFMA.FTZ R36, R2.reuse, R211, -R235.reuse ;  /* 0x000000d302247223 */ /* 0x140fe200000108eb */
[C-C-:B------:R-:W-:Y:S01]  /*38c0*/  FFMA.FTZ R40, R2.reuse, R215, -R235.reuse ;  /* 0x000000d702287223 */ /* 0x140fe200000108eb */
[C-C-:B------:R-:W-:Y:S01]  /*38d0*/  FFMA.FTZ R41, R2.reuse, R217, -R235.reuse ;  /* 0x000000d902297223 */ /* 0x140fe200000108eb */
[C-C-:B------:R-:W-:Y:S01]  /*38e0*/  FFMA.FTZ R66, R2.reuse, R223, -R235.reuse ;  /* 0x000000df02427223 */ /* 0x140fe200000108eb */
[----:B------:R-:W-:Y:S01]  /*38f0*/  MUFU.EX2 R12, R12 ;  /* 0x0000000c000c7308 */ /* 0x000fe20000000800 */
[C-C-:B------:R-:W-:Y:S01]  /*3900*/  FFMA.FTZ R64, R2.reuse, R219, -R235.reuse ;  /* 0x000000db02407223 */ /* 0x140fe200000108eb */
[----:B--2---:R-:W-:Y:S01]  /*3910*/  FMNMX.FTZ R70, R9, R68, !PT ;  /* 0x0000004409467209 */ /* 0x004fe20007810000 */
[C-C-:B------:R-:W-:Y:S01]  /*3920*/  FFMA.FTZ R163, R2.reuse, R221, -R235.reuse ;  /* 0x000000dd02a37223 */ /* 0x140fe200000108eb */
[C-C-:B------:R-:W-:Y:S01]  /*3930*/  FFMA.FTZ R48, R2.reuse, R48, -R235.reuse ;  /* 0x0000003002307223 */ /* 0x140fe200000108eb */
[C---:B------:R-:W-:Y:S01]  /*3940*/  FFMA.FTZ R68, R2.reuse, R227, -R235 ;  /* 0x000000e302447223 */ /* 0x040fe200000108eb */
[----:B------:R-:W-:Y:S01]  /*3950*/  F2FP.SATFINITE.E4M3.F32.PACK_AB_MERGE_C R201, R43, R6, R201 ;  /* 0x000000062bc9723e */ /* 0x000fe200048070c9 */
[----:B------:R-:W1:Y:S01]  /*3960*/  SHFL.BFLY PT, R9, R70, 0x1, 0x1f ;  /* 0x0c201f0046097f89 */ /* 0x000e6200000e0000 */
[----:B------:R-:W-:Y:S01]  /*3970*/  MUFU.EX2 R119, R119 ;  /* 0x0000007700777308 */ /* 0x000fe20000000800 */
[C-C-:B------:R-:W-:Y:S01]  /*3980*/  FFMA.FTZ R171, R2.reuse, R229, -R235.reuse ;  /* 0x000000e502ab7223 */ /* 0x140fe200000108eb */
[C-C-:B------:R-:W-:Y:S01]  /*3990*/  FFMA.FTZ R179, R2.reuse, R231, -R235.reuse ;  /* 0x000000e702b37223 */ /* 0x140fe200000108eb */
[----:B------:R-:W-:-:S05]  /*39a0*/  FFMA.FTZ R44, R2, R44, -R235 ;  /* 0x0000002c022c7223 */ /* 0x000fca00000108eb */
[----:B------:R-:W-:Y:S08]  /*39b0*/  MUFU.EX2 R14, R14 ;  /* 0x0000000e000e7308 */ /* 0x000ff00000000800 */
[----:B------:R-:W-:Y:S01]  /*39c0*/  MUFU.EX2 R115, R115 ;  /* 0x0000007300737308 */ /* 0x000fe20000000800 */
[----:B-1----:R-:W-:-:S07]  /*39d0*/  FMNMX.FTZ R9, R70, R9, !PT ;  /* 0x0000000946097209 */ /* 0x002fce0007810000 */
[----:B------:R-:W-:Y:S01]  /*39e0*/  MUFU.EX2 R24, R24 ;  /* 0x0000001800187308 */ /* 0x000fe20000000800 */
[----:B------:R-:W-:Y:S01]  /*39f0*/  FSETP.NEU.FTZ.AND P2, PT, R9, -INF , PT ;  /* 0xff8000000900780b */ /* 0x000fe20003f5d000 */
[----:B------:R-:W-:-:S06]  /*3a00*/  FFMA.FTZ R72, R2, R9, -8 ;  /* 0xc100000002487423 */ /* 0x000fcc0000010009 */
[----:B------:R-:W-:Y:S01]  /*3a10*/  MUFU.EX2 R127, R127 ;  /* 0x0000007f007f7308 */ /* 0x000fe20000000800 */
[----:B------:R-:W-:Y:S02]  /*3a20*/  FSEL R72, R72, RZ, P2 ;  /* 0x000000ff48487208 */ /* 0x000fe40001000000 */
[----:B------:R-:W-:-:S03]  /*3a30*/  ISETP.GE.AND P2, PT, R22, R17, PT ;  /* 0x000000111600720c */ /* 0x000fc60003f46270 */
        /* <DEDUP_REMOVED lines=9> */
[--C-:B------:R-:W-:Y:S01]  /*3ad0*/  FFMA.FTZ R102, R2, R81, -R72.reuse ;  /* 0x0000005102667223 */ /* 0x100fe20000010848 */
[----:B------:R-:W-:Y:S01]  /*3ae0*/  FADD.FTZ R85, R6, R43 ;  /* 0x0000002b06557221 */ /* 0x000fe20000010000 */
[C-C-:B------:R-:W-:Y:S01]  /*3af0*/  FFMA.FTZ R81, R2.reuse, R63, -R72.reuse ;  /* 0x0000003f02517223 */ /* 0x140fe20000010848 */
[C-C-:B------:R-:W-:Y:S01]  /*3b00*/  FFMA.FTZ R129, R2.reuse, R137, -R72.reuse ;  /* 0x0000008902817223 */ /* 0x140fe20000010848 */
[----:B------:R-:W-:Y:S01]  /*3b10*/  FFMA.FTZ R13, R2, R19, -R72 ;  /* 0x00000013020d7223 */ /* 0x000fe20000010848 */
[----:B------:R-:W1:Y:S01]  /*3b20*/  MUFU.EX2 R46, R46 ;  /* 0x0000002e002e7308 */ /* 0x000e620000000800 */
[----:B------:R-:W-:Y:S01]  /*3b30*/  FADD.FTZ R98, R8, R85 ;  /* 0x0000005508627221 */ /* 0x000fe20000010000 */
[----:B------:R-:W-:-:S02]  /*3b40*/  IMAD.U32 R85, RZ, RZ, UR39 ;  /* 0x00000027ff557e24 */ /* 0x000fc4000f8e00ff */
[C-C-:B------:R-:W-:Y:S01]  /*3b50*/  FFMA.FTZ R74, R2.reuse, R109, -R72.reuse ;  /* 0x0000006d024a7223 */ /* 0x140fe20000010848 */
[C-C-:B------:R-:W-:Y:S01]  /*3b60*/  FFMA.FTZ R21, R2.reuse, R21, -R72.reuse ;  /* 0x0000001502157223 */ /* 0x140fe20000010848 */
[C-C-:B------:R-:W-:Y:S01]  /*3b70*/  FFMA.FTZ R84, R2.reuse, R113, -R72.reuse ;  /* 0x0000007102547223 */ /* 0x140fe20000010848 */
[C-C-:B------:R-:W-:Y:S01]  /*3b80*/  FFMA.FTZ R15, R2.reuse, R23, -R72.reuse ;  /* 0x00000017020f7223 */ /* 0x140fe20000010848 */
[C-C-:B------:R-:W-:Y:S01]  /*3b90*/  FFMA.FTZ R78, R2.reuse, R117, -R72.reuse ;  /* 0x00000075024e7223 */ /* 0x140fe20000010848 */
[----:B------:R-:W2:Y:S01]  /*3ba0*/  MUFU.EX2 R76, R76 ;  /* 0x0000004c004c7308 */ /* 0x000ea20000000800 */
[C-C-:B------:R-:W-:Y:S01]  /*3bb0*/  FFMA.FTZ R27, R2.reuse, R27, -R72.reuse ;  /* 0x0000001b021b7223 */ /* 0x140fe20000010848 */
[C-C-:B------:R-:W-:Y:S01]  /*3bc0*/  FFMA.FTZ R88, R2.reuse, R121, -R72.reuse ;  /* 0x0000007902587223 */ /* 0x140fe20000010848 */
[C-C-:B------:R-:W-:Y:S01]  /*3bd0*/  FFMA.FTZ R19, R2.reuse, R111, -R72.reuse ;  /* 0x0000006f02137223 */ /* 0x140fe20000010848 */
[C-C-:B------:R-:W-:Y:S01]  /*3be0*/  FFMA.FTZ R65, R2.reuse, R65, -R72.reuse ;  /* 0x0000004102417223 */ /* 0x140fe20000010848 */
[C-C-:B------:R-:W-:Y:S01]  /*3bf0*/  FFMA.FTZ R82, R2.reuse, R93, -R72.reuse ;  /* 0x0000005d02527223 */ /* 0x140fe20000010848 */
[C-C-:B------:R-:W-:Y:S01]  /*3c00*/  FFMA.FTZ R92, R2.reuse, R95, -R72.reuse ;  /* 0x0000005f025c7223 */ /* 0x140fe20000010848 */
[C---:B------:R-:W-:Y:S01]  /*3c10*/  FFMA.FTZ R93, R2.reuse, R97, -R72 ;  /* 0x00000061025d7223 */ /* 0x040fe20000010848 */
[----:B------:R-:W3:Y:S01]  /*3c20*/  MUFU.EX2 R125, R125 ;  /* 0x0000007d007d7308 */ /* 0x000ee20000000800 */
[----:B-1----:R-:W-:Y:S01]  /*3c30*/  FADD.FTZ R63, R7, R46 ;  /* 0x0000002e073f7221 */ /* 0x002fe20000010000 */
[C-C-:B------:R-:W-:Y:S01]  /*3c40*/  FFMA.FTZ R23, R2.reuse, R99, -R72.reuse ;  /* 0x0000006302177223 */ /* 0x140fe20000010848 */
[C-C-:B------:R-:W-:Y:S01]  /*3c50*/  FFMA.FTZ R86, R2.reuse, R101, -R72.reuse ;  /* 0x0000006502567223 */ /* 0x140fe20000010848 */
[C-C-:B------:R-:W-:Y:S01]  /*3c60*/  FFMA.FTZ R95, R2.reuse, R103, -R72.reuse ;  /* 0x00000067025f7223 */ /* 0x140fe20000010848 */
[C-C-:B------:R-:W-:Y:S01]  /*3c70*/  FFMA.FTZ R100, R2.reuse, R105, -R72.reuse ;  /* 0x0000006902647223 */ /* 0x140fe20000010848 */
[C-C-:B------:R-:W-:Y:S01]  /*3c80*/  FFMA.FTZ R79, R2.reuse, R79, -R72.reuse ;  /* 0x0000004f024f7223 */ /* 0x140fe20000010848 */
[--C-:B------:R-:W-:Y:S01]  /*3c90*/  FFMA.FTZ R90, R2, R77, -R72.reuse ;  /* 0x0000004d025a7223 */ /* 0x100fe20000010848 */
[----:B------:R-:W1:Y:S01]  /*3ca0*/  MUFU.EX2 R11, R11 ;  /* 0x0000000b000b7308 */ /* 0x000e620000000800 */
[----:B--2---:R-:W-:Y:S01]  /*3cb0*/  FADD.FTZ R96, R76, R63 ;  /* 0x0000003f4c607221 */ /* 0x004fe20000010000 */
[C---:B------:R-:W-:Y:S01]  /*3cc0*/  FFMA.FTZ R63, R2.reuse, R67, -R72 ;  /* 0x00000043023f7223 */ /* 0x040fe20000010848 */
[----:B------:R-:W-:Y:S01]  /*3cd0*/  FADD.FTZ R67, R91, R98 ;  /* 0x000000625b437221 */ /* 0x000fe20000010000 */
[C-C-:B------:R-:W-:Y:S01]  /*3ce0*/  FFMA.FTZ R83, R2.reuse, R83, -R72.reuse ;  /* 0x0000005302537223 */ /* 0x140fe20000010848 */
[C-C-:B------:R-:W-:Y:S01]  /*3cf0*/  FFMA.FTZ R51, R2.reuse, R51, -R72.reuse ;  /* 0x0000003302337223 */ /* 0x140fe20000010848 */
[----:B------:R-:W-:Y:S01]  /*3d00*/  FFMA.FTZ R77, R2, R87, -R72 ;  /* 0x00000057024d7223 */ /* 0x000fe20000010848 */
[----:B------:R-:W-:Y:S01]  /*3d10*/  FADD.FTZ R98, R10, R67 ;  /* 0x000000430a627221 */ /* 0x000fe20000010000 */
[----:B------:R-:W2:Y:S01]  /*3d20*/  MUFU.EX2 R70, R70 ;  /* 0x0000004600467308 */ /* 0x000ea20000000800 */
[----:B---3--:R-:W-:Y:S01]  /*3d30*/  FADD.FTZ R96, R125, R96 ;  /* 0x000000607d607221 */ /* 0x008fe20000010000 */
[----:B------:R-:W-:Y:S01]  /*3d40*/  @!P1 VIADD R67, R85, 0x2e840 ;  /* 0x0002e84055439836 */ /* 0x000fe20000000000 */
[----:B------:R-:W-:Y:S01]  /*3d50*/  F2FP.SATFINITE.E4M3.F32.PACK_AB_MERGE_C R205, R127, R24, RZ ;  /* 0x000000187fcd723e */ /* 0x000fe200048070ff */
[C-C-:B------:R-:W-:Y:S01]  /*3d60*/  FFMA.FTZ R104, R2.reuse, R89, -R72.reuse ;  /* 0x0000005902687223 */ /* 0x140fe20000010848 */
[C-C-:B------:R-:W-:Y:S01]  /*3d70*/  FFMA.FTZ R71, R2.reuse, R71, -R72.reuse ;  /* 0x0000004702477223 */ /* 0x140fe20000010848 */
[C---:B------:R-:W-:Y:S01]  /*3d80*/  FFMA.FTZ R75, R2.reuse, R75, -R72 ;  /* 0x0000004b024b7223 */ /* 0x040fe20000010848 */
[----:B------:R-:W-:Y:S01]  /*3d90*/  @!P1 PRMT R67, RZ, 0x654, R67 ;  /* 0x00000654ff439816 */ /* 0x000fe20000000043 */
[----:B------:R-:W3:Y:S01]  /*3da0*/  MUFU.EX2 R80, R80 ;  /* 0x0000005000507308 */ /* 0x000ee20000000800 */
[----:B-1----:R-:W-:Y:S01]  /*3db0*/  FADD.FTZ R85, R11, R96 ;  /* 0x000000600b557221 */ /* 0x002fe20000010000 */
[C---:B------:R-:W-:Y:S01]  /*3dc0*/  FFMA.FTZ R96, R2.reuse, R61, -R72 ;  /* 0x0000003d02607223 */ /* 0x040fe20000010848 */
[----:B------:R-:W-:Y:S01]  /*3dd0*/  FADD.FTZ R61, R107, R98 ;  /* 0x000000626b3d7221 */ /* 0x000fe20000010000 */
[----:B------:R1:W-:Y:S01]  /*3de0*/  @!P1 SYNCS.ARRIVE.TRANS64.RED.A1T0 RZ, [R67+URZ], RZ ;  /* 0x000000ff43ff99a7 */ /* 0x0003e2000810043f */
[C-C-:B------:R-:W-:Y:S01]  /*3df0*/  FFMA.FTZ R47, R2.reuse, R47, -R72.reuse ;  /* 0x0000002f022f7223 */ /* 0x140fe20000010848 */
[----:B------:R-:W-:Y:S01]  /*3e00*/  FFMA.FTZ R73, R2, R73, -R72 ;  /* 0x0000004902497223 */ /* 0x000fe20000010848 */
[----:B------:R-:W-:Y:S01]  /*3e10*/  FADD.FTZ R106, R12, R61 ;  /* 0x0000003d0c6a7221 */ /* 0x000fe20000010000 */
[----:B------:R-:W4:Y:S01]  /*3e20*/  MUFU.EX2 R129, R129 ;  /* 0x0000008100817308 */ /* 0x000f220000000800 */
[----:B--2---:R-:W-:Y:S01]  /*3e30*/  FADD.FTZ R85, R70, R85 ;  /* 0x0000005546557221 */ /* 0x004fe20000010000 */
[----:B------:R-:W-:Y:S01]  /*3e40*/  F2FP.SATFINITE.E4M3.F32.PACK_AB_MERGE_C R205, R115, R14, R205 ;  /* 0x0000000e73cd723e */ /* 0x000fe200048070cd */
[----:B------:R-:W-:Y:S01]  /*3e50*/  FADD.FTZ R61, R119, R106 ;  /* 0x0000006a773d7221 */ /* 0x000fe20000010000 */
[C-C-:B------:R-:W-:Y:S01]  /*3e60*/  FFMA.FTZ R55, R2.reuse, R55, -R72.reuse ;  /* 0x0000003702377223 */ /* 0x140fe20000010848 */
[C-C-:B------:R-:W-:Y:S01]  /*3e70*/  FFMA.FTZ R49, R2.reuse, R49, -R72.reuse ;  /* 0x0000003102317223 */ /* 0x140fe20000010848 */
[--C-:B------:R-:W-:Y:S01]  /*3e80*/  FFMA.FTZ R59, R2, R59, -R72.reuse ;  /* 0x0000003b023b7223 */ /* 0x100fe20000010848 */
[----:B------:R-:W-:Y:S01]  /*3e90*/  FADD.FTZ R106, R14, R61 ;  /* 0x0000003d0e6a7221 */ /* 0x000fe20000010000 */
[----:B------:R-:W2:Y:S01]  /*3ea0*/  MUFU.EX2 R13, R13 ;  /* 0x0000000d000d7308 */ /* 0x000ea20000000800 */
[----:B---3--:R-:W-:Y:S01]  /*3eb0*/  FADD.FTZ R98, R80, R85 ;  /* 0x0000005550627221 */ /* 0x008fe20000010000 */
[C---:B------:R-:W-:Y:S01]  /*3ec0*/  FFMA.FTZ R53, R2.reuse, R53, -R72 ;  /* 0x0000003502357223 */ /* 0x040fe20000010848 */
[----:B-1----:R-:W-:Y:S01]  /*3ed0*/  FADD.FTZ R67, R115, R106 ;  /* 0x0000006a73437221 */ /* 0x002fe20000010000 */
[C-C-:B------:R-:W-:Y:S01]  /*3ee0*/  FFMA.FTZ R31, R2.reuse, R31, -R72.reuse ;  /* 0x0000001f021f7223 */ /* 0x140fe20000010848 */
[C-C-:B------:R-:W-:Y:S01]  /*3ef0*/  FFMA.FTZ R57, R2.reuse, R57, -R72.reuse ;  /* 0x0000003902397223 */ /* 0x140fe20000010848 */
[----:B------:R-:W-:Y:S01]  /*3f00*/  FFMA.FTZ R35, R2, R35, -R72 ;  /* 0x0000002302237223 */ /* 0x000fe20000010848 */
[----:B------:R-:W-:Y:S01]  /*3f10*/  FADD.FTZ R110, R24, R67 ;  /* 0x00000043186e7221 */ /* 0x000fe20000010000 */
[----:B------:R-:W1:Y:S01]  /*3f20*/  MUFU.EX2 R74, R74 ;  /* 0x0000004a004a7308 */ /* 0x000e620000000800 */
[----:B----4-:R-:W-:Y:S01]  /*3f30*/  FADD.FTZ R98, R129, R98 ;  /* 0x0000006281627221 */ /* 0x010fe20000010000 */
[----:B------:R-:W-:Y:S01]  /*3f40*/  F2FP.SATFINITE.E4M3.F32.PACK_AB_MERGE_C R76, R125, R76, RZ ;  /* 0x0000004c7d4c723e */ /* 0x000fe200048070ff */
[C-C-:B------:R-:W-:Y:S01]  /*3f50*/  FFMA.FTZ R39, R2.reuse, R39, -R72.reuse ;  /* 0x0000002702277223 */ /* 0x140fe20000010848 */
[C-C-:B------:R-:W-:Y:S01]  /*3f60*/  FFMA.FTZ R159, R2.reuse, R159, -R72.reuse ;  /* 0x0000009f029f7223 */ /* 0x140fe20000010848 */
[----:B------:R-:W-:Y:S01]  /*3f70*/  FFMA.FTZ R161, R2, R161, -R72 ;  /* 0x000000a102a17223 */ /* 0x000fe20000010848 */
[----:B------:R-:W-:Y:S01]  /*3f80*/  F2FP.SATFINITE.E4M3.F32.PACK_AB_MERGE_C R200, R46, R7, R76 ;  /* 0x000000072ec8723e */ /* 0x000fe2000480704c */
[C---:B------:R-:W-:Y:S01]  /*3f90*/  FFMA.FTZ R165, R2.reuse, R165, -R72 ;  /* 0x000000a502a57223 */ /* 0x040fe20000010848 */
[----:B------:R-:W3:Y:S01]  /*3fa0*/  MUFU.EX2 R21, R21 ;  /* 0x0000001500157308 */ /* 0x000ee20000000800 */
[----:B--2---:R-:W-:Y:S01]  /*3fb0*/  FADD.FTZ R61, R13, R98 ;  /* 0x000000620d3d7221 */ /* 0x004fe20000010000 */
[C---:B------:R-:W-:Y:S01]  /*3fc0*/  FFMA.FTZ R98, R2.reuse, R69, -R72 ;  /* 0x0000004502627223 */ /* 0x040fe20000010848 */
[----:B------:R-:W-:Y:S01]  /*3fd0*/  FADD.FTZ R69, R127, R110 ;  /* 0x0000006e7f457221 */ /* 0x000fe20000010000 */
[----:B------:R-:W-:Y:S01]  /*3fe0*/  F2FP.SATFINITE.E4M3.F32.PACK_AB_MERGE_C R80, R129, R80, RZ ;  /* 0x000000508150723e */ /* 0x000fe200048070ff */
[----:B------:R-:W-:Y:S01]  /*3ff0*/  FFMA.FTZ R169, R2, R169, -R72 ;  /* 0x000000a902a97223 */ /* 0x000fe20000010848 */
[----:B------:R-:W-:-:S02]  /*4000*/  IMAD.MOV.U32 R43, RZ, RZ, R25 ;  /* 0x000000ffff2b7224 */ /* 0x000fc400078e0019 */
[----:B------:R-:W2:Y:S01]  /*4010*/  MUFU.EX2 R84, R84 ;  /* 0x0000005400547308 */ /* 0x000ea20000000800 */
[----:B-1----:R-:W-:Y:S01]  /*4020*/  FADD.FTZ R108, R74, R61 ;  /* 0x0000003d4a6c7221 */ /* 0x002fe20000010000 */
[----:B------:R-:W-:Y:S01]  /*4030*/  FFMA.FTZ R61, R2, R45, -R72 ;  /* 0x0000002d023d7223 */ /* 0x000fe20000010848 */
[----:B------:R-:W-:Y:S01]  /*4040*/  F2FP.SATFINITE.E4M3.F32.PACK_AB_MERGE_C R202, R70, R11, R80 ;  /* 0x0000000b46ca723e */ /* 0x000fe20004807050 */
[--C-:B------:R-:W-:Y:S02]  /*4050*/  IMAD.MOV.U32 R46, RZ, RZ, R25.reuse ;  /* 0x000000ffff2e7224 */ /* 0x100fe400078e0019 */
[--C-:B------:R-:W-:Y:S02]  /*4060*/  IMAD.MOV.U32 R70, RZ, RZ, R25.reuse ;  /* 0x000000ffff467224 */ /* 0x100fe400078e0019 */
[----:B------:R-:W1:Y:S01]  /*4070*/  MUFU.EX2 R20, R20 ;  /* 0x0000001400147308 */ /* 0x000e620000000800 */
[----:B---3--:R-:W-:Y:S01]  /*4080*/  FADD.FTZ R67, R21, R108 ;  /* 0x0000006c15437221 */ /* 0x008fe20000010000 */
[----:B------:R-:W-:-:S02]  /*4090*/  IMAD.MOV.U32 R76, RZ, RZ, R25 ;  /* 0x000000ffff4c7224 */ /* 0x000fc400078e0019 */
[--C-:B------:R-:W-:Y:S02]  /*40a0*/  IMAD.MOV.U32 R80, RZ, RZ, R25.reuse ;  /* 0x000000ffff507224 */ /* 0x100fe400078e0019 */
[----:B------:R-:W-:Y:S02]  /*40b0*/  IMAD.MOV.U32 R85, RZ, RZ, R25 ;  /* 0x000000ffff557224 */ /* 0x000fe400078e0019 */
[----:B------:R-:W-:Y:S01]  /*40c0*/  MUFU.EX2 R15, R15 ;  /* 0x0000000f000f7308 */ /* 0x000fe20000000800 */
[C---:B--2---:R-:W-:Y:S01]  /*40d0*/  FADD.FTZ R108, R84.reuse, R67 ;  /* 0x00000043546c7221 */ /* 0x044fe20000010000 */
[----:B------:R-:W-:Y:S01]  /*40e0*/  F2FP.SATFINITE.E4M3.F32.PACK_AB_MERGE_C R84, R84, R21, RZ ;  /* 0x000000155454723e */ /* 0x000fe200048070ff */
[----:B------:R-:W-:-:S03]  /*40f0*/  IMAD.MOV.U32 R87, RZ, RZ, R25 ;  /* 0x000000ffff577224 */ /* 0x000fc600078e0019 */
[----:B------:R-:W-:Y:S01]  /*4100*/  F2FP.SATFINITE.E4M3.F32.PACK_AB_MERGE_C R204, R74, R13, R84 ;  /* 0x0000000d4acc723e */ /* 0x000fe20004807054 */
[----:B------:R-:W-:Y:S01]  /*4110*/  IMAD.MOV.U32 R74, RZ, RZ, R25 ;  /* 0x000000ffff4a7224 */ /* 0x000fe200078e0019 */
[----:B------:R-:W2:Y:S01]  /*4120*/  MUFU.EX2 R123, R123 ;  /* 0x0000007b007b7308 */ /* 0x000ea20000000800 */
[----:B-1----:R-:W-:Y:S01]  /*4130*/  FADD.FTZ R110, R20, R69 ;  /* 0x00000045146e7221 */ /* 0x002fe20000010000 */
[----:B------:R-:W-:-:S06]  /*4140*/  IMAD.MOV.U32 R84, RZ, RZ, R25 ;  /* 0x000000ffff547224 */ /* 0x000fcc00078e0019 */
[----:B------:R-:W-:Y:S08]  /*4150*/  MUFU.EX2 R78, R78 ;  /* 0x0000004e004e7308 */ /* 0x000ff00000000800 */
[----:B------:R-:W1:Y:S01]  /*4160*/  MUFU.EX2 R26, R26 ;  /* 0x0000001a001a7308 */ /* 0x000e620000000800 */
[----:B--2---:R-:W-:-:S07]  /*4170*/  FADD.FTZ R67, R123, R110 ;  /* 0x0000006e7b437221 */ /* 0x004fce0000010000 */
[----:B------:R-:W-:Y:S08]  /*4180*/  MUFU.EX2 R27, R27 ;  /* 0x0000001b001b7308 */ /* 0x000ff00000000800 */
[----:B------:R-:W2:Y:S01]  /*4190*/  MUFU.EX2 R131, R131 ;  /* 0x0000008300837308 */ /* 0x000ea20000000800 */
[----:B-1----:R-:W-:-:S07]  /*41a0*/  FADD.FTZ R110, R26, R67 ;  /* 0x000000431a6e7221 */ /* 0x002fce0000010000 */
[----:B------:R-:W-:Y:S08]  /*41b0*/  MUFU.EX2 R88, R88 ;  /* 0x0000005800587308 */ /* 0x000ff00000000800 */
[----:B------:R-:W1:Y:S01]  /*41c0*/  MUFU.EX2 R28, R197 ;  /* 0x000000c5001c7308 */ /* 0x000e620000000800 */
[----:B--2---:R-:W-:-:S07]  /*41d0*/  FADD.FTZ R67, R131, R110 ;  /* 0x0000006e83437221 */ /* 0x004fce0000010000 */
[----:B------:R-:W2:Y:S08]  /*41e0*/  MUFU.EX2 R19, R19 ;  /* 0x0000001300137308 */ /* 0x000eb00000000800 */
[----:B------:R3:W-:Y:S01]  /*41f0*/  MUFU.EX2 R106, R65 ;  /* 0x00000041006a7308 */ /* 0x0007e20000000800 */
[----:B-1----:R-:W-:-:S07]  /*4200*/  FADD.FTZ R110, R28, R67 ;  /* 0x000000431c6e7221 */ /* 0x002fce0000010000 */
[----:B------:R-:W1:Y:S01]  /*4210*/  MUFU.EX2 R135, R135 ;  /* 0x0000008700877308 */ /* 0x000e620000000800 */
[----:B---3--:R-:W-:-:S04]  /*4220*/  FADD.FTZ R65, R15, R108 ;  /* 0x0000006c0f417221 */ /* 0x008fc80000010000 */
[----:B------:R-:W-:-:S03]  /*4230*/  FADD.FTZ R108, R78, R65 ;  /* 0x000000414e6c7221 */ /* 0x000fc60000010000 */
[----:B------:R-:W3:Y:S01]  /*4240*/  MUFU.EX2 R82, R82 ;  /* 0x0000005200527308 */ /* 0x000ee20000000800 */
[----:B------:R-:W-:-:S04]  /*4250*/  FADD.FTZ R65, R27, R108 ;  /* 0x0000006c1b417221 */ /* 0x000fc80000010000 */
[----:B------:R-:W-:Y:S01]  /*4260*/  FADD.FTZ R108, R88, R65 ;  /* 0x00000041586c7221 */ /* 0x000fe20000010000 */
[----:B------:R-:W-:Y:S01]  /*4270*/  FFMA.FTZ R65, R2, R29, -R72 ;  /* 0x0000001d02417223 */ /* 0x000fe20000010848 */
[----:B------:R-:W-:Y:S01]  /*4280*/  F2FP.SATFINITE.E4M3.F32.PACK_AB_MERGE_C R88, R88, R27, RZ ;  /* 0x0000001b5858723e */ /* 0x000fe200048070ff */
[----:B------:R4:W5:Y:S01]  /*4290*/  MUFU.EX2 R30, R177 ;  /* 0x000000b1001e7308 */ /* 0x0009620000000800 */
[----:B--2---:R-:W-:Y:S01]  /*42a0*/  FADD.FTZ R67, R19, R108 ;  /* 0x0000006c13437221 */ /* 0x004fe20000010000 */
[----:B-1----:R-:W-:Y:S01]  /*42b0*/  FADD.FTZ R29, R135, R110 ;  /* 0x0000006e871d7221 */ /* 0x002fe20000010000 */
[----:B------:R-:W-:Y:S01]  /*42c0*/  FFMA.FTZ R72, R2, R175, -R72 ;  /* 0x000000af02487223 */ /* 0x000fe20000010848 */
[----:B------:R-:W-:Y:S01]  /*42d0*/  F2FP.SATFINITE.E4M3.F32.PACK_AB_MERGE_C R206, R78, R15, R88 ;  /* 0x0000000f4ece723e */ /* 0x000fe20004807058 */
[----:B------:R-:W-:-:S03]  /*42e0*/  IMAD.MOV.U32 R78, RZ, RZ, R25 ;  /* 0x000000ffff4e7224 */ /* 0x000fc600078e0019 */
[----:B------:R-:W1:Y:S01]  /*42f0*/  MUFU.EX2 R92, R92 ;  /* 0x0000005c005c7308 */ /* 0x000e620000000800 */
[----:B---3--:R-:W-:Y:S01]  /*4300*/  FADD.FTZ R67, R82, R67 ;  /* 0x0000004352437221 */ /* 0x008fe20000010000 */
[C-C-:B----4-:R-:W-:Y:S01]  /*4310*/  FFMA.FTZ R177, R2.reuse, R38, -R235.reuse ;  /* 0x0000002602b17223 */ /* 0x150fe200000108eb */
[----:B------:R-:W-:-:S05]  /*4320*/  FFMA.FTZ R38, R2, R233, -R235 ;  /* 0x000000e902267223 */ /* 0x000fca00000108eb */
[----:B------:R-:W2:Y:S01]  /*4330*/  MUFU.EX2 R139, R139 ;  /* 0x0000008b008b7308 */ /* 0x000ea20000000800 */
[----:B-----5:R-:W-:-:S07]  /*4340*/  FADD.FTZ R112, R30, R29 ;  /* 0x0000001d1e707221 */ /* 0x020fce0000010000 */
[----:B------:R-:W3:Y:S01]  /*4350*/  MUFU.EX2 R93, R93 ;  /* 0x0000005d005d7308 */ /* 0x000ee20000000800 */
[----:B-1----:R-:W-:-:S07]  /*4360*/  FADD.FTZ R110, R92, R67 ;  /* 0x000000435c6e7221 */ /* 0x002fce0000010000 */
[----:B------:R-:W1:Y:S01]  /*4370*/  MUFU.EX2 R32, R185 ;  /* 0x000000b900207308 */ /* 0x000e620000000800 */
[----:B--2---:R-:W-:-:S07]  /*4380*/  FADD.FTZ R67, R139, R112 ;  /* 0x000000708b437221 */ /* 0x004fce0000010000 */
[----:B------:R-:W2:Y:S01]  /*4390*/  MUFU.EX2 R23, R23 ;  /* 0x0000001700177308 */ /* 0x000ea20000000800 */
[C---:B---3--:R-:W-:Y:S01]  /*43a0*/  FADD.FTZ R110, R93.reuse, R110 ;  /* 0x0000006e5d6e7221 */ /* 0x048fe20000010000 */
[----:B------:R-:W-:-:S04]  /*43b0*/  F2FP.SATFINITE.E4M3.F32.PACK_AB_MERGE_C R92, R93, R92, RZ ;  /* 0x0000005c5d5c723e */ /* 0x000fc800048070ff */
[----:B------:R-:W-:Y:S01]  /*43c0*/  F2FP.SATFINITE.E4M3.F32.PACK_AB_MERGE_C R208, R82, R19, R92 ;  /* 0x0000001352d0723e */ /* 0x000fe2000480705c */
[----:B------:R-:W-:Y:S01]  /*43d0*/  IMAD.MOV.U32 R82, RZ, RZ, R25 ;  /* 0x000000ffff527224 */ /* 0x000fe200078e0019 */
[----:B------:R-:W3:Y:S01]  /*43e0*/  MUFU.EX2 R141, R141 ;  /* 0x0000008d008d7308 */ /* 0x000ee20000000800 */
[----:B-1----:R-:W-:-:S07]  /*43f0*/  FADD.FTZ R112, R32, R67 ;  /* 0x0000004320707221 */ /* 0x002fce0000010000 */
[----:B------:R-:W1:Y:S01]  /*4400*/  MUFU.EX2 R86, R86 ;  /* 0x0000005600567308 */ /* 0x000e620000000800 */
[----:B--2---:R-:W-:-:S07]  /*4410*/  FADD.FTZ R67, R23, R110 ;  /* 0x0000006e17437221 */ /* 0x004fce0000010000 */
[----:B------:R-:W2:Y:S01]  /*4420*/  MUFU.EX2 R34, R193 ;  /* 0x000000c100227308 */ /* 0x000ea20000000800 */
[----:B---3--:R-:W-:-:S07]  /*4430*/  FADD.FTZ R69, R141, R112 ;  /* 0x000000708d457221 */ /* 0x008fce0000010000 */
[----:B------:R-:W-:Y:S01]  /*4440*/  MUFU.EX2 R95, R95 ;  /* 0x0000005f005f7308 */ /* 0x000fe20000000800 */
[----:B-1----:R-:W-:-:S07]  /*4450*/  FADD.FTZ R110, R86, R67 ;  /* 0x00000043566e7221 */ /* 0x002fce0000010000 */
[----:B------:R-:W1:Y:S01]  /*4460*/  MUFU.EX2 R145, R145 ;  /* 0x0000009100917308 */ /* 0x000e620000000800 */
[----:B--2---:R-:W-:Y:S01]  /*4470*/  FADD.FTZ R112, R34, R69 ;  /* 0x0000004522707221 */ /* 0x004fe20000010000 */
[----:B------:R-:W-:-:S06]  /*4480*/  IMAD.MOV.U32 R69, RZ, RZ, R25 ;  /* 0x000000ffff457224 */ /* 0x000fcc00078e0019 */
[----:B------:R-:W-:Y:S08]  /*4490*/  MUFU.EX2 R100, R100 ;  /* 0x0000006400647308 */ /* 0x000ff00000000800 */
[----:B------:R-:W2:Y:S01]  /*44a0*/  MUFU.EX2 R42, R183 ;  /* 0x000000b7002a7308 */ /* 0x000ea20000000800 */
[C---:B-1----:R-:W-:Y:S01]  /*44b0*/  FADD.FTZ R67, R145.reuse, R112 ;  /* 0x0000007091437221 */ /* 0x042fe20000010000 */
[----:B------:R-:W-:Y:S01]  /*44c0*/  F2FP.SATFINITE.E4M3.F32.PACK_AB_MERGE_C R211, R145, R34, RZ ;  /* 0x0000002291d3723e */ /* 0x000fe200048070ff */
[----:B------:R-:W-:-:S03]  /*44d0*/  IMAD.MOV.U32 R34, RZ, RZ, R25 ;  /* 0x000000ffff227224 */ /* 0x000fc600078e0019 */
[----:B------:R-:W-:Y:S01]  /*44e0*/  F2FP.SATFINITE.E4M3.F32.PACK_AB_MERGE_C R211, R141, R32, R211 ;  /* 0x000000208dd3723e */ /* 0x000fe200048070d3 */
[----:B------:R-:W-:Y:S01]  /*44f0*/  IMAD.MOV.U32 R32, RZ, RZ, R25 ;  /* 0x000000ffff207224 */ /* 0x000fe200078e0019 */
[----:B------:R-:W-:Y:S08]  /*4500*/  MUFU.EX2 R79, R79 ;  /* 0x0000004f004f7308 */ /* 0x000ff00000000800 */
[----:B------:R-:W-:Y:S01]  /*4510*/  MUFU.EX2 R143, R143 ;  /* 0x0000008f008f7308 */ /* 0x000fe20000000800 */
[----:B--2---:R-:W-:Y:S01]  /*4520*/  FADD.FTZ R24, R42, R67 ;  /* 0x000000432a187221 */ /* 0x004fe20000010000 */
[----:B------:R-:W-:-:S06]  /*4530*/  IMAD.MOV.U32 R67, RZ, RZ, R25 ;  /* 0x000000ffff437224 */ /* 0x000fcc00078e0019 */
[----:B------:R-:W-:Y:S08]  /*4540*/  MUFU.EX2 R90, R90 ;  /* 0x0000005a005a7308 */ /* 0x000ff00000000800 */
[----:B------:R-:W-:Y:S08]  /*4550*/  MUFU.EX2 R52, R52 ;  /* 0x0000003400347308 */ /* 0x000ff00000000800 */
[----:B------:R-:W-:Y:S08]  /*4560*/  MUFU.EX2 R83, R83 ;  /* 0x0000005300537308 */ /* 0x000ff00000000800 */
[----:B------:R1:W-:Y:S08]  /*4570*/  MUFU.EX2 R29, R51 ;  /* 0x00000033001d7308 */ /* 0x0003f00000000800 */
[----:B------:R-:W2:Y:S01]  /*4580*/  MUFU.EX2 R149, R149 ;  /* 0x0000009500957308 */ /* 0x000ea20000000800 */
[----:B-1----:R-:W-:Y:S01]  /*4590*/  FADD.FTZ R51, R95, R110 ;  /* 0x0000006e5f337221 */ /* 0x002fe20000010000 */
[----:B------:R-:W-:-:S04]  /*45a0*/  F2FP.SATFINITE.E4M3.F32.PACK_AB_MERGE_C R95, R100, R95, RZ ;  /* 0x0000005f645f723e */ /* 0x000fc800048070ff */
[----:B------:R-:W-:Y:S01]  /*45b0*/  F2FP.SATFINITE.E4M3.F32.PACK_AB_MERGE_C R210, R86, R23, R95 ;  /* 0x0000001756d2723e */ /* 0x000fe2000480705f */
[----:B------:R-:W-:Y:S01]  /*45c0*/  IMAD.MOV.U32 R86, RZ, RZ, R25 ;  /* 0x000000ffff567224 */ /* 0x000fe200078e0019 */
[----:B------:R1:W-:Y:S08]  /*45d0*/  MUFU.EX2 R60, R203 ;  /* 0x000000cb003c7308 */ /* 0x0003f00000000800 */
[----:B------:R-:W3:Y:S01]  /*45e0*/  MUFU.EX2 R102, R102 ;  /* 0x0000006600667308 */ /* 0x000ee20000000800 */
[----:B-1----:R-:W-:Y:S01]  /*45f0*/  F2FP.SATFINITE.E4M3.F32.PACK_AB_MERGE_C R203, R119, R12, RZ ;  /* 0x0000000c77cb723e */ /* 0x002fe200048070ff */
[----:B------:R-:W-:Y:S01]  /*4600*/  FADD.FTZ R12, R100, R51 ;  /* 0x00000033640c7221 */ /* 0x000fe20000010000 */
[----:B--2---:R-:W-:-:S02]  /*4610*/  F2FP.SATFINITE.E4M3.F32.PACK_AB_MERGE_C R213, R149, R52, RZ ;  /* 0x0000003495d5723e */ /* 0x004fc400048070ff */
[----:B------:R-:W-:Y:S01]  /*4620*/  F2FP.SATFINITE.E4M3.F32.PACK_AB_MERGE_C R203, R107, R10, R203 ;  /* 0x0000000a6bcb723e */ /* 0x000fe200048070cb */
[----:B------:R-:W-:Y:S01]  /*4630*/  FADD.FTZ R51, R79, R12 ;  /* 0x0000000c4f337221 */ /* 0x000fe20000010000 */
[----:B------:R-:W-:Y:S01]  /*4640*/  F2FP.SATFINITE.E4M3.F32.PACK_AB_MERGE_C R213, R143, R42, R213 ;  /* 0x0000002a8fd5723e */ /* 0x000fe200048070d5 */
[----:B------:R1:W-:Y:S01]  /*4650*/  MUFU.EX2 R50, R167 ;  /* 0x000000a700327308 */ /* 0x0003e20000000800 */
[----:B------:R-:W-:-:S07]  /*4660*/  IMAD.MOV.U32 R42, RZ, RZ, R25 ;  /* 0x000000ffff2a7224 */ /* 0x000fce00078e0019 */
[----:B------:R-:W2:Y:S01]  /*4670*/  MUFU.EX2 R77, R77 ;  /* 0x0000004d004d7308 */ /* 0x000ea20000000800 */
[----:B-1----:R-:W-:-:S07]  /*4680*/  FFMA.FTZ R167, R2, R225, -R235 ;  /* 0x000000e102a77223 */ /* 0x002fce00000108eb */
[----:B------:R-:W1:Y:S08]  /*4690*/  MUFU.EX2 R147, R147 ;  /* 0x0000009300937308 */ /* 0x000e700000000800 */
[----:B------:R4:W-:Y:S08]  /*46a0*/  MUFU.EX2 R8, R61 ;  /* 0x0000003d00087308 */ /* 0x0009f00000000800 */
[----:B------:R-:W5:Y:S01]  /*46b0*/  MUFU.EX2 R94, R94 ;  /* 0x0000005e005e7308 */ /* 0x000f620000000800 */
[----:B----4-:R-:W-:Y:S01]  /*46c0*/  FADD.FTZ R61, R143, R24 ;  /* 0x000000188f3d7221 */ /* 0x010fe20000010000 */
[----:B------:R-:W-:-:S04]  /*46d0*/  FADD.FTZ R24, R90, R51 ;  /* 0x000000335a187221 */ /* 0x000fc80000010000 */
[----:B------:R-:W-:Y:S01]  /*46e0*/  FADD.FTZ R51, R83, R24 ;  /* 0x0000001853337221 */ /* 0x000fe20000010000 */
[C---:B---3--:R-:W-:Y:S01]  /*46f0*/  F2FP.SATFINITE.E4M3.F32.PACK_AB_MERGE_C R83, R102.reuse, R83, RZ ;  /* 0x000000536653723e */ /* 0x048fe200048070ff */
[----:B------:R3:W-:Y:S02]  /*4700*/  MUFU.EX2 R62, R207 ;  /* 0x000000cf003e7308 */ /* 0x0007e40000000800 */
[----:B------:R-:W-:Y:S01]  /*4710*/  FADD.FTZ R24, R102, R51 ;  /* 0x0000003366187221 */ /* 0x000fe20000010000 */
[----:B------:R-:W-:Y:S01]  /*4720*/  F2FP.SATFINITE.E4M3.F32.PACK_AB_MERGE_C R212, R90, R79, R83 ;  /* 0x0000004f5ad4723e */ /* 0x000fe20004807053 */
[--C-:B------:R-:W-:Y:S02]  /*4730*/  IMAD.MOV.U32 R51, RZ, RZ, R25.reuse ;  /* 0x000000ffff337224 */ /* 0x100fe400078e0019 */
[----:B--2---:R-:W-:Y:S01]  /*4740*/  FADD.FTZ R21, R77, R24 ;  /* 0x000000184d157221 */ /* 0x004fe20000010000 */
[----:B------:R-:W-:Y:S01]  /*4750*/  IMAD.MOV.U32 R79, RZ, RZ, R25 ;  /* 0x000000ffff4f7224 */ /* 0x000fe200078e0019 */
[----:B------:R-:W-:Y:S01]  /*4760*/  MUFU.EX2 R56, R56 ;  /* 0x0000003800387308 */ /* 0x000fe20000000800 */
[----:B---3--:R-:W-:Y:S01]  /*4770*/  F2FP.SATFINITE.E4M3.F32.PACK_AB_MERGE_C R207, R131, R26, RZ ;  /* 0x0000001a83cf723e */ /* 0x008fe200048070ff */
[----:B------:R-:W-:Y:S01]  /*4780*/  FADD.FTZ R26, R52, R61 ;  /* 0x0000003d341a7221 */ /* 0x000fe20000010000 */
[----:B------:R-:W-:-:S02]  /*4790*/  IMAD.MOV.U32 R52, RZ, RZ, R25 ;  /* 0x000000ffff347224 */ /* 0x000fc400078e0019 */
[----:B------:R-:W-:Y:S01]  /*47a0*/  F2FP.SATFINITE.E4M3.F32.PACK_AB_MERGE_C R207, R123, R20, R207 ;  /* 0x000000147bcf723e */ /* 0x000fe200048070cf */
[----:B------:R-:W-:Y:S01]  /*47b0*/  FADD.FTZ R149, R149, R26 ;  /* 0x0000001a95957221 */ /* 0x000fe20000010000 */
[--C-:B------:R-:W-:Y:S01]  /*47c0*/  IMAD.MOV.U32 R61, RZ, RZ, R25.reuse ;  /* 0x000000ffff3d7224 */ /* 0x100fe200078e0019 */
[----:B------:R-:W2:Y:S01]  /*47d0*/  MUFU.EX2 R81, R81 ;  /* 0x0000005100517308 */ /* 0x000ea20000000800 */
[----:B------:R-:W-:Y:S02]  /*47e0*/  IMAD.MOV.U32 R83, RZ, RZ, R25 ;  /* 0x000000ffff537224 */ /* 0x000fe400078e0019 */
[----:B------:R-:W-:-:S04]  /*47f0*/  FADD.FTZ R26, R50, R149 ;  /* 0x00000095321a7221 */ /* 0x000fc80000010000 */
[----:B-1----:R-:W-:Y:S01]  /*4800*/  FADD.FTZ R27, R147, R26 ;  /* 0x0000001a931b7221 */ /* 0x002fe20000010000 */
[----:B-----5:R-:W-:Y:S01]  /*4810*/  FADD.FTZ R26, R94, R21 ;  /* 0x000000155e1a7221 */ /* 0x020fe20000010000 */
[----:B------:R-:W-:Y:S08]  /*4820*/  MUFU.EX2 R153, R153 ;  /* 0x0000009900997308 */ /* 0x000ff00000000800 */
[----:B------:R-:W1:Y:S01]  /*4830*/  MUFU.EX2 R104, R104 ;  /* 0x0000006800687308 */ /* 0x000e620000000800 */
[----:B--2---:R-:W-:-:S07]  /*4840*/  FADD.FTZ R21, R81, R26 ;  /* 0x0000001a51157221 */ /* 0x004fce0000010000 */
[----:B------:R-:W2:Y:S08]  /*4850*/  MUFU.EX2 R63, R63 ;  /* 0x0000003f003f7308 */ /* 0x000eb00000000800 */
[----:B------:R-:W-:Y:S01]  /*4860*/  MUFU.EX2 R151, R151 ;  /* 0x0000009700977308 */ /* 0x000fe20000000800 */
[C---:B-1----:R-:W-:Y:S01]  /*4870*/  F2FP.SATFINITE.E4M3.F32.PACK_AB_MERGE_C R81, R104.reuse, R81, RZ ;  /* 0x000000516851723e */ /* 0x042fe200048070ff */
[----:B------:R-:W-:-:S03]  /*4880*/  FADD.FTZ R104, R104, R21 ;  /* 0x0000001568687221 */ /* 0x000fc60000010000 */
[----:B------:R-:W-:Y:S01]  /*4890*/  F2FP.SATFINITE.E4M3.F32.PACK_AB_MERGE_C R214, R94, R77, R81 ;  /* 0x0000004d5ed6723e */ /* 0x000fe20004807051 */
[--C-:B------:R-:W-:Y:S02]  /*48a0*/  IMAD.MOV.U32 R77, RZ, RZ, R25.reuse ;  /* 0x000000ffff4d7224 */ /* 0x100fe400078e0019 */
[----:B------:R-:W1:Y:S01]  /*48b0*/  MUFU.EX2 R96, R96 ;  /* 0x0000006000607308 */ /* 0x000e620000000800 */
[----:B--2---:R-:W-:Y:S01]  /*48c0*/  FADD.FTZ R21, R63, R104 ;  /* 0x000000683f157221 */ /* 0x004fe20000010000 */
[----:B------:R-:W-:-:S06]  /*48d0*/  IMAD.MOV.U32 R81, RZ, RZ, R25 ;  /* 0x000000ffff517224 */ /* 0x000fcc00078e0019 */
[----:B------:R2:W-:Y:S08]  /*48e0*/  MUFU.EX2 R33, R209 ;  /* 0x000000d100217308 */ /* 0x0005f00000000800 */
[----:B------:R-:W3:Y:S01]  /*48f0*/  MUFU.EX2 R58, R191 ;  /* 0x000000bf003a7308 */ /* 0x000ee20000000800 */
[----:B--2---:R-:W-:Y:S01]  /*4900*/  F2FP.SATFINITE.E4M3.F32.PACK_AB_MERGE_C R209, R139, R30, RZ ;  /* 0x0000001e8bd1723e */ /* 0x004fe200048070ff */
[----:B------:R-:W-:Y:S01]  /*4910*/  FADD.FTZ R30, R56, R27 ;  /* 0x0000001b381e7221 */ /* 0x000fe20000010000 */
[----:B------:R-:W-:Y:S01]  /*4920*/  F2FP.SATFINITE.E4M3.F32.PACK_AB_MERGE_C R56, R153, R56, RZ ;  /* 0x000000389938723e */ /* 0x000fe200048070ff */
[----:B-1----:R-:W-:Y:S01]  /*4930*/  FADD.FTZ R10, R96, R21 ;  /* 0x00000015600a7221 */ /* 0x002fe20000010000 */
[----:B------:R-:W-:Y:S01]  /*4940*/  F2FP.SATFINITE.E4M3.F32.PACK_AB_MERGE_C R209, R135, R28, R209 ;  /* 0x0000001c87d1723e */ /* 0x000fe200048070d1 */
[----:B------:R-:W-:Y:S01]  /*4950*/  FADD.FTZ R153, R153, R30 ;  /* 0x0000001e99997221 */ /* 0x000fe20000010000 */
[----:B------:R-:W-:Y:S01]  /*4960*/  F2FP.SATFINITE.E4M3.F32.PACK_AB_MERGE_C R215, R147, R50, R56 ;  /* 0x0000003293d7723e */ /* 0x000fe20004807038 */
[----:B------:R-:W1:Y:S01]  /*4970*/  MUFU.EX2 R71, R71 ;  /* 0x0000004700477308 */ /* 0x000e620000000800 */
[----:B------:R-:W-:-:S02]  /*4980*/  IMAD.MOV.U32 R28, RZ, RZ, R25 ;  /* 0x000000ffff1c7224 */ /* 0x000fc400078e0019 */
[----:B------:R-:W-:Y:S01]  /*4990*/  FADD.FTZ R26, R54, R153 ;  /* 0x00000099361a7221 */ /* 0x000fe20000010000 */
[--C-:B------:R-:W-:Y:S02]  /*49a0*/  IMAD.MOV.U32 R30, RZ, RZ, R25.reuse ;  /* 0x000000ffff1e7224 */ /* 0x100fe400078e0019 */
[--C-:B------:R-:W-:Y:S02]  /*49b0*/  IMAD.MOV.U32 R50, RZ, RZ, R25.reuse ;  /* 0x000000ffff327224 */ /* 0x100fe400078e0019 */
[----:B------:R-:W-:Y:S01]  /*49c0*/  FADD.FTZ R27, R151, R26 ;  /* 0x0000001a971b7221 */ /* 0x000fe20000010000 */
[----:B------:R-:W-:Y:S01]  /*49d0*/  IMAD.MOV.U32 R56, RZ, RZ, R25 ;  /* 0x000000ffff387224 */ /* 0x000fe200078e0019 */
[----:B------:R-:W2:Y:S02]  /*49e0*/  MUFU.EX2 R155, R155 ;  /* 0x0000009b009b7308 */ /* 0x000ea40000000800 */
[----:B---3--:R-:W-:-:S06]  /*49f0*/  FADD.FTZ R14, R58, R27 ;  /* 0x0000001b3a0e7221 */ /* 0x008fcc0000010000 */
[----:B------:R-:W3:Y:S01]  /*4a00*/  MUFU.EX2 R45, R75 ;  /* 0x0000004b002d7308 */ /* 0x000ee20000000800 */
[----:B-1----:R-:W-:Y:S01]  /*4a10*/  FADD.FTZ R21, R71, R10 ;  /* 0x0000000a47157221 */ /* 0x002fe20000010000 */
[----:B------:R-:W-:-:S03]  /*4a20*/  F2FP.SATFINITE.E4M3.F32.PACK_AB_MERGE_C R71, R106, R71, RZ ;  /* 0x000000476a47723e */ /* 0x000fc600048070ff */
[----:B------:R-:W-:Y:S01]  /*4a30*/  FADD.FTZ R106, R106, R21 ;  /* 0x000000156a6a7221 */ /* 0x000fe20000010000 */
[----:B------:R-:W-:Y:S01]  /*4a40*/  F2FP.SATFINITE.E4M3.F32.PACK_AB_MERGE_C R216, R96, R63, R71 ;  /* 0x0000003f60d8723e */ /* 0x000fe20004807047 */
[--C-:B------:R-:W-:Y:S01]  /*4a50*/  IMAD.MOV.U32 R63, RZ, RZ, R25.reuse ;  /* 0x000000ffff3f7224 */ /* 0x100fe200078e0019 */
[----:B------:R-:W1:Y:S01]  /*4a60*/  MUFU.EX2 R157, R157 ;  /* 0x0000009d009d7308 */ /* 0x000e620000000800 */
[C---:B--2---:R-:W-:Y:S01]  /*4a70*/  F2FP.SATFINITE.E4M3.F32.PACK_AB_MERGE_C R58, R155.reuse, R58, RZ ;  /* 0x0000003a9b3a723e */ /* 0x044fe200048070ff */
[----:B------:R-:W-:Y:S01]  /*4a80*/  FADD.FTZ R155, R155, R14 ;  /* 0x0000000e9b9b7221 */ /* 0x000fe20000010000 */
[----:B------:R-:W-:Y:S02]  /*4a90*/  IMAD.MOV.U32 R71, RZ, RZ, R25 ;  /* 0x000000ffff477224 */ /* 0x000fe400078e0019 */
[----:B------:R-:W-:Y:S01]  /*4aa0*/  F2FP.SATFINITE.E4M3.F32.PACK_AB_MERGE_C R217, R151, R54, R58 ;  /* 0x0000003697d9723e */ /* 0x000fe2000480703a */
[----:B------:R-:W-:Y:S01]  /*4ab0*/  FADD.FTZ R10, R60, R155 ;  /* 0x0000009b3c0a7221 */ /* 0x000fe20000010000 */
[--C-:B------:R-:W-:Y:S01]  /*4ac0*/  IMAD.MOV.U32 R54, RZ, RZ, R25.reuse ;  /* 0x000000ffff367224 */ /* 0x100fe200078e0019 */
[----:B------:R-:W2:Y:S01]  /*4ad0*/  MUFU.EX2 R98, R98 ;  /* 0x0000006200627308 */ /* 0x000ea20000000800 */
[----:B---3--:R-:W-:Y:S01]  /*4ae0*/  FADD.FTZ R21, R45, R106 ;  /* 0x0000006a2d157221 */ /* 0x008fe20000010000 */
[----:B------:R-:W-:-:S02]  /*4af0*/  IMAD.MOV.U32 R58, RZ, RZ, R25 ;  /* 0x000000ffff3a7224 */ /* 0x000fc400078e0019 */
[----:B------:R-:W-:-:S04]  /*4b00*/  IMAD.MOV.U32 R75, RZ, RZ, R25 ;  /* 0x000000ffff4b7224 */ /* 0x000fc800078e0019 */
[----:B------:R-:W3:Y:S01]  /*4b10*/  MUFU.EX2 R47, R47 ;  /* 0x0000002f002f7308 */ /* 0x000ee20000000800 */
[----:B-1----:R-:W-:-:S04]  /*4b20*/  FADD.FTZ R27, R157, R10 ;  /* 0x0000000a9d1b7221 */ /* 0x002fc80000010000 */
[----:B------:R-:W-:Y:S01]  /*4b30*/  FADD.FTZ R20, R62, R27 ;  /* 0x0000001b3e147221 */ /* 0x000fe20000010000 */
[C---:B------:R-:W-:Y:S02]  /*4b40*/  F2FP.SATFINITE.E4M3.F32.PACK_AB_MERGE_C R62, R33.reuse, R62, RZ ;  /* 0x0000003e213e723e */ /* 0x040fe400048070ff */
[----:B------:R1:W4:Y:S01]  /*4b50*/  MUFU.EX2 R108, R73 ;  /* 0x00000049006c7308 */ /* 0x0003220000000800 */
[----:B--2---:R-:W-:Y:S01]  /*4b60*/  FADD.FTZ R14, R98, R21 ;  /* 0x00000015620e7221 */ /* 0x004fe20000010000 */
[----:B------:R-:W-:Y:S01]  /*4b70*/  FADD.FTZ R33, R33, R20 ;  /* 0x0000001421217221 */ /* 0x000fe20000010000 */
[----:B------:R-:W-:Y:S01]  /*4b80*/  F2FP.SATFINITE.E4M3.F32.PACK_AB_MERGE_C R219, R157, R60, R62 ;  /* 0x0000003c9ddb723e */ /* 0x000fe2000480703e */
[--C-:B------:R-:W-:Y:S02]  /*4b90*/  IMAD.MOV.U32 R60, RZ, RZ, R25.reuse ;  /* 0x000000ffff3c7224 */ /* 0x100fe400078e0019 */
[--C-:B------:R-:W-:Y:S02]  /*4ba0*/  IMAD.MOV.U32 R62, RZ, RZ, R25.reuse ;  /* 0x000000ffff3e7224 */ /* 0x100fe400078e0019 */
[----:B------:R-:W2:Y:S01]  /*4bb0*/  MUFU.EX2 R36, R36 ;  /* 0x0000002400247308 */ /* 0x000ea20000000800 */
[----:B---3--:R-:W-:Y:S01]  /*4bc0*/  FADD.FTZ R21, R47, R14 ;  /* 0x0000000e2f157221 */ /* 0x008fe20000010000 */
[----:B-1----:R-:W-:-:S06]  /*4bd0*/  IMAD.MOV.U32 R73, RZ, RZ, R25 ;  /* 0x000000ffff497224 */ /* 0x002fcc00078e0019 */
[----:B------:R-:W1:Y:S01]  /*4be0*/  MUFU.EX2 R37, R37 ;  /* 0x0000002500257308 */ /* 0x000e620000000800 */
[C---:B----4-:R-:W-:Y:S01]  /*4bf0*/  F2FP.SATFINITE.E4M3.F32.PACK_AB_MERGE_C R47, R108.reuse, R47, RZ ;  /* 0x0000002f6c2f723e */ /* 0x050fe200048070ff */
[----:B------:R-:W-:-:S03]  /*4c00*/  FADD.FTZ R108, R108, R21 ;  /* 0x000000156c6c7221 */ /* 0x000fc60000010000 */
[----:B------:R-:W-:Y:S01]  /*4c10*/  F2FP.SATFINITE.E4M3.F32.PACK_AB_MERGE_C R218, R98, R45, R47 ;  /* 0x0000002d62da723e */ /* 0x000fe2000480702f */
[----:B------:R-:W-:Y:S01]  /*4c20*/  FADD.FTZ R21, R29, R108 ;  /* 0x0000006c1d157221 */ /* 0x000fe20000010000 */
[----:B------:R-:W-:Y:S01]  /*4c30*/  IMAD.MOV.U32 R45, RZ, RZ, R25 ;  /* 0x000000ffff2d7224 */ /* 0x000fe200078e0019 */
[----:B------:R-:W-:Y:S01]  /*4c40*/  MUFU.EX2 R40, R40 ;  /* 0x0000002800287308 */ /* 0x000fe20000000800 */
[----:B--2---:R-:W-:Y:S01]  /*4c50*/  FADD.FTZ R14, R36, R33 ;  /* 0x00000021240e7221 */ /* 0x004fe20000010000 */
[----:B------:R-:W-:Y:S01]  /*4c60*/  FADD.FTZ R20, R8, R21 ;  /* 0x0000001508147221 */ /* 0x000fe20000010000 */
[--C-:B------:R-:W-:Y:S02]  /*4c70*/  IMAD.MOV.U32 R33, RZ, RZ, R25.reuse ;  /* 0x000000ffff217224 */ /* 0x100fe400078e0019 */
[----:B------:R-:W-:-:S03]  /*4c80*/  IMAD.MOV.U32 R47, RZ, RZ, R25 ;  /* 0x000000ffff2f7224 */ /* 0x000fc600078e0019 */
[----:B------:R-:W2:Y:S01]  /*4c90*/  MUFU.EX2 R41, R41 ;  /* 0x0000002900297308 */ /* 0x000ea20000000800 */
[----:B-1----:R-:W-:-:S07]  /*4ca0*/  FADD.FTZ R27, R37, R14 ;  /* 0x0000000e251b7221 */ /* 0x002fce0000010000 */
[----:B------:R-:W1:Y:S08]  /*4cb0*/  MUFU.EX2 R55, R55 ;  /* 0x0000003700377308 */ /* 0x000e700000000800 */
[----:B------:R-:W3:Y:S01]  /*4cc0*/  MUFU.EX2 R12, R49 ;  /* 0x00000031000c7308 */ /* 0x000ee20000000800 */
[----:B--2---:R-:W-:Y:S01]  /*4cd0*/  F2FP.SATFINITE.E4M3.F32.PACK_AB_MERGE_C R26, R41, R40, RZ ;  /* 0x00000028291a723e */ /* 0x004fe200048070ff */
[----:B------:R-:W-:Y:S01]  /*4ce0*/  FADD.FTZ R40, R40, R27 ;  /* 0x0000001b28287221 */ /* 0x000fe20000010000 */
[----:B------:R-:W-:-:S02]  /*4cf0*/  IMAD.MOV.U32 R27, RZ, RZ, R25 ;  /* 0x000000ffff1b7224 */ /* 0x000fc400078e0019 */
[----:B------:R-:W-:Y:S01]  /*4d00*/  F2FP.SATFINITE.E4M3.F32.PACK_AB_MERGE_C R221, R37, R36, R26 ;  /* 0x0000002425dd723e */ /* 0x000fe2000480701a */
[----:B------:R-:W-:Y:S01]  /*4d10*/  FADD.FTZ R41, R41, R40 ;  /* 0x0000002829297221 */ /* 0x000fe20000010000 */
[--C-:B------:R-:W-:Y:S01]  /*4d20*/  IMAD.MOV.U32 R26, RZ, RZ, R25.reuse ;  /* 0x000000ffff1a7224 */ /* 0x100fe200078e0019 */
[----:B------:R-:W-:Y:S01]  /*4d30*/  MUFU.EX2 R66, R66 ;  /* 0x0000004200427308 */ /* 0x000fe20000000800 */
[----:B-1----:R-:W-:Y:S01]  /*4d40*/  FADD.FTZ R21, R55, R20 ;  /* 0x0000001437157221 */ /* 0x002fe20000010000 */
[--C-:B------:R-:W-:Y:S02]  /*4d50*/  IMAD.MOV.U32 R37, RZ, RZ, R25.reuse ;  /* 0x000000ffff257224 */ /* 0x100fe400078e0019 */
[--C-:B------:R-:W-:Y:S02]  /*4d60*/  IMAD.MOV.U32 R36, RZ, RZ, R25.reuse ;  /* 0x000000ffff247224 */ /* 0x100fe400078e0019 */
[----:B------:R-:W-:Y:S02]  /*4d70*/  IMAD.MOV.U32 R40, RZ, RZ, R25 ;  /* 0x000000ffff287224 */ /* 0x000fe400078e0019 */
[----:B------:R-:W1:Y:S01]  /*4d80*/  MUFU.EX2 R167, R167 ;  /* 0x000000a700a77308 */ /* 0x000e620000000800 */
[C---:B---3--:R-:W-:Y:S01]  /*4d90*/  F2FP.SATFINITE.E4M3.F32.PACK_AB_MERGE_C R55, R12.reuse, R55, RZ ;  /* 0x000000370c37723e */ /* 0x048fe200048070ff */
[----:B------:R-:W-:Y:S01]  /*4da0*/  FADD.FTZ R12, R12, R21 ;  /* 0x000000150c0c7221 */ /* 0x000fe20000010000 */
[----:B------:R-:W-:-:S02]  /*4db0*/  IMAD.MOV.U32 R49, RZ, RZ, R25 ;  /* 0x000000ffff317224 */ /* 0x000fc400078e0019 */
[----:B------:R-:W-:Y:S01]  /*4dc0*/  F2FP.SATFINITE.E4M3.F32.PACK_AB_MERGE_C R220, R8, R29, R55 ;  /* 0x0000001d08dc723e */ /* 0x000fe20004807037 */
[--C-:B------:R-:W-:Y:S02]  /*4dd0*/  IMAD.MOV.U32 R29, RZ, RZ, R25.reuse ;  /* 0x000000ffff1d7224 */ /* 0x100fe400078e0019 */
[----:B------:R-:W2:Y:S01]  /*4de0*/  MUFU.EX2 R64, R64 ;  /* 0x0000004000407308 */ /* 0x000ea20000000800 */
[----:B------:R-:W-:-:S07]  /*4df0*/  IMAD.MOV.U32 R55, RZ, RZ, R25 ;  /* 0x000000ffff377224 */ /* 0x000fce00078e0019 */
[----:B------:R-:W3:Y:S01]  /*4e00*/  MUFU.EX2 R59, R59 ;  /* 0x0000003b003b7308 */ /* 0x000ee20000000800 */
[----:B-1----:R-:W-:-:S07]  /*4e10*/  F2FP.SATFINITE.E4M3.F32.PACK_AB_MERGE_C R21, R167, R66, RZ ;  /* 0x00000042a715723e */ /* 0x002fce00048070ff */
[----:B------:R-:W1:Y:S01]  /*4e20*/  MUFU.EX2 R163, R163 ;  /* 0x000000a300a37308 */ /* 0x000e620000000800 */
[----:B--2---:R-:W-:Y:S01]  /*4e30*/  FADD.FTZ R20, R64, R41 ;  /* 0x0000002940147221 */ /* 0x004fe20000010000 */
[----:B------:R-:W-:-:S06]  /*4e40*/  IMAD.MOV.U32 R41, RZ, RZ, R25 ;  /* 0x000000ffff297224 */ /* 0x000fcc00078e0019 */
[----:B------:R2:W4:Y:S01]  /*4e50*/  MUFU.EX2 R24, R53 ;  /* 0x0000003500187308 */ /* 0x0005220000000800 */
[----:B---3--:R-:W-:-:S07]  /*4e60*/  FADD.FTZ R7, R59, R12 ;  /* 0x0000000c3b077221 */ /* 0x008fce0000010000 */
[----:B------:R-:W3:Y:S01]  /*4e70*/  MUFU.EX2 R31, R31 ;  /* 0x0000001f001f7308 */ /* 0x000ee20000000800 */
[C---:B-1----:R-:W-:Y:S01]  /*4e80*/  F2FP.SATFINITE.E4M3.F32.PACK_AB_MERGE_C R223, R163.reuse, R64, R21 ;  /* 0x00000040a3df723e */ /* 0x042fe20004807015 */
[----:B------:R-:W-:Y:S01]  /*4e90*/  FADD.FTZ R163, R163, R20 ;  /* 0x00000014a3a37221 */ /* 0x000fe20000010000 */
[--C-:B--2---:R-:W-:Y:S02]  /*4ea0*/  IMAD.MOV.U32 R53, RZ, RZ, R25.reuse ;  /* 0x000000ffff357224 */ /* 0x104fe400078e0019 */
[----:B------:R-:W-:Y:S02]  /*4eb0*/  IMAD.MOV.U32 R64, RZ, RZ, R25 ;  /* 0x000000ffff407224 */ /* 0x000fe400078e0019 */
[----:B------:R-:W-:Y:S01]  /*4ec0*/  FADD.FTZ R66, R66, R163 ;  /* 0x000000a342427221 */ /* 0x000fe20000010000 */
[----:B------:R1:W2:Y:S01]  /*4ed0*/  MUFU.EX2 R6, R57 ;  /* 0x0000003900067308 */ /* 0x0002a20000000800 */
[----:B----4-:R-:W-:Y:S02]  /*4ee0*/  FADD.FTZ R20, R24, R7 ;  /* 0x0000000718147221 */ /* 0x010fe40000010000 */
[----:B------:R-:W-:Y:S01]  /*4ef0*/  FADD.FTZ R167, R167, R66 ;  /* 0x00000042a7a77221 */ /* 0x000fe20000010000 */
[----:B------:R-:W-:-:S04]  /*4f00*/  IMAD.MOV.U32 R66, RZ, RZ, R25 ;  /* 0x000000ffff427224 */ /* 0x000fc800078e0019 */
[----:B------:R-:W-:Y:S01]  /*4f10*/  MUFU.EX2 R48, R48 ;  /* 0x0000003000307308 */ /* 0x000fe20000000800 */
[----:B---3--:R-:W-:Y:S01]  /*4f20*/  FADD.FTZ R7, R31, R20 ;  /* 0x000000141f077221 */ /* 0x008fe20000010000 */
[----:B-1----:R-:W-:-:S06]  /*4f30*/  IMAD.MOV.U32 R57, RZ, RZ, R25 ;  /* 0x000000ffff397224 */ /* 0x002fcc00078e0019 */
[----:B------:R-:W1:Y:S01]  /*4f40*/  MUFU.EX2 R173, R173 ;  /* 0x000000ad00ad7308 */ /* 0x000e620000000800 */
[C---:B--2---:R-:W-:Y:S01]  /*4f50*/  F2FP.SATFINITE.E4M3.F32.PACK_AB_MERGE_C R31, R6.reuse, R31, RZ ;  /* 0x0000001f061f723e */ /* 0x044fe200048070ff */
[----:B------:R-:W-:-:S03]  /*4f60*/  FADD.FTZ R6, R6, R7 ;  /* 0x0000000706067221 */ /* 0x000fc60000010000 */
[----:B------:R-:W-:Y:S01]  /*4f70*/  F2FP.SATFINITE.E4M3.F32.PACK_AB_MERGE_C R222, R24, R59, R31 ;  /* 0x0000003b18de723e */ /* 0x000fe2000480701f */
[--C-:B------:R-:W-:Y:S02]  /*4f80*/  IMAD.MOV.U32 R24, RZ, RZ, R25.reuse ;  /* 0x000000ffff187224 */ /* 0x100fe400078e0019 */
[----:B------:R-:W2:Y:S01]  /*4f90*/  MUFU.EX2 R68, R68 ;  /* 0x0000004400447308 */ /* 0x000ea20000000800 */
[--C-:B------:R-:W-:Y:S02]  /*4fa0*/  IMAD.MOV.U32 R31, RZ, RZ, R25.reuse ;  /* 0x000000ffff1f7224 */ /* 0x100fe400078e0019 */
[----:B------:R-:W-:-:S05]  /*4fb0*/  IMAD.MOV.U32 R59, RZ, RZ, R25 ;  /* 0x000000ffff3b7224 */ /* 0x000fca00078e0019 */
[----:B------:R-:W3:Y:S01]  /*4fc0*/  MUFU.EX2 R35, R35 ;  /* 0x0000002300237308 */ /* 0x000ee20000000800 */
[----:B-1----:R-:W-:-:S07]  /*4fd0*/  F2FP.SATFINITE.E4M3.F32.PACK_AB_MERGE_C R11, R173, R48, RZ ;  /* 0x00000030ad0b723e */ /* 0x002fce00048070ff */
[----:B------:R-:W1:Y:S01]  /*4fe0*/  MUFU.EX2 R171, R171 ;  /* 0x000000ab00ab7308 */ /* 0x000e620000000800 */
[----:B--2---:R-:W-:-:S07]  /*4ff0*/  FADD.FTZ R20, R68, R167 ;  /* 0x000000a744147221 */ /* 0x004fce0000010000 */
        /* <DEDUP_REMOVED lines=8> */
[----:B------:R-:W1:Y:S01]  /*5080*/  MUFU.EX2 R14, R159 ;  /* 0x0000009f000e7308 */ /* 0x000e620000000800 */
[----:B----4-:R-:W-:Y:S02]  /*5090*/  FADD.FTZ R6, R10, R7 ;  /* 0x000000070a067221 */ /* 0x010fe40000010000 */
[----:B------:R-:W-:Y:S01]  /*50a0*/  FADD.FTZ R173, R173, R48 ;  /* 0x00000030adad7221 */ /* 0x000fe20000010000 */
[----:B------:R-:W-:-:S04]  /*50b0*/  IMAD.MOV.U32 R48, RZ, RZ, R25 ;  /* 0x000000ffff307224 */ /* 0x000fc800078e0019 */
[----:B------:R-:W-:Y:S01]  /*50c0*/  MUFU.EX2 R38, R38 ;  /* 0x0000002600267308 */ /* 0x000fe20000000800 */
[----:B---3--:R-:W-:-:S07]  /*50d0*/  FADD.FTZ R7, R39, R6 ;  /* 0x0000000627077221 */ /* 0x008fce0000010000 */
[----:B------:R-:W2:Y:S01]  /*50e0*/  MUFU.EX2 R179, R179 ;  /* 0x000000b300b37308 */ /* 0x000ea20000000800 */
[C---:B-1----:R-:W-:Y:S01]  /*50f0*/  F2FP.SATFINITE.E4M3.F32.PACK_AB_MERGE_C R39, R14.reuse, R39, RZ ;  /* 0x000000270e27723e */ /* 0x042fe200048070ff */
[----:B------:R-:W-:-:S03]  /*5100*/  FADD.FTZ R14, R14, R7 ;  /* 0x000000070e0e7221 */ /* 0x000fc60000010000 */
[----:B------:R-:W-:Y:S01]  /*5110*/  F2FP.SATFINITE.E4M3.F32.PACK_AB_MERGE_C R224, R10, R35, R39 ;  /* 0x000000230ae0723e */ /* 0x000fe20004807027 */
[--C-:B------:R-:W-:Y:S02]  /*5120*/  IMAD.MOV.U32 R35, RZ, RZ, R25.reuse ;  /* 0x000000ffff237224 */ /* 0x100fe400078e0019 */
[----:B------:R-:W1:Y:S01]  /*5130*/  MUFU.EX2 R44, R44 ;  /* 0x0000002c002c7308 */ /* 0x000e620000000800 */
[----:B------:R-:W-:-:S07]  /*5140*/  IMAD.MOV.U32 R39, RZ, RZ, R25 ;  /* 0x000000ffff277224 */ /* 0x000fce00078e0019 */
[----:B------:R-:W3:Y:S01]  /*5150*/  MUFU.EX2 R161, R161 ;  /* 0x000000a100a17308 */ /* 0x000ee20000000800 */
[----:B--2---:R-:W-:-:S07]  /*5160*/  F2FP.SATFINITE.E4M3.F32.PACK_AB_MERGE_C R11, R179, R38, RZ ;  /* 0x00000026b30b723e */ /* 0x004fce00048070ff */
[----:B------:R-:W2:Y:S01]  /*5170*/  MUFU.EX2 R177, R177 ;  /* 0x000000b100b17308 */ /* 0x000ea20000000800 */
[----:B-1----:R-:W-:-:S07]  /*5180*/  FADD.FTZ R6, R44, R173 ;  /* 0x000000ad2c067221 */ /* 0x002fce0000010000 */
[----:B------:R-:W1:Y:S01]  /*5190*/  MUFU.EX2 R12, R165 ;  /* 0x000000a5000c7308 */ /* 0x000e620000000800 */
[----:B---3--:R-:W-:-:S07]  /*51a0*/  FADD.FTZ R7, R161, R14 ;  /* 0x0000000ea1077221 */ /* 0x008fce0000010000 */
[----:B------:R-:W3:Y:S01]  /*51b0*/  MUFU.EX2 R169, R169 ;  /* 0x000000a900a97308 */ /* 0x000ee20000000800 */
[C---:B--2---:R-:W-:Y:S01]  /*51c0*/  F2FP.SATFINITE.E4M3.F32.PACK_AB_MERGE_C R227, R177.reuse, R44, R11 ;  /* 0x0000002cb1e3723e */ /* 0x044fe2000480700b */
[----:B------:R-:W-:Y:S01]  /*51d0*/  FADD.FTZ R177, R177, R6 ;  /* 0x00000006b1b17221 */ /* 0x000fe20000010000 */
[----:B------:R-:W-:-:S03]  /*51e0*/  IMAD.MOV.U32 R44, RZ, RZ, R25 ;  /* 0x000000ffff2c7224 */ /* 0x000fc600078e0019 */
[----:B------:R-:W-:Y:S01]  /*51f0*/  FADD.FTZ R8, R38, R177 ;  /* 0x000000b126087221 */ /* 0x000fe20000010000 */
[----:B------:R-:W-:Y:S01]  /*5200*/  IMAD.MOV.U32 R38, RZ, RZ, R25 ;  /* 0x000000ffff267224 */ /* 0x000fe200078e0019 */
[----:B------:R-:W2:Y:S01]  /*5210*/  MUFU.EX2 R72, R72 ;  /* 0x0000004800487308 */ /* 0x000ea20000000800 */
[----:B-1----:R-:W-:Y:S01]  /*5220*/  FADD.FTZ R6, R12, R7 ;  /* 0x000000070c067221 */ /* 0x002fe20000010000 */
[----:B------:R-:W-:-:S03]  /*5230*/  FADD.FTZ R8, R179, R8 ;  /* 0x00000008b3087221 */ /* 0x000fc60000010000 */
[----:B---3--:R-:W-:Y:S01]  /*5240*/  FADD.FTZ R7, R169, R6 ;  /* 0x00000006a9077221 */ /* 0x008fe20000010000 */
[----:B------:R-:W-:Y:S01]  /*5250*/  IMAD.MOV.U32 R6, RZ, RZ, RZ ;  /* 0x000000ffff067224 */ /* 0x000fe200078e00ff */
[C---:B--2---:R-:W-:Y:S02]  /*5260*/  F2FP.SATFINITE.E4M3.F32.PACK_AB_MERGE_C R11, R72.reuse, R169, RZ ;  /* 0x000000a9480b723e */ /* 0x044fe400048070ff */
[----:B------:R-:W-:Y:S01]  /*5270*/  FADD.FTZ R7, R72, R7 ;  /* 0x0000000748077221 */ /* 0x000fe20000010000 */
[----:B------:R-:W-:Y:S01]  /*5280*/  IMAD.MOV.U32 R72, RZ, RZ, R25 ;  /* 0x000000ffff487224 */ /* 0x000fe200078e0019 */
[----:B------:R-:W-:Y:S01]  /*5290*/  F2FP.SATFINITE.E4M3.F32.PACK_AB_MERGE_C R226, R12, R161, R11 ;  /* 0x000000a10ce2723e */ /* 0x000fe2000480700b */
[----:B0-----:R-:W-:Y:S06]  /*52a0*/  @!P2 BRA `(.L_x_19) ;  /* 0x0000003400f8a947 */ /* 0x001fec0003800000 */
[----:B------:R-:W-:Y:S01]  /*52b0*/  IMAD.MOV.U32 R0, RZ, RZ, R22 ;  /* 0x000000ffff007224 */ /* 0x000fe200078e0016 */
[----:B------:R-:W-:Y:S01]  /*52c0*/  CS2R R86, SRZ ;  /* 0x0000000000567805 */ /* 0x000fe2000001ff00 */
[----:B------:R-:W-:Y:S01]  /*52d0*/  IMAD.MOV.U32 R11, RZ, RZ, R3 ;  /* 0x000000ffff0b7224 */ /* 0x000fe200078e0003 */
[----:B------:R-:W-:Y:S01]  /*52e0*/  CS2R R84, SRZ ;  /* 0x0000000000547805 */ /* 0x000fe2000001ff00 */
[----:B------:R-:W-:Y:S01]  /*52f0*/  IMAD.MOV.U32 R10, RZ, RZ, R9 ;  /* 0x000000ffff0a7224 */ /* 0x000fe200078e0009 */
[----:B------:R-:W-:Y:S01]  /*5300*/  CS2R R82, SRZ ;  /* 0x0000000000527805 */ /* 0x000fe2000001ff00 */
[----:B------:R-:W-:Y:S01]  /*5310*/  IMAD.MOV.U32 R12, RZ, RZ, RZ ;  /* 0x000000ffff0c7224 */ /* 0x000fe200078e00ff */
        /* <DEDUP_REMOVED lines=28> */
[----:B------:R-:W-:Y:S01]  /*54e0*/  CS2R R24, SRZ ;  /* 0x0000000000187805 */ /* 0x000fe2000001ff00 */
[----:B------:R-:W-:-:S06]  /*54f0*/  UMOV UR4, URZ ;  /* 0x0000003f00047c82 */ /* 0x000fcc0008000000 */
.L_x_29:
[----:B------:R-:W-:Y:S01]  /*5500*/  ISETP.NE.AND P3, PT, RZ, UR38, PT ;  /* 0x00000026ff007c0c */ /* 0x000fe2000bf65270 */
[----:B------:R-:W-:-:S04]  /*5510*/  UISETP.NE.AND UP0, UPT, UR4, 0x1, UPT ;  /* 0x000000010400788c */ /* 0x000fc8000bf05270 */
[----:B------:R-:W-:-:S06]  /*5520*/  USEL UR7, URZ, 0x1, UP0 ;  /* 0x000000013f077887 */ /* 0x000fcc0008000000 */
[----:B------:R-:W-:Y:S02]  /*5530*/  LOP3.LUT R6, R12, UR7, RZ, 0x3c, !PT ;  /* 0x000000070c067c12 */ /* 0x000fe4000f8e3cff */
[----:B------:R-:W-:Y:S05]  /*5540*/  @P3 BRA `(.L_x_20) ;  /* 0x0000000000343947 */ /* 0x000fea0003800000 */
[----:B------:R-:W-:Y:S05]  /*5550*/  @!P0 BRA `(.L_x_21) ;  /* 0x0000000000048947 */ /* 0x000fea0003800000 */
[----:B------:R-:W-:Y:S01]  /*5560*/  BPT.TRAP 0x1 ;  /* 0x000000040000795c */ /* 0x000fe20000300000 */
.L_x_21:
[----:B------:R-:W-:Y:S01]  /*5570*/  UIADD3 UR7, UR4, 0x1, URZ ;  /* 0x0000000104077890 */ /* 0x000fe2000fffe03f */
[----:B------:R-:W-:-:S03]  /*5580*/  SHF.L.U32 R3, R6, 0x1f, RZ ;  /* 0x0000001f06037819 */ /* 0x000fc600000006ff */
[----:B------:R-:W-:-:S04]  /*5590*/  UISETP.NE.AND UP0, UPT, UR7, 0x2, UPT ;  /* 0x000000020700788c */ /* 0x000fc8000bf05270 */
[----:B------:R-:W-:-:S04]  /*55a0*/  USEL UR7, UR7, URZ, UP0 ;  /* 0x0000003f07077287 */ /* 0x000fc80008000000 */
[----:B------:R-:W-:-:S09]  /*55b0*/  ULEA UR7, UR7, UR39, 0x3 ;  /* 0x0000002707077291 */ /* 0x000fd2000f8e183f */
[----:B------:R0:W1:Y:S01]  /*55c0*/  SYNCS.PHASECHK.TRANS64.TRYWAIT P2, [UR7+0x2e830], R3 ;  /* 0x02e83003ff0075a7 */ /* 0x0000620008040147 */
[----:B------:R-:W-:Y:S05]  /*55d0*/  @!P0 BRA `(.L_x_22) ;  /* 0x0000000000048947 */ /* 0x000fea0003800000 */
[----:B------:R-:W-:Y:S01]  /*55e0*/  BPT.TRAP 0x1 ;  /* 0x000000040000795c */ /* 0x000fe20000300000 */
.L_x_22:
[----:B-1----:R-:W-:Y:S05]  /*55f0*/  @P2 BRA `(.L_x_20) ;  /* 0x0000000000082947 */ /* 0x002fea0003800000 */
[----:B------:R-:W1:Y:S02]  /*5600*/  SYNCS.PHASECHK.TRANS64.TRYWAIT P2, [UR7+0x2e830], R3 ;  /* 0x02e83003ff0075a7 */ /* 0x000e640008040147 */
[----:B-1----:R-:W-:Y:S05]  /*5610*/  @!P2 BRA `(.L_x_23) ;  /* 0x0000009c0064a947 */ /* 0x002fea0003800000 */
.L_x_20:
[----:B01----:R-:W-:Y:S01]  /*5620*/  VIADD R3, R18, 0x8 ;  /* 0x0000000812037836 */ /* 0x003fe20000000000 */
[----:B------:R-:W-:Y:S01]  /*5630*/  UIADD3 UR7, UR4, 0x1, URZ ;  /* 0x0000000104077890 */ /* 0x000fe2000fffe03f */
[C---:B------:R-:W-:Y:S01]  /*5640*/  R2UR UR40, R4.reuse ;  /* 0x00000000042872ca */ /* 0x040fe200000e0000 */
[----:B------:R-:W-:Y:S01]  /*5650*/  UMOV UR43, 0x40000040 ;  /* 0x40000040002b7882 */ /* 0x000fe20000000000 */
[C---:B------:R-:W-:Y:S01]  /*5660*/  R2UR UR41, R5.reuse ;  /* 0x00000000052972ca */ /* 0x040fe200000e0000 */
[----:B------:R0:W-:Y:S01]  /*5670*/  BAR.SYNC.DEFER_BLOCKING R3, 0x100 ;  /* 0x000400030000751d */ /* 0x0001e20000010000 */
[----:B------:R-:W-:Y:S01]  /*5680*/  UISETP.NE.AND UP0, UPT, UR7, 0x2, UPT ;  /* 0x000000020700788c */ /* 0x000fe2000bf05270 */
[C---:B------:R-:W-:Y:S02]  /*5690*/  R2UR UR20, R4.reuse ;  /* 0x00000000041472ca */ /* 0x040fe400000e0000 */
[C---:B------:R-:W-:Y:S01]  /*56a0*/  R2UR UR21, R5.reuse ;  /* 0x00000000051572ca */ /* 0x040fe200000e0000 */
[----:B------:R-:W-:Y:S01]  /*56b0*/  USEL UR7, UR7, URZ, UP0 ;  /* 0x0000003f07077287 */ /* 0x000fe20008000000 */
[C---:B------:R-:W-:Y:S01]  /*56c0*/  R2UR UR24, R4.reuse ;  /* 0x00000000041872ca */ /* 0x040fe200000e0000 */
[----:B------:R-:W-:Y:S01]  /*56d0*/  UMOV UR23, 0x40000040 ;  /* 0x4000004000177882 */ /* 0x000fe20000000000 */
[C---:B------:R-:W-:Y:S01]  /*56e0*/  R2UR UR25, R5.reuse ;  /* 0x00000000051972ca */ /* 0x040fe200000e0000 */
[----:B------:R-:W-:Y:S01]  /*56f0*/  UIMAD UR46, UR7, 0x700, UR6 ;  /* 0x00000700072e78a4 */ /* 0x000fe2000f8e0206 */
[C---:B------:R-:W-:Y:S01]  /*5700*/  R2UR UR28, R4.reuse ;  /* 0x00000000041c72ca */ /* 0x040fe200000e0000 */
[----:B------:R-:W-:Y:S01]  /*5710*/  UMOV UR27, 0x40000040 ;  /* 0x40000040001b7882 */ /* 0x000fe20000000000 */
[C---:B------:R-:W-:Y:S01]  /*5720*/  R2UR UR29, R5.reuse ;  /* 0x00000000051d72ca */ /* 0x040fe200000e0000 */
[----:B------:R-:W-:Y:S01]  /*5730*/  UIADD3 UR22, UR46, 0x100, URZ ;  /* 0x000001002e167890 */ /* 0x000fe2000fffe03f */
[----:B------:R-:W-:Y:S01]  /*5740*/  R2UR UR32, R4 ;  /* 0x00000000042072ca */ /* 0x000fe200000e0000 */
[----:B------:R-:W-:Y:S01]  /*5750*/  UIADD3 UR26, UR46, 0x200, URZ ;  /* 0x000002002e1a7890 */ /* 0x000fe2000fffe03f */
[----:B------:R-:W-:Y:S01]  /*5760*/  R2UR UR33, R5 ;  /* 0x00000000052172ca */ /* 0x000fe200000e0000 */
[----:B------:R-:W-:Y:S01]  /*5770*/  UMOV UR42, UR46 ;  /* 0x0000002e002a7c82 */ /* 0x000fe20008000000 */
[----:B------:R-:W-:Y:S01]  /*5780*/  UIADD3 UR30, UR46, 0x300, URZ ;  /* 0x000003002e1e7890 */ /* 0x000fe2000fffe03f */
[----:B------:R-:W-:Y:S01]  /*5790*/  UMOV UR31, 0x40000040 ;  /* 0x40000040001f7882 */ /* 0x000fe20000000000 */
[----:B------:R-:W-:Y:S01]  /*57a0*/  UIADD3 UR34, UR46, 0x400, URZ ;  /* 0x000004002e227890 */ /* 0x000fe2000fffe03f */
[----:B------:R-:W-:Y:S01]  /*57b0*/  UMOV UR35, 0x40000040 ;  /* 0x4000004000237882 */ /* 0x000fe20000000000 */
[----:B------:R-:W-:Y:S01]  /*57c0*/  WARPGROUP.ARRIVE ;  /* 0x00000000000079c5 */ /* 0x000fe20000000000 */
[----:B------:R-:W-:Y:S01]  /*57d0*/  UIADD3 UR10, UR46, 0x2, URZ ;  /* 0x000000022e0a7890 */ /* 0x000fe2000fffe03f */
[----:B------:R-:W-:Y:S01]  /*57e0*/  UMOV UR11, 0x40000040 ;  /* 0x40000040000b7882 */ /* 0x000fe20000000000 */
[----:B------:R-:W-:-:S03]  /*57f0*/  UIADD3 UR14, UR46, 0x102, URZ ;  /* 0x000001022e0e7890 */ /* 0x000fc6000fffe03f */
[----:B------:R-:W-:Y:S01]  /*5800*/  QGMMA.64x32x32.F32.E4M3.E4M3 R184, gdesc[UR40], RZ, !UPT, gsb0 ;  /* 0x0060000028b879f3 */ /* 0x000fe2000c0008ff */
[----:B------:R-:W-:Y:S01]  /*5810*/  R2UR UR40, R4 ;  /* 0x00000000042872ca */ /* 0x000fe200000e0000 */
[----:B------:R-:W-:Y:S01]  /*5820*/  UIADD3 UR42, UR46, 0x500, URZ ;  /* 0x000005002e2a7890 */ /* 0x000fe2000fffe03f */
[----:B------:R-:W-:Y:S01]  /*5830*/  R2UR UR41, R5 ;  /* 0x00000000052972ca */ /* 0x000fe200000e0000 */
[----:B------:R-:W-:Y:S01]  /*5840*/  UMOV UR43, 0x40000040 ;  /* 0x40000040002b7882 */ /* 0x000fe20000000000 */
[----:B------:R-:W-:Y:S01]  /*5850*/  UMOV UR15, 0x40000040 ;  /* 0x40000040000f7882 */ /* 0x000fe20000000000 */
[----:B------:R-:W-:Y:S01]  /*5860*/  UIADD3 UR18, UR46, 0x6, URZ ;  /* 0x000000062e127890 */ /* 0x000fe2000fffe03f */
[----:B------:R-:W-:Y:S01]  /*5870*/  UMOV UR19, 0x40000040 ;  /* 0x4000004000137882 */ /* 0x000fe20000000000 */
[----:B------:R-:W-:Y:S02]  /*5880*/  WARPGROUP.DEPBAR.LE gsb0, 0x0 ;  /* 0x00008000000079c5 */ /* 0x000fe40000010000 */
[----:B------:R-:W-:-:S06]  /*5890*/  WARPGROUP.ARRIVE ;  /* 0x00000000000079c5 */ /* 0x000fcc0000000000 */
[----:B------:R-:W-:Y:S01]  /*58a0*/  QGMMA.64x32x32.F32.E4M3.E4M3 R168, gdesc[UR20], RZ, !UPT, gsb0 ;  /* 0x0060000014a879f3 */ /* 0x000fe2000c0008ff */
[----:B------:R-:W-:Y:S01]  /*58b0*/  R2UR UR20, R4 ;  /* 0x00000000041472ca */ /* 0x000fe200000e0000 */
[----:B------:R-:W-:Y:S01]  /*58c0*/  UIADD3 UR22, UR46, 0x600, URZ ;  /* 0x000006002e167890 */ /* 0x000fe2000fffe03f */
[----:B------:R-:W-:Y:S01]  /*58d0*/  R2UR UR21, R5 ;  /* 0x00000000051572ca */ /* 0x000fe200000e0000 */
        /* <DEDUP_REMOVED lines=17> */
[----:B------:R-:W-:Y:S03]  /*59f0*/  QGMMA.64x32x32.F32.E4M3.E4M3 R120, gdesc[UR32], RZ, !UPT, gsb0 ;  /* 0x00600000207879f3 */ /* 0x000fe6000c0008ff */
[----:B------:R-:W-:Y:S02]  /*5a00*/  WARPGROUP.DEPBAR.LE gsb0, 0x0 ;  /* 0x00008000000079c5 */ /* 0x000fe40000010000 */
[----:B------:R-:W-:-:S06]  /*5a10*/  WARPGROUP.ARRIVE ;  /* 0x00000000000079c5 */ /* 0x000fcc0000000000 */
[----:B------:R-:W-:Y:S03]  /*5a20*/  QGMMA.64x32x32.F32.E4M3.E4M3 R104, gdesc[UR40], RZ, !UPT, gsb0 ;  /* 0x00600000286879f3 */ /* 0x000fe6000c0008ff */
        /* <DEDUP_REMOVED lines=22> */
[----:B------:R-:W-:Y:S01]  /*5b90*/  UMOV UR20, UR12 ;  /* 0x0000000c00147c82 */ /* 0x000fe20008000000 */
[----:B------:R-:W-:Y:S01]  /*5ba0*/  UMOV UR21, UR13 ;  /* 0x0000000d00157c82 */ /* 0x000fe20008000000 */
        /* <DEDUP_REMOVED lines=24> */
[----:B------:R-:W-:Y:S02]  /*5d30*/  UIADD3 UR10, UR46, 0x104, URZ ;  /* 0x000001042e0a7890 */ /* 0x000fe4000fffe03f */
        /* <DEDUP_REMOVED lines=40> */
[----:B------:R-:W-:Y:S03]  /*5fc0*/  QGMMA.64x32x32.F32.E4M3.E4M3 R88, gdesc[UR12], R88, gsb0 ;  /* 0x006000000c5879f3 */ /* 0x000fe60008000858 */
        /* <DEDUP_REMOVED lines=8> */
[----:B------:R-:W-:Y:S01]  /*6050*/  UIADD3 UR18, UR46, 0x506, URZ ;  /* 0x000005062e127890 */ /* 0x000fe2000fffe03f */
[----:B------:R-:W-:Y:S01]  /*6060*/  UMOV UR19, 0x40000040 ;  /* 0x4000004000137882 */ /* 0x000fe20000000000 */
[----:B------:R-:W-:Y:S01]  /*6070*/  UIADD3 UR46, UR46, 0x606, URZ ;  /* 0x000006062e2e7890 */ /* 0x000fe2000fffe03f */
[----:B------:R-:W-:Y:S02]  /*6080*/  WARPGROUP.DEPBAR.LE gsb0, 0x0 ;  /* 0x00008000000079c5 */ /* 0x000fe40000010000 */
[----:B------:R-:W-:-:S06]  /*6090*/  WARPGROUP.ARRIVE ;  /* 0x00000000000079c5 */ /* 0x000fcc0000000000 */
[----:B------:R-:W-:Y:S03]  /*60a0*/  QGMMA.64x32x32.F32.E4M3.E4M3 R152, gdesc[UR20], R152, gsb0 ;  /* 0x00600000149879f3 */ /* 0x000fe60008000898 */
        /* <DEDUP_REMOVED lines=15> */
[----:B0-----:R-:W-:Y:S05]  /*61a0*/  @P3 BRA `(.L_x_24) ;  /* 0x0000000000283947 */ /* 0x001fea0003800000 */
[----:B------:R-:W-:Y:S05]  /*61b0*/  @!P0 BRA `(.L_x_25) ;  /* 0x0000000000048947 */ /* 0x000fea0003800000 */
[----:B------:R-:W-:Y:S01]  /*61c0*/  BPT.TRAP 0x1 ;  /* 0x000000040000795c */ /* 0x000fe20000300000 */
.L_x_25:
[----:B------:R-:W-:Y:S01]  /*61d0*/  ULEA UR10, UR4, UR39, 0x3 ;  /* 0x00000027040a7291 */ /* 0x000fe2000f8e183f */
[----:B------:R-:W-:-:S08]  /*61e0*/  SHF.L.U32 R3, R12, 0x1f, RZ ;  /* 0x0000001f0c037819 */ /* 0x000fd000000006ff */
[----:B------:R0:W1:Y:S01]  /*61f0*/  SYNCS.PHASECHK.TRANS64.TRYWAIT P2, [UR10+0x2e850], R3 ;  /* 0x02e85003ff0075a7 */ /* 0x000062000804014a */
[----:B------:R-:W-:Y:S05]  /*6200*/  @!P0 BRA `(.L_x_26) ;  /* 0x0000000000048947 */ /* 0x000fea0003800000 */
[----:B------:R-:W-:Y:S01]  /*6210*/  BPT.TRAP 0x1 ;  /* 0x000000040000795c */ /* 0x000fe20000300000 */
.L_x_26:
[----:B-1----:R-:W-:Y:S05]  /*6220*/  @P2 BRA `(.L_x_24) ;  /* 0x0000000000082947 */ /* 0x002fea0003800000 */
[----:B------:R-:W1:Y:S02]  /*6230*/  SYNCS.PHASECHK.TRANS64.TRYWAIT P2, [UR10+0x2e850], R3 ;  /* 0x02e85003ff0075a7 */ /* 0x000e64000804014a */
[----:B-1----:R-:W-:Y:S05]  /*6240*/  @!P2 BRA `(.L_x_27) ;  /* 0x000000900070a947 */ /* 0x002fea0003800000 */
.L_x_24:
[----:B------:R-:W-:Y:S01]  /*6250*/  UIADD3 UR10, UR39, 0x400, URZ ;  /* 0x00000400270a7890 */ /* 0x000fe2000fffe03f */
[----:B------:R-:W-:Y:S01]  /*6260*/  WARPGROUP.ARRIVE ;  /* 0x00000000000079c5 */ /* 0x000fe20000000000 */
[----:B------:R-:W-:Y:S01]  /*6270*/  UMOV UR11, 0xc0000010 ;  /* 0xc0000010000b7882 */ /* 0x000fe20000000000 */
[----:B------:R-:W-:Y:S01]  /*6280*/  UMOV UR15, 0xc0000010 ;  /* 0xc0000010000f7882 */ /* 0x000fe20000000000 */
[----:B------:R-:W-:Y:S01]  /*6290*/  USHF.R.U32.HI UR10, URZ, 0x4, UR10 ;  /* 0x000000043f0a7899 */ /* 0x000fe2000801160a */
[----:B-1----:R-:W-:Y:S02]  /*62a0*/  FMNMX.FTZ R12, R184, R10, !PT ;  /* 0x0000000ab80c7209 */ /* 0x002fe40007810000 */
[----:B------:R-:W-:Y:S01]  /*62b0*/  FMNMX.FTZ R14, R186, R11, !PT ;  /* 0x0000000bba0e7209 */ /* 0x000fe20007810000 */
[----:B------:R-:W-:Y:S01]  /*62c0*/  ULOP3.LUT UR10, UR10, 0x3fff, URZ, 0xc0, !UPT ;  /* 0x00003fff0a0a7892 */ /* 0x000fe2000f8ec03f */
[----:B0-----:R-:W-:Y:S02]  /*62d0*/  FMNMX.FTZ R3, R185, R12, !PT ;  /* 0x0000000cb9037209 */ /* 0x001fe40007810000 */
[----:B------:R-:W-:Y:S01]  /*62e0*/  FMNMX.FTZ R9, R187, R14, !PT ;  /* 0x0000000ebb097209 */ /* 0x000fe20007810000 */
[----:B------:R-:W-:Y:S01]  /*62f0*/  ULOP3.LUT UR10, UR10, 0x10000, URZ, 0xfc, !UPT ;  /* 0x000100000a0a7892 */ /* 0x000fe2000f8efc3f */
[----:B------:R-:W-:-:S02]  /*6300*/  FMNMX.FTZ R12, R188, R3, !PT ;  /* 0x00000003bc0c7209 */ /* 0x000fc40007810000 */
[----:B------:R-:W-:Y:S01]  /*6310*/  FMNMX.FTZ R14, R190, R9, !PT ;  /* 0x00000009be0e7209 */ /* 0x000fe20007810000 */
[----:B------:R-:W-:Y:S01]  /*6320*/  UIMAD UR10, UR4, 0x700, UR10 ;  /* 0x00000700040a78a4 */ /* 0x000fe2000f8e020a */
[----:B------:R-:W-:Y:S02]  /*6330*/  FMNMX.FTZ R3, R189, R12, !PT ;  /* 0x0000000cbd037209 */ /* 0x000fe40007810000 */
[----:B------:R-:W-:Y:S01]  /*6340*/  FMNMX.FTZ R9, R191, R14, !PT ;  /* 0x0000000ebf097209 */ /* 0x000fe20007810000 */
[----:B------:R-:W-:Y:S01]  /*6350*/  UIADD3 UR14, UR10, 0x100, URZ ;  /* 0x000001000a0e7890 */ /* 0x000fe2000fffe03f */
[----:B------:R-:W-:Y:S02]  /*6360*/  FMNMX.FTZ R12, R192, R3, !PT ;  /* 0x00000003c00c7209 */ /* 0x000fe40007810000 */
[----:B------:R-:W-:Y:S02]  /*6370*/  FMNMX.FTZ R14, R194, R9, !PT ;  /* 0x00000009c20e7209 */ /* 0x000fe40007810000 */
[----:B------:R-:W-:Y:S01]  /*6380*/  QGMMA.64x128x32.F32.E4M3.E4M3 R24, R200, gdesc[UR8], R24, gsb0 ;  /* 0x01e00008c8187df3 */ /* 0x000fe20008000818 */
[----:B------:R-:W-:Y:S01]  /*6390*/  FMNMX.FTZ R3, R193, R12, !PT ;  /* 0x0000000cc1037209 */ /* 0x000fe20007810000 */
[----:B------:R-:W-:Y:S01]  /*63a0*/  UMOV UR11, 0xc0000010 ;  /* 0xc0000010000b7882 */ /* 0x000fe20000000000 */
        /* <DEDUP_REMOVED lines=69> */
[----:B------:R-:W-:Y:S01]  /*6800*/  FMNMX.FTZ R12, R104, R3, !PT ;  /* 0x00000003680c7209 */ /* 0x000fe20007810000 */
[----:B------:R-:W-:Y:S02]  /*6810*/  WARPGROUP.DEPBAR.LE gsb0, 0x0 ;  /* 0x00008000000079c5 */ /* 0x000fe40000010000 */
[----:B------:R-:W-:Y:S01]  /*6820*/  WARPGROUP.ARRIVE ;  /* 0x00000000000079c5 */ /* 0x000fe20000000000 */
[----:B------:R-:W-:Y:S02]  /*6830*/  FMNMX.FTZ R3, R105, R12, !PT ;  /* 0x0000000c69037209 */ /* 0x000fe40007810000 */
[----:B------:R-:W-:-:S02]  /*6840*/  FMNMX.FTZ R14, R106, R9, !PT ;  /* 0x000000096a0e7209 */ /* 0x000fc40007810000 */
[----:B------:R-:W-:Y:S01]  /*6850*/  FMNMX.FTZ R12, R108, R3, !PT ;  /* 0x000000036c0c7209 */ /* 0x000fe20007810000 */
[----:B------:R-:W-:Y:S01]  /*6860*/  QGMMA.64x128x32.F32.E4M3.E4M3 R24, R204, gdesc[UR12], R24, gsb0 ;  /* 0x01e0000ccc187df3 */ /* 0x000fe20008000818 */
[----:B------:R-:W-:Y:S01]  /*6870*/  UIADD3 UR14, UR10, 0x200, URZ ;  /* 0x000002000a0e7890 */ /* 0x000fe2000fffe03f */
[----:B------:R-:W-:Y:S01]  /*6880*/  FMNMX.FTZ R9, R107, R14, !PT ;  /* 0x0000000e6b097209 */ /* 0x000fe20007810000 */
[----:B------:R-:W-:Y:S01]  /*6890*/  UMOV UR15, 0xc0000010 ;  /* 0xc0000010000f7882 */ /* 0x000fe20000000000 */
        /* <DEDUP_REMOVED lines=25> */
[----:B------:R-:W-:-:S03]  /*6a30*/  FMNMX.FTZ R14, R102, R9, !PT ;  /* 0x00000009660e7209 */ /* 0x000fc60007810000 */
[----:B------:R-:W0:Y:S01]  /*6a40*/  SHFL.BFLY PT, R3, R12, 0x2, 0x1f ;  /* 0x0c401f000c037f89 */ /* 0x000e2200000e0000 */
[----:B------:R-:W-:-:S05]  /*6a50*/  FMNMX.FTZ R14, R103, R14, !PT ;  /* 0x0000000e670e7209 */ /* 0x000fca0007810000 */
[----:B------:R-:W1:Y:S01]  /*6a60*/  SHFL.BFLY PT, R9, R14, 0x2, 0x1f ;  /* 0x0c401f000e097f89 */ /* 0x000e6200000e0000 */
[----:B0-----:R-:W-:-:S05]  /*6a70*/  FMNMX.FTZ R13, R12, R3, !PT ;  /* 0x000000030c0d7209 */ /* 0x001fca0007810000 */
[----:B------:R-:W0:Y:S01]  /*6a80*/  SHFL.BFLY PT, R20, R13, 0x1, 0x1f ;  /* 0x0c201f000d147f89 */ /* 0x000e2200000e0000 */
[----:B-1----:R-:W-:-:S05]  /*6a90*/  FMNMX.FTZ R15, R14, R9, !PT ;  /* 0x000000090e0f7209 */ /* 0x002fca0007810000 */
[----:B------:R-:W1:Y:S01]  /*6aa0*/  SHFL.BFLY PT, R22, R15, 0x1, 0x1f ;  /* 0x0c201f000f167f89 */ /* 0x000e6200000e0000 */
[----:B0-----:R-:W-:-:S05]  /*6ab0*/  FMNMX.FTZ R9, R13, R20, !PT ;  /* 0x000000140d097209 */ /* 0x001fca0007810000 */
[----:B------:R-:W-:Y:S01]  /*6ac0*/  FADD.FTZ R19, -R9, R10 ;  /* 0x0000000a09137221 */ /* 0x000fe20000010100 */
[----:B------:R-:W-:-:S01]  /*6ad0*/  FFMA.FTZ R13, R2, R9, -8 ;  /* 0xc1000000020d7423 */ /* 0x000fc20000010009 */
[----:B-1----:R-:W-:Y:S02]  /*6ae0*/  FMNMX.FTZ R3, R15, R22, !PT ;  /* 0x000000160f037209 */ /* 0x002fe40007810000 */
[C---:B------:R-:W-:Y:S01]  /*6af0*/  FMUL.FTZ R10, R2.reuse, R19 ;  /* 0x00000013020a7220 */ /* 0x040fe20000410000 */
[C-C-:B------:R-:W-:Y:S01]  /*6b00*/  FFMA.FTZ R15, R2.reuse, R184, -R13.reuse ;  /* 0x000000b8020f7223 */ /* 0x140fe2000001080d */
[----:B------:R-:W-:-:S01]  /*6b10*/  FFMA.FTZ R12, R2, R185, -R13 ;  /* 0x000000b9020c7223 */ /* 0x000fc2000001080d */
        /* <DEDUP_REMOVED lines=20> */
[----:B------:R-:W-:-:S02]  /*6c60*/  WARPGROUP.DEPBAR.LE gsb0, 0x0 ;  /* 0x00008000000079c5 */ /* 0x000fc40000010000 */
[----:B------:R-:W-:Y:S01]  /*6c70*/  WARPGROUP.ARRIVE ;  /* 0x00000000000079c5 */ /* 0x000fe20000000000 */
[C-C-:B------:R-:W-:Y:S01]  /*6c80*/  FFMA.FTZ R164, R2.reuse, R164, -R13.reuse ;  /* 0x000000a402a47223 */ /* 0x140fe2000001080d */
[----:B------:R-:W-:-:S01]  /*6c90*/  FFMA.FTZ R165, R2, R165, -R13 ;  /* 0x000000a502a57223 */ /* 0x000fc2000001080d */
[C-C-:B------:R-:W-:Y:S01]  /*6ca0*/  FFMA.FTZ R136, R2.reuse, R136, -R13.reuse ;  /* 0x0000008802887223 */ /* 0x140fe2000001080d */
[----:B------:R-:W-:-:S01]  /*6cb0*/  FFMA.FTZ R137, R2, R137, -R13 ;  /* 0x0000008902897223 */ /* 0x000fc2000001080d */
[C-C-:B------:R-:W-:Y:S01]  /*6cc0*/  FFMA.FTZ R140, R2.reuse, R140, -R13.reuse ;  /* 0x0000008c028c7223 */ /* 0x140fe2000001080d */
[----:B------:R-:W-:Y:S01]  /*6cd0*/  QGMMA.64x128x32.F32.E4M3.E4M3 R24, R208, gdesc[UR12], R24, gsb0 ;  /* 0x01e0000cd0187df3 */ /* 0x000fe20008000818 */
[----:B------:R-:W-:Y:S01]  /*6ce0*/  UIADD3 UR14, UR10, 0x300, URZ ;  /* 0x000003000a0e7890 */ /* 0x000fe2000fffe03f */
[C-C-:B------:R-:W-:Y:S01]  /*6cf0*/  FFMA.FTZ R141, R2.reuse, R141, -R13.reuse ;  /* 0x0000008d028d7223 */ /* 0x140fe2000001080d */
[----:B------:R-:W-:Y:S01]  /*6d00*/  UMOV UR15, 0xc0000010 ;  /* 0xc0000010000f7882 */ /* 0x000fe20000000000 */
        /* <DEDUP_REMOVED lines=28> */
[----:B------:R-:W-:Y:S01]  /*6ed0*/  FADD.FTZ R11, -R3, R11 ;  /* 0x0000000b030b7221 */ /* 0x000fe20000010100 */
[----:B------:R-:W-:-:S01]  /*6ee0*/  FFMA.FTZ R101, R2, R3, -8 ;  /* 0xc100000002657423 */ /* 0x000fc20000010003 */
[----:B------:R-:W-:Y:S02]  /*6ef0*/  MUFU.EX2 R10, R10 ;  /* 0x0000000a000a7308 */ /* 0x000fe40000000800 */
[C---:B------:R-:W-:Y:S01]  /*6f00*/  FMUL.FTZ R11, R2.reuse, R11 ;  /* 0x0000000b020b7220 */ /* 0x040fe20000410000 */
[C-C-:B------:R-:W-:Y:S01]  /*6f10*/  FFMA.FTZ R184, R2.reuse, R186, -R101.reuse ;  /* 0x000000ba02b87223 */ /* 0x140fe20000010865 */
[----:B------:R-:W-:-:S01]  /*6f20*/  FFMA.FTZ R185, R2, R187, -R101 ;  /* 0x000000bb02b97223 */ /* 0x000fc20000010865 */
[C-C-:B------:R-:W-:Y:S01]  /*6f30*/  FFMA.FTZ R186, R2.reuse, R190, -R101.reuse ;  /* 0x000000be02ba7223 */ /* 0x140fe20000010865 */
[----:B------:R-:W-:-:S01]  /*6f40*/  FFMA.FTZ R187, R2, R191, -R101 ;  /* 0x000000bf02bb7223 */ /* 0x000fc20000010865 */
[C-C-:B------:R-:W-:Y:S01]  /*6f50*/  FFMA.FTZ R188, R2.reuse, R194, -R101.reuse ;  /* 0x000000c202bc7223 */ /* 0x140fe20000010865 */
[----:B------:R-:W0:Y:S01]  /*6f60*/  MUFU.EX2 R15, R15 ;  /* 0x0000000f000f7308 */ /* 0x000e220000000800 */
[----:B------:R-:W-:-:S01]  /*6f70*/  FFMA.FTZ R189, R2, R195, -R101 ;  /* 0x000000c302bd7223 */ /* 0x000fc20000010865 */
[C-C-:B------:R-:W-:Y:S01]  /*6f80*/  FFMA.FTZ R190, R2.reuse, R198, -R101.reuse ;  /* 0x000000c602be7223 */ /* 0x140fe20000010865 */
[----:B------:R-:W-:-:S01]  /*6f90*/  FFMA.FTZ R191, R2, R199, -R101 ;  /* 0x000000c702bf7223 */ /* 0x000fc20000010865 */
[C-C-:B------:R-:W-:Y:S01]  /*6fa0*/  FFMA.FTZ R170, R2.reuse, R170, -R101.reuse ;  /* 0x000000aa02aa7223 */ /* 0x140fe20000010865 */
[----:B------:R-:W-:-:S01]  /*6fb0*/  FFMA.FTZ R171, R2, R171, -R101 ;  /* 0x000000ab02ab7223 */ /* 0x000fc20000010865 */
[C-C-:B------:R-:W-:Y:S01]  /*6fc0*/  FFMA.FTZ R174, R2.reuse, R174, -R101.reuse ;  /* 0x000000ae02ae7223 */ /* 0x140fe20000010865 */
[----:B------:R-:W-:-:S01]  /*6fd0*/  FFMA.FTZ R175, R2, R175, -R101 ;  /* 0x000000af02af7223 */ /* 0x000fc20000010865 */
[----:B------:R-:W-:Y:S01]  /*6fe0*/  MUFU.EX2 R11, R11 ;  /* 0x0000000b000b7308 */ /* 0x000fe20000000800 */
[----:B------:R-:W-:-:S01]  /*6ff0*/  FFMA.FTZ R178, R2, R178, -R101 ;  /* 0x000000b202b27223 */ /* 0x000fc20000010865 */
[C-C-:B------:R-:W-:Y:S01]  /*7000*/  FFMA.FTZ R179, R2.reuse, R179, -R101.reuse ;  /* 0x000000b302b37223 */ /* 0x140fe20000010865 */
[----:B------:R-:W-:-:S01]  /*7010*/  FFMA.FTZ R182, R2, R182, -R101 ;  /* 0x000000b602b67223 */ /* 0x000fc20000010865 */
[C-C-:B------:R-:W-:Y:S01]  /*7020*/  FFMA.FTZ R183, R2.reuse, R183, -R101.reuse ;  /* 0x000000b702b77223 */ /* 0x140fe20000010865 */
[----:B------:R-:W-:-:S01]  /*7030*/  FFMA.FTZ R154, R2, R154, -R101 ;  /* 0x0000009a029a7223 */ /* 0x000fc20000010865 */
[C-C-:B------:R-:W-:Y:S01]  /*7040*/  FFMA.FTZ R155, R2.reuse, R155, -R101.reuse ;  /* 0x0000009b029b7223 */ /* 0x140fe20000010865 */
[----:B------:R-:W-:-:S01]  /*7050*/  FFMA.FTZ R158, R2, R158, -R101 ;  /* 0x0000009e029e7223 */ /* 0x000fc20000010865 */
[----:B------:R-:W1:Y:S01]  /*7060*/  MUFU.EX2 R184, R184 ;  /* 0x000000b800b87308 */ /* 0x000e620000000800 */
[----:B0-----:R-:W-:-:S01]  /*7070*/  FFMA.FTZ R7, R10, R7, R15 ;  /* 0x000000070a077223 */ /* 0x001fc2000001000f */
[C-C-:B------:R-:W-:Y:S01]  /*7080*/  FFMA.FTZ R159, R2.reuse, R159, -R101.reuse ;  /* 0x0000009f029f7223 */ /* 0x140fe20000010865 */
[----:B------:R-:W-:-:S01]  /*7090*/  FFMA.FTZ R162, R2, R162, -R101 ;  /* 0x000000a202a27223 */ /* 0x000fc20000010865 */
[C-C-:B------:R-:W-:Y:S01]  /*70a0*/  FFMA.FTZ R163, R2.reuse, R163, -R101.reuse ;  /* 0x000000a302a37223 */ /* 0x140fe20000010865 */
[----:B------:R-:W-:-:S01]  /*70b0*/  FFMA.FTZ R166, R2, R166, -R101 ;  /* 0x000000a602a67223 */ /* 0x000fc20000010865 */
[C-C-:B------:R-:W-:Y:S01]  /*70c0*/  FFMA.FTZ R167, R2.reuse, R167, -R101.reuse ;  /* 0x000000a702a77223 */ /* 0x140fe20000010865 */
[----:B------:R-:W-:-:S01]  /*70d0*/  FFMA.FTZ R138, R2, R138, -R101 ;  /* 0x0000008a028a7223 */ /* 0x000fc20000010865 */
        /* <DEDUP_REMOVED lines=8> */
[----:B------:R-:W2:Y:S01]  /*7160*/  MUFU.EX2 R185, R185 ;  /* 0x000000b900b97308 */ /* 0x000ea20000000800 */
[----:B-1----:R-:W-:-:S01]  /*7170*/  FFMA.FTZ R8, R11, R8, R184 ;  /* 0x000000080b087223 */ /* 0x002fc200000100b8 */
[C-C-:B------:R-:W-:Y:S01]  /*7180*/  FFMA.FTZ R122, R2.reuse, R122, -R101.reuse ;  /* 0x0000007a027a7223 */ /* 0x140fe20000010865 */
[----:B------:R-:W-:-:S01]  /*7190*/  FFMA.FTZ R123, R2, R123, -R101 ;  /* 0x0000007b027b7223 */ /* 0x000fc20000010865 */
[C-C-:B------:R-:W-:Y:S01]  /*71a0*/  FFMA.FTZ R126, R2.reuse, R126, -R101.reuse ;  /* 0x0000007e027e7223 */ /* 0x140fe20000010865 */
[----:B------:R-:W-:-:S01]  /*71b0*/  FFMA.FTZ R127, R2, R127, -R101 ;  /* 0x0000007f027f7223 */ /* 0x000fc20000010865 */
[C-C-:B------:R-:W-:Y:S01]  /*71c0*/  FFMA.FTZ R130, R2.reuse, R130, -R101.reuse ;  /* 0x0000008202827223 */ /* 0x140fe20000010865 */
[----:B------:R-:W-:-:S01]  /*71d0*/  FFMA.FTZ R131, R2, R131, -R101 ;  /* 0x0000008302837223 */ /* 0x000fc20000010865 */
[----:B------:R-:W1:Y:S01]  /*71e0*/  MUFU.EX2 R14, R14 ;  /* 0x0000000e000e7308 */ /* 0x000e620000000800 */
[----:B0-----:R-:W-:-:S01]  /*71f0*/  FADD.FTZ R7, R12, R7 ;  /* 0x000000070c077221 */ /* 0x001fc20000010000 */
[C-C-:B------:R-:W-:Y:S01]  /*7200*/  FFMA.FTZ R134, R2.reuse, R134, -R101.reuse ;  /* 0x0000008602867223 */ /* 0x140fe20000010865 */
[----:B------:R-:W-:-:S01]  /*7210*/  FFMA.FTZ R135, R2, R135, -R101 ;  /* 0x0000008702877223 */ /* 0x000fc20000010865 */
[C-C-:B------:R-:W-:Y:S01]  /*7220*/  FFMA.FTZ R106, R2.reuse, R106, -R101.reuse ;  /* 0x0000006a026a7223 */ /* 0x140fe20000010865 */
[----:B------:R-:W-:-:S01]  /*7230*/  FFMA.FTZ R107, R2, R107, -R101 ;  /* 0x0000006b026b7223 */ /* 0x000fc20000010865 */
[C-C-:B------:R-:W-:Y:S01]  /*7240*/  FFMA.FTZ R110, R2.reuse, R110, -R101.reuse ;  /* 0x0000006e026e7223 */ /* 0x140fe20000010865 */
[----:B------:R-:W-:-:S01]  /*7250*/  FFMA.FTZ R111, R2, R111, -R101 ;  /* 0x0000006f026f7223 */ /* 0x000fc20000010865 */
[----:B------:R-:W0:Y:S01]  /*7260*/  MUFU.EX2 R186, R186 ;  /* 0x000000ba00ba7308 */ /* 0x000e220000000800 */
[----:B--2---:R-:W-:-:S01]  /*7270*/  FADD.FTZ R193, R185, R8 ;  /* 0x00000008b9c17221 */ /* 0x004fc20000010000 */
[C-C-:B------:R-:W-:Y:S01]  /*7280*/  FFMA.FTZ R114, R2.reuse, R114, -R101.reuse ;  /* 0x0000007202727223 */ /* 0x140fe20000010865 */
[----:B------:R-:W-:-:S01]  /*7290*/  FFMA.FTZ R115, R2, R115, -R101 ;  /* 0x0000007302737223 */ /* 0x000fc20000010865 */
[C-C-:B------:R-:W-:Y:S01]  /*72a0*/  FFMA.FTZ R118, R2.reuse, R118, -R101.reuse ;  /* 0x0000007602767223 */ /* 0x140fe20000010865 */
[----:B------:R-:W-:-:S01]  /*72b0*/  FFMA.FTZ R119, R2, R119, -R101 ;  /* 0x0000007702777223 */ /* 0x000fc20000010865 */
[C-C-:B------:R-:W-:Y:S01]  /*72c0*/  FFMA.FTZ R90, R2.reuse, R90, -R101.reuse ;  /* 0x0000005a025a7223 */ /* 0x140fe20000010865 */
[----:B------:R-:W-:-:S01]  /*72d0*/  FFMA.FTZ R91, R2, R91, -R101 ;  /* 0x0000005b025b7223 */ /* 0x000fc20000010865 */
[----:B------:R-:W2:Y:S01]  /*72e0*/  MUFU.EX2 R19, R19 ;  /* 0x0000001300137308 */ /* 0x000ea20000000800 */
[----:B-1----:R-:W-:-:S01]  /*72f0*/  FADD.FTZ R8, R14, R7 ;  /* 0x000000070e087221 */ /* 0x002fc20000010000 */
[----:B------:R-:W-:Y:S01]  /*7300*/  FFMA.FTZ R94, R2, R94, -R101 ;  /* 0x0000005e025e7223 */ /* 0x000fe20000010865 */
[----:B------:R-:W-:-:S02]  /*7310*/  IMAD.U32 R194, RZ, RZ, UR7 ;  /* 0x00000007ffc27e24 */ /* 0x000fc4000f8e00ff */
[----:B------:R-:W-:-:S03]  /*7320*/  FFMA.FTZ R102, R2, R102, -R101 ;  /* 0x0000006602667223 */ /* 0x000fc60000010865 */
[----:B------:R-:W1:Y:S01]  /*7330*/  MUFU.EX2 R187, R187 ;  /* 0x000000bb00bb7308 */ /* 0x000e620000000800 */
[----:B0-----:R-:W-:-:S01]  /*7340*/  FADD.FTZ R192, R186, R193 ;  /* 0x000000c1bac07221 */ /* 0x001fc20000010000 */
[----:B------:R-:W-:-:S06]  /*7350*/  @!P1 LEA R194, R194, UR39, 0x3 ;  /* 0x00000027c2c29c11 */ /* 0x000fcc000f8e18ff */
[----:B------:R-:W0:Y:S01]  /*7360*/  MUFU.EX2 R20, R20 ;  /* 0x0000001400147308 */ /* 0x000e220000000800 */
[----:B--2---:R-:W-:-:S07]  /*7370*/  FADD.FTZ R7, R19, R8 ;  /* 0x0000000813077221 */ /* 0x004fce0000010000 */
[----:B------:R-:W2:Y:S01]  /*7380*/  MUFU.EX2 R188, R188 ;  /* 0x000000bc00bc7308 */ /* 0x000ea20000000800 */
[----:B-1----:R-:W-:-:S07]  /*7390*/  FADD.FTZ R193, R187, R192 ;  /* 0x000000c0bbc17221 */ /* 0x002fce0000010000 */
[----:B------:R-:W1:Y:S01]  /*73a0*/  MUFU.EX2 R21, R21 ;  /* 0x0000001500157308 */ /* 0x000e620000000800 */
[----:B0-----:R-:W-:-:S07]  /*73b0*/  FADD.FTZ R8, R20, R7 ;  /* 0x0000000714087221 */ /* 0x001fce0000010000 */
[----:B------:R-:W0:Y:S01]  /*73c0*/  MUFU.EX2 R189, R189 ;  /* 0x000000bd00bd7308 */ /* 0x000e220000000800 */
[----:B--2---:R-:W-:-:S01]  /*73d0*/  FADD.FTZ R192, R188, R193 ;  /* 0x000000c1bcc07221 */ /* 0x004fc20000010000 */
[----:B------:R-:W-:Y:S02]  /*73e0*/  WARPGROUP.DEPBAR.LE gsb0, 0x0 ;  /* 0x00008000000079c5 */ /* 0x000fe40000010000 */
[----:B------:R-:W-:-:S04]  /*73f0*/  WARPGROUP.ARRIVE ;  /* 0x00000000000079c5 */ /* 0x000fc80000000000 */
[----:B------:R-:W2:Y:S01]  /*7400*/  MUFU.EX2 R22, R22 ;  /* 0x0000001600167308 */ /* 0x000ea20000000800 */
[----:B-1----:R-:W-:-:S01]  /*7410*/  FADD.FTZ R7, R21, R8 ;  /* 0x0000000815077221 */ /* 0x002fc20000010000 */
[----:B------:R-:W-:Y:S01]  /*7420*/  QGMMA.64x128x32.F32.E4M3.E4M3 R24, R212, gdesc[UR12], R24, gsb0 ;  /* 0x01e0000cd4187df3 */ /* 0x000fe20008000818 */
[----:B------:R-:W-:Y:S01]  /*7430*/  UIADD3 UR14, UR10, 0x400, URZ ;  /* 0x000004000a0e7890 */ /* 0x000fe2000fffe03f */
[----:B------:R-:W-:-:S04]  /*7440*/  UMOV UR15, 0xc0000010 ;  /* 0xc0000010000f7882 */ /* 0x000fc80000000000 */
[----:B------:R-:W1:Y:S01]  /*7450*/  MUFU.EX2 R190, R190 ;  /* 0x000000be00be7308 */ /* 0x000e620000000800 */
[----:B0-----:R-:W-:-:S07]  /*7460*/  FADD.FTZ R193, R189, R192 ;  /* 0x000000c0bdc17221 */ /* 0x001fce0000010000 */
[----:B------:R-:W0:Y:S01]  /*7470*/  MUFU.EX2 R23, R23 ;  /* 0x0000001700177308 */ /* 0x000e220000000800 */
[----:B--2---:R-:W-:-:S07]  /*7480*/  FADD.FTZ R8, R22, R7 ;  /* 0x0000000716087221 */ /* 0x004fce0000010000 */
[----:B------:R-:W2:Y:S01]  /*7490*/  MUFU.EX2 R191, R191 ;  /* 0x000000bf00bf7308 */ /* 0x000ea20000000800 */
[----:B-1----:R-:W-:-:S07]  /*74a0*/  FADD.FTZ R192, R190, R193 ;  /* 0x000000c1bec07221 */ /* 0x002fce0000010000 */
        /* <DEDUP_REMOVED lines=29> */
[----:B-1----:R-:W-:-:S01]  /*7680*/  FADD.FTZ R8, R180, R7 ;  /* 0x00000007b4087221 */ /* 0x002fc20000010000 */
[----:B------:R-:W-:Y:S02]  /*7690*/  WARPGROUP.DEPBAR.LE gsb0, 0x0 ;  /* 0x00008000000079c5 */ /* 0x000fe40000010000 */
[----:B------:R-:W-:-:S04]  /*76a0*/  WARPGROUP.ARRIVE ;  /* 0x00000000000079c5 */ /* 0x000fc80000000000 */
[----:B------:R-:W1:Y:S01]  /*76b0*/  MUFU.EX2 R183, R183 ;  /* 0x000000b700b77308 */ /* 0x000e620000000800 */
[----:B0-----:R-:W-:-:S01]  /*76c0*/  FADD.FTZ R192, R182, R193 ;  /* 0x000000c1b6c07221 */ /* 0x001fc20000010000 */
[----:B------:R-:W-:Y:S01]  /*76d0*/  QGMMA.64x128x32.F32.E4M3.E4M3 R24, R216, gdesc[UR12], R24, gsb0 ;  /* 0x01e0000cd8187df3 */ /* 0x000fe20008000818 */
[----:B------:R-:W-:Y:S01]  /*76e0*/  UIADD3 UR14, UR10, 0x500, URZ ;  /* 0x000005000a0e7890 */ /* 0x000fe2000fffe03f */
[----:B------:R-:W-:Y:S01]  /*76f0*/  UMOV UR15, 0xc0000010 ;  /* 0xc0000010000f7882 */ /* 0x000fe20000000000 */
[----:B------:R-:W-:-:S03]  /*7700*/  UIADD3 UR10, UR10, 0x600, URZ ;  /* 0x000006000a0a7890 */ /* 0x000fc6000fffe03f */
        /* <DEDUP_REMOVED lines=39> */
[----:B--2---:R-:W-:-:S05]  /*7980*/  FADD.FTZ R8, R136, R7 ;  /* 0x0000000788087221 */ /* 0x004fca0000010000 */
[----:B------:R-:W0:Y:S08]  /*7990*/  MUFU.EX2 R137, R137 ;  /* 0x0000008900897308 */ /* 0x000e300000000800 */
        /* <DEDUP_REMOVED lines=33> */
[----:B0-----:R-:W-:-:S01]  /*7bb0*/  FADD.FTZ R192, R122, R193 ;  /* 0x000000c17ac07221 */ /* 0x001fc20000010000 */
[----:B------:R-:W-:Y:S02]  /*7bc0*/  WARPGROUP.DEPBAR.LE gsb0, 0x0 ;  /* 0x00008000000079c5 */ /* 0x000fe40000010000 */
[----:B------:R-:W-:-:S04]  /*7bd0*/  WARPGROUP.ARRIVE ;  /* 0x00000000000079c5 */ /* 0x000fc80000000000 */
[----:B------:R-:W0:Y:S01]  /*7be0*/  MUFU.EX2 R124, R124 ;  /* 0x0000007c007c7308 */ /* 0x000e220000000800 */
[----:B--2---:R-:W-:-:S01]  /*7bf0*/  FADD.FTZ R7, R121, R8 ;  /* 0x0000000879077221 */ /* 0x004fc20000010000 */
[----:B------:R-:W-:Y:S06]  /*7c00*/  QGMMA.64x128x32.F32.E4M3.E4M3 R24, R224, gdesc[UR8], R24, gsb0 ;  /* 0x01e00008e0187df3 */ /* 0x000fec0008000818 */
        /* <DEDUP_REMOVED lines=30> */
[C-C-:B------:R-:W-:Y:S01]  /*7df0*/  FFMA.FTZ R193, R2.reuse, R95, -R101.reuse ;  /* 0x0000005f02c17223 */ /* 0x140fe20000010865 */
[----:B------:R-:W-:-:S05]  /*7e00*/  FFMA.FTZ R95, R2, R98, -R101 ;  /* 0x00000062025f7223 */ /* 0x000fca0000010865 */
[----:B------:R-:W2:Y:S01]  /*7e10*/  MUFU.EX2 R108, R108 ;  /* 0x0000006c006c7308 */ /* 0x000ea20000000800 */
[----:B-1----:R-:W-:-:S07]  /*7e20*/  FADD.FTZ R7, R105, R8 ;  /* 0x0000000869077221 */ /* 0x002fce0000010000 */
[----:B------:R-:W1:Y:S01]  /*7e30*/  MUFU.EX2 R110, R110 ;  /* 0x0000006e006e7308 */ /* 0x000e620000000800 */
[----:B0-----:R-:W-:-:S07]  /*7e40*/  FADD.FTZ R195, R107, R192 ;  /* 0x000000c06bc37221 */ /* 0x001fce0000010000 */
[----:B------:R-:W0:Y:S01]  /*7e50*/  MUFU.EX2 R109, R109 ;  /* 0x0000006d006d7308 */ /* 0x000e220000000800 */
[----:B--2---:R-:W-:-:S01]  /*7e60*/  FADD.FTZ R8, R108, R7 ;  /* 0x000000076c087221 */ /* 0x004fc20000010000 */
[----:B------:R-:W-:-:S06]  /*7e70*/  WARPGROUP.DEPBAR.LE gsb0, 0x0 ;  /* 0x00008000000079c5 */ /* 0x000fcc0000010000 */
        /* <DEDUP_REMOVED lines=8> */
[----:B------:R-:W-:-:S05]  /*7f00*/  IADD3 R7, -R18, 0xb, RZ ;  /* 0x0000000b12077810 */ /* 0x000fca0007ffe1ff */
[----:B------:R1:W-:Y:S06]  /*7f10*/  BAR.ARV R7, 0x100 ;  /* 0x000400070000751d */ /* 0x0003ec0000002000 */
[----:B------:R-:W3:Y:S01]  /*7f20*/  MUFU.EX2 R115, R115 ;  /* 0x0000007300737308 */ /* 0x000ee20000000800 */
[----:B0-----:R-:W-:-:S01]  /*7f30*/  FADD.FTZ R98, R114, R195 ;  /* 0x000000c372627221 */ /* 0x001fc20000010000 */
[----:B-1----:R-:W-:Y:S02]  /*7f40*/  @!P1 VIADD R7, R194, 0x2e840 ;  /* 0x0002e840c2079836 */ /* 0x002fe40000000000 */
[----:B--2---:R-:W-:-:S03]  /*7f50*/  FADD.FTZ R195, R113, R8 ;  /* 0x0000000871c37221 */ /* 0x004fc60000010000 */
[----:B------:R-:W-:Y:S01]  /*7f60*/  @!P1 PRMT R7, RZ, 0x654, R7 ;  /* 0x00000654ff079816 */ /* 0x000fe20000000007 */
[----:B------:R-:W0:Y:S03]  /*7f70*/  MUFU.EX2 R116, R116 ;  /* 0x0000007400747308 */ /* 0x000e260000000800 */
[----:B------:R1:W-:Y:S05]  /*7f80*/  @!P1 SYNCS.ARRIVE.TRANS64.RED.A1T0 RZ, [R7+URZ], RZ ;  /* 0x000000ff07ff99a7 */ /* 0x0003ea000810043f */
[----:B------:R-:W2:Y:S01]  /*7f90*/  MUFU.EX2 R118, R118 ;  /* 0x0000007600767308 */ /* 0x000ea20000000800 */
[----:B---3--:R-:W-:-:S01]  /*7fa0*/  FADD.FTZ R197, R115, R98 ;  /* 0x0000006273c57221 */ /* 0x008fc20000010000 */
[C-C-:B------:R-:W-:Y:S01]  /*7fb0*/  FFMA.FTZ R98, R2.reuse, R99, -R101.reuse ;  /* 0x0000006302627223 */ /* 0x140fe20000010865 */
[----:B------:R-:W-:-:S05]  /*7fc0*/  FFMA.FTZ R101, R2, R103, -R101 ;  /* 0x0000006702657223 */ /* 0x000fca0000010865 */
[----:B------:R-:W3:Y:S01]  /*7fd0*/  MUFU.EX2 R117, R117 ;  /* 0x0000007500757308 */ /* 0x000ee20000000800 */
[----:B0-----:R-:W-:-:S07]  /*7fe0*/  FADD.FTZ R8, R116, R195 ;  /* 0x000000c374087221 */ /* 0x001fce0000010000 */
[----:B------:R-:W0:Y:S01]  /*7ff0*/  MUFU.EX2 R119, R119 ;  /* 0x0000007700777308 */ /* 0x000e220000000800 */
[----:B--2---:R-:W-:-:S07]  /*8000*/  FADD.FTZ R192, R118, R197 ;  /* 0x000000c576c07221 */ /* 0x004fce0000010000 */
[----:B------:R-:W2:Y:S01]  /*8010*/  MUFU.EX2 R88, R88 ;  /* 0x0000005800587308 */ /* 0x000ea20000000800 */
[----:B---3--:R-:W-:-:S07]  /*8020*/  FADD.FTZ R99, R117, R8 ;  /* 0x0000000875637221 */ /* 0x008fce0000010000 */
        /* <DEDUP_REMOVED lines=10> */
[----:B------:R-:W1:Y:S01]  /*80d0*/  MUFU.EX2 R93, R93 ;  /* 0x0000005d005d7308 */ /* 0x000e620000000800 */
[----:B---3--:R-:W-:-:S07]  /*80e0*/  FADD.FTZ R8, R92, R99 ;  /* 0x000000635c087221 */ /* 0x008fce0000010000 */
[----:B------:R-:W2:Y:S01]  /*80f0*/  MUFU.EX2 R193, R193 ;  /* 0x000000c100c17308 */ /* 0x000ea20000000800 */
[----:B0-----:R-:W-:-:S07]  /*8100*/  FADD.FTZ R192, R94, R195 ;  /* 0x000000c35ec07221 */ /* 0x001fce0000010000 */
[----:B------:R-:W0:Y:S01]  /*8110*/  MUFU.EX2 R96, R96 ;  /* 0x0000006000607308 */ /* 0x000e220000000800 */
[----:B-1----:R-:W-:-:S07]  /*8120*/  FADD.FTZ R7, R93, R8 ;  /* 0x000000085d077221 */ /* 0x002fce0000010000 */
[----:B------:R-:W1:Y:S01]  /*8130*/  MUFU.EX2 R95, R95 ;  /* 0x0000005f005f7308 */ /* 0x000e620000000800 */
[----:B--2---:R-:W-:-:S07]  /*8140*/  FADD.FTZ R192, R193, R192 ;  /* 0x000000c0c1c07221 */ /* 0x004fce0000010000 */
        /* <DEDUP_REMOVED lines=11> */
[----:B--2---:R-:W-:-:S01]  /*8200*/  FADD.FTZ R99, R102, R7 ;  /* 0x0000000766637221 */ /* 0x004fc20000010000 */
[----:B0-----:R-:W-:-:S03]  /*8210*/  FADD.FTZ R7, R13, R8 ;  /* 0x000000080d077221 */ /* 0x001fc60000010000 */
[----:B-1----:R-:W-:Y:S01]  /*8220*/  FADD.FTZ R8, R101, R99 ;  /* 0x0000006365087221 */ /* 0x002fe20000010000 */
[----:B------:R-:W-:Y:S06]  /*8230*/  @!P0 BRA `(.L_x_28) ;  /* 0x0000000000048947 */ /* 0x000fec0003800000 */
[----:B------:R-:W-:Y:S01]  /*8240*/  BPT.TRAP 0x1 ;  /* 0x000000040000795c */ /* 0x000fe20000300000 */
.L_x_28:
[----:B------:R-:W-:Y:S01]  /*8250*/  ULEA UR4, UR4, UR39, 0x3 ;  /* 0x0000002704047291 */ /* 0x000fe2000f8e183f */
[----:B------:R-:W-:Y:S01]  /*8260*/  ISETP.GT.AND P2, PT, R0, R17, PT ;  /* 0x000000110000720c */ /* 0x000fe20003f44270 */
[----:B------:R-:W-:Y:S01]  /*8270*/  FMUL.FTZ R24, R24, R10 ;  /* 0x0000000a18187220 */ /* 0x000fe20000410000 */
[----:B------:R-:W-:Y:S01]  /*8280*/  F2FP.SATFINITE.E4M3.F32.PACK_AB_MERGE_C R14, R19, R14, RZ ;  /* 0x0000000e130e723e */ /* 0x000fe200048070ff */
[----:B------:R-:W-:Y:S01]  /*8290*/  UIADD3 UR4, UR4, 0x2e860, URZ ;  /* 0x0002e86004047890 */ /* 0x000fe2000fffe03f */
[----:B------:R-:W-:Y:S01]  /*82a0*/  F2FP.SATFINITE.E4M3.F32.PACK_AB_MERGE_C R186, R187, R186, RZ ;  /* 0x000000babbba723e */ /* 0x000fe200048070ff */
[----:B------:R-:W-:Y:S01]  /*82b0*/  FMUL.FTZ R25, R25, R10 ;  /* 0x0000000a19197220 */ /* 0x000fe20000410000 */
[----:B------:R-:W-:Y:S01]  /*82c0*/  F2FP.SATFINITE.E4M3.F32.PACK_AB_MERGE_C R22, R23, R22, RZ ;  /* 0x000000161716723e */ /* 0x000fe200048070ff */
[----:B------:R-:W-:Y:S01]  /*82d0*/  UPRMT UR4, UR5, 0x654, UR4 ;  /* 0x0000065405047896 */ /* 0x000fe20008000004 */
[----:B------:R-:W-:Y:S01]  /*82e0*/  F2FP.SATFINITE.E4M3.F32.PACK_AB_MERGE_C R190, R191, R190, RZ ;  /* 0x000000bebfbe723e */ /* 0x000fe200048070ff */
[----:B------:R-:W-:Y:S01]  /*82f0*/  FMUL.FTZ R28, R28, R10 ;  /* 0x0000000a1c1c7220 */ /* 0x000fe20000410000 */
[----:B------:R-:W-:Y:S01]  /*8300*/  F2FP.SATFINITE.E4M3.F32.PACK_AB_MERGE_C R172, R173, R172, RZ ;  /* 0x000000acadac723e */ /* 0x000fe200048070ff */
[----:B------:R-:W-:Y:S01]  /*8310*/  FMUL.FTZ R29, R29, R10 ;  /* 0x0000000a1d1d7220 */ /* 0x000fe20000410000 */
[----:B------:R-:W-:Y:S01]  /*8320*/  F2FP.SATFINITE.E4M3.F32.PACK_AB_MERGE_C R174, R175, R174, RZ ;  /* 0x000000aeafae723e */ /* 0x000fe200048070ff */
[----:B------:R-:W-:Y:S01]  /*8330*/  FMUL.FTZ R32, R32, R10 ;  /* 0x0000000a20207220 */ /* 0x000fe20000410000 */
[----:B------:R-:W-:Y:S01]  /*8340*/  F2FP.SATFINITE.E4M3.F32.PACK_AB_MERGE_C R180, R181, R180, RZ ;  /* 0x000000b4b5b4723e */ /* 0x000fe200048070ff */
[----:B------:R-:W-:Y:S01]  /*8350*/  FMUL.FTZ R33, R33, R10 ;  /* 0x0000000a21217220 */ /* 0x000fe20000410000 */
[----:B------:R-:W-:Y:S01]  /*8360*/  F2FP.SATFINITE.E4M3.F32.PACK_AB_MERGE_C R182, R183, R182, RZ ;  /* 0x000000b6b7b6723e */ /* 0x000fe200048070ff */
[----:B------:R-:W-:Y:S01]  /*8370*/  SYNCS.ARRIVE.TRANS64.RED.A1T0 RZ, [UR4], RZ ;  /* 0x000000ffffff79a7 */ /* 0x000fe20008100404 */
[----:B------:R-:W-:Y:S01]  /*8380*/  F2FP.SATFINITE.E4M3.F32.PACK_AB_MERGE_C R156, R157, R156, RZ ;  /* 0x0000009c9d9c723e */ /* 0x000fe200048070ff */
[----:B------:R-:W-:Y:S01]  /*8390*/  UMOV UR4, UR7 ;  /* 0x0000000700047c82 */ /* 0x000fe20008000000 */
        /* <DEDUP_REMOVED lines=37> */
[-C--:B------:R-:W-:Y:S01]  /*85f0*/  FMUL.FTZ R72, R72, R10.reuse ;  /* 0x0000000a48487220 */ /* 0x080fe20000410000 */
[----:B------:R-:W-:Y:S01]  /*8600*/  F2FP.SATFINITE.E4M3.F32.PACK_AB_MERGE_C R200, R12, R15, R14 ;  /* 0x0000000f0cc8723e */ /* 0x000fe2000480700e */
[-C--:B------:R-:W-:Y:S01]  /*8610*/  FMUL.FTZ R73, R73, R10.reuse ;  /* 0x0000000a49497220 */ /* 0x080fe20000410000 */
[-C--:B------:R-:W-:Y:S01]  /*8620*/  FMUL.FTZ R76, R76, R10.reuse ;  /* 0x0000000a4c4c7220 */ /* 0x080fe20000410000 */
[-C--:B------:R-:W-:Y:S01]  /*8630*/  FMUL.FTZ R77, R77, R10.reuse ;  /* 0x0000000a4d4d7220 */ /* 0x080fe20000410000 */
[-C--:B------:R-:W-:Y:S01]  /*8640*/  FMUL.FTZ R80, R80, R10.reuse ;  /* 0x0000000a50507220 */ /* 0x080fe20000410000 */
[-C--:B------:R-:W-:Y:S01]  /*8650*/  FMUL.FTZ R81, R81, R10.reuse ;  /* 0x0000000a51517220 */ /* 0x080fe20000410000 */
[-C--:B------:R-:W-:Y:S01]  /*8660*/  FMUL.FTZ R84, R84, R10.reuse ;  /* 0x0000000a54547220 */ /* 0x080fe20000410000 */
[----:B------:R-:W-:Y:S01]  /*8670*/  FMUL.FTZ R85, R85, R10 ;  /* 0x0000000a55557220 */ /* 0x000fe20000410000 */
[-C--:B------:R-:W-:Y:S01]  /*8680*/  FMUL.FTZ R26, R26, R11.reuse ;  /* 0x0000000b1a1a7220 */ /* 0x080fe20000410000 */
        /* <DEDUP_REMOVED lines=30> */
[----:B------:R-:W-:Y:S01]  /*8870*/  FMUL.FTZ R87, R87, R11 ;  /* 0x0000000b57577220 */ /* 0x000fe20000410000 */
[----:B------:R-:W-:Y:S01]  /*8880*/  F2FP.SATFINITE.E4M3.F32.PACK_AB_MERGE_C R201, R185, R184, R186 ;  /* 0x000000b8b9c9723e */ /* 0x000fe200048070ba */
[----:B------:R-:W-:Y:S01]  /*8890*/  VIADD R0, R0, 0xffffffff ;  /* 0xffffffff00007836 */ /* 0x000fe20000000000 */
[----:B------:R-:W-:Y:S01]  /*88a0*/  F2FP.SATFINITE.E4M3.F32.PACK_AB_MERGE_C R202, R21, R20, R22 ;  /* 0x0000001415ca723e */ /* 0x000fe20004807016 */
[----:B------:R-:W-:Y:S01]  /*88b0*/  IMAD.MOV.U32 R11, RZ, RZ, R3 ;  /* 0x000000ffff0b7224 */ /* 0x000fe200078e0003 */
[----:B------:R-:W-:Y:S01]  /*88c0*/  F2FP.SATFINITE.E4M3.F32.PACK_AB_MERGE_C R203, R189, R188, R190 ;  /* 0x000000bcbdcb723e */ /* 0x000fe200048070be */
[----:B------:R-:W-:Y:S01]  /*88d0*/  IMAD.MOV.U32 R10, RZ, RZ, R9 ;  /* 0x000000ffff0a7224 */ /* 0x000fe200078e0009 */
[----:B------:R-:W-:Y:S01]  /*88e0*/  F2FP.SATFINITE.E4M3.F32.PACK_AB_MERGE_C R204, R169, R168, R172 ;  /* 0x000000a8a9cc723e */ /* 0x000fe200048070ac */
[----:B------:R-:W-:Y:S01]  /*88f0*/  IMAD.MOV.U32 R12, RZ, RZ, R6 ;  /* 0x000000ffff0c7224 */ /* 0x000fe200078e0006 */
[----:B------:R-:W-:-:S02]  /*8900*/  F2FP.SATFINITE.E4M3.F32.PACK_AB_MERGE_C R205, R171, R170, R174 ;  /* 0x000000aaabcd723e */ /* 0x000fc400048070ae */
[----:B------:R-:W-:Y:S02]  /*8910*/  F2FP.SATFINITE.E4M3.F32.PACK_AB_MERGE_C R206, R177, R176, R180 ;  /* 0x000000b0b1ce723e */ /* 0x000fe400048070b4 */
[----:B------:R-:W-:Y:S02]  /*8920*/  F2FP.SATFINITE.E4M3.F32.PACK_AB_MERGE_C R207, R179, R178, R182 ;  /* 0x000000b2b3cf723e */ /* 0x000fe400048070b6 */
[----:B------:R-:W-:Y:S02]  /*8930*/  F2FP.SATFINITE.E4M3.F32.PACK_AB_MERGE_C R208, R153, R152, R156 ;  /* 0x0000009899d0723e */ /* 0x000fe4000480709c */
[----:B------:R-:W-:Y:S02]  /*8940*/  F2FP.SATFINITE.E4M3.F32.PACK_AB_MERGE_C R209, R155, R154, R158 ;  /* 0x0000009a9bd1723e */ /* 0x000fe4000480709e */
[----:B------:R-:W-:Y:S02]  /*8950*/  F2FP.SATFINITE.E4M3.F32.PACK_AB_MERGE_C R210, R161, R160, R164 ;  /* 0x000000a0a1d2723e */ /* 0x000fe400048070a4 */
        /* <DEDUP_REMOVED lines=16> */
[----:B------:R-:W-:Y:S01]  /*8a60*/  F2FP.SATFINITE.E4M3.F32.PACK_AB_MERGE_C R227, R98, R95, R19 ;  /* 0x0000005f62e3723e */ /* 0x000fe20004807013 */
[----:B------:R-:W-:Y:S06]  /*8a70*/  @P2 BRA `(.L_x_29) ;  /* 0xffffffc800a02947 */ /* 0x000fec000383ffff */
[----:B------:R-:W-:-:S07]  /*8a80*/  IMAD.U32 R0, RZ, RZ, UR7 ;  /* 0x00000007ff007e24 */ /* 0x000fce000f8e00ff */
.L_x_19:
[----:B------:R-:W-:Y:S06]  /*8a90*/  BAR.ARV 0x8, 0x180 ;  /* 0x0206000000007b1d */ /* 0x000fec0000002000 */
[----:B------:R-:W-:Y:S05]  /*8aa0*/  @!P0 BRA `(.L_x_30) ;  /* 0x0000000000048947 */ /* 0x000fea0003800000 */
[----:B------:R-:W-:Y:S01]  /*8ab0*/  BPT.TRAP 0x1 ;  /* 0x000000040000795c */ /* 0x000fe20000300000 */
.L_x_30:
[----:B------:R-:W-:Y:S02]  /*8ac0*/  R2UR UR7, R0 ;  /* 0x00000000000772ca */ /* 0x000fe400000e0000 */
[----:B------:R-:W-:-:S11]  /*8ad0*/  SHF.L.U32 R6, R6, 0x1f, RZ ;  /* 0x0000001f06067819 */ /* 0x000fd600000006ff */
[----:B------:R-:W-:-:S09]  /*8ae0*/  ULEA UR7, UR7, UR39, 0x3 ;  /* 0x0000002707077291 */ /* 0x000fd2000f8e183f */
[----:B------:R0:W1:Y:S01]  /*8af0*/  SYNCS.PHASECHK.TRANS64.TRYWAIT P1, [UR7+0x2e850], R6 ;  /* 0x02e85006ff0075a7 */ /* 0x0000620008020147 */
[----:B------:R-:W-:Y:S05]  /*8b00*/  @!P0 BRA `(.L_x_31) ;  /* 0x0000000000048947 */ /* 0x000fea0003800000 */
[----:B------:R-:W-:Y:S01]  /*8b10*/  BPT.TRAP 0x1 ;  /* 0x000000040000795c */ /* 0x000fe20000300000 */
.L_x_31:
[----:B-1----:R-:W-:Y:S05]  /*8b20*/  @P1 BRA `(.L_x_32) ;  /* 0x0000000000081947 */ /* 0x002fea0003800000 */
[----:B------:R-:W1:Y:S02]  /*8b30*/  SYNCS.PHASECHK.TRANS64.TRYWAIT P1, [UR7+0x2e850], R6 ;  /* 0x02e85006ff0075a7 */ /* 0x000e640008020147 */
[----:B-1----:R-:W-:Y:S05]  /*8b40*/  @!P1 BRA `(.L_x_33) ;  /* 0x0000006800489947 */ /* 0x002fea0003800000 */
.L_x_32:
[----:B------:R-:W-:Y:S01]  /*8b50*/  UIADD3 UR39, UR39, 0x400, URZ ;  /* 0x0000040027277890 */ /* 0x000fe2000fffe03f */
[----:B------:R-:W-:Y:S01]  /*8b60*/  R2UR UR6, R0 ;  /* 0x00000000000672ca */ /* 0x000fe200000e0000 */
[----:B------:R-:W-:Y:S01]  /*8b70*/  WARPGROUP.ARRIVE ;  /* 0x00000000000079c5 */ /* 0x000fe20000000000 */
[----:B------:R-:W-:Y:S01]  /*8b80*/  UMOV UR11, 0xc0000010 ;  /* 0xc0000010000b7882 */ /* 0x000fe20000000000 */
[----:B------:R-:W-:Y:S01]  /*8b90*/  USHF.R.U32.HI UR39, URZ, 0x4, UR39 ;  /* 0x000000043f277899 */ /* 0x000fe20008011627 */
[----:B------:R-:W2:Y:S03]  /*8ba0*/  LDC.64 R12, c[0x0][0x9a0] ;  /* 0x00026800ff0c7b82 */ /* 0x000ea60000000a00 */
[----:B------:R-:W-:-:S04]  /*8bb0*/  ULOP3.LUT UR39, UR39, 0x3fff, URZ, 0xc0, !UPT ;  /* 0x00003fff27277892 */ /* 0x000fc8000f8ec03f */
[----:B------:R-:W-:-:S04]  /*8bc0*/  ULOP3.LUT UR4, UR39, 0x10000, URZ, 0xfc, !UPT ;  /* 0x0001000027047892 */ /* 0x000fc8000f8efc3f */
[----:B------:R-:W-:-:S04]  /*8bd0*/  UIMAD UR4, UR6, 0x700, UR4 ;  /* 0x00000700060478a4 */ /* 0x000fc8000f8e0204 */
[----:B------:R-:W-:-:S03]  /*8be0*/  UIADD3 UR6, UR4, 0x100, URZ ;  /* 0x0000010004067890 */ /* 0x000fc6000fffe03f */
[----:B------:R-:W-:Y:S02]  /*8bf0*/  UMOV UR10, UR4 ;  /* 0x00000004000a7c82 */ /* 0x000fe40008000000 */
[----:B------:R-:W-:Y:S01]  /*8c00*/  QGMMA.64x128x32.F32.E4M3.E4M3 R24, R200, gdesc[UR8], R24, gsb0 ;  /* 0x01e00008c8187df3 */ /* 0x000fe20008000818 */
[----:B------:R-:W-:Y:S01]  /*8c10*/  UMOV UR11, 0xc0000010 ;  /* 0xc0000010000b7882 */ /* 0x000fe20000000000 */
[----:B------:R-:W-:Y:S01]  /*8c20*/  UMOV UR10, UR6 ;  /* 0x00000006000a7c82 */ /* 0x000fe20008000000 */
[----:B------:R-:W-:Y:S01]  /*8c30*/  UIADD3 UR6, UR4, 0x200, URZ ;  /* 0x0000020004067890 */ /* 0x000fe2000fffe03f */
[----:B--2---:R-:W-:-:S04]  /*8c40*/  ISETP.NE.U32.AND P1, PT, R12, RZ, PT ;  /* 0x000000ff0c00720c */ /* 0x004fc80003f25070 */
[----:B------:R-:W-:-:S13]  /*8c50*/  ISETP.NE.AND.EX P1, PT, R13, RZ, PT, P1 ;  /* 0x000000ff0d00720c */ /* 0x000fda0003f25310 */
[----:B------:R-:W2:Y:S01]  /*8c60*/  @P1 LDC.64 R10, c[0x0][0x9c8] ;  /* 0x00027200ff0a1b82 */ /* 0x000ea20000000a00 */
[----:B------:R-:W-:-:S07]  /*8c70*/  @P1 SHF.R.S32.HI R17, RZ, 0x1f, R16 ;  /* 0x0000001fff111819 */ /* 0x000fce0000011410 */
[----:B------:R-:W3:Y:S01]  /*8c80*/  @P1 LDC.64 R14, c[0x0][0x9d0] ;  /* 0x00027400ff0e1b82 */ /* 0x000ee20000000a00 */
[C---:B--2---:R-:W-:Y:S02]  /*8c90*/  @P1 IMAD R0, R10.reuse, UR37, RZ ;  /* 0x000000250a001c24 */ /* 0x044fe4000f8e02ff */
[----:B-1----:R-:W-:-:S04]  /*8ca0*/  @P1 IMAD.WIDE.U32 R4, R10, UR36, RZ ;  /* 0x000000240a041c25 */ /* 0x002fc8000f8e00ff */
[----:B------:R-:W-:Y:S02]  /*8cb0*/  @P1 IMAD R11, R11, UR36, R0 ;  /* 0x000000240b0b1c24 */ /* 0x000fe4000f8e0200 */
[-C--:B---3--:R-:W-:Y:S02]  /*8cc0*/  @P1 IMAD R0, R17, R14.reuse, RZ ;  /* 0x0000000e11001224 */ /* 0x088fe400078e02ff */
[----:B------:R-:W-:Y:S02]  /*8cd0*/  @P1 IMAD.IADD R5, R5, 0x1, R11 ;  /* 0x0000000105051824 */ /* 0x000fe400078e020b */
[C---:B------:R-:W-:Y:S02]  /*8ce0*/  @P1 IMAD R11, R16.reuse, R15, R0 ;  /* 0x0000000f100b1224 */ /* 0x040fe400078e0200 */
[----:B------:R-:W-:-:S04]  /*8cf0*/  @P1 IMAD.WIDE.U32 R4, R16, R14, R4 ;  /* 0x0000000e10041225 */ /* 0x000fc800078e0004 */
[----:B------:R-:W-:Y:S01]  /*8d00*/  @P1 IMAD.IADD R0, R5, 0x1, R11 ;  /* 0x0000000105001824 */ /* 0x000fe200078e020b */
[----:B------:R-:W-:Y:S01]  /*8d10*/  @P1 LEA R10, P2, R4, R12, 0x2 ;  /* 0x0000000c040a1211 */ /* 0x000fe200078410ff */
[----:B------:R-:W-:-:S03]  /*8d20*/  IMAD.MOV.U32 R5, RZ, RZ, 0x3f800000 ;  /* 0x3f800000ff057424 */ /* 0x000fc600078e00ff */
[----:B------:R-:W-:-:S05]  /*8d30*/  @P1 LEA.HI.X R11, R4, R13, R0, 0x2, P2 ;  /* 0x0000000d040b1211 */ /* 0x000fca00010f1400 */
[----:B------:R1:W2:Y:S01]  /*8d40*/  @P1 LDG.E R5, desc[UR44][R10.64] ;  /* 0x0000002c0a051981 */ /* 0x0002a2000c1e1900 */
[----:B------:R-:W-:Y:S02]  /*8d50*/  WARPGROUP.DEPBAR.LE gsb0, 0x0 ;  /* 0x00008000000079c5 */ /* 0x000fe40000010000 */
[----:B------:R-:W-:-:S06]  /*8d60*/  WARPGROUP.ARRIVE ;  /* 0x00000000000079c5 */ /* 0x000fcc0000000000 */
[----:B------:R-:W-:Y:S01]  /*8d70*/  QGMMA.64x128x32.F32.E4M3.E4M3 R24, R204, gdesc[UR8], R24, gsb0 ;  /* 0x01e00008cc187df3 */ /* 0x000fe20008000818 */
[----:B------:R-:W-:Y:S01]  /*8d80*/  UMOV UR10, UR6 ;  /* 0x00000006000a7c82 */ /* 0x000fe20008000000 */
[----:B------:R-:W-:Y:S01]  /*8d90*/  UMOV UR11, 0xc0000010 ;  /* 0xc0000010000b7882 */ /* 0x000fe20000000000 */
[----:B------:R-:W-:Y:S01]  /*8da0*/  UIADD3 UR6, UR4, 0x300, URZ ;  /* 0x0000030004067890 */ /* 0x000fe2000fffe03f */
        /* <DEDUP_REMOVED lines=18> */
[----:B------:R-:W3:Y:S04]  /*8ed0*/  SHFL.BFLY PT, R0, R7, 0x2, 0x1f ;  /* 0x0c401f0007007f89 */ /* 0x000ee800000e0000 */
[----:B------:R-:W4:Y:S01]  /*8ee0*/  SHFL.BFLY PT, R13, R8, 0x2, 0x1f ;  /* 0x0c401f00080d7f89 */ /* 0x000f2200000e0000 */
[----:B------:R-:W-:Y:S02]  /*8ef0*/  WARPGROUP.DEPBAR.LE gsb0, 0x0 ;  /* 0x00008000000079c5 */ /* 0x000fe40000010000 */
[----:B------:R-:W-:-:S06]  /*8f00*/  WARPGROUP.ARRIVE ;  /* 0x00000000000079c5 */ /* 0x000fcc0000000000 */
[----:B------:R-:W-:Y:S01]  /*8f10*/  QGMMA.64x128x32.F32.E4M3.E4M3 R24, R220, gdesc[UR8], R24, gsb0 ;  /* 0x01e00008dc187df3 */ /* 0x000fe20008000818 */
[----:B------:R-:W-:Y:S01]  /*8f20*/  UMOV UR10, UR4 ;  /* 0x00000004000a7c82 */ /* 0x000fe20008000000 */
[----:B------:R-:W-:Y:S01]  /*8f30*/  UMOV UR11, 0xc0000010 ;  /* 0xc0000010000b7882 */ /* 0x000fe20000000000 */
[----:B---3--:R-:W-:Y:S01]  /*8f40*/  FADD.FTZ R0, R0, R7 ;  /* 0x0000000700007221 */ /* 0x008fe20000010000 */
[----:B----4-:R-:W-:-:S04]  /*8f50*/  FADD.FTZ R13, R13, R8 ;  /* 0x000000080d0d7221 */ /* 0x010fc80000010000 */
[----:B-1----:R-:W1:Y:S04]  /*8f60*/  SHFL.BFLY PT, R11, R0, 0x1, 0x1f ;  /* 0x0c201f00000b7f89 */ /* 0x002e6800000e0000 */
[----:B------:R-:W3:Y:S01]  /*8f70*/  SHFL.BFLY PT, R4, R13, 0x1, 0x1f ;  /* 0x0c201f000d047f89 */ /* 0x000ee200000e0000 */
[----:B0-----:R-:W-:Y:S02]  /*8f80*/  IMAD.MOV.U32 R6, RZ, RZ, RZ ;  /* 0x000000ffff067224 */ /* 0x001fe400078e00ff */
[----:B-1----:R-:W-:Y:S01]  /*8f90*/  FADD.FTZ R12, R0, R11 ;  /* 0x0000000b000c7221 */ /* 0x002fe20000010000 */
[----:B---3--:R-:W-:-:S04]  /*8fa0*/  FADD.FTZ R14, R13, R4 ;  /* 0x000000040d0e7221 */ /* 0x008fc80000010000 */
[C---:B------:R-:W-:Y:S01]  /*8fb0*/  FSETP.NE.FTZ.AND P1, PT, R12.reuse, RZ, PT ;  /* 0x000000ff0c00720b */ /* 0x040fe20003f35000 */
[----:B------:R-:W-:Y:S01]  /*8fc0*/  FMUL.FTZ R15, R12, 0.00390625 ;  /* 0x3b8000000c0f7820 */ /* 0x000fe20000410000 */
[----:B------:R-:W-:-:S04]  /*8fd0*/  FMUL.FTZ R11, R14, 0.00390625 ;  /* 0x3b8000000e0b7820 */ /* 0x000fc80000410000 */
[----:B------:R-:W-:Y:S02]  /*8fe0*/  FSETP.NE.FTZ.AND P2, PT, R15, RZ, PT ;  /* 0x000000ff0f00720b */ /* 0x000fe40003f55000 */
[----:B------:R-:W-:-:S05]  /*8ff0*/  FSETP.NE.FTZ.AND P3, PT, R11, RZ, PT ;  /* 0x000000ff0b00720b */ /* 0x000fca0003f75000 */
[----:B------:R-:W-:Y:S01]  /*9000*/  @P1 MUFU.RCP R6, R12 ;  /* 0x0000000c00061308 */ /* 0x000fe20000001000 */
[----:B------:R-:W-:Y:S01]  /*9010*/  FSETP.NE.FTZ.AND P1, PT, R14, RZ, PT ;  /* 0x000000ff0e00720b */ /* 0x000fe20003f35000 */
[----:B------:R-:W-:Y:S01]  /*9020*/  IMAD.MOV.U32 R10, RZ, RZ, RZ ;  /* 0x000000ffff0a7224 */ /* 0x000fe200078e00ff */
[----:B------:R-:W-:Y:S02]  /*9030*/  WARPGROUP.DEPBAR.LE gsb0, 0x0 ;  /* 0x00008000000079c5 */ /* 0x000fe40000010000 */
[----:B------:R-:W-:-:S06]  /*9040*/  WARPGROUP.ARRIVE ;  /* 0x00000000000079c5 */ /* 0x000fcc0000000000 */
[----:B------:R-:W-:Y:S01]  /*9050*/  QGMMA.64x128x32.F32.E4M3.E4M3 R24, R224, gdesc[UR8], R24, gsb0 ;  /* 0x01e00008e0187df3 */ /* 0x000fe20008000818 */
[----:B------:R-:W0:Y:S08]  /*9060*/  @P3 MUFU.LG2 R11, R11 ;  /* 0x0000000b000b3308 */ /* 0x000e300000000c00 */
[----:B------:R-:W1:Y:S08]  /*9070*/  @P2 MUFU.LG2 R7, R15 ;  /* 0x0000000f00072308 */ /* 0x000e700000000c00 */
[----:B------:R-:W3:Y:S01]  /*9080*/  @P1 MUFU.RCP R10, R14 ;  /* 0x0000000e000a1308 */ /* 0x000ee20000001000 */
[C---:B------:R-:W-:Y:S01]  /*9090*/  @P2 FMUL.FTZ R8, R2.reuse, 0.69314718246459960938 ;  /* 0x3f31721802082820 */ /* 0x040fe20000410000 */
[----:B------:R-:W-:Y:S01]  /*90a0*/  @P3 FMUL.FTZ R13, R2, 0.69314718246459960938 ;  /* 0x3f317218020d3820 */ /* 0x000fe20000410000 */
[----:B0-----:R-:W-:Y:S01]  /*90b0*/  @P3 FMUL.FTZ R2, R11, 0.69314718246459960938 ;  /* 0x3f3172180b023820 */ /* 0x001fe20000410000 */
[----:B------:R-:W-:-:S02]  /*90c0*/  IMAD.MOV.U32 R4, RZ, RZ, -0x800000 ;  /* 0xff800000ff047424 */ /* 0x000fc400078e00ff */
[----:B------:R-:W-:Y:S02]  /*90d0*/  IMAD.MOV.U32 R0, RZ, RZ, -0x800000 ;  /* 0xff800000ff007424 */ /* 0x000fe400078e00ff */
[----:B-1----:R-:W-:Y:S01]  /*90e0*/  @P2 FMUL.FTZ R7, R7, 0.69314718246459960938 ;  /* 0x3f31721807072820 */ /* 0x002fe20000410000 */
[----:B------:R-:W-:Y:S01]  /*90f0*/  @P3 FFMA.FTZ R4, R13, R3, R2 ;  /* 0x000000030d043223 */ /* 0x000fe20000010002 */
[----:B--2---:R-:W-:Y:S02]  /*9100*/  FMUL.FTZ R2, R6, R5 ;  /* 0x0000000506027220 */ /* 0x004fe40000410000 */
[----:B------:R-:W-:Y:S01]  /*9110*/  @P2 FFMA.FTZ R0, R8, R9, R7 ;  /* 0x0000000908002223 */ /* 0x000fe20000010007 */
[----:B---3--:R-:W-:Y:S01]  /*9120*/  FMUL.FTZ R3, R10, R5 ;  /* 0x000000050a037220 */ /* 0x008fe20000410000 */
[----:B------:R-:W-:Y:S02]  /*9130*/  WARPGROUP.DEPBAR.LE gsb0, 0x0 ;  /* 0x00008000000079c5 */ /* 0x000fe40000010000 */
[----:B------:R-:W-:Y:S05]  /*9140*/  @!P0 BRA `(.L_x_34) ;  /* 0x0000000000048947 */ /* 0x000fea0003800000 */
[----:B------:R-:W-:Y:S01]  /*9150*/  BPT.TRAP 0x1 ;  /* 0x000000040000795c */ /* 0x000fe20000300000 */
.L_x_34:
[----:B------:R-:W-:Y:S01]  /*9160*/  UIADD3 UR4, UR7, 0x2e860, URZ ;  /* 0x0002e86007047890 */ /* 0x000fe2000fffe03f */
[-C--:B------:R-:W-:Y:S01]  /*9170*/  FMUL.FTZ R6, R24, R2.reuse ;  /* 0x0000000218067220 */ /* 0x080fe20000410000 */
[-C--:B------:R-:W-:Y:S01]  /*9180*/  FMUL.FTZ R8, R29, R2.reuse ;  /* 0x000000021d087220 */ /* 0x080fe20000410000 */
[-C--:B------:R-:W-:Y:S01]  /*9190*/  FMUL.FTZ R9, R32, R2.reuse ;  /* 0x0000000220097220 */ /* 0x080fe20000410000 */
[----:B------:R-:W-:Y:S01]  /*91a0*/  UPRMT UR4, UR5, 0x654, UR4 ;  /* 0x0000065405047896 */ /* 0x000fe20008000004 */
        /* <DEDUP_REMOVED lines=8> */
[----:B------:R-:W-:Y:S01]  /*9230*/  SYNCS.ARRIVE.TRANS64.RED.A1T0 RZ, [UR4], RZ ;  /* 0x000000ffffff79a7 */ /* 0x000fe20008100404 */
        /* <DEDUP_REMOVED lines=47> */
[----:B------:R-:W-:Y:S01]  /*9530*/  PLOP3.LUT P0, PT, PT, PT, PT, 0x8, 0x0 ;  /* 0x000000000000781c */ /* 0x000fe20003f0e170 */
[-C--:B------:R-:W-:Y:S01]  /*9540*/  FMUL.FTZ R70, R70, R3.reuse ;  /* 0x0000000346467220 */ /* 0x080fe20000410000 */
[-C--:B------:R-:W-:Y:S01]  /*9550*/  FMUL.FTZ R67, R67, R3.reuse ;  /* 0x0000000343437220 */ /* 0x080fe20000410000 */
[-C--:B------:R-:W-:Y:S01]  /*9560*/  FMUL.FTZ R78, R78, R3.reuse ;  /* 0x000000034e4e7220 */ /* 0x080fe20000410000 */
[-C--:B------:R-:W-:Y:S01]  /*9570*/  FMUL.FTZ R75, R75, R3.reuse ;  /* 0x000000034b4b7220 */ /* 0x080fe20000410000 */
[-C--:B------:R-:W-:Y:S01]  /*9580*/  FMUL.FTZ R86, R86, R3.reuse ;  /* 0x0000000356567220 */ /* 0x080fe20000410000 */
[----:B------:R-:W-:-:S07]  /*9590*/  FMUL.FTZ R83, R83, R3 ;  /* 0x0000000353537220 */ /* 0x000fce0000410000 */
.L_x_12:
[----:B------:R-:W-:Y:S05]  /*95a0*/  @P0 BRA `(.L_x_35) ;  /* 0x0000002000540947 */ /* 0x000fea0003800000 */
[----:B------:R-:W0:Y:S01]  /*95b0*/  S2R R18, SR_TID.X ;  /* 0x0000000000127919 */ /* 0x000e220000002100 */
[----:B------:R-:W-:Y:S01]  /*95c0*/  ULDC.64 UR4, c[0x4][0x38] ;  /* 0x01000e0000047ab9 */ /* 0x000fe20000000a00 */
[----:B------:R-:W-:Y:S01]  /*95d0*/  ULDC.64 UR6, c[0x0][0xb38] ;  /* 0x0002ce0000067ab9 */ /* 0x000fe20000000a00 */
[----:B------:R-:W-:Y:S01]  /*95e0*/  ULDC.64 UR8, c[0x0][0xb28] ;  /* 0x0002ca0000087ab9 */ /* 0x000fe20000000a00 */
[----:B0-----:R-:W-:-:S05]  /*95f0*/  IMAD.SHL.U32 R2, R18, 0x4, RZ ;  /* 0x0000000412027824 */ /* 0x001fca00078e00ff */
[----:B------:R-:W-:Y:S01]  /*9600*/  LOP3.LUT R2, R2, 0xc, RZ, 0xc0, !PT ;  /* 0x0000000c02027812 */ /* 0x000fe200078ec0ff */
[----:B------:R-:W-:Y:S03]  /*9610*/  BAR.SYNC.DEFER_BLOCKING 0x1, 0x100 ;  /* 0x0044000000007b1d */ /* 0x000fe60000010000 */
[----:B------:R-:W-:-:S05]  /*9620*/  IADD3 R2, P0, R2, UR4, RZ ;  /* 0x0000000402027c10 */ /* 0x000fca000ff1e0ff */
[----:B------:R-:W-:Y:S01]  /*9630*/  IMAD.X R3, RZ, RZ, UR5, P0 ;  /* 0x00000005ff037e24 */ /* 0x000fe200080e06ff */
[----:B------:R-:W-:-:S05]  /*9640*/  ULDC.64 UR4, c[0x0][0xbd0] ;  /* 0x0002f40000047ab9 */ /* 0x000fca0000000a00 */
[----:B------:R0:W2:Y:S01]  /*9650*/  LDG.E.CONSTANT R3, desc[UR44][R2.64] ;  /* 0x0000002c02037981 */ /* 0x0000a2000c1e9900 */
[----:B------:R-:W-:Y:S01]  /*9660*/  LOP3.LUT P0, R17, R18, 0x3, RZ, 0xc0, !PT ;  /* 0x0000000312117812 */ /* 0x000fe2000780c0ff */
[----:B------:R-:W-:Y:S03]  /*9670*/  BSSY B0, `(.L_x_36) ;  /* 0x000018e000007945 */ /* 0x000fe60003800000 */
[----:B------:R-:W-:-:S04]  /*9680*/  ISETP.EQ.OR P0, PT, R17, 0x3, !P0 ;  /* 0x000000031100780c */ /* 0x000fc80004702670 */
[----:B------:R-:W-:Y:S02]  /*9690*/  SEL R108, R5, R8, P0 ;  /* 0x00000008056c7207 */ /* 0x000fe40000000000 */
[----:B------:R-:W-:Y:S01]  /*96a0*/  SEL R121, R8, R5, P0 ;  /* 0x0000000508797207 */ /* 0x000fe20000000000 */
[----:B------:R-:W-:Y:S01]  /*96b0*/  VIADD R8, R18, 0xffffff80 ;  /* 0xffffff8012087836 */ /* 0x000fe20000000000 */
[----:B------:R-:W-:Y:S02]  /*96c0*/  SEL R106, R6, R7, P0 ;  /* 0x00000007066a7207 */ /* 0x000fe40000000000 */
[----:B------:R-:W-:Y:S02]  /*96d0*/  SEL R119, R7, R6, P0 ;  /* 0x0000000607777207 */ /* 0x000fe40000000000 */
[----:B------:R-:W-:Y:S02]  /*96e0*/  SHF.R.S32.HI R7, RZ, 0x1f, R8 ;  /* 0x0000001fff077819 */ /* 0x000fe40000011408 */
[----:B------:R-:W-:-:S02]  /*96f0*/  SEL R96, R14, R49, P0 ;  /* 0x000000310e607207 */ /* 0x000fc40000000000 */
[----:B0-----:R-:W-:Y:S02]  /*9700*/  LEA.HI R2, R7, R8, RZ, 0x7 ;  /* 0x0000000807027211 */ /* 0x001fe400078f38ff */
[----:B------:R-:W-:Y:S02]  /*9710*/  SEL R109, R49, R14, P0 ;  /* 0x0000000e316d7207 */ /* 0x000fe40000000000 */
[----:B------:R-:W-:Y:S02]  /*9720*/  LOP3.LUT R5, R2, 0xffffff80, RZ, 0xc0, !PT ;  /* 0xffffff8002057812 */ /* 0x000fe400078ec0ff */
[----:B------:R-:W-:Y:S02]  /*9730*/  SEL R100, R44, R13, P0 ;  /* 0x0000000d2c647207 */ /* 0x000fe40000000000 */
[----:B------:R-:W-:Y:S01]  /*9740*/  SEL R113, R13, R44, P0 ;  /* 0x0000002c0d717207 */ /* 0x000fe20000000000 */
[----:B------:R-:W-:Y:S01]  /*9750*/  IMAD.IADD R14, R8, 0x1, -R5 ;  /* 0x00000001080e7824 */ /* 0x000fe200078e0a05 */
[----:B------:R-:W-:-:S02]  /*9760*/  SEL R98, R52, R15, P0 ;  /* 0x0000000f34627207 */ /* 0x000fc40000000000 */
[----:B------:R-:W-:Y:S02]  /*9770*/  SEL R111, R15, R52, P0 ;  /* 0x000000340f6f7207 */ /* 0x000fe40000000000 */
[----:B------:R-:W-:Y:S02]  /*9780*/  SHF.R.S32.HI R13, RZ, 0x1f, R14 ;  /* 0x0000001fff0d7819 */ /* 0x000fe4000001140e */
[----:B------:R-:W-:Y:S02]  /*9790*/  LEA.HI R7, R7, R8, RZ, 0x2 ;  /* 0x0000000807077211 */ /* 0x000fe400078f10ff */
[----:B------:R-:W-:Y:S02]  /*97a0*/  LEA.HI R15, R13, R14, RZ, 0x2 ;  /* 0x0000000e0d0f7211 */ /* 0x000fe400078f10ff */
[----:B------:R-:W-:Y:S02]  /*97b0*/  SEL R72, R32, R73, P0 ;  /* 0x0000004920487207 */ /* 0x000fe40000000000 */
[----:B------:R-:W-:-:S02]  /*97c0*/  SHF.R.S32.HI R5, RZ, 0x2, R15 ;  /* 0x00000002ff057819 */ /* 0x000fc4000001140f */
[----:B------:R-:W-:Y:S02]  /*97d0*/  SHF.R.S32.HI R6, RZ, 0x1f, R15 ;  /* 0x0000001fff067819 */ /* 0x000fe4000001140f */
[----:B------:R-:W-:Y:S01]  /*97e0*/  SEL R97, R73, R32, P0 ;  /* 0x0000002049617207 */ /* 0x000fe20000000000 */
[----:B------:R-:W-:Y:S01]  /*97f0*/  IMAD.WIDE.U32 R32, R16, UR4, RZ ;  /* 0x0000000410207c25 */ /* 0x000fe2000f8e00ff */
[----:B------:R-:W-:Y:S01]  /*9800*/  LOP3.LUT R7, R7, 0xfffffffc, RZ, 0xc0, !PT ;  /* 0xfffffffc07077812 */ /* 0x000fe200078ec0ff */
[----:B------:R-:W0:Y:S01]  /*9810*/  S2R R73, SR_CTAID.X ;  /* 0x0000000000497919 */ /* 0x000e220000002500 */
[----:B------:R-:W-:Y:S02]  /*9820*/  LEA.HI R6, R6, R5, RZ, 0x3 ;  /* 0x0000000506067211 */ /* 0x000fe400078f18ff */
[----:B------:R-:W-:Y:S01]  /*9830*/  SEL R102, R9, R10, P0 ;  /* 0x0000000a09667207 */ /* 0x000fe20000000000 */
[----:B------:R-:W-:Y:S01]  /*9840*/  IMAD.IADD R7, R8, 0x1, -R7 ;  /* 0x0000000108077824 */ /* 0x000fe200078e0a07 */
[----:B------:R-:W-:-:S02]  /*9850*/  SEL R115, R10, R9, P0 ;  /* 0x000000090a737207 */ /* 0x000fc40000000000 */
[----:B------:R-:W-:Y:S02]  /*9860*/  LOP3.LUT R8, R6, 0xfffffff8, RZ, 0xc0, !PT ;  /* 0xfffffff806087812 */ /* 0x000fe400078ec0ff */
[----:B------:R-:W-:Y:S02]  /*9870*/  SHF.R.S32.HI R9, RZ, 0x7, R2 ;  /* 0x00000007ff097819 */ /* 0x000fe40000011402 */
[----:B------:R-:W-:Y:S01]  /*9880*/  LEA.HI R6, R13, R14, RZ, 0x5 ;  /* 0x0000000e0d067211 */ /* 0x000fe200078f28ff */
[----:B------:R-:W-:Y:S01]  /*9890*/  IMAD.IADD R5, R5, 0x1, -R8 ;  /* 0x0000000105057824 */ /* 0x000fe200078e0a08 */
[----:B------:R-:W-:Y:S02]  /*98a0*/  LEA.HI R2, R2, R9, RZ, 0x1 ;  /* 0x0000000902027211 */ /* 0x000fe400078f08ff */
[----:B------:R-:W-:Y:S02]  /*98b0*/  SHF.R.S32.HI R6, RZ, 0x5, R6 ;  /* 0x00000005ff067819 */ /* 0x000fe40000011406 */
[----:B------:R-:W-:-:S02]  /*98c0*/  SEL R104, R36, R11, P0 ;  /* 0x0000000b24687207 */ /* 0x000fc40000000000 */
[----:B------:R-:W-:Y:S01]  /*98d0*/  SEL R117, R11, R36, P0 ;  /* 0x000000240b757207 */ /* 0x000fe20000000000 */
[----:B------:R-:W-:Y:S01]  /*98e0*/  IMAD R5, R6, 0x10, R5 ;  /* 0x0000001006057824 */ /* 0x000fe200078e0205 */
[----:B------:R-:W-:Y:S02]  /*98f0*/  LOP3.LUT R2, R2, 0x3fffffe, RZ, 0xc0, !PT ;  /* 0x03fffffe02027812 */ /* 0x000fe400078ec0ff */
[----:B------:R-:W-:Y:S02]  /*9900*/  SHF.R.S32.HI R11, RZ, 0x1f, R16 ;  /* 0x0000001fff0b7819 */ /* 0x000fe40000011410 */
[----:B------:R-:W-:Y:S01]  /*9910*/  LEA.HI R6, R7, R7, RZ, 0x1 ;  /* 0x0000000707067211 */ /* 0x000fe200078f08ff */
[----:B------:R-:W-:Y:S01]  /*9920*/  IMAD.IADD R2, R9, 0x1, -R2 ;  /* 0x0000000109027824 */ /* 0x000fe200078e0a02 */
[----:B------:R-:W-:Y:S01]  /*9930*/  SEL R28, R82, R83, P0 ;  /* 0x00000053521c7207 */ /* 0x000fe20000000000 */
[----:B------:R-:W-:Y:S01]  /*9940*/  IMAD R9, R11, UR4, RZ ;  /* 0x000000040b097c24 */ /* 0x000fe2000f8e02ff */
[----:B------:R-:W-:Y:S01]  /*9950*/  SEL R83, R83, R82, P0 ;  /* 0x0000005253537207 */ /* 0x000fe20000000000 */
[----:B------:R-:W-:Y:S01]  /*9960*/  IMAD R11, R11, UR6, RZ ;  /* 0x000000060b0b7c24 */ /* 0x000fe2000f8e02ff */
[----:B------:R-:W-:Y:S01]  /*9970*/  SEL R22, R12, R41, P0 ;  /* 0x000000290c167207 */ /* 0x000fe20000000000 */
[----:B------:R-:W1:Y:S01]  /*9980*/  LDC R82, c[0x0][0xbe8] ;  /* 0x0002fa00ff527b82 */ /* 0x000e620000000800 */
[----:B------:R-:W-:Y:S01]  /*9990*/  SEL R23, R41, R12, P0 ;  /* 0x0000000c29177207 */ /* 0x000fe20000000000 */
[----:B------:R-:W-:Y:S01]  /*99a0*/  IMAD R13, R16, UR7, R11 ;  /* 0x00000007100d7c24 */ /* 0x000fe2000f8e020b */
[----:B------:R-:W-:Y:S01]  /*99b0*/  SEL R12, R30, R31, P0 ;  /* 0x0000001f1e0c7207 */ /* 0x000fe20000000000 */
[----:B------:R-:W-:Y:S01]  /*99c0*/  IMAD R2, R2, 0x40, R5 ;  /* 0x0000004002027824 */ /* 0x000fe200078e0205 */
[----:B------:R-:W-:Y:S01]  /*99d0*/  LOP3.LUT R6, R6, 0x1ffffffe, RZ, 0xc0, !PT ;  /* 0x1ffffffe06067812 */ /* 0x000fe200078ec0ff */
[----:B------:R-:W-:Y:S01]  /*99e0*/  IMAD R9, R16, UR5, R9 ;  /* 0x0000000510097c24 */ /* 0x000fe2000f8e0209 */
[----:B------:R-:W-:Y:S01]  /*99f0*/  SEL R80, R76, R37, P0 ;  /* 0x000000254c507207 */ /* 0x000fe20000000000 */
[----:B------:R-:W3:Y:S01]  /*9a00*/  S2UR UR4, SR_CTAID.Y ;  /* 0x00000000000479c3 */ /* 0x000ee20000002600 */
[----:B------:R-:W-:Y:S01]  /*9a10*/  SEL R99, R37, R76, P0 ;  /* 0x0000004c25637207 */ /* 0x000fe20000000000 */
[----:B------:R-:W-:Y:S01]  /*9a20*/  IMAD.IADD R7, R7, 0x1, -R6 ;  /* 0x0000000107077824 */ /* 0x000fe200078e0a06 */
[----:B------:R-:W-:Y:S01]  /*9a30*/  SEL R76, R84, R45, P0 ;  /* 0x0000002d544c7207 */ /* 0x000fe20000000000 */
[----:B------:R-:W-:Y:S01]  /*9a40*/  IMAD.IADD R33, R33, 0x1, R9 ;  /* 0x0000000121217824 */ /* 0x000fe200078e0209 */
[----:B------:R-:W-:Y:S01]  /*9a50*/  SEL R77, R45, R84, P0 ;  /* 0x000000542d4d7207 */ /* 0x000fe20000000000 */
[----:B------:R-:W-:Y:S01]  /*9a60*/  IMAD R7, R7, 0x8, R2 ;  /* 0x0000000807077824 */ /* 0x000fe200078e0202 */
[----:B------:R-:W-:-:S02]  /*9a70*/  SEL R64, R40, R81, P0 ;  /* 0x0000005128407207 */ /* 0x000fc40000000000 */
[----:B------:R-:W-:Y:S01]  /*9a80*/  SEL R95, R81, R40, P0 ;  /* 0x00000028515f7207 */ /* 0x000fe20000000000 */
[----:B------:R-:W-:Y:S01]  /*9a90*/  IMAD.WIDE.U32 R40, R16, UR6, RZ ;  /* 0x0000000610287c25 */ /* 0x000fe2000f8e00ff */
[----:B------:R-:W-:Y:S01]  /*9aa0*/  SEL R92, R20, R57, P0 ;  /* 0x00000039145c7207 */ /* 0x000fe20000000000 */
[----:B------:R-:W-:Y:S01]  /*9ab0*/  ULDC.64 UR6, c[0x0][0xb48] ;  /* 0x0002d20000067ab9 */ /* 0x000fe20000000a00 */
[----:B------:R-:W-:Y:S01]  /*9ac0*/  SEL R105, R57, R20, P0 ;  /* 0x0000001439697207 */ /* 0x000fe20000000000 */
[----:B------:R-:W-:Y:S01]  /*9ad0*/  IMAD.IADD R41, R41, 0x1, R13 ;  /* 0x0000000129297824 */ /* 0x000fe200078e020d */
[----:B------:R-:W-:Y:S02]  /*9ae0*/  SEL R48, R34, R35, P0 ;  /* 0x0000002322307207 */ /* 0x000fe40000000000 */
[----:B------:R-:W-:Y:S02]  /*9af0*/  SEL R81, R35, R34, P0 ;  /* 0x0000002223517207 */ /* 0x000fe40000000000 */
[----:B------:R-:W-:-:S02]  /*9b00*/  SEL R8, R86, R87, P0 ;  /* 0x0000005756087207 */ /* 0x000fc40000000000 */
[----:B------:R-:W-:Y:S02]  /*9b10*/  SEL R11, R87, R86, P0 ;  /* 0x00000056570b7207 */ /* 0x000fe40000000000 */
[----:B------:R-:W-:Y:S01]  /*9b20*/  SEL R34, R78, R79, P0 ;  /* 0x0000004f4e227207 */ /* 0x000fe20000000000 */
[----:B------:R-:W4:Y:S01]  /*9b30*/  LDC.64 R86, c[0x0][0xb40] ;  /* 0x0002d000ff567b82 */ /* 0x000f220000000a00 */
[----:B------:R-:W-:Y:S02]  /*9b40*/  SEL R94, R60, R21, P0 ;  /* 0x000000153c5e7207 */ /* 0x000fe40000000000 */
[----:B------:R-:W-:Y:S02]  /*9b50*/  SEL R107, R21, R60, P0 ;  /* 0x0000003c156b7207 */ /* 0x000fe40000000000 */
[----:B------:R-:W-:Y:S02]  /*9b60*/  SEL R90, R68, R29, P0 ;  /* 0x0000001d445a7207 */ /* 0x000fe40000000000 */
[----:B------:R-:W-:-:S02]  /*9b70*/  SEL R103, R29, R68, P0 ;  /* 0x000000441d677207 */ /* 0x000fc40000000000 */
[----:B------:R-:W-:Y:S02]  /*9b80*/  SEL R85, R47, R46, P0 ;  /* 0x0000002e2f557207 */ /* 0x000fe40000000000 */
[----:B------:R-:W-:Y:S02]  /*9b90*/  SEL R68, R42, R43, P0 ;  /* 0x0000002b2a447207 */ /* 0x000fe40000000000 */
[----:B------:R-:W-:Y:S02]  /*9ba0*/  SEL R69, R43, R42, P0 ;  /* 0x0000002a2b457207 */ /* 0x000fe40000000000 */
[----:B------:R-:W-:Y:S02]  /*9bb0*/  SEL R10, R50, R51, P0 ;  /* 0x00000033320a7207 */ /* 0x000fe40000000000 */
[----:B------:R-:W-:Y:S02]  /*9bc0*/  SEL R93, R31, R30, P0 ;  /* 0x0000001e1f5d7207 */ /* 0x000fe40000000000 */
[----:B------:R-:W-:-:S02]  /*9bd0*/  SEL R42, R70, R71, P0 ;  /* 0x00000047462a7207 */ /* 0x000fc40000000000 */
[----:B------:R-:W-:Y:S01]  /*9be0*/  SEL R43, R71, R70, P0 ;  /* 0x00000046472b7207 */ /* 0x000fe20000000000 */
[----:B0-----:R-:W-:Y:S01]  /*9bf0*/  IMAD R71, R73, 0x80, R2 ;  /* 0x0000008049477824 */ /* 0x001fe200078e0202 */
[----:B------:R-:W-:Y:S01]  /*9c00*/  SEL R29, R51, R50, P0 ;  /* 0x00000032331d7207 */ /* 0x000fe20000000000 */
[----:B------:R-:W-:Y:S01]  /*9c10*/  IMAD R73, R73, 0x80, R7 ;  /* 0x0000008049497824 */ /* 0x000fe200078e0207 */
[----:B------:R-:W-:Y:S01]  /*9c20*/  LOP3.LUT R15, R15, 0x7ffffffc, RZ, 0xc0, !PT ;  /* 0x7ffffffc0f0f7812 */ /* 0x000fe200078ec0ff */
[----:B----4-:R-:W-:Y:S01]  /*9c30*/  IMAD.WIDE.U32 R40, R86, UR36, R40 ;  /* 0x0000002456287c25 */ /* 0x010fe2000f8e0028 */
[----:B------:R-:W-:Y:S02]  /*9c40*/  SEL R44, R26, R27, P0 ;  /* 0x0000001b1a2c7207 */ /* 0x000fe40000000000 */
[----:B------:R-:W-:Y:S01]  /*9c50*/  SEL R91, R27, R26, P0 ;  /* 0x0000001a1b5b7207 */ /* 0x000fe20000000000 */
[----:B------:R-:W-:Y:S01]  /*9c60*/  IMAD.IADD R70, R14, 0x1, -R15 ;  /* 0x000000010e467824 */ /* 0x000fe200078e0a0f */
[----:B------:R-:W-:-:S02]  /*9c70*/  SEL R50, R66, R67, P0 ;  /* 0x0000004342327207 */ /* 0x000fc40000000000 */
[----:B------:R-:W-:Y:S02]  /*9c80*/  SEL R51, R67, R66, P0 ;  /* 0x0000004243337207 */ /* 0x000fe40000000000 */
[----:B------:R-:W-:Y:S02]  /*9c90*/  SEL R18, R46, R47, P0 ;  /* 0x0000002f2e127207 */ /* 0x000fe40000000000 */
[----:B------:R-:W-:Y:S02]  /*9ca0*/  SEL R52, R62, R63, P0 ;  /* 0x0000003f3e347207 */ /* 0x000fe40000000000 */
[----:B------:R-:W-:Y:S02]  /*9cb0*/  SEL R53, R63, R62, P0 ;  /* 0x0000003e3f357207 */ /* 0x000fe40000000000 */
[----:B------:R-:W-:Y:S02]  /*9cc0*/  SEL R20, R38, R39, P0 ;  /* 0x0000002726147207 */ /* 0x000fe40000000000 */
[----:B------:R-:W-:-:S02]  /*9cd0*/  LOP3.LUT P1, RZ, R14, 0x3, RZ, 0xc0, !PT ;  /* 0x000000030eff7812 */ /* 0x000fc4000782c0ff */
[----:B------:R-:W-:Y:S02]  /*9ce0*/  SEL R88, R24, R65, P0 ;  /* 0x0000004118587207 */ /* 0x000fe40000000000 */
[----:B------:R-:W-:Y:S02]  /*9cf0*/  SEL R101, R65, R24, P0 ;  /* 0x0000001841657207 */ /* 0x000fe40000000000 */
[----:B-1----:R-:W-:Y:S02]  /*9d00*/  ISETP.NE.AND P2, PT, R82, 0x1, PT ;  /* 0x000000015200780c */ /* 0x002fe40003f45270 */
[----:B------:R-:W-:Y:S02]  /*9d10*/  SEL R89, R39, R38, P0 ;  /* 0x0000002627597207 */ /* 0x000fe40000000000 */
[----:B------:R-:W-:Y:S02]  /*9d20*/  SEL R56, R58, R59, P0 ;  /* 0x0000003b3a387207 */ /* 0x000fe40000000000 */
[----:B------:R-:W-:-:S02]  /*9d30*/  SEL R57, R59, R58, P0 ;  /* 0x0000003a3b397207 */ /* 0x000fc40000000000 */
[----:B------:R-:W-:Y:S02]  /*9d40*/  SEL R60, R54, R55, P0 ;  /* 0x00000037363c7207 */ /* 0x000fe40000000000 */
[----:B------:R-:W-:Y:S02]  /*9d50*/  SEL R61, R55, R54, P0 ;  /* 0x00000036373d7207 */ /* 0x000fe40000000000 */
[----:B------:R-:W-:Y:S02]  /*9d60*/  SEL R36, R74, R75, P0 ;  /* 0x0000004b4a247207 */ /* 0x000fe40000000000 */
[----:B------:R-:W-:Y:S02]  /*9d70*/  SEL R39, R75, R74, P0 ;  /* 0x0000004a4b277207 */ /* 0x000fe40000000000 */
[----:B------:R-:W-:Y:S01]  /*9d80*/  SEL R37, R79, R78, P0 ;  /* 0x0000004e4f257207 */ /* 0x000fe20000000000 */
[----:B------:R-:W0:Y:S01]  /*9d90*/  @P2 LDC R74, c[0x0][0xbec] ;  /* 0x0002fb00ff4a2b82 */ /* 0x000e220000000800 */
[----:B--2---:R1:W-:Y:S04]  /*9da0*/  SHFL.IDX PT, R45, R12, R3, 0x1c1f ;  /* 0x001c1f030c2d7589 */ /* 0x0043e800000e0000 */
[----:B------:R-:W-:Y:S04]  /*9db0*/  SHFL.IDX PT, R30, R92, R3, 0x1c1f ;  /* 0x001c1f035c1e7589 */ /* 0x000fe800000e0000 */
[----:B------:R-:W-:Y:S01]  /*9dc0*/  SHFL.IDX PT, R2, R34, R3, 0x1c1f ;  /* 0x001c1f0322027589 */ /* 0x000fe200000e0000 */
[----:B-1----:R-:W-:-:S03]  /*9dd0*/  LOP3.LUT R12, R3, 0x2, RZ, 0x3c, !PT ;  /* 0x00000002030c7812 */ /* 0x002fc600078e3cff */
[----:B------:R-:W-:Y:S04]  /*9de0*/  SHFL.IDX PT, R8, R8, R3, 0x1c1f ;  /* 0x001c1f0308087589 */ /* 0x000fe800000e0000 */
[----:B------:R-:W-:Y:S04]  /*9df0*/  SHFL.IDX PT, R31, R105, R12, 0x1c1f ;  /* 0x001c1f0c691f7589 */ /* 0x000fe800000e0000 */
[----:B------:R-:W1:Y:S04]  /*9e00*/  SHFL.IDX PT, R11, R11, R12, 0x1c1f ;  /* 0x001c1f0c0b0b7589 */ /* 0x000e6800000e0000 */
[----:B------:R-:W-:Y:S04]  /*9e10*/  SHFL.IDX PT, R6, R106, R3, 0x1c1f ;  /* 0x001c1f036a067589 */ /* 0x000fe800000e0000 */
[----:B------:R-:W-:Y:S04]  /*9e20*/  SHFL.IDX PT, R27, R94, R3, 0x1c1f ;  /* 0x001c1f035e1b7589 */ /* 0x000fe800000e0000 */
[----:B------:R-:W-:Y:S04]  /*9e30*/  SHFL.IDX PT, R9, R119, R12, 0x1c1f ;  /* 0x001c1f0c77097589 */ /* 0x000fe800000e0000 */
[----:B------:R-:W2:Y:S04]  /*9e40*/  SHFL.IDX PT, R34, R107, R12, 0x1c1f ;  /* 0x001c1f0c6b227589 */ /* 0x000ea800000e0000 */
[----:B------:R4:W-:Y:S04]  /*9e50*/  SHFL.IDX PT, R67, R85, R12, 0x1c1f ;  /* 0x001c1f0c55437589 */ /* 0x0009e800000e0000 */
[----:B------:R-:W-:Y:S01]  /*9e60*/  SHFL.IDX PT, R62, R10, R3, 0x1c1f ;  /* 0x001c1f030a3e7589 */ /* 0x000fe200000e0000 */
[----:B-1----:R-:W-:-:S03]  /*9e70*/  SEL R5, R8, R11, P0 ;  /* 0x0000000b08057207 */ /* 0x002fc60000000000 */
[----:B------:R-:W-:Y:S01]  /*9e80*/  SHFL.IDX PT, R7, R108, R3, 0x1c1f ;  /* 0x001c1f036c077589 */ /* 0x000fe200000e0000 */
[----:B----4-:R-:W1:Y:S03]  /*9e90*/  LDC.64 R84, c[0x0][0xbd8] ;  /* 0x0002f600ff547b82 */ /* 0x010e660000000a00 */
[----:B------:R-:W4:Y:S04]  /*9ea0*/  SHFL.IDX PT, R10, R121, R12, 0x1c1f ;  /* 0x001c1f0c790a7589 */ /* 0x000f2800000e0000 */
[----:B------:R-:W-:Y:S04]  /*9eb0*/  SHFL.IDX PT, R14, R102, R3, 0x1c1f ;  /* 0x001c1f03660e7589 */ /* 0x000fe800000e0000 */
[----:B------:R-:W5:Y:S04]  /*9ec0*/  SHFL.IDX PT, R15, R115, R12, 0x1c1f ;  /* 0x001c1f0c730f7589 */ /* 0x000f6800000e0000 */
[----:B------:R-:W-:Y:S04]  /*9ed0*/  SHFL.IDX PT, R22, R22, R3, 0x1c1f ;  /* 0x001c1f0316167589 */ /* 0x000fe800000e0000 */
[----:B------:R-:W-:Y:S04]  /*9ee0*/  SHFL.IDX PT, R66, R18, R3, 0x1c1f ;  /* 0x001c1f0312427589 */ /* 0x000fe800000e0000 */
[----:B------:R-:W-:Y:S04]  /*9ef0*/  SHFL.IDX PT, R23, R23, R12, 0x1c1f ;  /* 0x001c1f0c17177589 */ /* 0x000fe800000e0000 */
[----:B------:R-:W-:Y:S04]  /*9f00*/  SHFL.IDX PT, R13, R104, R3, 0x1c1f ;  /* 0x001c1f03680d7589 */ /* 0x000fe800000e0000 */
[----:B------:R-:W-:Y:S04]  /*9f10*/  SHFL.IDX PT, R49, R20, R3, 0x1c1f ;  /* 0x001c1f0314317589 */ /* 0x000fe800000e0000 */
[----:B------:R-:W3:Y:S04]  /*9f20*/  SHFL.IDX PT, R18, R117, R12, 0x1c1f ;  /* 0x001c1f0c75127589 */ /* 0x000ee800000e0000 */
[----:B------:R-:W-:Y:S04]  /*9f30*/  SHFL.IDX PT, R19, R100, R3, 0x1c1f ;  /* 0x001c1f0364137589 */ /* 0x000fe800000e0000 */
[----:B------:R-:W0:Y:S04]  /*9f40*/  SHFL.IDX PT, R20, R113, R12, 0x1c1f ;  /* 0x001c1f0c71147589 */ /* 0x000e2800000e0000 */
[----:B------:R-:W-:Y:S04]  /*9f50*/  SHFL.IDX PT, R24, R96, R3, 0x1c1f ;  /* 0x001c1f0360187589 */ /* 0x000fe800000e0000 */
[----:B------:R-:W-:Y:S04]  /*9f60*/  SHFL.IDX PT, R21, R109, R12, 0x1c1f ;  /* 0x001c1f0c6d157589 */ /* 0x000fe800000e0000 */
[----:B------:R-:W-:Y:S04]  /*9f70*/  SHFL.IDX PT, R25, R98, R3, 0x1c1f ;  /* 0x001c1f0362197589 */ /* 0x000fe800000e0000 */
[----:B------:R-:W-:Y:S04]  /*9f80*/  SHFL.IDX PT, R26, R111, R12, 0x1c1f ;  /* 0x001c1f0c6f1a7589 */ /* 0x000fe800000e0000 */
[----:B------:R2:W-:Y:S04]  /*9f90*/  SHFL.IDX PT, R46, R88, R3, 0x1c1f ;  /* 0x001c1f03582e7589 */ /* 0x0005e800000e0000 */
[----:B------:R-:W0:Y:S04]  /*9fa0*/  SHFL.IDX PT, R47, R101, R12, 0x1c1f ;  /* 0x001c1f0c652f7589 */ /* 0x000e2800000e0000 */
[----:B------:R-:W-:Y:S01]  /*9fb0*/  SHFL.IDX PT, R58, R72, R3, 0x1c1f ;  /* 0x001c1f03483a7589 */ /* 0x000fe200000e0000 */
[----:B--2---:R-:W2:Y:S03]  /*9fc0*/  @P2 LDC R88, c[0x0][0xbec] ;  /* 0x0002fb00ff582b82 */ /* 0x004ea60000000800 */
[----:B------:R-:W0:Y:S04]  /*9fd0*/  SHFL.IDX PT, R59, R97, R12, 0x1c1f ;  /* 0x001c1f0c613b7589 */ /* 0x000e2800000e0000 */
[----:B------:R-:W-:Y:S04]  /*9fe0*/  SHFL.IDX PT, R55, R80, R3, 0x1c1f ;  /* 0x001c1f0350377589 */ /* 0x000fe800000e0000 */
[----:B------:R4:W-:Y:S04]  /*9ff0*/  SHFL.IDX PT, R80, R89, R12, 0x1c1f ;  /* 0x001c1f0c59507589 */ /* 0x0009e800000e0000 */
[----:B------:R-:W-:Y:S04]  /*a000*/  SHFL.IDX PT, R35, R90, R3, 0x1c1f ;  /* 0x001c1f035a237589 */ /* 0x000fe800000e0000 */
[----:B------:R-:W0:Y:S01]  /*a010*/  SHFL.IDX PT, R54, R103, R12, 0x1c1f ;  /* 0x001c1f0c67367589 */ /* 0x000e2200000e0000 */
[----:B----4-:R-:W4:Y:S03]  /*a020*/  LDC R89, c[0x0][0xc50] ;  /* 0x00031400ff597b82 */ /* 0x010f260000000800 */
[----:B------:R5:W-:Y:S01]  /*a030*/  SHFL.IDX PT, R17, R28, R3, 0x1c1f ;  /* 0x001c1f031c117589 */ /* 0x000be200000e0000 */
[----:B--2---:R-:W-:-:S03]  /*a040*/  @P2 IMAD.HI.U32 R88, R73, R88, RZ ;  /* 0x0000005849582227 */ /* 0x004fc600078e00ff */
[----:B------:R-:W-:Y:S04]  /*a050*/  SHFL.IDX PT, R65, R64, R3, 0x1c1f ;  /* 0x001c1f0340417589 */ /* 0x000fe800000e0000 */
[----:B------:R-:W-:Y:S01]  /*a060*/  SHFL.IDX PT, R76, R76, R3, 0x1c1f ;  /* 0x001c1f034c4c7589 */ /* 0x000fe200000e0000 */
[----:B-----5:R-:W-:-:S03]  /*a070*/  SEL R28, R30, R31, P0 ;  /* 0x0000001f1e1c7207 */ /* 0x020fc60000000000 */
[----:B------:R-:W-:Y:S01]  /*a080*/  SHFL.IDX PT, R44, R44, R3, 0x1c1f ;  /* 0x001c1f032c2c7589 */ /* 0x000fe200000e0000 */
[----:B------:R-:W-:Y:S02]  /*a090*/  SEL R30, R31, R30, P0 ;  /* 0x0000001e1f1e7207 */ /* 0x000fe40000000000 */
[----:B------:R-:W-:Y:S01]  /*a0a0*/  SEL R31, R34, R27, P0 ;  /* 0x0000001b221f7207 */ /* 0x000fe20000000000 */
[----:B------:R-:W-:Y:S04]  /*a0b0*/  SHFL.IDX PT, R48, R48, R3, 0x1c1f ;  /* 0x001c1f0330307589 */ /* 0x000fe800000e0000 */
[----:B------:R-:W-:Y:S04]  /*a0c0*/  SHFL.IDX PT, R68, R68, R3, 0x1c1f ;  /* 0x001c1f0344447589 */ /* 0x000fe800000e0000 */
[----:B------:R-:W-:Y:S04]  /*a0d0*/  SHFL.IDX PT, R60, R60, R3, 0x1c1f ;  /* 0x001c1f033c3c7589 */ /* 0x000fe800000e0000 */
[----:B------:R-:W-:Y:S04]  /*a0e0*/  SHFL.IDX PT, R56, R56, R3, 0x1c1f ;  /* 0x001c1f0338387589 */ /* 0x000fe800000e0000 */
[----:B------:R-:W-:Y:S04]  /*a0f0*/  SHFL.IDX PT, R52, R52, R3, 0x1c1f ;  /* 0x001c1f0334347589 */ /* 0x000fe800000e0000 */
[----:B------:R-:W-:Y:S04]  /*a100*/  SHFL.IDX PT, R50, R50, R3, 0x1c1f ;  /* 0x001c1f0332327589 */ /* 0x000fe800000e0000 */
[----:B------:R-:W-:Y:S04]  /*a110*/  SHFL.IDX PT, R42, R42, R3, 0x1c1f ;  /* 0x001c1f032a2a7589 */ /* 0x000fe800000e0000 */
[----:B------:R2:W-:Y:S04]  /*a120*/  SHFL.IDX PT, R36, R36, R3, 0x1c1f ;  /* 0x001c1f0324247589 */ /* 0x0005e800000e0000 */
[----:B------:R-:W5:Y:S04]  /*a130*/  SHFL.IDX PT, R64, R99, R12, 0x1c1f ;  /* 0x001c1f0c63407589 */ /* 0x000f6800000e0000 */
[----:B------:R1:W-:Y:S01]  /*a140*/  SHFL.IDX PT, R63, R29, R12, 0x1c1f ;  /* 0x001c1f0c1d3f7589 */ /* 0x0003e200000e0000 */
[----:B--2---:R-:W-:-:S02]  /*a150*/  SEL R3, R11, R8, P0 ;  /* 0x000000080b037207 */ /* 0x004fc40000000000 */
[----:B------:R-:W-:Y:S01]  /*a160*/  SEL R8, R6, R9, P0 ;  /* 0x0000000906087207 */ /* 0x000fe20000000000 */
[----:B------:R2:W-:Y:S01]  /*a170*/  SHFL.IDX PT, R38, R83, R12, 0x1c1f ;  /* 0x001c1f0c53267589 */ /* 0x0005e200000e0000 */
[----:B------:R-:W-:Y:S02]  /*a180*/  SEL R6, R9, R6, P0 ;  /* 0x0000000609067207 */ /* 0x000fe40000000000 */
[----:B------:R-:W-:Y:S01]  /*a190*/  SEL R9, R7, R10, P0 ;  /* 0x0000000a07097207 */ /* 0x000fe20000000000 */
[----:B------:R-:W-:Y:S01]  /*a1a0*/  SHFL.IDX PT, R77, R77, R12, 0x1c1f ;  /* 0x001c1f0c4d4d7589 */ /* 0x000fe200000e0000 */
[----:B-1----:R-:W-:Y:S01]  /*a1b0*/  SEL R29, R27, R34, P0 ;  /* 0x000000221b1d7207 */ /* 0x002fe20000000000 */
[----:B------:R-:W-:Y:S01]  /*a1c0*/  IMAD R34, R84, UR37, RZ ;  /* 0x0000002554227c24 */ /* 0x000fe2000f8e02ff */
[----:B------:R-:W-:Y:S01]  /*a1d0*/  SEL R7, R10, R7, P0 ;  /* 0x000000070a077207 */ /* 0x000fe20000000000 */
[----:B------:R-:W1:Y:S01]  /*a1e0*/  SHFL.IDX PT, R72, R95, R12, 0x1c1f ;  /* 0x001c1f0c5f487589 */ /* 0x000e6200000e0000 */
[----:B------:R-:W-:Y:S01]  /*a1f0*/  SEL R10, R14, R15, P0 ;  /* 0x0000000f0e0a7207 */ /* 0x000fe20000000000 */
[----:B--2---:R-:W2:Y:S01]  /*a200*/  @P2 LDC R83, c[0x0][0xbf0] ;  /* 0x0002fc00ff532b82 */ /* 0x004ea20000000800 */
[----:B------:R-:W-:Y:S01]  /*a210*/  SEL R14, R15, R14, P0 ;  /* 0x0000000e0f0e7207 */ /* 0x000fe20000000000 */
[----:B------:R-:W-:Y:S01]  /*a220*/  SHFL.IDX PT, R78, R93, R12, 0x1c1f ;  /* 0x001c1f0c5d4e7589 */ /* 0x000fe200000e0000 */
[----:B------:R-:W-:Y:S01]  /*a230*/  IMAD R75, R85, UR36, R34 ;  /* 0x00000024554b7c24 */ /* 0x000fe2000f8e0222 */
[----:B---3--:R-:W-:-:S02]  /*a240*/  SEL R11, R13, R18, P0 ;  /* 0x000000120d0b7207 */ /* 0x008fc40000000000 */
[----:B------:R-:W3:Y:S01]  /*a250*/  SHFL.IDX PT, R79, R91, R12, 0x1c1f ;  /* 0x001c1f0c5b4f7589 */ /* 0x000ee200000e0000 */
[----:B------:R-:W-:Y:S01]  /*a260*/  SEL R15, R18, R13, P0 ;  /* 0x0000000d120f7207 */ /* 0x000fe20000000000 */
[----:B------:R-:W1:Y:S01]  /*a270*/  @P2 LDC R85, c[0x0][0xbf0] ;  /* 0x0002fc00ff552b82 */ /* 0x000e620000000800 */
[----:B0-----:R-:W-:Y:S01]  /*a280*/  SEL R13, R19, R20, P0 ;  /* 0x00000014130d7207 */ /* 0x001fe20000000000 */
[----:B------:R-:W0:Y:S01]  /*a290*/  SHFL.IDX PT, R81, R81, R12, 0x1c1f ;  /* 0x001c1f0c51517589 */ /* 0x000e2200000e0000 */
[----:B------:R-:W-:Y:S02]  /*a2a0*/  SEL R18, R46, R47, P0 ;  /* 0x0000002f2e127207 */ /* 0x000fe40000000000 */
[----:B------:R-:W-:Y:S01]  /*a2b0*/  SEL R34, R59, R58, P0 ;  /* 0x0000003a3b227207 */ /* 0x000fe20000000000 */
[----:B------:R-:W-:Y:S01]  /*a2c0*/  SHFL.IDX PT, R69, R69, R12, 0x1c1f ;  /* 0x001c1f0c45457589 */ /* 0x000fe200000e0000 */
[----:B------:R-:W-:-:S03]  /*a2d0*/  SEL R27, R54, R35, P0 ;  /* 0x00000023361b7207 */ /* 0x000fc60000000000 */
[----:B------:R-:W-:Y:S04]  /*a2e0*/  SHFL.IDX PT, R61, R61, R12, 0x1c1f ;  /* 0x001c1f0c3d3d7589 */ /* 0x000fe800000e0000 */
[----:B------:R-:W-:Y:S04]  /*a2f0*/  SHFL.IDX PT, R53, R53, R12, 0x1c1f ;  /* 0x001c1f0c35357589 */ /* 0x000fe800000e0000 */
[----:B------:R-:W-:Y:S04]  /*a300*/  SHFL.IDX PT, R57, R57, R12, 0x1c1f ;  /* 0x001c1f0c39397589 */ /* 0x000fe800000e0000 */
[----:B------:R-:W-:Y:S04]  /*a310*/  SHFL.IDX PT, R43, R43, R12, 0x1c1f ;  /* 0x001c1f0c2b2b7589 */ /* 0x000fe800000e0000 */
[----:B------:R-:W-:Y:S04]  /*a320*/  SHFL.IDX PT, R51, R51, R12, 0x1c1f ;  /* 0x001c1f0c33337589 */ /* 0x000fe800000e0000 */
[----:B------:R-:W-:Y:S04]  /*a330*/  SHFL.IDX PT, R37, R37, R12, 0x1c1f ;  /* 0x001c1f0c25257589 */ /* 0x000fe800000e0000 */
[----:B------:R4:W-:Y:S02]  /*a340*/  SHFL.IDX PT, R39, R39, R12, 0x1c1f ;  /* 0x001c1f0c27277589 */ /* 0x0009e400000e0000 */
[----:B----4-:R-:W-:-:S02]  /*a350*/  SEL R12, R22, R23, P0 ;  /* 0x00000017160c7207 */ /* 0x010fc40000000000 */
[----:B------:R-:W-:Y:S02]  /*a360*/  SEL R22, R23, R22, P0 ;  /* 0x0000001617167207 */ /* 0x000fe40000000000 */
[----:B------:R-:W-:Y:S02]  /*a370*/  SEL R23, R20, R19, P0 ;  /* 0x0000001314177207 */ /* 0x000fe40000000000 */
[----:B------:R-:W-:Y:S02]  /*a380*/  SEL R20, R24, R21, P0 ;  /* 0x0000001518147207 */ /* 0x000fe40000000000 */
[----:B------:R-:W-:Y:S02]  /*a390*/  SEL R24, R21, R24, P0 ;  /* 0x0000001815187207 */ /* 0x000fe40000000000 */
[----:B------:R-:W-:Y:S02]  /*a3a0*/  SEL R21, R25, R26, P0 ;  /* 0x0000001a19157207 */ /* 0x000fe40000000000 */
[----:B------:R-:W-:-:S02]  /*a3b0*/  SEL R25, R26, R25, P0 ;  /* 0x000000191a197207 */ /* 0x000fc40000000000 */
[----:B------:R-:W-:Y:S01]  /*a3c0*/  SEL R26, R47, R46, P0 ;  /* 0x0000002e2f1a7207 */ /* 0x000fe20000000000 */
[----:B------:R-:W-:Y:S01]  /*a3d0*/  IMAD.WIDE.U32 R46, R84, UR36, R32 ;  /* 0x00000024542e7c25 */ /* 0x000fe2000f8e0020 */
[----:B------:R-:W-:Y:S02]  /*a3e0*/  SEL R32, R58, R59, P0 ;  /* 0x0000003b3a207207 */ /* 0x000fe40000000000 */
[----:B------:R-:W-:Y:S01]  /*a3f0*/  SEL R19, R35, R54, P0 ;  /* 0x0000003623137207 */ /* 0x000fe20000000000 */
[----:B------:R-:W-:Y:S01]  /*a400*/  IMAD.MOV R58, RZ, RZ, -R16 ;  /* 0x000000ffff3a7224 */ /* 0x000fe200078e0a10 */
[----:B-----5:R-:W-:Y:S01]  /*a410*/  SEL R33, R55, R64, P0 ;  /* 0x0000004037217207 */ /* 0x020fe20000000000 */
[----:B------:R-:W-:Y:S01]  /*a420*/  IMAD R54, R86, UR37, RZ ;  /* 0x0000002556367c24 */ /* 0x000fe2000f8e02ff */
[----:B------:R-:W-:Y:S01]  /*a430*/  SEL R35, R64, R55, P0 ;  /* 0x0000003740237207 */ /* 0x000fe20000000000 */
[----:B------:R-:W-:Y:S01]  /*a440*/  IMAD R89, R89, R58, UR4 ;  /* 0x0000000459597e24 */ /* 0x000fe2000f8e023a */
[----:B------:R-:W-:Y:S01]  /*a450*/  ULDC.64 UR4, c[0x0][0xbe0] ;  /* 0x0002f80000047ab9 */ /* 0x000fe20000000a00 */
[----:B------:R-:W-:-:S03]  /*a460*/  @P2 IMAD.HI.U32 R16, R73, R74, RZ ;  /* 0x0000004a49102227 */ /* 0x000fc600078e00ff */
[----:B------:R-:W-:Y:S01]  /*a470*/  SHF.R.S32.HI R64, RZ, 0x1f, R89 ;  /* 0x0000001fff407819 */ /* 0x000fe20000011459 */
[----:B------:R-:W-:Y:S02]  /*a480*/  IMAD R55, R87, UR36, R54 ;  /* 0x0000002457377c24 */ /* 0x000fe4000f8e0236 */
[----:B------:R-:W-:Y:S02]  /*a490*/  IMAD.IADD R47, R47, 0x1, R75 ;  /* 0x000000012f2f7824 */ /* 0x000fe400078e024b */
[----:B------:R-:W-:Y:S01]  /*a4a0*/  IMAD.MOV.U32 R59, RZ, RZ, R73 ;  /* 0x000000ffff3b7224 */ /* 0x000fe200078e0049 */
[----:B--2---:R-:W-:Y:S01]  /*a4b0*/  @P2 SHF.R.U32.HI R59, RZ, R83, R16 ;  /* 0x00000053ff3b2219 */ /* 0x004fe20000011610 */
[----:B------:R-:W-:Y:S02]  /*a4c0*/  IMAD.IADD R55, R41, 0x1, R55 ;  /* 0x0000000129377824 */ /* 0x000fe400078e0237 */
[----:B------:R-:W-:Y:S02]  /*a4d0*/  IMAD.MOV.U32 R54, RZ, RZ, R40 ;  /* 0x000000ffff367224 */ /* 0x000fe400078e0028 */
[----:B------:R-:W-:Y:S01]  /*a4e0*/  IMAD.MOV.U32 R75, RZ, RZ, R73 ;  /* 0x000000ffff4b7224 */ /* 0x000fe200078e0049 */
[----:B-1----:R-:W-:Y:S01]  /*a4f0*/  @P2 SHF.R.U32.HI R75, RZ, R85, R88 ;  /* 0x00000055ff4b2219 */ /* 0x002fe20000011658 */
[----:B------:R-:W-:-:S02]  /*a500*/  IMAD R16, R64, UR4, RZ ;  /* 0x0000000440107c24 */ /* 0x000fc4000f8e02ff */
[----:B------:R-:W-:-:S04]  /*a510*/  IMAD.WIDE.U32 R40, R89, UR4, R46 ;  /* 0x0000000459287c25 */ /* 0x000fc8000f8e002e */
[----:B------:R-:W-:Y:S01]  /*a520*/  IMAD R58, R89, UR5, R16 ;  /* 0x00000005593a7c24 */ /* 0x000fe2000f8e0210 */
[----:B------:R-:W-:Y:S01]  /*a530*/  IADD3 R40, P2, R59, R40, RZ ;  /* 0x000000283b287210 */ /* 0x000fe20007f5e0ff */
[----:B------:R-:W-:Y:S01]  /*a540*/  IMAD.WIDE.U32 R46, R89, UR6, R54 ;  /* 0x00000006592e7c25 */ /* 0x000fe2000f8e0036 */
[----:B------:R-:W-:Y:S01]  /*a550*/  SHF.R.S32.HI R55, RZ, 0x1f, R59 ;  /* 0x0000001fff377819 */ /* 0x000fe2000001143b */
[----:B------:R-:W-:Y:S01]  /*a560*/  ULDC.64 UR4, c[0x0][0xb30] ;  /* 0x0002cc0000047ab9 */ /* 0x000fe20000000a00 */
[----:B------:R-:W-:Y:S01]  /*a570*/  SHF.R.S32.HI R16, RZ, 0x1f, R75 ;  /* 0x0000001fff107819 */ /* 0x000fe2000001144b */
[----:B------:R-:W-:Y:S01]  /*a580*/  IMAD.MOV R54, RZ, RZ, -R59 ;  /* 0x000000ffff367224 */ /* 0x000fe200078e0a3b */
[----:B------:R-:W-:Y:S01]  /*a590*/  IADD3.X R41, R55, R41, R58, P2, !PT ;  /* 0x0000002937297210 */ /* 0x000fe200017fe43a */
[----:B------:R-:W-:Y:S01]  /*a5a0*/  IMAD R64, R64, UR6, RZ ;  /* 0x0000000640407c24 */ /* 0x000fe2000f8e02ff */
[----:B------:R-:W-:Y:S01]  /*a5b0*/  SEL R58, R72, R65, P0 ;  /* 0x00000041483a7207 */ /* 0x000fe20000000000 */
[----:B------:R-:W-:-:S02]  /*a5c0*/  IMAD.MOV R59, RZ, RZ, -R75 ;  /* 0x000000ffff3b7224 */ /* 0x000fc400078e0a4b */
[----:B------:R-:W-:Y:S02]  /*a5d0*/  IMAD R16, R16, UR4, RZ ;  /* 0x0000000410107c24 */ /* 0x000fe4000f8e02ff */
[C-C-:B------:R-:W-:Y:S02]  /*a5e0*/  IMAD R55, R82.reuse, R54, R73.reuse ;  /* 0x0000003652377224 */ /* 0x140fe400078e0249 */
[----:B------:R-:W-:Y:S01]  /*a5f0*/  IMAD R83, R89, UR7, R64 ;  /* 0x0000000759537c24 */ /* 0x000fe2000f8e0240 */
[----:B------:R-:W-:Y:S01]  /*a600*/  ULDC.64 UR6, c[0x0][0xbc8] ;  /* 0x0002f20000067ab9 */ /* 0x000fe20000000a00 */
[----:B------:R-:W-:Y:S02]  /*a610*/  IMAD R59, R82, R59, R73 ;  /* 0x0000003b523b7224 */ /* 0x000fe400078e0249 */
[----:B------:R-:W-:Y:S01]  /*a620*/  IMAD R73, R75, UR5, R16 ;  /* 0x000000054b497c24 */ /* 0x000fe2000f8e0210 */
[----:B------:R-:W-:Y:S01]  /*a630*/  SHF.R.S32.HI R16, RZ, 0x1f, R55 ;  /* 0x0000001fff107819 */ /* 0x000fe20000011437 */
[----:B------:R-:W-:Y:S01]  /*a640*/  IMAD.IADD R47, R47, 0x1, R83 ;  /* 0x000000012f2f7824 */ /* 0x000fe200078e0253 */
[----:B------:R-:W-:Y:S01]  /*a650*/  SHF.R.S32.HI R54, RZ, 0x1f, R59 ;  /* 0x0000001fff367819 */ /* 0x000fe2000001143b */
[----:B------:R-:W1:Y:S01]  /*a660*/  S2UR UR5, SR_CgaCtaId ;  /* 0x00000000000579c3 */ /* 0x000e620000008800 */
[----:B------:R-:W-:-:S04]  /*a670*/  IMAD.WIDE.U32 R40, R55, UR6, R40 ;  /* 0x0000000637287c25 */ /* 0x000fc8000f8e0028 */
[----:B------:R-:W-:Y:S01]  /*a680*/  IMAD.WIDE.U32 R46, R75, UR4, R46 ;  /* 0x000000044b2e7c25 */ /* 0x000fe2000f8e002e */
[----:B------:R-:W-:-:S03]  /*a690*/  UMOV UR4, 0x400 ;  /* 0x0000040000047882 */ /* 0x000fc60000000000 */
[----:B------:R-:W-:Y:S02]  /*a6a0*/  IMAD R16, R16, UR6, RZ ;  /* 0x0000000610107c24 */ /* 0x000fe4000f8e02ff */
[----:B------:R-:W-:Y:S02]  /*a6b0*/  IMAD.IADD R47, R47, 0x1, R73 ;  /* 0x000000012f2f7824 */ /* 0x000fe400078e0249 */
[----:B------:R-:W-:Y:S02]  /*a6c0*/  IMAD R54, R54, UR8, RZ ;  /* 0x0000000836367c24 */ /* 0x000fe4000f8e02ff */
[----:B------:R-:W-:Y:S01]  /*a6d0*/  IMAD R73, R55, UR7, R16 ;  /* 0x0000000737497c24 */ /* 0x000fe2000f8e0210 */
[----:B------:R-:W-:Y:S01]  /*a6e0*/  ULDC.64 UR6, c[0x0][0xba8] ;  /* 0x0002ea0000067ab9 */ /* 0x000fe20000000a00 */
[C---:B------:R-:W-:Y:S01]  /*a6f0*/  IMAD R75, R59.reuse, UR9, R54 ;  /* 0x000000093b4b7c24 */ /* 0x040fe2000f8e0236 */
[----:B------:R-:W-:Y:S01]  /*a700*/  LEA R84, P2, R40, UR6, 0x2 ;  /* 0x0000000628547c11 */ /* 0x000fe2000f8410ff */
[----:B------:R-:W-:Y:S01]  /*a710*/  IMAD.WIDE.U32 R46, R59, UR8, R46 ;  /* 0x000000083b2e7c25 */ /* 0x000fe2000f8e002e */
[----:B------:R-:W-:Y:S01]  /*a720*/  SEL R54, R65, R72, P0 ;  /* 0x0000004841367207 */ /* 0x000fe20000000000 */
[----:B------:R-:W-:Y:S01]  /*a730*/  ULDC UR6, c[0x0][0xa88] ;  /* 0x0002a20000067ab9 */ /* 0x000fe20000000800 */
[----:B------:R-:W-:Y:S01]  /*a740*/  ULDC.64 UR8, c[0x0][0xb00] ;  /* 0x0002c00000087ab9 */ /* 0x000fe20000000a00 */
[----:B------:R-:W-:Y:S01]  /*a750*/  IMAD.IADD R55, R41, 0x1, R73 ;  /* 0x0000000129377824 */ /* 0x000fe200078e0249 */
[----:B------:R-:W-:Y:S01]  /*a760*/  SHFL.IDX PT, R72, R84, RZ, 0x1c1f ;  /* 0x001c1fff54487589 */ /* 0x000fe200000e0000 */
[----:B------:R-:W-:Y:S01]  /*a770*/  IMAD.IADD R41, R47, 0x1, R75 ;  /* 0x000000012f297824 */ /* 0x000fe200078e024b */
[----:B-1----:R-:W-:Y:S01]  /*a780*/  ULEA UR4, UR5, UR4, 0x18 ;  /* 0x0000000405047291 */ /* 0x002fe2000f8ec03f */
[----:B------:R-:W-:Y:S01]  /*a790*/  IMAD R16, R82, UR6, RZ ;  /* 0x0000000652107c24 */ /* 0x000fe2000f8e02ff */
[----:B------:R-:W-:Y:S01]  /*a7a0*/  LEA.HI.X R47, R40, UR7, R55, 0x2, P2 ;  /* 0x00000007282f7c11 */ /* 0x000fe200090f1437 */
[----:B------:R-:W-:Y:S01]  /*a7b0*/  SHFL.IDX PT, R74, R84, 0x1, 0x1c1f ;  /* 0x003c1f00544a7f89 */ /* 0x000fe200000e0000 */
[C---:B------:R-:W-:Y:S01]  /*a7c0*/  VIADD R83, R71.reuse, 0x8 ;  /* 0x0000000847537836 */ /* 0x040fe20000000000 */
[----:B------:R-:W-:Y:S01]  /*a7d0*/  UIADD3 UR4, UR4, 0x2e820, URZ ;  /* 0x0002e82004047890 */ /* 0x000fe2000fffe03f */
[-C--:B------:R-:W-:Y:S01]  /*a7e0*/  ISETP.GE.OR P2, PT, R71, R16.reuse, P1 ;  /* 0x000000104700720c */ /* 0x080fe20000f46670 */
[----:B------:R-:W1:Y:S01]  /*a7f0*/  SHFL.IDX PT, R73, R47, RZ, 0x1c1f ;  /* 0x001c1fff2f497589 */ /* 0x000e6200000e0000 */
[C---:B------:R-:W-:Y:S01]  /*a800*/  LEA R85, P3, R46.reuse, UR8, 0x2 ;  /* 0x000000082e557c11 */ /* 0x040fe2000f8610ff */
[----:B------:R-:W-:Y:S01]  /*a810*/  UPRMT UR4, URZ, 0x654, UR4 ;  /* 0x000006543f047896 */ /* 0x000fe20008000004 */
[----:B------:R-:W-:Y:S01]  /*a820*/  ISETP.GE.OR P1, PT, R83, R16, P1 ;  /* 0x000000105300720c */ /* 0x000fe20000f26670 */
[----:B------:R2:W4:Y:S01]  /*a830*/  SHFL.IDX PT, R75, R47, 0x1, 0x1c1f ;  /* 0x003c1f002f4b7f89 */ /* 0x00052200000e0000 */
[----:B------:R-:W-:-:S02]  /*a840*/  LEA.HI.X R86, R46, UR9, R41, 0x2, P3 ;  /* 0x000000092e567c11 */ /* 0x000fc400098f1429 */
[----:B------:R-:W-:Y:S01]  /*a850*/  ISETP.GE.AND P3, PT, R71, R16, PT ;  /* 0x000000104700720c */ /* 0x000fe20003f66270 */
[----:B------:R1:W4:Y:S01]  /*a860*/  SHFL.IDX PT, R64, R85, RZ, 0x1c1f ;  /* 0x001c1fff55407589 */ /* 0x00032200000e0000 */
[----:B---3--:R-:W-:Y:S01]  /*a870*/  SEL R40, R44, R79, P0 ;  /* 0x0000004f2c287207 */ /* 0x008fe20000000000 */
[----:B------:R-:W-:Y:S01]  /*a880*/  IMAD.SHL.U32 R71, R70, 0x2, RZ ;  /* 0x0000000246477824 */ /* 0x000fe200078e00ff */
[----:B------:R-:W-:Y:S01]  /*a890*/  SYNCS.ARRIVE.TRANS64.RED.A1T0 RZ, [UR4], RZ ;  /* 0x000000ffffff79a7 */ /* 0x000fe20008100404 */
[----:B------:R3:W3:Y:S01]  /*a8a0*/  SHFL.IDX PT, R65, R86, RZ, 0x1c1f ;  /* 0x001c1fff56417589 */ /* 0x0006e200000e0000 */
[----:B------:R-:W-:Y:S02]  /*a8b0*/  SEL R41, R45, R78, P0 ;  /* 0x0000004e2d297207 */ /* 0x000fe40000000000 */
[----:B0-----:R-:W-:Y:S02]  /*a8c0*/  SEL R46, R48, R81, P0 ;  /* 0x00000051302e7207 */ /* 0x001fe40000000000 */
[----:B--2---:R-:W-:-:S02]  /*a8d0*/  SEL R47, R49, R80, P0 ;  /* 0x00000050312f7207 */ /* 0x004fc40000000000 */
[----:B------:R-:W-:Y:S02]  /*a8e0*/  SEL R55, R76, R77, P0 ;  /* 0x0000004d4c377207 */ /* 0x000fe40000000000 */
[----:B------:R-:W-:Y:S02]  /*a8f0*/  SEL R59, R77, R76, P0 ;  /* 0x0000004c4d3b7207 */ /* 0x000fe40000000000 */
[----:B------:R-:W-:Y:S01]  /*a900*/  SEL R44, R79, R44, P0 ;  /* 0x0000002c4f2c7207 */ /* 0x000fe20000000000 */
[----:B-1----:R0:W-:Y:S01]  /*a910*/  @!P2 ST.E desc[UR44][R72.64], R0 ;  /* 0x000000004800a985 */ /* 0x0021e2000c10192c */
[----:B------:R-:W-:Y:S02]  /*a920*/  SEL R45, R78, R45, P0 ;  /* 0x0000002d4e2d7207 */ /* 0x000fe40000000000 */
[----:B------:R-:W-:Y:S01]  /*a930*/  SEL R48, R81, R48, P0 ;  /* 0x0000003051307207 */ /* 0x000fe20000000000 */
[----:B----4-:R0:W-:Y:S01]  /*a940*/  @!P1 ST.E desc[UR44][R74.64], R4 ;  /* 0x000000044a009985 */ /* 0x0101e2000c10192c */
[----:B------:R-:W-:Y:S01]  /*a950*/  SEL R49, R80, R49, P0 ;  /* 0x0000003150317207 */ /* 0x000fe20000000000 */
[----:B------:R-:W-:Y:S06]  /*a960*/  @P3 BRA `(.L_x_37) ;  /* 0x0000000400783947 */ /* 0x000fec0003800000 */
[C---:B0-----:R-:W-:Y:S01]  /*a970*/  VIADD R0, R71.reuse, 0x8 ;  /* 0x0000000847007836 */ /* 0x041fe20000000000 */
[----:B------:R-:W-:Y:S01]  /*a980*/  ULDC UR4, c[0x0][0xac8] ;  /* 0x0002b20000047ab9 */ /* 0x000fe20000000800 */
[C---:B------:R-:W-:Y:S01]  /*a990*/  VIADD R70, R71.reuse, 0x10 ;  /* 0x0000001047467836 */ /* 0x040fe20000000000 */
[C---:B------:R-:W-:Y:S01]  /*a9a0*/  ISETP.GE.AND P2, PT, R71.reuse, UR4, PT ;  /* 0x0000000447007c0c */ /* 0x040fe2000bf46270 */
[C---:B------:R-:W-:Y:S01]  /*a9b0*/  VIADD R78, R71.reuse, 0x18 ;  /* 0x00000018474e7836 */ /* 0x040fe20000000000 */
[----:B------:R-:W-:Y:S01]  /*a9c0*/  ISETP.GE.AND P3, PT, R0, UR4, PT ;  /* 0x0000000400007c0c */ /* 0x000fe2000bf66270 */
[C---:B------:R-:W-:Y:S01]  /*a9d0*/  VIADD R79, R71.reuse, 0x20 ;  /* 0x00000020474f7836 */ /* 0x040fe20000000000 */
[----:B------:R-:W-:Y:S01]  /*a9e0*/  ISETP.GE.AND P4, PT, R70, UR4, PT ;  /* 0x0000000446007c0c */ /* 0x000fe2000bf86270 */
[----:B------:R-:W-:Y:S01]  /*a9f0*/  VIADD R80, R71, 0x38 ;  /* 0x0000003847507836 */ /* 0x000fe20000000000 */
[----:B------:R-:W-:-:S04]  /*aa00*/  ISETP.GE.AND P1, PT, R78, UR4, PT ;  /* 0x000000044e007c0c */ /* 0x000fc8000bf26270 */
[----:B------:R-:W-:-:S03]  /*aa10*/  ISETP.GE.AND P5, PT, R80, UR4, PT ;  /* 0x0000000450007c0c */ /* 0x000fc6000bfa6270 */
[C-C-:B---3--:R-:W-:Y:S02]  /*aa20*/  @!P2 IMAD.WIDE R72, R71.reuse, 0x4, R64.reuse ;  /* 0x000000044748a825 */ /* 0x148fe400078e0240 */
[----:B------:R-:W-:Y:S02]  /*aa30*/  @!P3 LEA.HI R0, R0, R0, RZ, 0x1 ;  /* 0x000000000000b211 */ /* 0x000fe400078f08ff */
[----:B------:R-:W-:Y:S01]  /*aa40*/  @!P4 LEA.HI R70, R70, R70, RZ, 0x1 ;  /* 0x000000464646c211 */ /* 0x000fe200078f08ff */
[----:B------:R0:W-:Y:S01]  /*aa50*/  @!P2 ST.E.64 desc[UR44][R72.64], R8 ;  /* 0x000000084800a985 */ /* 0x0001e2000c101b2c */
[----:B------:R-:W-:Y:S01]  /*aa60*/  @!P3 LOP3.LUT R75, R0, 0xfffffffe, RZ, 0xc0, !PT ;  /* 0xfffffffe004bb812 */ /* 0x000fe200078ec0ff */
[----:B------:R-:W-:Y:S01]  /*aa70*/  VIADD R0, R71, 0x28 ;  /* 0x0000002847007836 */ /* 0x000fe20000000000 */
[----:B------:R-:W-:Y:S02]  /*aa80*/  @!P1 LEA.HI R78, R78, R78, RZ, 0x1 ;  /* 0x0000004e4e4e9211 */ /* 0x000fe400078f08ff */
[----:B------:R-:W-:Y:S01]  /*aa90*/  @!P4 LOP3.LUT R77, R70, 0xfffffffe, RZ, 0xc0, !PT ;  /* 0xfffffffe464dc812 */ /* 0x000fe200078ec0ff */
[----:B------:R-:W-:Y:S01]  /*aaa0*/  @!P3 IMAD.WIDE R74, R75, 0x4, R64 ;  /* 0x000000044b4ab825 */ /* 0x000fe200078e0240 */
[----:B------:R-:W-:-:S02]  /*aab0*/  ISETP.GE.AND P2, PT, R79, UR4, PT ;  /* 0x000000044f007c0c */ /* 0x000fc4000bf46270 */
[----:B------:R-:W-:Y:S01]  /*aac0*/  @!P5 LEA.HI R80, R80, R80, RZ, 0x1 ;  /* 0x000000505050d211 */ /* 0x000fe200078f08ff */
[----:B------:R-:W-:Y:S01]  /*aad0*/  VIADD R70, R71, 0x30 ;  /* 0x0000003047467836 */ /* 0x000fe20000000000 */
[----:B------:R1:W-:Y:S01]  /*aae0*/  @!P3 ST.E.64 desc[UR44][R74.64], R6 ;  /* 0x000000064a00b985 */ /* 0x0003e2000c101b2c */
[----:B------:R-:W-:Y:S01]  /*aaf0*/  @!P4 IMAD.WIDE R76, R77, 0x4, R64 ;  /* 0x000000044d4cc825 */ /* 0x000fe200078e0240 */
[----:B------:R-:W-:Y:S02]  /*ab00*/  ISETP.GE.AND P3, PT, R0, UR4, PT ;  /* 0x0000000400007c0c */ /* 0x000fe4000bf66270 */
[----:B0-----:R-:W-:Y:S01]  /*ab10*/  @!P1 LOP3.LUT R9, R78, 0xfffffffe, RZ, 0xc0, !PT ;  /* 0xfffffffe4e099812 */ /* 0x001fe200078ec0ff */
[C---:B------:R-:W-:Y:S01]  /*ab20*/  VIADD R72, R71.reuse, 0x40 ;  /* 0x0000004047487836 */ /* 0x040fe20000000000 */
[----:B------:R-:W-:Y:S01]  /*ab30*/  ISETP.GE.AND P6, PT, R70, UR4, PT ;  /* 0x0000000446007c0c */ /* 0x000fe2000bfc6270 */
[----:B------:R-:W-:Y:S01]  /*ab40*/  VIADD R78, R71, 0x48 ;  /* 0x00000048474e7836 */ /* 0x000fe20000000000 */
[----:B------:R0:W-:Y:S01]  /*ab50*/  @!P4 ST.E.64 desc[UR44][R76.64], R10 ;  /* 0x0000000a4c00c985 */ /* 0x0001e2000c101b2c */
[----:B------:R-:W-:-:S02]  /*ab60*/  @!P2 LEA.HI R79, R79, R79, RZ, 0x1 ;  /* 0x0000004f4f4fa211 */ /* 0x000fc400078f08ff */
[----:B------:R-:W-:Y:S01]  /*ab70*/  ISETP.GE.AND P4, PT, R72, UR4, PT ;  /* 0x0000000448007c0c */ /* 0x000fe2000bf86270 */
[--C-:B-1----:R-:W-:Y:S01]  /*ab80*/  @!P1 IMAD.WIDE R6, R9, 0x4, R64.reuse ;  /* 0x0000000409069825 */ /* 0x102fe200078e0240 */
[----:B------:R-:W-:Y:S02]  /*ab90*/  @!P2 LOP3.LUT R9, R79, 0xfffffffe, RZ, 0xc0, !PT ;  /* 0xfffffffe4f09a812 */ /* 0x000fe400078ec0ff */
[----:B------:R-:W-:Y:S02]  /*aba0*/  @!P3 LEA.HI R0, R0, R0, RZ, 0x1 ;  /* 0x000000000000b211 */ /* 0x000fe400078f08ff */
[----:B------:R1:W-:Y:S01]  /*abb0*/  @!P1 ST.E.64 desc[UR44][R6.64], R14 ;  /* 0x0000000e06009985 */ /* 0x0003e2000c101b2c */
[----:B------:R-:W-:Y:S01]  /*abc0*/  ISETP.GE.AND P1, PT, R78, UR4, PT ;  /* 0x000000044e007c0c */ /* 0x000fe2000bf26270 */
[--C-:B------:R-:W-:Y:S01]  /*abd0*/  @!P2 IMAD.WIDE R8, R9, 0x4, R64.reuse ;  /* 0x000000040908a825 */ /* 0x100fe200078e0240 */
[----:B------:R-:W-:Y:S02]  /*abe0*/  @!P6 LEA.HI R70, R70, R70, RZ, 0x1 ;  /* 0x000000464646e211 */ /* 0x000fe400078f08ff */
[----:B0-----:R-:W-:Y:S01]  /*abf0*/  @!P3 LOP3.LUT R11, R0, 0xfffffffe, RZ, 0xc0, !PT ;  /* 0xfffffffe000bb812 */ /* 0x001fe200078ec0ff */
[----:B------:R-:W-:Y:S01]  /*ac00*/  VIADD R0, R71, 0x50 ;  /* 0x0000005047007836 */ /* 0x000fe20000000000 */
[----:B------:R-:W-:Y:S01]  /*ac10*/  @!P6 LOP3.LUT R73, R70, 0xfffffffe, RZ, 0xc0, !PT ;  /* 0xfffffffe4649e812 */ /* 0x000fe200078ec0ff */
[----:B------:R0:W-:Y:S01]  /*ac20*/  @!P2 ST.E.64 desc[UR44][R8.64], R12 ;  /* 0x0000000c0800a985 */ /* 0x0001e2000c101b2c */
[----:B------:R-:W-:Y:S01]  /*ac30*/  @!P4 LEA.HI R72, R72, R72, RZ, 0x1 ;  /* 0x000000484848c211 */ /* 0x000fe200078f08ff */
[----:B------:R-:W-:-:S04]  /*ac40*/  @!P3 IMAD.WIDE R10, R11, 0x4, R64 ;  /* 0x000000040b0ab825 */ /* 0x000fc800078e0240 */
[----:B------:R-:W-:Y:S01]  /*ac50*/  @!P1 LEA.HI R78, R78, R78, RZ, 0x1 ;  /* 0x0000004e4e4e9211 */ /* 0x000fe200078f08ff */
[----:B-1----:R-:W-:Y:S01]  /*ac60*/  @!P6 IMAD.WIDE R6, R73, 0x4, R64 ;  /* 0x000000044906e825 */ /* 0x002fe200078e0240 */
[----:B------:R-:W-:Y:S01]  /*ac70*/  @!P5 LOP3.LUT R15, R80, 0xfffffffe, RZ, 0xc0, !PT ;  /* 0xfffffffe500fd812 */ /* 0x000fe200078ec0ff */
[----:B------:R1:W-:Y:S01]  /*ac80*/  @!P3 ST.E.64 desc[UR44][R10.64], R22 ;  /* 0x000000160a00b985 */ /* 0x0003e2000c101b2c */
[----:B------:R-:W-:-:S03]  /*ac90*/  @!P4 LOP3.LUT R73, R72, 0xfffffffe, RZ, 0xc0, !PT ;  /* 0xfffffffe4849c812 */ /* 0x000fc600078ec0ff */
[--C-:B------:R-:W-:Y:S01]  /*aca0*/  @!P5 IMAD.WIDE R14, R15, 0x4, R64.reuse ;  /* 0x000000040f0ed825 */ /* 0x100fe200078e0240 */
[----:B0-----:R-:W-:Y:S01]  /*acb0*/  @!P1 LOP3.LUT R13, R78, 0xfffffffe, RZ, 0xc0, !PT ;  /* 0xfffffffe4e0d9812 */ /* 0x001fe200078ec0ff */
[----:B------:R0:W-:Y:S02]  /*acc0*/  @!P6 ST.E.64 desc[UR44][R6.64], R20 ;  /* 0x000000140600e985 */ /* 0x0001e4000c101b2c */
[--C-:B------:R-:W-:Y:S02]  /*acd0*/  @!P4 IMAD.WIDE R8, R73, 0x4, R64.reuse ;  /* 0x000000044908c825 */ /* 0x100fe400078e0240 */
[----:B------:R-:W-:Y:S02]  /*ace0*/  @!P5 ST.E.64 desc[UR44][R14.64], R24 ;  /* 0x000000180e00d985 */ /* 0x000fe4000c101b2c */
[----:B------:R-:W-:Y:S02]  /*acf0*/  VIADD R12, R71, 0x58 ;  /* 0x00000058470c7836 */ /* 0x000fe40000000000 */
[----:B-1----:R-:W-:Y:S01]  /*ad00*/  @!P1 IMAD.WIDE R10, R13, 0x4, R64 ;  /* 0x000000040d0a9825 */ /* 0x002fe200078e0240 */
[----:B------:R1:W-:Y:S02]  /*ad10*/  @!P4 ST.E.64 desc[UR44][R8.64], R28 ;  /* 0x0000001c0800c985 */ /* 0x0003e4000c101b2c */
[----:B------:R-:W-:Y:S01]  /*ad20*/  ISETP.GE.AND P2, PT, R12, UR4, PT ;  /* 0x000000040c007c0c */ /* 0x000fe2000bf46270 */
[C---:B------:R-:W-:Y:S01]  /*ad30*/  VIADD R13, R71.reuse, 0x60 ;  /* 0x00000060470d7836 */ /* 0x040fe20000000000 */
[----:B------:R2:W-:Y:S01]  /*ad40*/  @!P1 ST.E.64 desc[UR44][R10.64], R30 ;  /* 0x0000001e0a009985 */ /* 0x0005e2000c101b2c */
[C---:B------:R-:W-:Y:S01]  /*ad50*/  VIADD R22, R71.reuse, 0x68 ;  /* 0x0000006847167836 */ /* 0x040fe20000000000 */
[----:B------:R-:W-:Y:S01]  /*ad60*/  ISETP.GE.AND P1, PT, R0, UR4, PT ;  /* 0x0000000400007c0c */ /* 0x000fe2000bf26270 */
[----:B0-----:R-:W-:Y:S01]  /*ad70*/  VIADD R7, R71, 0x78 ;  /* 0x0000007847077836 */ /* 0x001fe20000000000 */
[----:B------:R-:W-:Y:S01]  /*ad80*/  ISETP.GE.AND P3, PT, R13, UR4, PT ;  /* 0x000000040d007c0c */ /* 0x000fe2000bf66270 */
[----:B------:R-:W-:Y:S01]  /*ad90*/  VIADD R6, R71, 0x70 ;  /* 0x0000007047067836 */ /* 0x000fe20000000000 */
[----:B------:R-:W-:-:S02]  /*ada0*/  ISETP.GE.AND P4, PT, R22, UR4, PT ;  /* 0x0000000416007c0c */ /* 0x000fc4000bf86270 */
[----:B------:R-:W-:Y:S02]  /*adb0*/  ISETP.GE.AND P6, PT, R7, UR4, PT ;  /* 0x0000000407007c0c */ /* 0x000fe4000bfc6270 */
[----:B------:R-:W-:Y:S02]  /*adc0*/  ISETP.GE.AND P5, PT, R6, UR4, PT ;  /* 0x0000000406007c0c */ /* 0x000fe4000bfa6270 */
[----:B------:R-:W-:-:S03]  /*add0*/  @!P2 LEA.HI R12, R12, R12, RZ, 0x1 ;  /* 0x0000000c0c0ca211 */ /* 0x000fc600078f08ff */
[----:B------:R-:W-:Y:S02]  /*ade0*/  @!P1 LEA.HI R0, R0, R0, RZ, 0x1 ;  /* 0x0000000000009211 */ /* 0x000fe400078f08ff */
[----:B------:R-:W-:Y:S02]  /*adf0*/  @!P3 LEA.HI R13, R13, R13, RZ, 0x1 ;  /* 0x0000000d0d0db211 */ /* 0x000fe400078f08ff */
[----:B------:R-:W-:Y:S02]  /*ae00*/  @!P4 LEA.HI R22, R22, R22, RZ, 0x1 ;  /* 0x000000161616c211 */ /* 0x000fe400078f08ff */
[----:B-1----:R-:W-:Y:S02]  /*ae10*/  @!P6 LEA.HI R8, R7, R7, RZ, 0x1 ;  /* 0x000000070708e211 */ /* 0x002fe400078f08ff */
[----:B------:R-:W-:Y:S02]  /*ae20*/  @!P5 LEA.HI R6, R6, R6, RZ, 0x1 ;  /* 0x000000060606d211 */ /* 0x000fe400078f08ff */
[----:B------:R-:W-:-:S02]  /*ae30*/  @!P1 LOP3.LUT R7, R0, 0xfffffffe, RZ, 0xc0, !PT ;  /* 0xfffffffe00079812 */ /* 0x000fc400078ec0ff */
[----:B------:R-:W-:Y:S02]  /*ae40*/  @!P2 LOP3.LUT R9, R12, 0xfffffffe, RZ, 0xc0, !PT ;  /* 0xfffffffe0c09a812 */ /* 0x000fe400078ec0ff */
[----:B--2---:R-:W-:Y:S02]  /*ae50*/  @!P3 LOP3.LUT R11, R13, 0xfffffffe, RZ, 0xc0, !PT ;  /* 0xfffffffe0d0bb812 */ /* 0x004fe400078ec0ff */
[----:B------:R-:W-:Y:S02]  /*ae60*/  @!P4 LOP3.LUT R13, R22, 0xfffffffe, RZ, 0xc0, !PT ;  /* 0xfffffffe160dc812 */ /* 0x000fe400078ec0ff */
[----:B------:R-:W-:Y:S01]  /*ae70*/  @!P5 LOP3.LUT R15, R6, 0xfffffffe, RZ, 0xc0, !PT ;  /* 0xfffffffe060fd812 */ /* 0x000fe200078ec0ff */
[----:B------:R-:W-:Y:S01]  /*ae80*/  @!P1 IMAD.WIDE R6, R7, 0x4, R64 ;  /* 0x0000000407069825 */ /* 0x000fe200078e0240 */
[----:B------:R-:W-:-:S03]  /*ae90*/  @!P6 LOP3.LUT R21, R8, 0xfffffffe, RZ, 0xc0, !PT ;  /* 0xfffffffe0815e812 */ /* 0x000fc600078ec0ff */
[--C-:B------:R-:W-:Y:S01]  /*aea0*/  @!P2 IMAD.WIDE R8, R9, 0x4, R64.reuse ;  /* 0x000000040908a825 */ /* 0x100fe200078e0240 */
[----:B------:R1:W-:Y:S03]  /*aeb0*/  @!P1 ST.E.64 desc[UR44][R6.64], R18 ;  /* 0x0000001206009985 */ /* 0x0003e6000c101b2c */
[--C-:B------:R-:W-:Y:S01]  /*aec0*/  @!P3 IMAD.WIDE R10, R11, 0x4, R64.reuse ;  /* 0x000000040b0ab825 */ /* 0x100fe200078e0240 */
[----:B------:R1:W-:Y:S03]  /*aed0*/  @!P2 ST.E.64 desc[UR44][R8.64], R26 ;  /* 0x0000001a0800a985 */ /* 0x0003e6000c101b2c */
[--C-:B------:R-:W-:Y:S01]  /*aee0*/  @!P4 IMAD.WIDE R12, R13, 0x4, R64.reuse ;  /* 0x000000040d0cc825 */ /* 0x100fe200078e0240 */
[----:B------:R1:W-:Y:S03]  /*aef0*/  @!P3 ST.E.64 desc[UR44][R10.64], R32 ;  /* 0x000000200a00b985 */ /* 0x0003e6000c101b2c */
[--C-:B------:R-:W-:Y:S01]  /*af00*/  @!P5 IMAD.WIDE R14, R15, 0x4, R64.reuse ;  /* 0x000000040f0ed825 */ /* 0x100fe200078e0240 */
[----:B------:R1:W-:Y:S03]  /*af10*/  @!P4 ST.E.64 desc[UR44][R12.64], R34 ;  /* 0x000000220c00c985 */ /* 0x0003e6000c101b2c */
[----:B------:R-:W-:Y:S01]  /*af20*/  @!P6 IMAD.WIDE R64, R21, 0x4, R64 ;  /* 0x000000041540e825 */ /* 0x000fe200078e0240 */
[----:B------:R1:W-:Y:S04]  /*af30*/  @!P5 ST.E.64 desc[UR44][R14.64], R54 ;  /* 0x000000360e00d985 */ /* 0x0003e8000c101b2c */
[----:B------:R1:W-:Y:S02]  /*af40*/  @!P6 ST.E.64 desc[UR44][R64.64], R58 ;  /* 0x0000003a4000e985 */ /* 0x0003e4000c101b2c */
.L_x_37:
[----:B------:R-:W-:Y:S05]  /*af50*/  BSYNC B0 ;  /* 0x0000000000007941 */ /* 0x000fea0003800000 */
.L_x_36:
[----:B------:R-:W-:Y:S01]  /*af60*/  ISETP.GE.AND P1, PT, R83, R16, PT ;  /* 0x000000105300720c */ /* 0x000fe20003f26270 */
[----:B-1----:R1:W2:Y:S01]  /*af70*/  SHFL.IDX PT, R27, R86, 0x1, 0x1c1f ;  /* 0x003c1f00561b7f89 */ /* 0x0022a200000e0000 */
[----:B------:R-:W-:Y:S02]  /*af80*/  SEL R14, R68, R69, P0 ;  /* 0x00000045440e7207 */ /* 0x000fe40000000000 */
[----:B------:R-:W-:Y:S01]  /*af90*/  SEL R18, R62, R63, P0 ;  /* 0x0000003f3e127207 */ /* 0x000fe20000000000 */
[----:B------:R1:W4:Y:S01]  /*afa0*/  SHFL.IDX PT, R26, R85, 0x1, 0x1c1f ;  /* 0x003c1f00551a7f89 */ /* 0x00032200000e0000 */
        /* <DEDUP_REMOVED lines=18> */
[----:B0-----:R-:W-:Y:S02]  /*b0d0*/  SEL R4, R17, R38, P0 ;  /* 0x0000002611047207 */ /* 0x001fe40000000000 */
[----:B------:R-:W-:Y:S01]  /*b0e0*/  SEL R2, R38, R17, P0 ;  /* 0x0000001126027207 */ /* 0x000fe20000000000 */
[----:B-12-4-:R-:W-:Y:S06]  /*b0f0*/  @P1 BRA `(.L_x_10) ;  /* 0x0000004000741947 */ /* 0x016fec0003800000 */
[C---:B------:R-:W-:Y:S01]  /*b100*/  VIADD R0, R71.reuse, 0x8 ;  /* 0x0000000847007836 */ /* 0x040fe20000000000 */
        /* <DEDUP_REMOVED lines=8> */
[----:B------:R-:W-:Y:S01]  /*b190*/  ISETP.GE.AND P2, PT, R11, UR4, PT ;  /* 0x000000040b007c0c */ /* 0x000fe2000bf46270 */
[C---:B------:R-:W-:Y:S01]  /*b1a0*/  VIADD R17, R71.reuse, 0x30 ;  /* 0x0000003047117836 */ /* 0x040fe20000000000 */
[----:B------:R-:W-:Y:S01]  /*b1b0*/  ISETP.GE.AND P3, PT, R12, UR4, PT ;  /* 0x000000040c007c0c */ /* 0x000fe2000bf66270 */
[----:B------:R-:W-:Y:S01]  /*b1c0*/  VIADD R28, R71, 0x38 ;  /* 0x00000038471c7836 */ /* 0x000fe20000000000 */
[----:B------:R-:W-:-:S03]  /*b1d0*/  ISETP.GE.AND P5, PT, R16, UR4, PT ;  /* 0x0000000410007c0c */ /* 0x000fc6000bfa6270 */
[--C-:B------:R-:W-:Y:S02]  /*b1e0*/  @!P0 IMAD.WIDE R6, R71, 0x4, R26.reuse ;  /* 0x0000000447068825 */ /* 0x100fe400078e021a */
[----:B------:R-:W-:Y:S02]  /*b1f0*/  @!P4 LEA.HI R0, R0, R0, RZ, 0x1 ;  /* 0x000000000000c211 */ /* 0x000fe400078f08ff */
[----:B------:R-:W-:Y:S01]  /*b200*/  @!P1 LEA.HI R10, R10, R10, RZ, 0x1 ;  /* 0x0000000a0a0a9211 */ /* 0x000fe200078f08ff */
[----:B------:R0:W-:Y:S01]  /*b210*/  @!P0 ST.E.64 desc[UR44][R6.64], R40 ;  /* 0x0000002806008985 */ /* 0x0001e2000c101b2c */
[----:B------:R-:W-:Y:S02]  /*b220*/  @!P4 LOP3.LUT R9, R0, 0xfffffffe, RZ, 0xc0, !PT ;  /* 0xfffffffe0009c812 */ /* 0x000fe400078ec0ff */
[----:B------:R-:W-:Y:S02]  /*b230*/  ISETP.GE.AND P0, PT, R28, UR4, PT ;  /* 0x000000041c007c0c */ /* 0x000fe4000bf06270 */
[----:B------:R-:W-:Y:S01]  /*b240*/  @!P2 LEA.HI R0, R11, R11, RZ, 0x1 ;  /* 0x0000000b0b00a211 */ /* 0x000fe200078f08ff */
[----:B------:R-:W-:Y:S01]  /*b250*/  @!P4 IMAD.WIDE R8, R9, 0x4, R26 ;  /* 0x000000040908c825 */ /* 0x000fe200078e021a */
[----:B------:R-:W-:-:S02]  /*b260*/  @!P1 LOP3.LUT R11, R10, 0xfffffffe, RZ, 0xc0, !PT ;  /* 0xfffffffe0a0b9812 */ /* 0x000fc400078ec0ff */
[----:B------:R-:W-:Y:S01]  /*b270*/  @!P2 LOP3.LUT R13, R0, 0xfffffffe, RZ, 0xc0, !PT ;  /* 0xfffffffe000da812 */ /* 0x000fe200078ec0ff */
[----:B------:R-:W-:Y:S01]  /*b280*/  VIADD R0, R71, 0x40 ;  /* 0x0000004047007836 */ /* 0x000fe20000000000 */
[----:B------:R1:W-:Y:S01]  /*b290*/  @!P4 ST.E.64 desc[UR44][R8.64], R44 ;  /* 0x0000002c0800c985 */ /* 0x0003e2000c101b2c */
[----:B------:R-:W-:Y:S02]  /*b2a0*/  ISETP.GE.AND P4, PT, R17, UR4, PT ;  /* 0x0000000411007c0c */ /* 0x000fe4000bf86270 */
[----:B------:R-:W-:Y:S01]  /*b2b0*/  @!P3 LEA.HI R12, R12, R12, RZ, 0x1 ;  /* 0x0000000c0c0cb211 */ /* 0x000fe200078f08ff */
[--C-:B0-----:R-:W-:Y:S01]  /*b2c0*/  @!P1 IMAD.WIDE R6, R11, 0x4, R26.reuse ;  /* 0x000000040b069825 */ /* 0x101fe200078e021a */
[----:B------:R-:W-:Y:S02]  /*b2d0*/  @!P5 LEA.HI R16, R16, R16, RZ, 0x1 ;  /* 0x000000101010d211 */ /* 0x000fe400078f08ff */
[----:B------:R-:W-:Y:S02]  /*b2e0*/  @!P3 LOP3.LUT R11, R12, 0xfffffffe, RZ, 0xc0, !PT ;  /* 0xfffffffe0c0bb812 */ /* 0x000fe400078ec0ff */
[----:B------:R-:W-:Y:S01]  /*b2f0*/  @!P0 LEA.HI R28, R28, R28, RZ, 0x1 ;  /* 0x0000001c1c1c8211 */ /* 0x000fe200078f08ff */
[----:B------:R0:W-:Y:S01]  /*b300*/  @!P1 ST.E.64 desc[UR44][R6.64], R46 ;  /* 0x0000002e06009985 */ /* 0x0001e2000c101b2c */
[----:B------:R-:W-:Y:S01]  /*b310*/  ISETP.GE.AND P1, PT, R0, UR4, PT ;  /* 0x0000000400007c0c */ /* 0x000fe2000bf26270 */
[----:B------:R-:W-:Y:S01]  /*b320*/  @!P3 IMAD.WIDE R10, R11, 0x4, R26 ;  /* 0x000000040b0ab825 */ /* 0x000fe200078e021a */
[----:B------:R-:W-:-:S02]  /*b330*/  @!P0 LOP3.LUT R29, R28, 0xfffffffe, RZ, 0xc0, !PT ;  /* 0xfffffffe1c1d8812 */ /* 0x000fc400078ec0ff */
[----:B------:R-:W-:Y:S01]  /*b340*/  @!P4 LEA.HI R17, R17, R17, RZ, 0x1 ;  /* 0x000000111111c211 */ /* 0x000fe200078f08ff */
[--C-:B-1----:R-:W-:Y:S01]  /*b350*/  @!P2 IMAD.WIDE R8, R13, 0x4, R26.reuse ;  /* 0x000000040d08a825 */ /* 0x102fe200078e021a */
[----:B------:R-:W-:Y:S02]  /*b360*/  @!P5 LOP3.LUT R13, R16, 0xfffffffe, RZ, 0xc0, !PT ;  /* 0xfffffffe100dd812 */ /* 0x000fe400078ec0ff */
[----:B------:R-:W-:Y:S01]  /*b370*/  @!P4 LOP3.LUT R17, R17, 0xfffffffe, RZ, 0xc0, !PT ;  /* 0xfffffffe1111c812 */ /* 0x000fe200078ec0ff */
[----:B------:R-:W-:Y:S01]  /*b380*/  VIADD R16, R71, 0x48 ;  /* 0x0000004847107836 */ /* 0x000fe20000000000 */
[----:B------:R1:W-:Y:S01]  /*b390*/  @!P2 ST.E.64 desc[UR44][R8.64], R48 ;  /* 0x000000300800a985 */ /* 0x0003e2000c101b2c */
[--C-:B------:R-:W-:Y:S02]  /*b3a0*/  @!P5 IMAD.WIDE R12, R13, 0x4, R26.reuse ;  /* 0x000000040d0cd825 */ /* 0x100fe400078e021a */
[----:B------:R-:W-:Y:S01]  /*b3b0*/  @!P1 LEA.HI R0, R0, R0, RZ, 0x1 ;  /* 0x0000000000009211 */ /* 0x000fe200078f08ff */
[----:B------:R2:W-:Y:S01]  /*b3c0*/  @!P3 ST.E.64 desc[UR44][R10.64], R14 ;  /* 0x0000000e0a00b985 */ /* 0x0005e2000c101b2c */
[----:B0-----:R-:W-:Y:S01]  /*b3d0*/  @!P4 IMAD.WIDE R6, R17, 0x4, R26 ;  /* 0x000000041106c825 */ /* 0x001fe200078e021a */
[----:B------:R-:W-:-:S02]  /*b3e0*/  ISETP.GE.AND P2, PT, R16, UR4, PT ;  /* 0x0000000410007c0c */ /* 0x000fc4000bf46270 */
[----:B------:R0:W-:Y:S04]  /*b3f0*/  @!P5 ST.E.64 desc[UR44][R12.64], R68 ;  /* 0x000000440c00d985 */ /* 0x0001e8000c101b2c */
[----:B------:R-:W-:Y:S01]  /*b400*/  @!P4 ST.E.64 desc[UR44][R6.64], R18 ;  /* 0x000000120600c985 */ /* 0x000fe2000c101b2c */
[----:B-1----:R-:W-:-:S04]  /*b410*/  @!P0 IMAD.WIDE R8, R29, 0x4, R26 ;  /* 0x000000041d088825 */ /* 0x002fc800078e021a */
[C---:B--2---:R-:W-:Y:S01]  /*b420*/  VIADD R10, R71.reuse, 0x50 ;  /* 0x00000050470a7836 */ /* 0x044fe20000000000 */
[----:B------:R1:W-:Y:S01]  /*b430*/  @!P0 ST.E.64 desc[UR44][R8.64], R62 ;  /* 0x0000003e08008985 */ /* 0x0003e2000c101b2c */
[C---:B------:R-:W-:Y:S01]  /*b440*/  VIADD R14, R71.reuse, 0x68 ;  /* 0x00000068470e7836 */ /* 0x040fe20000000000 */
[----:B------:R-:W-:Y:S01]  /*b450*/  @!P2 LEA.HI R16, R16, R16, RZ, 0x1 ;  /* 0x000000101010a211 */ /* 0x000fe200078f08ff */
[C---:B0-----:R-:W-:Y:S01]  /*b460*/  VIADD R12, R71.reuse, 0x58 ;  /* 0x00000058470c7836 */ /* 0x041fe20000000000 */
[----:B------:R-:W-:Y:S01]  /*b470*/  ISETP.GE.AND P3, PT, R10, UR4, PT ;  /* 0x000000040a007c0c */ /* 0x000fe2000bf66270 */
[C---:B------:R-:W-:Y:S01]  /*b480*/  VIADD R13, R71.reuse, 0x60 ;  /* 0x00000060470d7836 */ /* 0x040fe20000000000 */
[----:B------:R-:W-:Y:S01]  /*b490*/  ISETP.GE.AND P5, PT, R14, UR4, PT ;  /* 0x000000040e007c0c */ /* 0x000fe2000bfa6270 */
[C---:B------:R-:W-:Y:S01]  /*b4a0*/  VIADD R15, R71.reuse, 0x70 ;  /* 0x00000070470f7836 */ /* 0x040fe20000000000 */
[----:B------:R-:W-:Y:S01]  /*b4b0*/  ISETP.GE.AND P0, PT, R12, UR4, PT ;  /* 0x000000040c007c0c */ /* 0x000fe2000bf06270 */
[----:B------:R-:W-:Y:S01]  /*b4c0*/  VIADD R71, R71, 0x78 ;  /* 0x0000007847477836 */ /* 0x000fe20000000000 */
[----:B------:R-:W-:-:S02]  /*b4d0*/  ISETP.GE.AND P4, PT, R13, UR4, PT ;  /* 0x000000040d007c0c */ /* 0x000fc4000bf86270 */
[----:B------:R-:W-:Y:S02]  /*b4e0*/  ISETP.GE.AND P6, PT, R15, UR4, PT ;  /* 0x000000040f007c0c */ /* 0x000fe4000bfc6270 */
[----:B------:R-:W-:Y:S02]  /*b4f0*/  @!P1 LOP3.LUT R11, R0, 0xfffffffe, RZ, 0xc0, !PT ;  /* 0xfffffffe000b9812 */ /* 0x000fe400078ec0ff */
[----:B-1----:R-:W-:Y:S02]  /*b500*/  @!P2 LOP3.LUT R9, R16, 0xfffffffe, RZ, 0xc0, !PT ;  /* 0xfffffffe1009a812 */ /* 0x002fe400078ec0ff */
[----:B------:R-:W-:Y:S01]  /*b510*/  @!P3 LEA.HI R10, R10, R10, RZ, 0x1 ;  /* 0x0000000a0a0ab211 */ /* 0x000fe200078f08ff */
[--C-:B------:R-:W-:Y:S01]  /*b520*/  @!P1 IMAD.WIDE R6, R11, 0x4, R26.reuse ;  /* 0x000000040b069825 */ /* 0x100fe200078e021a */
[----:B------:R-:W-:Y:S02]  /*b530*/  @!P5 LEA.HI R14, R14, R14, RZ, 0x1 ;  /* 0x0000000e0e0ed211 */ /* 0x000fe400078f08ff */
[----:B------:R-:W-:Y:S01]  /*b540*/  @!P0 LEA.HI R12, R12, R12, RZ, 0x1 ;  /* 0x0000000c0c0c8211 */ /* 0x000fe200078f08ff */
[----:B------:R-:W-:Y:S01]  /*b550*/  @!P2 IMAD.WIDE R8, R9, 0x4, R26 ;  /* 0x000000040908a825 */ /* 0x000fe200078e021a */
[----:B------:R-:W-:Y:S01]  /*b560*/  @!P4 LEA.HI R0, R13, R13, RZ, 0x1 ;  /* 0x0000000d0d00c211 */ /* 0x000fe200078f08ff */
[----:B------:R0:W-:Y:S01]  /*b570*/  @!P1 ST.E.64 desc[UR44][R6.64], R20 ;  /* 0x0000001406009985 */ /* 0x0001e2000c101b2c */
[----:B------:R-:W-:-:S02]  /*b580*/  @!P3 LOP3.LUT R11, R10, 0xfffffffe, RZ, 0xc0, !PT ;  /* 0xfffffffe0a0bb812 */ /* 0x000fc400078ec0ff */
[----:B------:R-:W-:Y:S01]  /*b590*/  @!P6 LEA.HI R16, R15, R15, RZ, 0x1 ;  /* 0x0000000f0f10e211 */ /* 0x000fe200078f08ff */
[----:B------:R1:W-:Y:S01]  /*b5a0*/  @!P2 ST.E.64 desc[UR44][R8.64], R56 ;  /* 0x000000380800a985 */ /* 0x0003e2000c101b2c */
[----:B------:R-:W-:Y:S01]  /*b5b0*/  @!P0 LOP3.LUT R13, R12, 0xfffffffe, RZ, 0xc0, !PT ;  /* 0xfffffffe0c0d8812 */ /* 0x000fe200078ec0ff */
[--C-:B------:R-:W-:Y:S01]  /*b5c0*/  @!P3 IMAD.WIDE R10, R11, 0x4, R26.reuse ;  /* 0x000000040b0ab825 */ /* 0x100fe200078e021a */
[----:B------:R-:W-:Y:S02]  /*b5d0*/  @!P4 LOP3.LUT R15, R0, 0xfffffffe, RZ, 0xc0, !PT ;  /* 0xfffffffe000fc812 */ /* 0x000fe400078ec0ff */
[----:B------:R-:W-:Y:S01]  /*b5e0*/  @!P5 LOP3.LUT R17, R14, 0xfffffffe, RZ, 0xc0, !PT ;  /* 0xfffffffe0e11d812 */ /* 0x000fe200078ec0ff */
[--C-:B------:R-:W-:Y:S01]  /*b5f0*/  @!P0 IMAD.WIDE R12, R13, 0x4, R26.reuse ;  /* 0x000000040d0c8825 */ /* 0x100fe200078e021a */
[----:B------:R-:W-:Y:S01]  /*b600*/  @!P6 LOP3.LUT R19, R16, 0xfffffffe, RZ, 0xc0, !PT ;  /* 0xfffffffe1013e812 */ /* 0x000fe200078ec0ff */
[----:B------:R2:W-:Y:S02]  /*b610*/  @!P3 ST.E.64 desc[UR44][R10.64], R22 ;  /* 0x000000160a00b985 */ /* 0x0005e4000c101b2c */
[----:B0-----:R-:W-:-:S02]  /*b620*/  @!P4 IMAD.WIDE R6, R15, 0x4, R26 ;  /* 0x000000040f06c825 */ /* 0x001fc400078e021a */
[----:B------:R2:W-:Y:S01]  /*b630*/  @!P0 ST.E.64 desc[UR44][R12.64], R50 ;  /* 0x000000320c008985 */ /* 0x0005e2000c101b2c */
[----:B------:R-:W-:Y:S01]  /*b640*/  ISETP.GE.AND P0, PT, R71, UR4, PT ;  /* 0x0000000447007c0c */ /* 0x000fe2000bf06270 */
[--C-:B-1----:R-:W-:Y:S02]  /*b650*/  @!P5 IMAD.WIDE R8, R17, 0x4, R26.reuse ;  /* 0x000000041108d825 */ /* 0x102fe400078e021a */
[----:B------:R2:W-:Y:S02]  /*b660*/  @!P4 ST.E.64 desc[UR44][R6.64], R24 ;  /* 0x000000180600c985 */ /* 0x0005e4000c101b2c */
[----:B------:R-:W-:Y:S02]  /*b670*/  @!P6 IMAD.WIDE R14, R19, 0x4, R26 ;  /* 0x00000004130ee825 */ /* 0x000fe400078e021a */
[----:B------:R2:W-:Y:S04]  /*b680*/  @!P5 ST.E.64 desc[UR44][R8.64], R36 ;  /* 0x000000240800d985 */ /* 0x0005e8000c101b2c */
[----:B------:R2:W-:Y:S02]  /*b690*/  @!P6 ST.E.64 desc[UR44][R14.64], R4 ;  /* 0x000000040e00e985 */ /* 0x0005e4000c101b2c */
[----:B------:R-:W-:Y:S05]  /*b6a0*/  @P0 BRA `(.L_x_10) ;  /* 0x0000003c00080947 */ /* 0x000fea0003800000 */
[----:B------:R-:W-:-:S04]  /*b6b0*/  LEA.HI R71, R71, R71, RZ, 0x1 ;  /* 0x0000004747477211 */ /* 0x000fc800078f08ff */
[----:B--2---:R-:W-:-:S05]  /*b6c0*/  LOP3.LUT R5, R71, 0xfffffffe, RZ, 0xc0, !PT ;  /* 0xfffffffe47057812 */ /* 0x004fca00078ec0ff */
[----:B------:R-:W-:-:S05]  /*b6d0*/  IMAD.WIDE R4, R5, 0x4, R26 ;  /* 0x0000000405047825 */ /* 0x000fca00078e021a */
[----:B------:R1:W-:Y:S01]  /*b6e0*/  ST.E.64 desc[UR44][R4.64], R2 ;  /* 0x0000000204007985 */ /* 0x0003e2000c101b2c */
[----:B------:R-:W-:Y:S05]  /*b6f0*/  BRA `(.L_x_10) ;  /* 0x0000003800f47947 */ /* 0x000fea0003800000 */
.L_x_35:
[----:B------:R-:W0:Y:S02]  /*b700*/  S2R R0, SR_TID.X ;  /* 0x0000000000007919 */ /* 0x000e240000002100 */
[----:B0-----:R-:W-:-:S05]  /*b710*/  VIADD R2, R0, 0xffffff80 ;  /* 0xffffff8000027836 */ /* 0x001fca0000000000 */
[----:B------:R-:W-:-:S13]  /*b720*/  ISETP.GT.AND P0, PT, R2, 0x7f, PT ;  /* 0x0000007f0200780c */ /* 0x000fda0003f04270 */
[----:B------:R-:W-:Y:S05]  /*b730*/  @P0 BRA `(.L_x_10) ;  /* 0x0000003800e40947 */ /* 0x000fea0003800000 */
[----:B------:R-:W0:Y:S01]  /*b740*/  S2R R3, SR_CTAID.X ;  /* 0x0000000000037919 */ /* 0x000e220000002500 */
[----:B------:R-:W1:Y:S01]  /*b750*/  LDC R6, c[0x0][0xbe8] ;  /* 0x0002fa00ff067b82 */ /* 0x000e620000000800 */
[----:B------:R-:W-:Y:S01]  /*b760*/  ULDC UR4, c[0x0][0xa88] ;  /* 0x0002a20000047ab9 */ /* 0x000fe20000000800 */
[----:B0-----:R-:W-:Y:S02]  /*b770*/  IMAD R0, R3, 0x80, R0 ;  /* 0x0000008003007824 */ /* 0x001fe400078e0200 */
[----:B-1----:R-:W-:Y:S02]  /*b780*/  IMAD R3, R6, UR4, RZ ;  /* 0x0000000406037c24 */ /* 0x002fe4000f8e02ff */
[----:B------:R-:W-:-:S05]  /*b790*/  VIADD R0, R0, 0xffffff80 ;  /* 0xffffff8000007836 */ /* 0x000fca0000000000 */
[----:B------:R-:W-:-:S13]  /*b7a0*/  ISETP.GE.AND P0, PT, R0, R3, PT ;  /* 0x000000030000720c */ /* 0x000fda0003f06270 */
[----:B------:R-:W-:Y:S05]  /*b7b0*/  @P0 BRA `(.L_x_10) ;  /* 0x0000003800c40947 */ /* 0x000fea0003800000 */
[----:B------:R-:W-:Y:S01]  /*b7c0*/  ISETP.NE.AND P0, PT, R6, 0x1, PT ;  /* 0x000000010600780c */ /* 0x000fe20003f05270 */
[----:B------:R-:W0:Y:S01]  /*b7d0*/  LDC.64 R12, c[0x0][0xbd8] ;  /* 0x0002f600ff0c7b82 */ /* 0x000e220000000a00 */
[----:B------:R-:W-:Y:S01]  /*b7e0*/  SHF.R.S32.HI R5, RZ, 0x1f, R16 ;  /* 0x0000001fff057819 */ /* 0x000fe20000011410 */
[----:B------:R-:W-:Y:S02]  /*b7f0*/  ULDC.64 UR4, c[0x0][0xbd0] ;  /* 0x0002f40000047ab9 */ /* 0x000fe40000000a00 */
[----:B------:R-:W-:-:S04]  /*b800*/  IMAD.WIDE.U32 R2, R16, UR4, RZ ;  /* 0x0000000410027c25 */ /* 0x000fc8000f8e00ff */
[----:B------:R-:W1:Y:S01]  /*b810*/  S2UR UR6, SR_CTAID.Y ;  /* 0x00000000000679c3 */ /* 0x000e620000002600 */
[----:B------:R-:W-:-:S04]  /*b820*/  IMAD R5, R5, UR4, RZ ;  /* 0x0000000405057c24 */ /* 0x000fc8000f8e02ff */
[----:B------:R-:W-:Y:S01]  /*b830*/  IMAD R5, R16, UR5, R5 ;  /* 0x0000000510057c24 */ /* 0x000fe2000f8e0205 */
[----:B------:R-:W-:Y:S01]  /*b840*/  ULDC.64 UR4, c[0x0][0xbe0] ;  /* 0x0002f80000047ab9 */ /* 0x000fe20000000a00 */
[----:B------:R-:W-:Y:S01]  /*b850*/  IMAD.MOV R16, RZ, RZ, -R16 ;  /* 0x000000ffff107224 */ /* 0x000fe200078e0a10 */
[----:B------:R-:W2:Y:S01]  /*b860*/  @P0 LDC R9, c[0x0][0xbec] ;  /* 0x0002fb00ff090b82 */ /* 0x000ea20000000800 */
[----:B------:R-:W-:Y:S02]  /*b870*/  IMAD.IADD R3, R3, 0x1, R5 ;  /* 0x0000000103037824 */ /* 0x000fe400078e0205 */
[----:B------:R-:W-:-:S05]  /*b880*/  IMAD.MOV.U32 R5, RZ, RZ, R0 ;  /* 0x000000ffff057224 */ /* 0x000fca00078e0000 */
[----:B------:R-:W1:Y:S01]  /*b890*/  LDC R7, c[0x0][0xc50] ;  /* 0x00031400ff077b82 */ /* 0x000e620000000800 */
[C---:B0-----:R-:W-:Y:S02]  /*b8a0*/  IMAD R8, R12.reuse, UR37, RZ ;  /* 0x000000250c087c24 */ /* 0x041fe4000f8e02ff */
[----:B------:R-:W-:-:S04]  /*b8b0*/  IMAD.WIDE.U32 R2, R12, UR36, R2 ;  /* 0x000000240c027c25 */ /* 0x000fc8000f8e0002 */
[----:B------:R-:W-:Y:S01]  /*b8c0*/  IMAD R13, R13, UR36, R8 ;  /* 0x000000240d0d7c24 */ /* 0x000fe2000f8e0208 */
[----:B------:R-:W0:Y:S03]  /*b8d0*/  @P0 LDC R11, c[0x0][0xbf0] ;  /* 0x0002fc00ff0b0b82 */ /* 0x000e260000000800 */
[----:B------:R-:W-:Y:S02]  /*b8e0*/  IMAD.IADD R3, R13, 0x1, R3 ;  /* 0x000000010d037824 */ /* 0x000fe400078e0203 */
[----:B--2---:R-:W-:-:S04]  /*b8f0*/  @P0 IMAD.HI.U32 R4, R0, R9, RZ ;  /* 0x0000000900040227 */ /* 0x004fc800078e00ff */
[----:B-1----:R-:W-:-:S04]  /*b900*/  IMAD R9, R7, R16, UR6 ;  /* 0x0000000607097e24 */ /* 0x002fc8000f8e0210 */
[----:B------:R-:W-:Y:S01]  /*b910*/  IMAD.WIDE.U32 R2, R9, UR4, R2 ;  /* 0x0000000409027c25 */ /* 0x000fe2000f8e0002 */
[----:B0-----:R-:W-:Y:S02]  /*b920*/  @P0 SHF.R.U32.HI R5, RZ, R11, R4 ;  /* 0x0000000bff050219 */ /* 0x001fe40000011604 */
[----:B------:R-:W-:Y:S02]  /*b930*/  SHF.R.S32.HI R4, RZ, 0x1f, R9 ;  /* 0x0000001fff047819 */ /* 0x000fe40000011409 */
[----:B------:R-:W-:Y:S01]  /*b940*/  IADD3 R2, P0, R5, R2, RZ ;  /* 0x0000000205027210 */ /* 0x000fe20007f1e0ff */
[----:B------:R-:W-:Y:S02]  /*b950*/  IMAD.MOV R7, RZ, RZ, -R5 ;  /* 0x000000ffff077224 */ /* 0x000fe400078e0a05 */
[----:B------:R-:W-:Y:S02]  /*b960*/  IMAD R4, R4, UR4, RZ ;  /* 0x0000000404047c24 */ /* 0x000fe4000f8e02ff */
[----:B------:R-:W-:-:S02]  /*b970*/  IMAD R7, R6, R7, R0 ;  /* 0x0000000706077224 */ /* 0x000fc400078e0200 */
[----:B------:R-:W-:Y:S01]  /*b980*/  IMAD R4, R9, UR5, R4 ;  /* 0x0000000509047c24 */ /* 0x000fe2000f8e0204 */
[----:B------:R-:W-:Y:S01]  /*b990*/  SHF.R.S32.HI R9, RZ, 0x1f, R5 ;  /* 0x0000001fff097819 */ /* 0x000fe20000011405 */
[----:B------:R-:W-:Y:S01]  /*b9a0*/  ULDC.64 UR4, c[0x0][0xbc8] ;  /* 0x0002f20000047ab9 */ /* 0x000fe20000000a00 */
[----:B------:R-:W-:Y:S02]  /*b9b0*/  SHF.R.S32.HI R0, RZ, 0x1f, R7 ;  /* 0x0000001fff007819 */ /* 0x000fe40000011407 */
[----:B------:R-:W-:-:S03]  /*b9c0*/  IADD3.X R3, R9, R3, R4, P0, !PT ;  /* 0x0000000309037210 */ /* 0x000fc600007fe404 */
[----:B------:R-:W-:Y:S02]  /*b9d0*/  IMAD R0, R0, UR4, RZ ;  /* 0x0000000400007c24 */ /* 0x000fe4000f8e02ff */
[----:B------:R-:W-:-:S04]  /*b9e0*/  IMAD.WIDE.U32 R2, R7, UR4, R2 ;  /* 0x0000000407027c25 */ /* 0x000fc8000f8e0002 */
[----:B------:R-:W-:Y:S01]  /*b9f0*/  IMAD R5, R7, UR5, R0 ;  /* 0x0000000507057c24 */ /* 0x000fe2000f8e0200 */
[----:B------:R-:W-:Y:S02]  /*ba00*/  ULDC.64 UR4, c[0x0][0xba8] ;  /* 0x0002ea0000047ab9 */ /* 0x000fe40000000a00 */
[----:B------:R-:W-:Y:S01]  /*ba10*/  LEA R4, P0, R2, UR4, 0x2 ;  /* 0x0000000402047c11 */ /* 0x000fe2000f8010ff */
[----:B------:R-:W-:-:S05]  /*ba20*/  IMAD.IADD R3, R3, 0x1, R5 ;  /* 0x0000000103037824 */ /* 0x000fca00078e0205 */
[----:B------:R-:W-:Y:S01]  /*ba30*/  LEA.HI.X R5, R2, UR5, R3, 0x2, P0 ;  /* 0x0000000502057c11 */ /* 0x000fe200080f1403 */
[----:B------:R-:W-:-:S05]  /*ba40*/  IMAD.MOV.U32 R3, RZ, RZ, -0x800000 ;  /* 0xff800000ff037424 */ /* 0x000fca00078e00ff */
[----:B------:R0:W-:Y:S01]  /*ba50*/  STG.E desc[UR44][R4.64], R3 ;  /* 0x0000000304007986 */ /* 0x0001e2000c10192c */
[----:B------:R-:W-:Y:S05]  /*ba60*/  BRA `(.L_x_10) ;  /* 0x0000003800187947 */ /* 0x000fea0003800000 */
.L_x_8:
[----:B------:R-:W-:-:S08]  /*ba70*/  NOP ;  /* 0x0000000000007918 */ /* 0x000fd00000000000 */
[----:B--2---:R-:W0:-:S00]  /*ba80*/  USETMAXREG.DEALLOC.CTAPOOL 0x18 ;  /* 0x00000018000079c8 */ /* 0x004e0000080e0500 */
[----:B0-----:R-:W-:Y:S01]  /*ba90*/  LOP3.LUT R0, R0, 0x3, RZ, 0xc0, !PT ;  /* 0x0000000300007812 */ /* 0x001fe200078ec0ff */
[----:B------:R-:W0:Y:S05]  /*baa0*/  S2R R18, SR_CTAID.Z ;  /* 0x0000000000127919 */ /* 0x000e2a0000002700 */
[----:B------:R-:W1:Y:S01]  /*bab0*/  S2UR UR6, SR_CTAID.Y ;  /* 0x00000000000679c3 */ /* 0x000e620000002600 */
[----:B------:R-:W2:Y:S02]  /*bac0*/  SHFL.IDX PT, R0, R0, RZ, 0x1f ;  /* 0x00001fff00007589 */ /* 0x000ea400000e0000 */
[----:B--2---:R-:W-:-:S13]  /*bad0*/  ISETP.NE.AND P0, PT, R0, RZ, PT ;  /* 0x000000ff0000720c */ /* 0x004fda0003f05270 */
[----:B01----:R-:W-:Y:S05]  /*bae0*/  @!P0 BRA `(.L_x_38) ;  /* 0x0000000000288947 */ /* 0x003fea0003800000 */
[----:B------:R-:W-:Y:S01]  /*baf0*/  ULDC UR7, c[0x0][0xc50] ;  /* 0x0003140000077ab9 */ /* 0x000fe20000000800 */
[----:B------:R-:W-:Y:S01]  /*bb00*/  UMOV UR36, UR6 ;  /* 0x0000000600247c82 */ /* 0x000fe20008000000 */
[----:B------:R-:W-:-:S06]  /*bb10*/  UISETP.NE.AND UP0, UPT, UR7, 0x1, UPT ;  /* 0x000000010700788c */ /* 0x000fcc000bf05270 */
[----:B------:R-:W-:-:S13]  /*bb20*/  PLOP3.LUT P0, PT, PT, PT, UP0, 0x80, 0x0 ;  /* 0x000000000000781c */ /* 0x000fda0003f0f008 */
[----:B------:R-:W-:Y:S05]  /*bb30*/  @!P0 BRA `(.L_x_39) ;  /* 0x0000000000308947 */ /* 0x000fea0003800000 */
[----:B------:R-:W-:Y:S01]  /*bb40*/  ULDC UR4, c[0x0][0xc54] ;  /* 0x0003150000047ab9 */ /* 0x000fe20000000800 */
[----:B------:R-:W-:Y:S01]  /*bb50*/  ULDC UR36, c[0x0][0xc58] ;  /* 0x0003160000247ab9 */ /* 0x000fe20000000800 */
[----:B------:R-:W-:-:S04]  /*bb60*/  UIMAD.WIDE.U32 UR4, UR6, UR4, URZ ;  /* 0x00000004060472a5 */ /* 0x000fc8000f8e003f */
[----:B------:R-:W-:Y:S01]  /*bb70*/  USHF.R.U32.HI UR36, URZ, UR36, UR5 ;  /* 0x000000243f247299 */ /* 0x000fe20008011605 */
[----:B------:R-:W-:Y:S11]  /*bb80*/  BRA `(.L_x_39) ;  /* 0x00000000001c7947 */ /* 0x000ff60003800000 */
.L_x_38:
[----:B------:R-:W-:Y:S01]  /*bb90*/  ULDC UR7, c[0x0][0xc50] ;  /* 0x0003140000077ab9 */ /* 0x000fe20000000800 */
[----:B------:R-:W-:Y:S01]  /*bba0*/  UMOV UR36, UR6 ;  /* 0x0000000600247c82 */ /* 0x000fe20008000000 */
[----:B------:R-:W-:-:S11]  /*bbb0*/  UISETP.NE.AND UP0, UPT, UR7, 0x1, UPT ;  /* 0x000000010700788c */ /* 0x000fd6000bf05270 */
[----:B------:R-:W-:Y:S01]  /*bbc0*/  @UP0 ULDC UR4, c[0x0][0xc54] ;  /* 0x0003150000040ab9 */ /* 0x000fe20000000800 */
[----:B------:R-:W-:Y:S01]  /*bbd0*/  @UP0 ULDC UR8, c[0x0][0xc58] ;  /* 0x0003160000080ab9 */ /* 0x000fe20000000800 */
[----:B------:R-:W-:-:S04]  /*bbe0*/  UIMAD.WIDE.U32 UR4, UR6, UR4, URZ ;  /* 0x00000004060472a5 */ /* 0x000fc8000f8e003f */
[----:B------:R-:W-:-:S12]  /*bbf0*/  @UP0 USHF.R.U32.HI UR36, URZ, UR8, UR5 ;  /* 0x000000083f240299 */ /* 0x000fd80008011605 */
.L_x_39:
[----:B------:R-:W-:Y:S01]  /*bc00*/  ISETP.GE.AND P0, PT, R18, RZ, PT ;  /* 0x000000ff1200720c */ /* 0x000fe20003f06270 */
[----:B------:R-:W-:Y:S01]  /*bc10*/  UIADD3 UR4, -UR36, URZ, URZ ;  /* 0x0000003f24047290 */ /* 0x000fe2000fffe13f */
[----:B------:R-:W-:Y:S02]  /*bc20*/  IMAD.MOV.U32 R20, RZ, RZ, 0x1 ;  /* 0x00000001ff147424 */ /* 0x000fe400078e00ff */
[----:B------:R-:W-:Y:S01]  /*bc30*/  IMAD.MOV.U32 R0, RZ, RZ, RZ ;  /* 0x000000ffff007224 */ /* 0x000fe200078e00ff */
[----:B------:R-:W-:Y:S01]  /*bc40*/  UIMAD UR6, UR7, UR4, UR6 ;  /* 0x00000004070672a4 */ /* 0x000fe2000f8e0206 */
[----:B------:R-:W-:-:S07]  /*bc50*/  IMAD.MOV.U32 R2, RZ, RZ, 0x1 ;  /* 0x00000001ff027424 */ /* 0x000fce00078e00ff */
[----:B------:R-:W-:Y:S05]  /*bc60*/  @!P0 BRA `(.L_x_40) ;  /* 0x0000003000cc8947 */ /* 0x000fea0003800000 */
[----:B------:R-:W-:Y:S01]  /*bc70*/  ULDC.64 UR4, c[0x0][0x418] ;  /* 0x0001060000047ab9 */ /* 0x000fe20000000a00 */
[----:B------:R-:W-:Y:S01]  /*bc80*/  ULOP3.LUT UR8, UR6, 0xffff, URZ, 0xc0, !UPT ;  /* 0x0000ffff06087892 */ /* 0x000fe2000f8ec03f */
[----:B------:R-:W-:Y:S01]  /*bc90*/  IMAD.MOV.U32 R17, RZ, RZ, RZ ;  /* 0x000000ffff117224 */ /* 0x000fe200078e00ff */
[----:B------:R-:W-:-:S03]  /*bca0*/  UISETP.NE.U32.AND UP0, UPT, UR4, URZ, UPT ;  /* 0x0000003f0400728c */ /* 0x000fc6000bf05070 */
[----:B------:R-:W-:Y:S01]  /*bcb0*/  ULDC UR4, c[0x0][0x424] ;  /* 0x0001090000047ab9 */ /* 0x000fe20000000800 */
[----:B------:R-:W-:-:S03]  /*bcc0*/  UISETP.NE.AND.EX UP0, UPT, UR5, URZ, UPT, UP0 ;  /* 0x0000003f0500728c */ /* 0x000fc6000bf05300 */
[----:B------:R-:W-:Y:S01]  /*bcd0*/  ULDC UR5, c[0x0][0x2f0] ;  /* 0x0000bc0000057ab9 */ /* 0x000fe20000000800 */
[----:B------:R-:W-:-:S04]  /*bce0*/  USEL UR4, UR4, 0x1, UP0 ;  /* 0x0000000104047887 */ /* 0x000fc80008000000 */
[----:B------:R-:W-:-:S04]  /*bcf0*/  UIMAD UR4, UR4, UR5, URZ ;  /* 0x00000005040472a4 */ /* 0x000fc8000f8e023f */
[----:B------:R-:W-:Y:S02]  /*bd00*/  UISETP.GE.AND UP0, UPT, UR4, 0x1, UPT ;  /* 0x000000010400788c */ /* 0x000fe4000bf06270 */
[----:B------:R-:W-:-:S03]  /*bd10*/  UIADD3 UR5, UR4, 0xdf, URZ ;  /* 0x000000df04057890 */ /* 0x000fc6000fffe03f */
[----:B------:R-:W-:Y:S01]  /*bd20*/  UMOV UR4, URZ ;  /* 0x0000003f00047c82 */ /* 0x000fe20008000000 */
[----:B------:R-:W-:Y:S01]  /*bd30*/  PLOP3.LUT P0, PT, PT, PT, UP0, 0x80, 0x0 ;  /* 0x000000000000781c */ /* 0x000fe20003f0f008 */
[----:B------:R-:W-:-:S04]  /*bd40*/  UIMAD.WIDE UR4, UR5, -0x6db6db6d, UR4 ;  /* 0x92492493050478a5 */ /* 0x000fc8000f8e0204 */
[----:B------:R-:W-:-:S04]  /*bd50*/  USHF.R.U32.HI UR4, URZ, 0x1f, UR5 ;  /* 0x0000001f3f047899 */ /* 0x000fc80008011605 */
[----:B------:R-:W-:-:S04]  /*bd60*/  ULEA.HI.SX32 UR7, UR5, UR4, 0x19 ;  /* 0x0000000405077291 */ /* 0x000fc8000f8fca3f */
[----:B------:R-:W-:Y:S08]  /*bd70*/  @!P0 BRA `(.L_x_41) ;  /* 0x00000000007c8947 */ /* 0x000ff00003800000 */
[----:B------:R-:W-:-:S04]  /*bd80*/  USHF.R.U32.HI UR4, URZ, 0x10, UR6 ;  /* 0x000000103f047899 */ /* 0x000fc80008011606 */
[----:B------:R-:W-:-:S11]  /*bd90*/  UISETP.NE.AND UP0, UPT, UR4, URZ, UPT ;  /* 0x0000003f0400728c */ /* 0x000fd6000bf05270 */
[----:B------:R-:W-:Y:S02]  /*bda0*/  @!UP0 ULDC UR4, c[0x0][0x9f0] ;  /* 0x00027c0000048ab9 */ /* 0x000fe40000000800 */
[----:B------:R-:W-:Y:S01]  /*bdb0*/  IMAD.U32 R6, RZ, RZ, UR4 ;  /* 0x00000004ff067e24 */ /* 0x000fe2000f8e00ff */
[----:B------:R-:W-:-:S04]  /*bdc0*/  UIADD3 UR5, UR7, -0x1, UR4 ;  /* 0xffffffff07057890 */ /* 0x000fc8000fffe004 */
[-C--:B------:R-:W-:Y:S02]  /*bdd0*/  IABS R0, R6.reuse ;  /* 0x0000000600007213 */ /* 0x080fe40000000000 */
[----:B------:R-:W-:Y:S02]  /*bde0*/  IABS R6, R6 ;  /* 0x0000000600067213 */ /* 0x000fe40000000000 */
[----:B------:R-:W0:Y:S08]  /*bdf0*/  I2F.RP R4, R0 ;  /* 0x0000000000047306 */ /* 0x000e300000209400 */
[----:B0-----:R-:W0:Y:S02]  /*be00*/  MUFU.RCP R4, R4 ;  /* 0x0000000400047308 */ /* 0x001e240000001000 */
[----:B0-----:R-:W-:-:S06]  /*be10*/  VIADD R2, R4, 0xffffffe ;  /* 0x0ffffffe04027836 */ /* 0x001fcc0000000000 */
[----:B------:R0:W1:Y:S02]  /*be20*/  F2I.FTZ.U32.TRUNC.NTZ R3, R2 ;  /* 0x0000000200037305 */ /* 0x000064000021f000 */
[----:B0-----:R-:W-:Y:S02]  /*be30*/  IMAD.MOV.U32 R2, RZ, RZ, RZ ;  /* 0x000000ffff027224 */ /* 0x001fe400078e00ff */
[----:B-1----:R-:W-:-:S04]  /*be40*/  IMAD.MOV R5, RZ, RZ, -R3 ;  /* 0x000000ffff057224 */ /* 0x002fc800078e0a03 */
[----:B------:R-:W-:-:S04]  /*be50*/  IMAD R5, R5, R0, RZ ;  /* 0x0000000005057224 */ /* 0x000fc800078e02ff */
[----:B------:R-:W-:-:S04]  /*be60*/  IMAD.HI.U32 R3, R3, R5, R2 ;  /* 0x0000000503037227 */ /* 0x000fc800078e0002 */
[----:B------:R-:W-:Y:S01]  /*be70*/  IMAD.U32 R5, RZ, RZ, UR5 ;  /* 0x00000005ff057e24 */ /* 0x000fe2000f8e00ff */
[----:B------:R-:W-:-:S04]  /*be80*/  ULOP3.LUT UR5, UR5, UR4, URZ, 0x3c, !UPT ;  /* 0x0000000405057292 */ /* 0x000fc8000f8e3c3f */
[----:B------:R-:W-:Y:S01]  /*be90*/  IABS R2, R5 ;  /* 0x0000000500027213 */ /* 0x000fe20000000000 */
[----:B------:R-:W-:Y:S01]  /*bea0*/  IMAD.MOV R5, RZ, RZ, -R6 ;  /* 0x000000ffff057224 */ /* 0x000fe200078e0a06 */
[----:B------:R-:W-:-:S03]  /*beb0*/  ISETP.LE.AND P2, PT, RZ, UR5, PT ;  /* 0x00000005ff007c0c */ /* 0x000fc6000bf43270 */
[----:B------:R-:W-:-:S04]  /*bec0*/  IMAD.HI.U32 R3, R3, R2, RZ ;  /* 0x0000000203037227 */ /* 0x000fc800078e00ff */
[----:B------:R-:W-:-:S05]  /*bed0*/  IMAD R5, R3, R5, R2 ;  /* 0x0000000503057224 */ /* 0x000fca00078e0202 */
[----:B------:R-:W-:-:S13]  /*bee0*/  ISETP.GT.U32.AND P1, PT, R0, R5, PT ;  /* 0x000000050000720c */ /* 0x000fda0003f24070 */
[----:B------:R-:W-:Y:S02]  /*bef0*/  @!P1 IMAD.IADD R5, R5, 0x1, -R0 ;  /* 0x0000000105059824 */ /* 0x000fe400078e0a00 */
[----:B------:R-:W-:Y:S01]  /*bf00*/  @!P1 VIADD R3, R3, 0x1 ;  /* 0x0000000103039836 */ /* 0x000fe20000000000 */
[----:B------:R-:W-:Y:S02]  /*bf10*/  ISETP.NE.AND P1, PT, RZ, UR4, PT ;  /* 0x00000004ff007c0c */ /* 0x000fe4000bf25270 */
[----:B------:R-:W-:-:S13]  /*bf20*/  ISETP.GE.U32.AND P0, PT, R5, R0, PT ;  /* 0x000000000500720c */ /* 0x000fda0003f06070 */
[----:B------:R-:W-:-:S04]  /*bf30*/  @P0 VIADD R3, R3, 0x1 ;  /* 0x0000000103030836 */ /* 0x000fc80000000000 */
[----:B------:R-:W-:Y:S01]  /*bf40*/  @!P2 IMAD.MOV R3, RZ, RZ, -R3 ;  /* 0x000000ffff03a224 */ /* 0x000fe200078e0a03 */
[----:B------:R-:W-:-:S05]  /*bf50*/  @!P1 LOP3.LUT R3, RZ, UR4, RZ, 0x33, !PT ;  /* 0x00000004ff039c12 */ /* 0x000fca000f8e33ff */
[----:B------:R-:W-:-:S07]  /*bf60*/  IMAD.MOV.U32 R17, RZ, RZ, R3 ;  /* 0x000000ffff117224 */ /* 0x000fce00078e0003 */
.L_x_41:
[----:B------:R-:W-:Y:S02]  /*bf70*/  IMAD R0, R17, UR8, RZ ;  /* 0x0000000811007c24 */ /* 0x000fe4000f8e02ff */
[----:B------:R-:W-:-:S03]  /*bf80*/  IMAD.MOV.U32 R2, RZ, RZ, 0x1 ;  /* 0x00000001ff027424 */ /* 0x000fc600078e00ff */
[----:B------:R-:W-:Y:S01]  /*bf90*/  VIADDMNMX R17, R0, R17, UR7, PT ;  /* 0x0000000700117e46 */ /* 0x000fe2000b800111 */
[----:B------:R0:W-:Y:S03]  /*bfa0*/  STL [R1+0x8], R0 ;  /* 0x0000080001007387 */ /* 0x0001e60000100800 */
[----:B------:R-:W-:Y:S01]  /*bfb0*/  ISETP.GT.AND P0, PT, R17, R0, PT ;  /* 0x000000001100720c */ /* 0x000fe20003f04270 */
[----:B0-----:R-:W-:-:S12]  /*bfc0*/  IMAD.MOV.U32 R0, RZ, RZ, RZ ;  /* 0x000000ffff007224 */ /* 0x001fd800078e00ff */
[----:B------:R-:W-:Y:S05]  /*bfd0*/  @!P0 BRA `(.L_x_40) ;  /* 0x0000002c00f08947 */ /* 0x000fea0003800000 */
[----:B------:R-:W0:Y:S01]  /*bfe0*/  S2UR UR4, SR_CgaCtaId ;  /* 0x00000000000479c3 */ /* 0x000e220000008800 */
[----:B------:R-:W-:Y:S02]  /*bff0*/  UMOV UR38, 0x400 ;  /* 0x0000040000267882 */ /* 0x000fe40000000000 */
[----:B0-----:R-:W-:-:S04]  /*c000*/  ULEA UR38, UR4, UR38, 0x18 ;  /* 0x0000002604267291 */ /* 0x001fc8000f8ec03f */
[----:B------:R-:W-:-:S04]  /*c010*/  UIADD3 UR4, UR38, 0x20400, URZ ;  /* 0x0002040026047890 */ /* 0x000fc8000fffe03f */
[----:B------:R-:W-:-:S06]  /*c020*/  ULOP3.LUT UP0, URZ, UR4, 0x3ff, URZ, 0xc0, !UPT ;  /* 0x000003ff043f7892 */ /* 0x000fcc000f80c03f */
[----:B------:R-:W-:-:S13]  /*c030*/  PLOP3.LUT P0, PT, PT, PT, UP0, 0x80, 0x0 ;  /* 0x000000000000781c */ /* 0x000fda0003f0f008 */
[----:B------:R-:W-:Y:S05]  /*c040*/  @!P0 BRA `(.L_x_42) ;  /* 0x0000000000408947 */ /* 0x000fea0003800000 */
[----:B------:R-:W-:Y:S01]  /*c050*/  MOV R2, 0x0 ;  /* 0x0000000000027802 */ /* 0x000fe20000000f00 */
[----:B------:R-:W-:Y:S01]  /*c060*/  ULDC.64 UR6, c[0x4][0x98] ;  /* 0x0100260000067ab9 */ /* 0x000fe20000000a00 */
[----:B------:R-:W-:Y:S01]  /*c070*/  ULDC.64 UR8, c[0x4][0xa0] ;  /* 0x0100280000087ab9 */ /* 0x000fe20000000a00 */
[----:B------:R-:W-:Y:S01]  /*c080*/  ULDC.64 UR4, c[0x4][0x8] ;  /* 0x0100020000047ab9 */ /* 0x000fe20000000a00 */
[----:B------:R-:W-:Y:S02]  /*c090*/  IMAD.U32 R4, RZ, RZ, UR6 ;  /* 0x00000006ff047e24 */ /* 0x000fe4000f8e00ff */
[----:B------:R-:W0:Y:S01]  /*c0a0*/  LDC.64 R2, c[0x4][R2] ;  /* 0x0100000002027b82 */ /* 0x000e220000000a00 */
[----:B------:R-:W-:Y:S02]  /*c0b0*/  IMAD.U32 R5, RZ, RZ, UR7 ;  /* 0x00000007ff057e24 */ /* 0x000fe4000f8e00ff */
[----:B------:R-:W-:Y:S02]  /*c0c0*/  IMAD.U32 R6, RZ, RZ, UR8 ;  /* 0x00000008ff067e24 */ /* 0x000fe4000f8e00ff */
[----:B------:R-:W-:-:S02]  /*c0d0*/  IMAD.U32 R7, RZ, RZ, UR9 ;  /* 0x00000009ff077e24 */ /* 0x000fc4000f8e00ff */
[----:B------:R-:W-:Y:S02]  /*c0e0*/  IMAD.U32 R10, RZ, RZ, UR4 ;  /* 0x00000004ff0a7e24 */ /* 0x000fe4000f8e00ff */
[----:B------:R-:W-:Y:S02]  /*c0f0*/  IMAD.U32 R11, RZ, RZ, UR5 ;  /* 0x00000005ff0b7e24 */ /* 0x000fe4000f8e00ff */
[----:B------:R-:W-:Y:S02]  /*c100*/  IMAD.MOV.U32 R8, RZ, RZ, 0x70 ;  /* 0x00000070ff087424 */ /* 0x000fe400078e00ff */
[----:B------:R-:W-:Y:S02]  /*c110*/  IMAD.MOV.U32 R12, RZ, RZ, 0x1 ;  /* 0x00000001ff0c7424 */ /* 0x000fe400078e00ff */
[----:B------:R-:W-:-:S07]  /*c120*/  IMAD.MOV.U32 R13, RZ, RZ, RZ ;  /* 0x000000ffff0d7224 */ /* 0x000fce00078e00ff */
[----:B------:R-:W-:-:S07]  /*c130*/  LEPC R20, `(.L_x_42) ;  /* 0x000000001014794e */ /* 0x000fce0000000000 */
[----:B0-----:R-:W-:Y:S05]  /*c140*/  CALL.ABS.NOINC R2 ;  /* 0x0000000002007343 */ /* 0x001fea0003c00000 */
.L_x_42:
[----:B------:R-:W-:-:S06]  /*c150*/  UIADD3 UR4, UR38, 0xe400, URZ ;  /* 0x0000e40026047890 */ /* 0x000fcc000fffe03f */
[----:B------:R-:W-:-:S05]  /*c160*/  IMAD.U32 R16, RZ, RZ, UR4 ;  /* 0x00000004ff107e24 */ /* 0x000fca000f8e00ff */
[----:B------:R-:W-:-:S13]  /*c170*/  LOP3.LUT P0, RZ, R16, 0x3ff, RZ, 0xc0, !PT ;  /* 0x000003ff10ff7812 */ /* 0x000fda000780c0ff */
        /* <DEDUP_REMOVED lines=17> */
.L_x_43:
        /* <DEDUP_REMOVED lines=20> */
.L_x_44:
        /* <DEDUP_REMOVED lines=18> */
.L_x_45:
[----:B------:R-:W0:Y:S01]  /*c4f0*/  LDC.64 R2, c[0x0][0x9f8] ;  /* 0x00027e00ff027b82 */ /* 0x000e220000000a00 */
[----:B------:R-:W-:Y:S01]  /*c500*/  IMAD.MOV.U32 R9, RZ, RZ, R18 ;  /* 0x000000ffff097224 */ /* 0x000fe200078e0012 */
[----:B------:R-:W2:Y:S01]  /*c510*/  LDL.LU R6, [R1] ;  /* 0x0000000001067983 */ /* 0x000ea20000300800 */
[----:B0-----:R-:W-:-:S04]  /*c520*/  ISETP.NE.U32.AND P0, PT, R2, RZ, PT ;  /* 0x000000ff0200720c */ /* 0x001fc80003f05070 */
[----:B------:R-:W-:-:S13]  /*c530*/  ISETP.NE.AND.EX P0, PT, R3, RZ, PT, P0 ;  /* 0x000000ff0300720c */ /* 0x000fda0003f05300 */
[----:B------:R-:W0:Y:S02]  /*c540*/  @P0 LDC.64 R2, c[0x0][0x9f8] ;  /* 0x00027e00ff020b82 */ /* 0x000e240000000a00 */
[----:B0-----:R-:W-:-:S05]  /*c550*/  @P0 IMAD.WIDE R2, R18, 0x4, R2 ;  /* 0x0000000412020825 */ /* 0x001fca00078e0202 */
[----:B------:R0:W3:Y:S01]  /*c560*/  @P0 LDG.E R9, desc[UR44][R2.64] ;  /* 0x0000002c02090981 */ /* 0x0000e2000c1e1900 */
[C---:B------:R-:W-:Y:S02]  /*c570*/  IMAD.SHL.U32 R0, R19.reuse, 0x20, RZ ;  /* 0x0000002013007824 */ /* 0x040fe400078e00ff */
[----:B------:R-:W-:-:S03]  /*c580*/  IMAD.SHL.U32 R7, R19, 0x4, RZ ;  /* 0x0000000413077824 */ /* 0x000fc600078e00ff */
[----:B------:R-:W-:Y:S02]  /*c590*/  LOP3.LUT R4, R0, 0x80, RZ, 0xc0, !PT ;  /* 0x0000008000047812 */ /* 0x000fe400078ec0ff */
[----:B------:R-:W-:Y:S02]  /*c5a0*/  LOP3.LUT R8, R19, 0x7f, RZ, 0xc0, !PT ;  /* 0x0000007f13087812 */ /* 0x000fe400078ec0ff */
[----:B------:R-:W-:Y:S01]  /*c5b0*/  LOP3.LUT R4, R4, 0x10, R19, 0xf8, !PT ;  /* 0x0000001004047812 */ /* 0x000fe200078ef813 */
[----:B0-----:R-:W0:Y:S01]  /*c5c0*/  LDC.64 R2, c[0x0][0x418] ;  /* 0x00010600ff027b82 */ /* 0x001e220000000a00 */
[----:B------:R-:W-:Y:S02]  /*c5d0*/  SHF.R.U32.HI R5, RZ, 0x5, R8 ;  /* 0x00000005ff057819 */ /* 0x000fe40000011608 */
[----:B------:R-:W-:Y:S02]  /*c5e0*/  LOP3.LUT R7, R4, 0x10, R7, 0x78, !PT ;  /* 0x0000001004077812 */ /* 0x000fe400078e7807 */
[----:B------:R-:W-:-:S02]  /*c5f0*/  LOP3.LUT R4, R0, 0x60, RZ, 0xc0, !PT ;  /* 0x0000006000047812 */ /* 0x000fc400078ec0ff */
[----:B------:R-:W-:-:S03]  /*c600*/  LOP3.LUT R0, R0, 0x100, RZ, 0xc0, !PT ;  /* 0x0000010000007812 */ /* 0x000fc600078ec0ff */
[----:B------:R-:W-:-:S05]  /*c610*/  IMAD R4, R5, 0x200, R4 ;  /* 0x0000020005047824 */ /* 0x000fca00078e0204 */
[----:B------:R-:W-:Y:S01]  /*c620*/  IADD3 R4, R7, R4, R0 ;  /* 0x0000000407047210 */ /* 0x000fe20007ffe000 */
[C---:B------:R-:W-:Y:S02]  /*c630*/  IMAD.SHL.U32 R0, R19.reuse, 0x80, RZ ;  /* 0x0000008013007824 */ /* 0x040fe400078e00ff */
[----:B------:R-:W-:Y:S02]  /*c640*/  IMAD.SHL.U32 R18, R19, 0x10, RZ ;  /* 0x0000001013127824 */ /* 0x000fe400078e00ff */
[----:B------:R1:W-:Y:S03]  /*c650*/  STL [R1+0x18], R4 ;  /* 0x0000180401007387 */ /* 0x0003e60000100800 */
[----:B------:R-:W-:Y:S02]  /*c660*/  LOP3.LUT R18, R18, 0x70, RZ, 0xc0, !PT ;  /* 0x0000007012127812 */ /* 0x000fe400078ec0ff */
[----:B-1----:R-:W-:-:S05]  /*c670*/  LOP3.LUT R4, R0, 0x380, RZ, 0xc0, !PT ;  /* 0x0000038000047812 */ /* 0x002fca00078ec0ff */
[----:B------:R-:W-:Y:S01]  /*c680*/  IMAD R5, R5, 0x10, R4 ;  /* 0x0000001005057824 */ /* 0x000fe200078e0204 */
[----:B0-----:R-:W-:-:S04]  /*c690*/  ISETP.NE.U32.AND P0, PT, R2, RZ, PT ;  /* 0x000000ff0200720c */ /* 0x001fc80003f05070 */
[----:B------:R-:W-:Y:S02]  /*c6a0*/  LOP3.LUT R5, R5, R18, RZ, 0x3c, !PT ;  /* 0x0000001205057212 */ /* 0x000fe400078e3cff */
[----:B------:R-:W-:Y:S02]  /*c6b0*/  ISETP.NE.AND.EX P2, PT, R3, RZ, PT, P0 ;  /* 0x000000ff0300720c */ /* 0x000fe40003f45300 */
[----:B------:R-:W-:Y:S02]  /*c6c0*/  LOP3.LUT R0, R5, 0xc00, R0, 0xf8, !PT ;  /* 0x00000c0005007812 */ /* 0x000fe400078ef800 */
[----:B------:R-:W-:-:S03]  /*c6d0*/  LOP3.LUT P1, RZ, R19, 0x4, RZ, 0xc0, !PT ;  /* 0x0000000413ff7812 */ /* 0x000fc6000782c0ff */
[----:B------:R0:W-:Y:S02]  /*c6e0*/  STL [R1+0x10], R0 ;  /* 0x0000100001007387 */ /* 0x0001e40000100800 */
[----:B0-----:R-:W-:-:S05]  /*c6f0*/  IMAD.MOV.U32 R0, RZ, RZ, 0x40 ;  /* 0x00000040ff007424 */ /* 0x001fca00078e00ff */
[----:B------:R-:W-:-:S05]  /*c700*/  SEL R0, R0, 0xffffffc0, !P1 ;  /* 0xffffffc000007807 */ /* 0x000fca0004800000 */
[----:B------:R0:W-:Y:S01]  /*c710*/  STL [R1+0x14], R0 ;  /* 0x0000140001007387 */ /* 0x0001e20000100800 */
[----:B------:R-:W-:Y:S01]  /*c720*/  UMOV UR4, 0xffffffff ;  /* 0xffffffff00047882 */ /* 0x000fe20000000000 */
[----:B------:R-:W-:-:S04]  /*c730*/  SHF.R.U32.HI R7, RZ, 0x5, R19 ;  /* 0x00000005ff077819 */ /* 0x000fc80000011613 */
[----:B------:R-:W-:Y:S02]  /*c740*/  LOP3.LUT R7, R7, 0x3, RZ, 0xc0, !PT ;  /* 0x0000000307077812 */ /* 0x000fe400078ec0ff */
[----:B--2---:R-:W-:-:S04]  /*c750*/  LOP3.LUT R6, R6, 0xfffffffe, RZ, 0xc0, !PT ;  /* 0xfffffffe06067812 */ /* 0x004fc800078ec0ff */
[----:B------:R-:W-:Y:S02]  /*c760*/  @P2 LOP3.LUT R6, R6, 0x1, RZ, 0xfc, !PT ;  /* 0x0000000106062812 */ /* 0x000fe400078efcff */
[----:B---3--:R-:W-:Y:S01]  /*c770*/  SHF.R.S32.HI R10, RZ, 0x1f, R9 ;  /* 0x0000001fff0a7819 */ /* 0x008fe20000011409 */
[----:B------:R0:W-:Y:S04]  /*c780*/  STL [R1+0x4], R9 ;  /* 0x0000040901007387 */ /* 0x0001e80000100800 */
[----:B------:R0:W-:Y:S04]  /*c790*/  STL [R1], R6 ;  /* 0x0000000601007387 */ /* 0x0001e80000100800 */
[----:B------:R0:W-:Y:S01]  /*c7a0*/  STL [R1+0xc], R10 ;  /* 0x00000c0a01007387 */ /* 0x0001e20000100800 */
[----:B------:R-:W-:Y:S01]  /*c7b0*/  SEL R16, R9, RZ, !P2 ;  /* 0x000000ff09107207 */ /* 0x000fe20005000000 */
[----:B------:R-:W-:Y:S06]  /*c7c0*/  BRA.DIV UR4, `(.L_x_46) ;  /* 0x0000002e04407947 */ /* 0x000fec000b800000 */
[----:B------:R1:W2:Y:S02]  /*c7d0*/  SHFL.IDX PT, R14, R7, RZ, 0x1f ;  /* 0x00001fff070e7589 */ /* 0x0002a400000e0000 */
.L_x_95:
[----:B------:R-:W-:Y:S01]  /*c7e0*/  PLOP3.LUT P1, PT, PT, PT, PT, 0x8, 0x0 ;  /* 0x000000000000781c */ /* 0x000fe20003f2e170 */
[----:B0-----:R-:W-:Y:S01]  /*c7f0*/  IMAD.MOV.U32 R0, RZ, RZ, R6 ;  /* 0x000000ffff007224 */ /* 0x001fe200078e0006 */
[----:B--2---:R-:W-:-:S04]  /*c800*/  ISETP.NE.AND P0, PT, R14, RZ, PT ;  /* 0x000000ff0e00720c */ /* 0x004fc80003f05270 */
[----:B------:R-:W-:-:S07]  /*c810*/  LOP3.LUT R0, R0, 0xfffffffd, RZ, 0xc0, !PT ;  /* 0xfffffffd00007812 */ /* 0x000fce00078ec0ff */
[----:B------:R-:W-:-:S05]  /*c820*/  @P1 LOP3.LUT R0, R0, 0x2, RZ, 0xfc, !PT ;  /* 0x0000000200001812 */ /* 0x000fca00078efcff */
[----:B------:R0:W-:Y:S01]  /*c830*/  STL [R1], R0 ;  /* 0x0000000001007387 */ /* 0x0001e20000100800 */
[----:B------:R-:W-:Y:S05]  /*c840*/  @P0 BRA `(.L_x_47) ;  /* 0x0000000400280947 */ /* 0x000fea0003800000 */
[----:B------:R-:W-:Y:S01]  /*c850*/  UMOV UR4, 0xffffffff ;  /* 0xffffffff00047882 */ /* 0x000fe20000000000 */
[----:B0-----:R-:W-:Y:S02]  /*c860*/  VIADD R0, R17, 0xffffffff ;  /* 0xffffffff11007836 */ /* 0x001fe40000000000 */
[----:B------:R-:W-:Y:S05]  /*c870*/  BRA.DIV UR4, `(.L_x_48) ;  /* 0x0000002e04347947 */ /* 0x000fea000b800000 */
[----:B------:R-:W-:-:S13]  /*c880*/  ELECT P6, URZ, PT ;  /* 0x00000000003f782f */ /* 0x000fda00038c0000 */
.L_x_98:
[----:B------:R-:W-:Y:S05]  /*c890*/  @!P6 BRA `(.L_x_47) ;  /* 0x000000040014e947 */ /* 0x000fea0003800000 */
[----:B------:R-:W-:Y:S01]  /*c8a0*/  IMAD.MOV.U32 R16, RZ, RZ, R9 ;  /* 0x000000ffff107224 */ /* 0x000fe200078e0009 */
[----:B------:R-:W-:Y:S06]  /*c8b0*/  @!P2 BRA `(.L_x_49) ;  /* 0x000000000044a947 */ /* 0x000fec0003800000 */
[----:B-1----:R-:W0:Y:S01]  /*c8c0*/  LDC R7, c[0x0][0x43c] ;  /* 0x00010f00ff077b82 */ /* 0x002e220000000800 */
[----:B------:R-:W-:Y:S01]  /*c8d0*/  ULDC.64 UR4, c[0x0][0x428] ;  /* 0x00010a0000047ab9 */ /* 0x000fe20000000a00 */
[----:B0-----:R-:W-:-:S13]  /*c8e0*/  ISETP.NE.AND P0, PT, R7, 0x1, PT ;  /* 0x000000010700780c */ /* 0x001fda0003f05270 */
[----:B------:R-:W0:Y:S02]  /*c8f0*/  @P0 LDC.64 R4, c[0x0][0x440] ;  /* 0x00011000ff040b82 */ /* 0x000e240000000a00 */
[----:B0-----:R-:W-:-:S04]  /*c900*/  @P0 IMAD.HI.U32 R6, R0, R4, RZ ;  /* 0x0000000400060227 */ /* 0x001fc800078e00ff */
[----:B------:R-:W-:Y:S01]  /*c910*/  IMAD.MOV.U32 R4, RZ, RZ, R0 ;  /* 0x000000ffff047224 */ /* 0x000fe200078e0000 */
[----:B------:R-:W-:Y:S01]  /*c920*/  @P0 SHF.R.U32.HI R4, RZ, R5, R6 ;  /* 0x00000005ff040219 */ /* 0x000fe20000011606 */
[----:B------:R-:W-:-:S04]  /*c930*/  IMAD R6, R10, UR4, RZ ;  /* 0x000000040a067c24 */ /* 0x000fc8000f8e02ff */
[----:B------:R-:W-:Y:S02]  /*c940*/  IMAD.MOV R5, RZ, RZ, -R4 ;  /* 0x000000ffff057224 */ /* 0x000fe400078e0a04 */
[----:B------:R-:W-:Y:S02]  /*c950*/  IMAD R6, R9, UR5, R6 ;  /* 0x0000000509067c24 */ /* 0x000fe4000f8e0206 */
[----:B------:R-:W-:Y:S01]  /*c960*/  IMAD R0, R7, R5, R0 ;  /* 0x0000000507007224 */ /* 0x000fe200078e0200 */
[----:B------:R-:W-:-:S03]  /*c970*/  SHF.R.S32.HI R5, RZ, 0x1f, R4 ;  /* 0x0000001fff057819 */ /* 0x000fc60000011404 */
[----:B------:R-:W-:-:S04]  /*c980*/  IMAD.WIDE.U32 R4, R9, UR4, R4 ;  /* 0x0000000409047c25 */ /* 0x000fc8000f8e0004 */
[----:B------:R-:W-:Y:S01]  /*c990*/  IMAD.IADD R6, R5, 0x1, R6 ;  /* 0x0000000105067824 */ /* 0x000fe200078e0206 */
[----:B------:R-:W-:-:S04]  /*c9a0*/  LEA R2, P0, R4, R2, 0x2 ;  /* 0x0000000204027211 */ /* 0x000fc800078010ff */
[----:B------:R-:W-:-:S05]  /*c9b0*/  LEA.HI.X R3, R4, R3, R6, 0x2, P0 ;  /* 0x0000000304037211 */ /* 0x000fca00000f1406 */
[----:B------:R0:W5:Y:S04]  /*c9c0*/  LDG.E R16, desc[UR44][R2.64] ;  /* 0x0000002c02107981 */ /* 0x000168000c1e1900 */
.L_x_49:
[----:B0-----:R-:W-:Y:S01]  /*c9d0*/  IMAD.MOV.U32 R2, RZ, RZ, 0x1 ;  /* 0x00000001ff027424 */ /* 0x001fe200078e00ff */
[----:B------:R-:W-:-:S04]  /*c9e0*/  ISETP.NE.AND P1, PT, R8, RZ, PT ;  /* 0x000000ff0800720c */ /* 0x000fc80003f25270 */
[----:B------:R-:W-:-:S04]  /*c9f0*/  SHF.L.U32 R2, R2, 0x1f, RZ ;  /* 0x0000001f02027819 */ /* 0x000fc800000006ff */
[----:B------:R-:W0:Y:S02]  /*ca00*/  SYNCS.PHASECHK.TRANS64.TRYWAIT P0, [UR38+0x2e880], R2 ;  /* 0x02e88002ff0075a7 */ /* 0x000e240008000166 */
[----:B0-----:R-:W-:Y:S05]  /*ca10*/  @!P0 BRA `(.L_x_50) ;  /* 0x0000002800ec8947 */ /* 0x001fea0003800000 */
.L_x_99:
[----:B------:R-:W-:Y:S05]  /*ca20*/  @P1 BRA `(.L_x_51) ;  /* 0x0000000000141947 */ /* 0x000fea0003800000 */
[----:B------:R-:W-:Y:S01]  /*ca30*/  LOP3.LUT P0, RZ, R19, 0x1f, RZ, 0xc0, !PT ;  /* 0x0000001f13ff7812 */ /* 0x000fe2000780c0ff */
[----:B0-----:R-:W-:-:S04]  /*ca40*/  IMAD.MOV.U32 R3, RZ, RZ, 0x7000 ;  /* 0x00007000ff037424 */ /* 0x001fc800078e00ff */
[----:B------:R2:W-:Y:S08]  /*ca50*/  SYNCS.ARRIVE.TRANS64 RZ, [UR38+0x2e870], R3 ;  /* 0x02e87003ffff79a7 */ /* 0x0005f00008000026 */
[----:B--2---:R-:W-:Y:S05]  /*ca60*/  @!P0 BRA `(.L_x_51) ;  /* 0x0000000000048947 */ /* 0x004fea0003800000 */
[----:B------:R-:W-:Y:S01]  /*ca70*/  BPT.TRAP 0x1 ;  /* 0x000000040000795c */ /* 0x000fe20000300000 */
.L_x_51:
[----:B------:R-:W-:Y:S01]  /*ca80*/  IMAD R0, R0, 0xe0, RZ ;  /* 0x000000e000007824 */ /* 0x000fe200078e02ff */
[----:B------:R-:W-:Y:S01]  /*ca90*/  ULDC.64 UR4, c[0x0][0x198] ;  /* 0x0000660000047ab9 */ /* 0x000fe20000000a00 */
[----:B-----5:R-:W-:Y:S01]  /*caa0*/  R2UR UR13, R16 ;  /* 0x00000000100d72ca */ /* 0x020fe200000e0000 */
[----:B------:R-:W-:Y:S02]  /*cab0*/  UIADD3 UR4, UP0, UR4, 0x470, URZ ;  /* 0x0000047004047890 */ /* 0x000fe4000ff1e03f */
[----:B------:R-:W-:Y:S01]  /*cac0*/  R2UR UR11, R0 ;  /* 0x00000000000b72ca */ /* 0x000fe200000e0000 */
[----:B------:R-:W-:Y:S02]  /*cad0*/  UIADD3 UR8, UR38, 0xe400, URZ ;  /* 0x0000e40026087890 */ /* 0x000fe4000fffe03f */
[----:B------:R-:W-:Y:S02]  /*cae0*/  UIADD3 UR9, UR38, 0x2e870, URZ ;  /* 0x0002e87026097890 */ /* 0x000fe4000fffe03f */
[----:B------:R-:W-:Y:S01]  /*caf0*/  UIADD3.X UR5, URZ, UR5, URZ, UP0, !UPT ;  /* 0x000000053f057290 */ /* 0x000fe200087fe43f */
[----:B------:R-:W-:Y:S01]  /*cb00*/  UMOV UR6, 0x0 ;  /* 0x0000000000067882 */ /* 0x000fe20000000000 */
[----:B------:R-:W-:Y:S01]  /*cb10*/  UMOV UR7, 0x14f00000 ;  /* 0x14f0000000077882 */ /* 0x000fe20000000000 */
[----:B------:R-:W-:Y:S01]  /*cb20*/  UMOV UR10, URZ ;  /* 0x0000003f000a7c82 */ /* 0x000fe20008000000 */
[----:B------:R-:W-:-:S05]  /*cb30*/  UMOV UR12, UR36 ;  /* 0x00000024000c7c82 */ /* 0x000fca0008000000 */
[----:B------:R2:W-:Y:S01]  /*cb40*/  UTMALDG.4D [UR8], [UR4], desc[UR6] ;  /* 0x00000608040075b4 */ /* 0x0005e20008019000 */
[----:B------:R-:W3:Y:S02]  /*cb50*/  SYNCS.PHASECHK.TRANS64.TRYWAIT P0, [UR38+0x2e840], R2 ;  /* 0x02e84002ff0075a7 */ /* 0x000ee40008000166 */
[----:B--23--:R-:W-:Y:S05]  /*cb60*/  @!P0 BRA `(.L_x_52) ;  /* 0x0000002800b08947 */ /* 0x00cfea0003800000 */
.L_x_100:
[----:B------:R-:W-:Y:S05]  /*cb70*/  @P1 BRA `(.L_x_53) ;  /* 0x0000000000141947 */ /* 0x000fea0003800000 */
[----:B------:R-:W-:Y:S01]  /*cb80*/  LOP3.LUT P0, RZ, R19, 0x1f, RZ, 0xc0, !PT ;  /* 0x0000001f13ff7812 */ /* 0x000fe2000780c0ff */
[----:B0-----:R-:W-:-:S04]  /*cb90*/  IMAD.MOV.U32 R2, RZ, RZ, 0x7000 ;  /* 0x00007000ff027424 */ /* 0x001fc800078e00ff */
[----:B------:R2:W-:Y:S08]  /*cba0*/  SYNCS.ARRIVE.TRANS64 RZ, [UR38+0x2e830], R2 ;  /* 0x02e83002ffff79a7 */ /* 0x0005f00008000026 */
[----:B--2---:R-:W-:Y:S05]  /*cbb0*/  @!P0 BRA `(.L_x_53) ;  /* 0x0000000000048947 */ /* 0x004fea0003800000 */
[----:B------:R-:W-:Y:S01]  /*cbc0*/  BPT.TRAP 0x1 ;  /* 0x000000040000795c */ /* 0x000fe20000300000 */
.L_x_53:
[----:B0-----:R-:W2:Y:S01]  /*cbd0*/  LDL.LU R2, [R1] ;  /* 0x0000000001027983 */ /* 0x001ea20000300800 */
[----:B------:R-:W-:Y:S01]  /*cbe0*/  PLOP3.LUT P0, PT, PT, PT, PT, 0x80, 0x0 ;  /* 0x000000000000781c */ /* 0x000fe20003f0f070 */
[----:B------:R-:W-:Y:S01]  /*cbf0*/  ULDC.64 UR4, c[0x0][0x198] ;  /* 0x0000660000047ab9 */ /* 0x000fe20000000a00 */
[----:B------:R-:W-:Y:S01]  /*cc00*/  R2UR UR11, R0 ;  /* 0x00000000000b72ca */ /* 0x000fe200000e0000 */
[----:B------:R-:W-:Y:S01]  /*cc10*/  UIADD3 UR4, UP0, UR4, 0x370, URZ ;  /* 0x0000037004047890 */ /* 0x000fe2000ff1e03f */
        /* <DEDUP_REMOVED lines=9> */
[----:B--2---:R-:W-:-:S04]  /*ccb0*/  LOP3.LUT R2, R2, 0xfffffffd, RZ, 0xc0, !PT ;  /* 0xfffffffd02027812 */ /* 0x004fc800078ec0ff */
[----:B------:R-:W-:-:S05]  /*ccc0*/  @P0 LOP3.LUT R2, R2, 0x2, RZ, 0xfc, !PT ;  /* 0x0000000202020812 */ /* 0x000fca00078efcff */
[----:B------:R3:W-:Y:S01]  /*ccd0*/  STL [R1], R2 ;  /* 0x0000000201007387 */ /* 0x0007e20000100800 */
[----:B------:R-:W-:Y:S01]  /*cce0*/  NOP ;  /* 0x0000000000007918 */ /* 0x000fe20000000000 */
.L_x_47:
[----:B------:R-:W-:Y:S05]  /*ccf0*/  WARPSYNC.ALL ;  /* 0x0000000000007948 */ /* 0x000fea0003800000 */
[----:B---3--:R-:W-:Y:S01]  /*cd00*/  UIADD3 UR4, UR38, 0x1c400, URZ ;  /* 0x0001c40026047890 */ /* 0x008fe2000fffe03f */
[----:B------:R-:W-:Y:S03]  /*cd10*/  BAR.SYNC.DEFER_BLOCKING 0x8, 0x180 ;  /* 0x0206000000007b1d */ /* 0x000fe60000010000 */
        /* <DEDUP_REMOVED lines=8> */
[----:B------:R-:W2:Y:S01]  /*cda0*/  LDC.64 R2, c[0x4][R2] ;  /* 0x0100000002027b82 */ /* 0x000ea20000000a00 */
[----:B------:R-:W-:Y:S02]  /*cdb0*/  IMAD.U32 R5, RZ, RZ, UR7 ;  /* 0x00000007ff057e24 */ /* 0x000fe4000f8e00ff */
[----:B------:R-:W-:Y:S02]  /*cdc0*/  IMAD.U32 R6, RZ, RZ, UR8 ;  /* 0x00000008ff067e24 */ /* 0x000fe4000f8e00ff */
[----:B-1----:R-:W-:-:S02]  /*cdd0*/  IMAD.U32 R7, RZ, RZ, UR9 ;  /* 0x00000009ff077e24 */ /* 0x002fc4000f8e00ff */
[----:B------:R-:W-:Y:S02]  /*cde0*/  IMAD.U32 R10, RZ, RZ, UR4 ;  /* 0x00000004ff0a7e24 */ /* 0x000fe4000f8e00ff */
[----:B------:R-:W-:Y:S02]  /*cdf0*/  IMAD.U32 R11, RZ, RZ, UR5 ;  /* 0x00000005ff0b7e24 */ /* 0x000fe4000f8e00ff */
[----:B------:R-:W-:Y:S02]  /*ce00*/  IMAD.MOV.U32 R8, RZ, RZ, 0x70 ;  /* 0x00000070ff087424 */ /* 0x000fe400078e00ff */
[----:B------:R-:W-:Y:S02]  /*ce10*/  IMAD.MOV.U32 R12, RZ, RZ, 0x1 ;  /* 0x00000001ff0c7424 */ /* 0x000fe400078e00ff */
[----:B------:R-:W-:-:S07]  /*ce20*/  IMAD.MOV.U32 R13, RZ, RZ, RZ ;  /* 0x000000ffff0d7224 */ /* 0x000fce00078e00ff */
[----:B------:R-:W-:-:S07]  /*ce30*/  LEPC R20, `(.L_x_54) ;  /* 0x000000001014794e */ /* 0x000fce0000000000 */
[----:B0-2---:R-:W-:Y:S05]  /*ce40*/  CALL.ABS.NOINC R2 ;  /* 0x0000000002007343 */ /* 0x005fea0003c00000 */
.L_x_54:
[----:B------:R-:W2:Y:S01]  /*ce50*/  S2R R4, SR_CTAID.Z ;  /* 0x0000000000047919 */ /* 0x000ea20000002700 */
[----:B------:R-:W3:Y:S01]  /*ce60*/  LDC R8, c[0x0][0x448] ;  /* 0x00011200ff087b82 */ /* 0x000ee20000000800 */
[----:B------:R-:W-:Y:S01]  /*ce70*/  USHF.R.S32.HI UR4, URZ, 0x1f, UR36 ;  /* 0x0000001f3f047899 */ /* 0x000fe20008011424 */
[----:B-1----:R-:W-:Y:S01]  /*ce80*/  LOP3.LUT R7, R19, 0x7f, RZ, 0xc0, !PT ;  /* 0x0000007f13077812 */ /* 0x002fe200078ec0ff */
[----:B------:R-:W-:Y:S01]  /*ce90*/  ULDC.64 UR8, c[0x0][0x2d8] ;  /* 0x0000b60000087ab9 */ /* 0x000fe20000000a00 */
[----:B------:R-:W1:Y:S01]  /*cea0*/  S2R R10, SR_CTAID.X ;  /* 0x00000000000a7919 */ /* 0x000e620000002500 */
[----:B------:R-:W-:Y:S01]  /*ceb0*/  UIMAD UR6, UR4, UR8, URZ ;  /* 0x00000008040672a4 */ /* 0x000fe2000f8e023f */
[----:B------:R-:W-:Y:S01]  /*cec0*/  SHF.R.U32.HI R9, RZ, 0x3, R19 ;  /* 0x00000003ff097819 */ /* 0x000fe20000011613 */
[----:B------:R-:W-:Y:S01]  /*ced0*/  UIMAD.WIDE.U32 UR4, UR36, UR8, URZ ;  /* 0x00000008240472a5 */ /* 0x000fe2000f8e003f */
[----:B------:R-:W0:Y:S01]  /*cee0*/  LDC.64 R2, c[0x0][0x2e0] ;  /* 0x0000b800ff027b82 */ /* 0x000e220000000a00 */
[----:B------:R-:W-:-:S04]  /*cef0*/  UIMAD UR6, UR36, UR9, UR6 ;  /* 0x00000009240672a4 */ /* 0x000fc8000f8e0206 */
[----:B------:R-:W-:Y:S01]  /*cf00*/  UIADD3 UR5, UR5, UR6, URZ ;  /* 0x0000000605057290 */ /* 0x000fe2000fffe03f */
[----:B---3--:R-:W-:Y:S02]  /*cf10*/  ISETP.NE.AND P0, PT, R8, 0x1, PT ;  /* 0x000000010800780c */ /* 0x008fe40003f05270 */
[----:B--2---:R-:W-:-:S05]  /*cf20*/  SHF.R.S32.HI R5, RZ, 0x1f, R4 ;  /* 0x0000001fff057819 */ /* 0x004fca0000011404 */
[----:B0-----:R-:W-:-:S06]  /*cf30*/  IMAD R0, R5, R2, RZ ;  /* 0x0000000205007224 */ /* 0x001fcc00078e02ff */
[----:B------:R-:W0:Y:S01]  /*cf40*/  @P0 LDC R6, c[0x0][0x44c] ;  /* 0x00011300ff060b82 */ /* 0x000e220000000800 */
[----:B------:R-:W-:Y:S01]  /*cf50*/  LEA.HI R5, R7, R18, RZ, 0x1d ;  /* 0x0000001207057211 */ /* 0x000fe200078fe8ff */
[C---:B------:R-:W-:Y:S02]  /*cf60*/  IMAD R0, R4.reuse, R3, R0 ;  /* 0x0000000304007224 */ /* 0x040fe400078e0200 */
[----:B------:R-:W-:Y:S01]  /*cf70*/  IMAD.WIDE.U32 R2, R4, R2, UR4 ;  /* 0x0000000404027e25 */ /* 0x000fe2000f8e0002 */
[----:B------:R-:W-:-:S03]  /*cf80*/  ULDC.64 UR4, c[0x0][0x2d0] ;  /* 0x0000b40000047ab9 */ /* 0x000fc60000000a00 */
[----:B------:R-:W-:Y:S02]  /*cf90*/  IMAD.IADD R3, R3, 0x1, R0 ;  /* 0x0000000103037824 */ /* 0x000fe400078e0200 */
[----:B------:R-:W2:Y:S01]  /*cfa0*/  @P0 LDC R0, c[0x0][0x450] ;  /* 0x00011400ff000b82 */ /* 0x000ea20000000800 */
[----:B-1----:R-:W-:-:S04]  /*cfb0*/  IMAD R5, R10, 0x80, R5 ;  /* 0x000000800a057824 */ /* 0x002fc800078e0205 */
[----:B------:R-:W-:Y:S02]  /*cfc0*/  IMAD.MOV.U32 R4, RZ, RZ, R5 ;  /* 0x000000ffff047224 */ /* 0x000fe400078e0005 */
[----:B0-----:R-:W-:-:S05]  /*cfd0*/  @P0 IMAD.HI.U32 R6, R5, R6, RZ ;  /* 0x0000000605060227 */ /* 0x001fca00078e00ff */
[----:B--2---:R-:W-:-:S05]  /*cfe0*/  @P0 SHF.R.U32.HI R4, RZ, R0, R6 ;  /* 0x00000000ff040219 */ /* 0x004fca0000011606 */
[----:B------:R-:W-:Y:S02]  /*cff0*/  IMAD.MOV R0, RZ, RZ, -R4 ;  /* 0x000000ffff007224 */ /* 0x000fe400078e0a04 */
[----:B------:R-:W-:-:S04]  /*d000*/  IMAD.WIDE.U32 R2, R4, UR4, R2 ;  /* 0x0000000404027c25 */ /* 0x000fc8000f8e0002 */
[----:B------:R-:W-:Y:S01]  /*d010*/  IMAD R0, R8, R0, R5 ;  /* 0x0000000008007224 */ /* 0x000fe200078e0205 */
[----:B------:R-:W-:-:S05]  /*d020*/  SHF.R.S32.HI R5, RZ, 0x1f, R4 ;  /* 0x0000001fff057819 */ /* 0x000fca0000011404 */
[----:B------:R-:W-:-:S04]  /*d030*/  IMAD R5, R5, UR4, RZ ;  /* 0x0000000405057c24 */ /* 0x000fc8000f8e02ff */
[----:B------:R-:W-:Y:S01]  /*d040*/  IMAD R5, R4, UR5, R5 ;  /* 0x0000000504057c24 */ /* 0x000fe2000f8e0205 */
[----:B------:R-:W-:Y:S01]  /*d050*/  SHF.R.S32.HI R4, RZ, 0x1f, R0 ;  /* 0x0000001fff047819 */ /* 0x000fe20000011400 */
[----:B------:R-:W-:Y:S02]  /*d060*/  ULDC.64 UR4, c[0x0][0x2c8] ;  /* 0x0000b20000047ab9 */ /* 0x000fe40000000a00 */
[----:B------:R-:W-:Y:S02]  /*d070*/  IMAD.IADD R3, R3, 0x1, R5 ;  /* 0x0000000103037824 */ /* 0x000fe400078e0205 */
[----:B------:R-:W-:Y:S02]  /*d080*/  IMAD R4, R4, UR4, RZ ;  /* 0x0000000404047c24 */ /* 0x000fe4000f8e02ff */
[----:B------:R-:W-:-:S04]  /*d090*/  IMAD.WIDE.U32 R2, R0, UR4, R2 ;  /* 0x0000000400027c25 */ /* 0x000fc8000f8e0002 */
[----:B------:R-:W-:Y:S01]  /*d0a0*/  IMAD R5, R0, UR5, R4 ;  /* 0x0000000500057c24 */ /* 0x000fe2000f8e0204 */
[----:B------:R-:W-:Y:S01]  /*d0b0*/  ULDC.64 UR4, c[0x0][0x280] ;  /* 0x0000a00000047ab9 */ /* 0x000fe20000000a00 */
[----:B------:R-:W-:Y:S01]  /*d0c0*/  IMAD.SHL.U32 R4, R7, 0x10, RZ ;  /* 0x0000001007047824 */ /* 0x000fe200078e00ff */
[----:B------:R-:W-:Y:S01]  /*d0d0*/  IADD3 R0, P0, R2, UR4, RZ ;  /* 0x0000000402007c10 */ /* 0x000fe2000ff1e0ff */
[----:B------:R-:W-:Y:S01]  /*d0e0*/  IMAD.SHL.U32 R2, R9, 0x10, RZ ;  /* 0x0000001009027824 */ /* 0x000fe200078e00ff */
[----:B------:R-:W-:Y:S02]  /*d0f0*/  ULDC UR4, c[0x0][0x2b8] ;  /* 0x0000ae0000047ab9 */ /* 0x000fe40000000800 */
[----:B------:R-:W-:Y:S01]  /*d100*/  IADD3.X R3, R3, UR5, R5, P0, !PT ;  /* 0x0000000503037c10 */ /* 0x000fe200087fe405 */
[----:B------:R-:W-:Y:S01]  /*d110*/  IMAD.SHL.U32 R5, R9, 0x80, RZ ;  /* 0x0000008009057824 */ /* 0x000fe200078e00ff */
[----:B------:R-:W-:Y:S01]  /*d120*/  ISETP.GE.AND P0, PT, R18, UR4, PT ;  /* 0x0000000412007c0c */ /* 0x000fe2000bf06270 */
[----:B------:R-:W-:-:S03]  /*d130*/  UMOV UR4, 0xffffffff ;  /* 0xffffffff00047882 */ /* 0x000fc60000000000 */
[----:B------:R-:W-:-:S04]  /*d140*/  LOP3.LUT R5, R18, 0x380, R5, 0xf8, !PT ;  /* 0x0000038012057812 */ /* 0x000fc800078ef805 */
[----:B------:R-:W-:-:S04]  /*d150*/  LOP3.LUT R5, R5, 0x70, R2, 0x78, !PT ;  /* 0x0000007005057812 */ /* 0x000fc800078e7802 */
[----:B------:R-:W-:Y:S02]  /*d160*/  LOP3.LUT R4, R5, 0x400, R4, 0xf8, !PT ;  /* 0x0000040005047812 */ /* 0x000fe400078ef804 */
[----:B------:R-:W-:Y:S01]  /*d170*/  SHF.R.U32.HI R5, RZ, 0x3, R7 ;  /* 0x00000003ff057819 */ /* 0x000fe20000011607 */
[----:B------:R-:W-:Y:S06]  /*d180*/  BRA.DIV UR4, `(.L_x_55) ;  /* 0x0000002604407947 */ /* 0x000fec000b800000 */
[----:B------:R-:W0:Y:S01]  /*d190*/  SHFL.IDX PT, R7, R0, RZ, 0x181f ;  /* 0x00181fff00077589 */ /* 0x000e2200000e0000 */
[----:B------:R-:W-:Y:S01]  /*d1a0*/  ULDC UR4, c[0x0][0x288] ;  /* 0x0000a20000047ab9 */ /* 0x000fe20000000800 */
[----:B------:R-:W-:Y:S02]  /*d1b0*/  IMAD R5, R10, 0x80, R5 ;  /* 0x000000800a057824 */ /* 0x000fe400078e0205 */
[----:B------:R-:W1:Y:S01]  /*d1c0*/  SHFL.IDX PT, R6, R3, RZ, 0x181f ;  /* 0x00181fff03067589 */ /* 0x000e6200000e0000 */
[----:B------:R-:W-:Y:S02]  /*d1d0*/  IMAD R2, R8, UR4, RZ ;  /* 0x0000000408027c24 */ /* 0x000fe4000f8e02ff */
[C---:B------:R-:W-:Y:S01]  /*d1e0*/  VIADD R9, R5.reuse, 0x10 ;  /* 0x0000001005097836 */ /* 0x040fe20000000000 */
[----:B------:R-:W2:Y:S02]  /*d1f0*/  SHFL.IDX PT, R14, R0, 0x1, 0x181f ;  /* 0x00381f00000e7f89 */ /* 0x000ea400000e0000 */
[----:B------:R-:W-:-:S13]  /*d200*/  ISETP.GE.AND P1, PT, R5, R2, PT ;  /* 0x000000020500720c */ /* 0x000fda0003f26270 */
[----:B------:R-:W-:Y:S01]  /*d210*/  @!P1 VIADD R8, R4, UR38 ;  /* 0x0000002604089c36 */ /* 0x000fe20008000000 */
[----:B0-----:R-:W-:-:S05]  /*d220*/  @!P1 IADD3 R7, P2, R18, R7, RZ ;  /* 0x0000000712079210 */ /* 0x001fca0007f5e0ff */
[----:B-1----:R-:W-:-:S05]  /*d230*/  @!P1 IMAD.X R6, RZ, RZ, R6, P2 ;  /* 0x000000ffff069224 */ /* 0x002fca00010e0606 */
[----:B------:R-:W-:-:S04]  /*d240*/  @!P1 LOP3.LUT R7, R7, R6, RZ, 0x3c, !PT ;  /* 0x0000000607079212 */ /* 0x000fc800078e3cff */
[----:B------:R-:W-:-:S04]  /*d250*/  @!P1 LOP3.LUT R6, R7, R6, RZ, 0x3c, !PT ;  /* 0x0000000607069212 */ /* 0x000fc800078e3cff */
[----:B------:R-:W-:-:S05]  /*d260*/  @!P1 LOP3.LUT R7, R7, R6, RZ, 0x3c, !PT ;  /* 0x0000000607079212 */ /* 0x000fca00078e3cff */
[----:B------:R0:W-:Y:S01]  /*d270*/  @!P1 LDGSTS.E.BYPASS.LTC128B.128 [R8+0x1c400], desc[UR44][R6.64], !P0 ;  /* 0x1c40000006089fae */ /* 0x0001e2000c101d6c */
[----:B------:R-:W-:Y:S01]  /*d280*/  ISETP.GE.AND P1, PT, R9, R2, PT ;  /* 0x000000020900720c */ /* 0x000fe20003f26270 */
[----:B------:R-:W-:Y:S02]  /*d290*/  VIADD R9, R5, 0x20 ;  /* 0x0000002005097836 */ /* 0x000fe40000000000 */
[----:B0-----:R-:W0:Y:S10]  /*d2a0*/  SHFL.IDX PT, R6, R3, 0x1, 0x181f ;  /* 0x00381f0003067f89 */ /* 0x001e3400000e0000 */
[----:B--2---:R-:W-:Y:S01]  /*d2b0*/  @!P1 IADD3 R7, P2, R18, R14, RZ ;  /* 0x0000000e12079210 */ /* 0x004fe20007f5e0ff */
[----:B------:R-:W-:Y:S01]  /*d2c0*/  @!P1 VIADD R8, R4, UR38 ;  /* 0x0000002604089c36 */ /* 0x000fe20008000000 */
[----:B------:R-:W1:Y:S03]  /*d2d0*/  SHFL.IDX PT, R14, R0, 0x2, 0x181f ;  /* 0x00581f00000e7f89 */ /* 0x000e6600000e0000 */
[----:B0-----:R-:W-:-:S05]  /*d2e0*/  @!P1 IMAD.X R6, RZ, RZ, R6, P2 ;  /* 0x000000ffff069224 */ /* 0x001fca00010e0606 */
[----:B------:R-:W-:-:S04]  /*d2f0*/  @!P1 LOP3.LUT R7, R7, R6, RZ, 0x3c, !PT ;  /* 0x0000000607079212 */ /* 0x000fc800078e3cff */
[----:B------:R-:W-:-:S04]  /*d300*/  @!P1 LOP3.LUT R6, R7, R6, RZ, 0x3c, !PT ;  /* 0x0000000607069212 */ /* 0x000fc800078e3cff */
[----:B------:R-:W-:-:S05]  /*d310*/  @!P1 LOP3.LUT R7, R7, R6, RZ, 0x3c, !PT ;  /* 0x0000000607079212 */ /* 0x000fca00078e3cff */
[----:B------:R0:W-:Y:S01]  /*d320*/  @!P1 LDGSTS.E.BYPASS.LTC128B.128 [R8+0x1cc00], desc[UR44][R6.64], !P0 ;  /* 0x1cc0000006089fae */ /* 0x0001e2000c101d6c */
[----:B------:R-:W-:Y:S01]  /*d330*/  ISETP.GE.AND P1, PT, R9, R2, PT ;  /* 0x000000020900720c */ /* 0x000fe20003f26270 */
[----:B------:R-:W-:Y:S02]  /*d340*/  VIADD R9, R5, 0x30 ;  /* 0x0000003005097836 */ /* 0x000fe40000000000 */
[----:B0-----:R-:W0:Y:S10]  /*d350*/  SHFL.IDX PT, R6, R3, 0x2, 0x181f ;  /* 0x00581f0003067f89 */ /* 0x001e3400000e0000 */
[----:B-1----:R-:W-:Y:S01]  /*d360*/  @!P1 IADD3 R7, P2, R18, R14, RZ ;  /* 0x0000000e12079210 */ /* 0x002fe20007f5e0ff */
        /* <DEDUP_REMOVED lines=34> */
[----:B------:R-:W-:Y:S03]  /*d590*/  SHFL.IDX PT, R14, R0, 0x7, 0x181f ;  /* 0x00f81f00000e7f89 */ /* 0x000fe600000e0000 */
[----:B0-----:R-:W-:-:S05]  /*d5a0*/  @!P1 IMAD.X R6, RZ, RZ, R6, P2 ;  /* 0x000000ffff069224 */ /* 0x001fca00010e0606 */
[----:B------:R-:W-:-:S04]  /*d5b0*/  @!P1 LOP3.LUT R7, R7, R6, RZ, 0x3c, !PT ;  /* 0x0000000607079212 */ /* 0x000fc800078e3cff */
[----:B------:R-:W-:-:S04]  /*d5c0*/  @!P1 LOP3.LUT R6, R7, R6, RZ, 0x3c, !PT ;  /* 0x0000000607069212 */ /* 0x000fc800078e3cff */
[----:B------:R-:W-:-:S05]  /*d5d0*/  @!P1 LOP3.LUT R7, R7, R6, RZ, 0x3c, !PT ;  /* 0x0000000607079212 */ /* 0x000fca00078e3cff */
[----:B------:R0:W-:Y:S01]  /*d5e0*/  @!P1 LDGSTS.E.BYPASS.LTC128B.128 [R8+0x1ec00], desc[UR44][R6.64], !P0 ;  /* 0x1ec0000006089fae */ /* 0x0001e2000c101d6c */
[----:B------:R-:W-:-:S03]  /*d5f0*/  ISETP.GE.AND P1, PT, R9, R2, PT ;  /* 0x000000020900720c */ /* 0x000fc60003f26270 */
[----:B0-----:R-:W0:Y:S10]  /*d600*/  SHFL.IDX PT, R7, R0, 0x6, 0x181f ;  /* 0x00d81f0000077f89 */ /* 0x001e3400000e0000 */
[----:B------:R-:W-:Y:S01]  /*d610*/  @!P1 VIADD R8, R4, UR38 ;  /* 0x0000002604089c36 */ /* 0x000fe20008000000 */
[----:B------:R-:W1:Y:S04]  /*d620*/  SHFL.IDX PT, R6, R3, 0x6, 0x181f ;  /* 0x00d81f0003067f89 */ /* 0x000e6800000e0000 */
[----:B------:R-:W2:Y:S01]  /*d630*/  SHFL.IDX PT, R3, R3, 0x7, 0x181f ;  /* 0x00f81f0003037f89 */ /* 0x000ea200000e0000 */
[----:B0-----:R-:W-:-:S05]  /*d640*/  @!P1 IADD3 R7, P2, R18, R7, RZ ;  /* 0x0000000712079210 */ /* 0x001fca0007f5e0ff */
[----:B-1----:R-:W-:-:S05]  /*d650*/  @!P1 IMAD.X R6, RZ, RZ, R6, P2 ;  /* 0x000000ffff069224 */ /* 0x002fca00010e0606 */
[----:B------:R-:W-:-:S04]  /*d660*/  @!P1 LOP3.LUT R7, R7, R6, RZ, 0x3c, !PT ;  /* 0x0000000607079212 */ /* 0x000fc800078e3cff */
[----:B------:R-:W-:-:S04]  /*d670*/  @!P1 LOP3.LUT R6, R7, R6, RZ, 0x3c, !PT ;  /* 0x0000000607069212 */ /* 0x000fc800078e3cff */
[----:B------:R-:W-:-:S05]  /*d680*/  @!P1 LOP3.LUT R7, R7, R6, RZ, 0x3c, !PT ;  /* 0x0000000607079212 */ /* 0x000fca00078e3cff */
[----:B--2---:R0:W-:Y:S02]  /*d690*/  @!P1 LDGSTS.E.BYPASS.LTC128B.128 [R8+0x1f400], desc[UR44][R6.64], !P0 ;  /* 0x1f40000006089fae */ /* 0x0041e4000c101d6c */
.L_x_117:
[----:B------:R-:W-:Y:S02]  /*d6a0*/  VIADD R5, R5, 0x70 ;  /* 0x0000007005057836 */ /* 0x000fe40000000000 */
[----:B------:R-:W-:-:S03]  /*d6b0*/  IMAD.MOV.U32 R0, RZ, RZ, 0x1 ;  /* 0x00000001ff007424 */ /* 0x000fc600078e00ff */
[----:B------:R-:W-:Y:S02]  /*d6c0*/  ISETP.GE.AND P1, PT, R5, R2, PT ;  /* 0x000000020500720c */ /* 0x000fe40003f26270 */
[----:B------:R-:W-:-:S11]  /*d6d0*/  SHF.L.U32 R0, R0, 0x1f, RZ ;  /* 0x0000001f00007819 */ /* 0x000fd600000006ff */
[----:B------:R-:W-:Y:S01]  /*d6e0*/  @!P1 IADD3 R2, P2, R18, R14, RZ ;  /* 0x0000000e12029210 */ /* 0x000fe20007f5e0ff */
[----:B------:R-:W-:-:S04]  /*d6f0*/  @!P1 VIADD R5, R4, UR38 ;  /* 0x0000002604059c36 */ /* 0x000fc80008000000 */
[----:B------:R-:W-:-:S05]  /*d700*/  @!P1 IMAD.X R3, RZ, RZ, R3, P2 ;  /* 0x000000ffff039224 */ /* 0x000fca00010e0603 */
[----:B------:R-:W-:Y:S01]  /*d710*/  @!PT LDS RZ, [RZ] ;  /* 0x00000000fffff984 */ /* 0x000fe20000000800 */
[----:B------:R-:W-:Y:S01]  /*d720*/  @!PT LDS RZ, [RZ] ;  /* 0x00000000fffff984 */ /* 0x000fe20000000800 */
[----:B------:R-:W-:Y:S01]  /*d730*/  @!PT LDS RZ, [RZ] ;  /* 0x00000000fffff984 */ /* 0x000fe20000000800 */
[----:B------:R1:W-:Y:S01]  /*d740*/  @!P1 LDGSTS.E.BYPASS.LTC128B.128 [R5+0x1fc00], desc[UR44][R2.64], !P0 ;  /* 0x1fc0000002059fae */ /* 0x0003e2000c101d6c */
[----:B------:R-:W-:Y:S01]  /*d750*/  NOP ;  /* 0x0000000000007918 */ /* 0x000fe20000000000 */
[----:B------:R-:W-:Y:S02]  /*d760*/  SYNCS.ARRIVE.TRANS64.RED.A0T1 RZ, [UR38+0x2e800], RZ ;  /* 0x02e800ffffff79a7 */ /* 0x000fe40008200426 */
[----:B------:R-:W-:Y:S01]  /*d770*/  ARRIVES.LDGSTSBAR.64.TRANSCNT [UR38+0x2e800] ;  /* 0x02e80000ff0079b0 */ /* 0x000fe20008000aa6 */
[----:B------:R-:W-:-:S03]  /*d780*/  NOP ;  /* 0x0000000000007918 */ /* 0x000fc60000000000 */
[----:B0-----:R-:W2:Y:S01]  /*d790*/  LDL R6, [R1+0x8] ;  /* 0x0000080001067983 */ /* 0x001ea20000100800 */
[----:B------:R-:W-:Y:S01]  /*d7a0*/  SYNCS.ARRIVE.TRANS64.A1T0 RZ, [UR38+0x2e800], RZ ;  /* 0x02e800ffffff79a7 */ /* 0x000fe20008100026 */
[----:B------:R-:W-:Y:S01]  /*d7b0*/  VIADD R17, R17, 0xfffffffe ;  /* 0xfffffffe11117836 */ /* 0x000fe20000000000 */
[----:B------:R-:W0:Y:S04]  /*d7c0*/  SYNCS.PHASECHK.TRANS64.TRYWAIT P0, [UR38+0x2e820], R0 ;  /* 0x02e82000ff0075a7 */ /* 0x000e280008000166 */
[----:B--2---:R-:W-:Y:S01]  /*d7d0*/  ISETP.GE.AND P1, PT, R17, R6, PT ;  /* 0x000000061100720c */ /* 0x004fe20003f26270 */
[----:B01----:R-:W-:-:S12]  /*d7e0*/  @!P0 BRA `(.L_x_56) ;  /* 0x0000002800548947 */ /* 0x003fd80003800000 */
.L_x_118:
[----:B------:R-:W-:Y:S01]  /*d7f0*/  IMAD.MOV.U32 R20, RZ, RZ, 0x1 ;  /* 0x00000001ff147424 */ /* 0x000fe200078e00ff */
[----:B------:R-:W-:Y:S06]  /*d800*/  @!P1 BRA `(.L_x_57) ;  /* 0x0000000c00c89947 */ /* 0x000fec0003800000 */
[----:B------:R-:W2:Y:S01]  /*d810*/  LDL R2, [R1+0x1c] ;  /* 0x00001c0001027983 */ /* 0x000ea20000100800 */
[----:B0-----:R-:W-:Y:S02]  /*d820*/  IMAD.MOV.U32 R0, RZ, RZ, 0x1 ;  /* 0x00000001ff007424 */ /* 0x001fe400078e00ff */
[----:B------:R-:W-:Y:S01]  /*d830*/  IMAD.MOV.U32 R6, RZ, RZ, RZ ;  /* 0x000000ffff067224 */ /* 0x000fe200078e00ff */
[C---:B--2---:R-:W-:Y:S02]  /*d840*/  LOP3.LUT R3, R2.reuse, 0x1, RZ, 0xfc, !PT ;  /* 0x0000000102037812 */ /* 0x044fe400078efcff */
[----:B------:R-:W-:-:S03]  /*d850*/  LOP3.LUT R21, R2, 0x2, RZ, 0xfc, !PT ;  /* 0x0000000202157812 */ /* 0x000fc600078efcff */
[----:B------:R0:W-:Y:S04]  /*d860*/  STL [R1+0x20], R3 ;  /* 0x0000200301007387 */ /* 0x0001e80000100800 */
.L_x_74:
[----:B------:R-:W2:Y:S01]  /*d870*/  LDL R2, [R1] ;  /* 0x0000000001027983 */ /* 0x000ea20000100800 */
[----:B------:R-:W-:Y:S01]  /*d880*/  VIADD R19, R6, 0x1 ;  /* 0x0000000106137836 */ /* 0x000fe20000000000 */
[----:B------:R-:W-:Y:S04]  /*d890*/  BSSY B0, `(.L_x_58) ;  /* 0x0000066000007945 */ /* 0x000fe80003800000 */
[----:B------:R-:W-:-:S04]  /*d8a0*/  ISETP.NE.AND P0, PT, R19, 0x2, PT ;  /* 0x000000021300780c */ /* 0x000fc80003f05270 */
[----:B0-----:R-:W-:Y:S02]  /*d8b0*/  SEL R3, RZ, 0x1, P0 ;  /* 0x00000001ff037807 */ /* 0x001fe40000000000 */
[----:B------:R-:W-:Y:S02]  /*d8c0*/  SEL R19, R19, RZ, P0 ;  /* 0x000000ff13137207 */ /* 0x000fe40000000000 */
[----:B------:R-:W-:Y:S02]  /*d8d0*/  LOP3.LUT R20, R0, R3, RZ, 0x3c, !PT ;  /* 0x0000000300147212 */ /* 0x000fe400078e3cff */
[----:B--2---:R-:W-:-:S13]  /*d8e0*/  LOP3.LUT P1, RZ, R2, 0x2, RZ, 0xc0, !PT ;  /* 0x0000000202ff7812 */ /* 0x004fda000782c0ff */
[----:B------:R-:W-:Y:S05]  /*d8f0*/  @!P1 BRA `(.L_x_59) ;  /* 0x00000004007c9947 */ /* 0x000fea0003800000 */
[----:B------:R-:W-:Y:S01]  /*d900*/  LOP3.LUT P1, RZ, R2, 0x1, RZ, 0xc0, !PT ;  /* 0x0000000102ff7812 */ /* 0x000fe2000782c0ff */
[----:B------:R-:W-:-:S12]  /*d910*/  IMAD.MOV.U32 R7, RZ, RZ, R17 ;  /* 0x000000ffff077224 */ /* 0x000fd800078e0011 */
[----:B------:R-:W-:Y:S05]  /*d920*/  @!P1 BRA `(.L_x_60) ;  /* 0x0000000000509947 */ /* 0x000fea0003800000 */
[----:B------:R-:W2:Y:S01]  /*d930*/  LDL R8, [R1+0xc] ;  /* 0x00000c0001087983 */ /* 0x000ea20000100800 */
[----:B------:R-:W0:Y:S01]  /*d940*/  LDC R7, c[0x0][0x43c] ;  /* 0x00010f00ff077b82 */ /* 0x000e220000000800 */
[----:B------:R-:W-:Y:S02]  /*d950*/  ULDC.64 UR4, c[0x0][0x428] ;  /* 0x00010a0000047ab9 */ /* 0x000fe40000000a00 */
[----:B------:R-:W3:Y:S01]  /*d960*/  LDL R9, [R1+0x4] ;  /* 0x0000040001097983 */ /* 0x000ee20000100800 */
[----:B0-----:R-:W-:-:S13]  /*d970*/  ISETP.NE.AND P0, PT, R7, 0x1, PT ;  /* 0x000000010700780c */ /* 0x001fda0003f05270 */
[----:B------:R-:W0:Y:S02]  /*d980*/  @P0 LDC.64 R2, c[0x0][0x440] ;  /* 0x00011000ff020b82 */ /* 0x000e240000000a00 */
[----:B0-----:R-:W-:-:S04]  /*d990*/  @P0 IMAD.HI.U32 R4, R17, R2, RZ ;  /* 0x0000000211040227 */ /* 0x001fc800078e00ff */
[----:B------:R-:W-:Y:S01]  /*d9a0*/  IMAD.MOV.U32 R2, RZ, RZ, R17 ;  /* 0x000000ffff027224 */ /* 0x000fe200078e0011 */
[----:B------:R-:W-:-:S04]  /*d9b0*/  @P0 SHF.R.U32.HI R2, RZ, R3, R4 ;  /* 0x00000003ff020219 */ /* 0x000fc80000011604 */
[--C-:B------:R-:W-:Y:S01]  /*d9c0*/  SHF.R.S32.HI R3, RZ, 0x1f, R2.reuse ;  /* 0x0000001fff037819 */ /* 0x100fe20000011402 */
[----:B------:R-:W-:-:S04]  /*d9d0*/  IMAD.MOV R4, RZ, RZ, -R2 ;  /* 0x000000ffff047224 */ /* 0x000fc800078e0a02 */
[----:B------:R-:W-:Y:S02]  /*d9e0*/  IMAD R7, R7, R4, R17 ;  /* 0x0000000407077224 */ /* 0x000fe400078e0211 */
[----:B------:R-:W0:Y:S01]  /*d9f0*/  LDC.64 R4, c[0x0][0x418] ;  /* 0x00010600ff047b82 */ /* 0x000e220000000a00 */
[----:B--2---:R-:W-:-:S04]  /*da00*/  IMAD R8, R8, UR4, RZ ;  /* 0x0000000408087c24 */ /* 0x004fc8000f8e02ff */
[C---:B---3--:R-:W-:Y:S02]  /*da10*/  IMAD R8, R9.reuse, UR5, R8 ;  /* 0x0000000509087c24 */ /* 0x048fe4000f8e0208 */
[----:B------:R-:W-:-:S04]  /*da20*/  IMAD.WIDE.U32 R2, R9, UR4, R2 ;  /* 0x0000000409027c25 */ /* 0x000fc8000f8e0002 */
[----:B------:R-:W-:Y:S01]  /*da30*/  IMAD.IADD R8, R8, 0x1, R3 ;  /* 0x0000000108087824 */ /* 0x000fe200078e0203 */
[----:B0-----:R-:W-:-:S04]  /*da40*/  LEA R4, P0, R2, R4, 0x2 ;  /* 0x0000000402047211 */ /* 0x001fc800078010ff */
[----:B------:R-:W-:-:S05]  /*da50*/  LEA.HI.X R5, R2, R5, R8, 0x2, P0 ;  /* 0x0000000502057211 */ /* 0x000fca00000f1408 */
[----:B------:R0:W5:Y:S04]  /*da60*/  LDG.E R16, desc[UR44][R4.64] ;  /* 0x0000002c04107981 */ /* 0x000168000c1e1900 */
.L_x_60:
[----:B0-----:R-:W-:Y:S01]  /*da70*/  LEA R4, R19, UR38, 0x3 ;  /* 0x0000002613047c11 */ /* 0x001fe2000f8e18ff */
[----:B------:R-:W0:Y:S01]  /*da80*/  S2R R2, SR_TID.X ;  /* 0x0000000000027919 */ /* 0x000e220000002100 */
[----:B------:R-:W-:-:S04]  /*da90*/  SHF.L.U32 R3, R20, 0x1f, RZ ;  /* 0x0000001f14037819 */ /* 0x000fc800000006ff */
[----:B------:R-:W1:Y:S01]  /*daa0*/  SYNCS.PHASECHK.TRANS64.TRYWAIT P0, [R4+URZ+0x2e880], R3 ;  /* 0x02e88003040075a7 */ /* 0x000e62000800017f */
[----:B0-----:R-:W-:-:S04]  /*dab0*/  LOP3.LUT R2, R2, 0x7f, RZ, 0xc0, !PT ;  /* 0x0000007f02027812 */ /* 0x001fc800078ec0ff */
[----:B------:R-:W-:Y:S01]  /*dac0*/  ISETP.NE.AND P1, PT, R2, RZ, PT ;  /* 0x000000ff0200720c */ /* 0x000fe20003f25270 */
[----:B-1----:R-:W-:-:S12]  /*dad0*/  @!P0 BRA `(.L_x_61) ;  /* 0x0000002400b08947 */ /* 0x002fd80003800000 */
.L_x_119:
[----:B------:R-:W-:Y:S04]  /*dae0*/  BSSY B1, `(.L_x_62) ;  /* 0x0000009000017945 */ /* 0x000fe80003800000 */
[----:B------:R-:W-:Y:S05]  /*daf0*/  @P1 BRA `(.L_x_63) ;  /* 0x00000000001c1947 */ /* 0x000fea0003800000 */
[----:B------:R-:W1:Y:S01]  /*db00*/  S2R R5, SR_TID.X ;  /* 0x0000000000057919 */ /* 0x000e620000002100 */
[----:B------:R-:W-:-:S04]  /*db10*/  IMAD.MOV.U32 R2, RZ, RZ, 0x7000 ;  /* 0x00007000ff027424 */ /* 0x000fc800078e00ff */
[----:B------:R2:W-:Y:S01]  /*db20*/  SYNCS.ARRIVE.TRANS64 RZ, [R4+URZ+0x2e870], R2 ;  /* 0x02e8700204ff79a7 */ /* 0x0005e2000800003f */
[----:B-1----:R-:W-:-:S04]  /*db30*/  LOP3.LUT R5, R5, 0x1f, RZ, 0xc0, !PT ;  /* 0x0000001f05057812 */ /* 0x002fc800078ec0ff */
[----:B------:R-:W-:-:S13]  /*db40*/  ISETP.NE.AND P0, PT, R5, RZ, PT ;  /* 0x000000ff0500720c */ /* 0x000fda0003f05270 */
[----:B--2---:R-:W-:Y:S05]  /*db50*/  @!P0 BRA `(.L_x_63) ;  /* 0x0000000000048947 */ /* 0x004fea0003800000 */
[----:B------:R-:W-:Y:S01]  /*db60*/  BPT.TRAP 0x1 ;  /* 0x000000040000795c */ /* 0x000fe20000300000 */
.L_x_63:
[----:B------:R-:W-:Y:S05]  /*db70*/  BSYNC B1 ;  /* 0x0000000000017941 */ /* 0x000fea0003800000 */
.L_x_62:
[----:B------:R-:W-:Y:S01]  /*db80*/  IMAD.U32 R2, RZ, RZ, UR38 ;  /* 0x00000026ff027e24 */ /* 0x000fe2000f8e00ff */
[----:B------:R-:W-:Y:S01]  /*db90*/  R2UR UR33, R4 ;  /* 0x00000000042172ca */ /* 0x000fe200000e0000 */
[----:B------:R-:W-:Y:S01]  /*dba0*/  IMAD R5, R7, 0xe0, RZ ;  /* 0x000000e007057824 */ /* 0x000fe200078e02ff */
[----:B------:R-:W-:Y:S01]  /*dbb0*/  ULDC.64 UR4, c[0x0][0x198] ;  /* 0x0000660000047ab9 */ /* 0x000fe20000000a00 */
[----:B------:R-:W-:Y:S01]  /*dbc0*/  IMAD R2, R19, 0x7000, R2 ;  /* 0x0000700013027824 */ /* 0x000fe200078e0202 */
[----:B------:R-:W-:Y:S01]  /*dbd0*/  UIADD3 UR4, UP0, UR4, 0x470, URZ ;  /* 0x0000047004047890 */ /* 0x000fe2000ff1e03f */
[----:B------:R-:W-:Y:S01]  /*dbe0*/  IMAD.MOV.U32 R7, RZ, RZ, RZ ;  /* 0x000000ffff077224 */ /* 0x000fe200078e00ff */
[----:B------:R-:W-:Y:S01]  /*dbf0*/  R2UR UR35, R5 ;  /* 0x00000000052372ca */ /* 0x000fe200000e0000 */
[----:B------:R-:W-:Y:S01]  /*dc00*/  UMOV UR6, 0x0 ;  /* 0x0000000000067882 */ /* 0x000fe20000000000 */
[----:B------:R-:W-:Y:S01]  /*dc10*/  R2UR UR32, R2 ;  /* 0x00000000022072ca */ /* 0x000fe200000e0000 */
[----:B------:R-:W-:Y:S01]  /*dc20*/  UIADD3.X UR5, URZ, UR5, URZ, UP0, !UPT ;  /* 0x000000053f057290 */ /* 0x000fe200087fe43f */
[----:B------:R-:W-:Y:S01]  /*dc30*/  R2UR UR34, R7 ;  /* 0x00000000072272ca */ /* 0x000fe200000e0000 */
[----:B------:R-:W-:Y:S01]  /*dc40*/  UMOV UR7, 0x14f00000 ;  /* 0x14f0000000077882 */ /* 0x000fe20000000000 */
[----:B------:R-:W-:Y:S01]  /*dc50*/  PLOP3.LUT P0, PT, PT, PT, PT, 0x80, 0x0 ;  /* 0x000000000000781c */ /* 0x000fe20003f0f070 */
[----:B------:R-:W-:-:S08]  /*dc60*/  UIADD3 UR33, UR33, 0x2e870, URZ ;  /* 0x0002e87021217890 */ /* 0x000fd0000fffe03f */
[----:B------:R-:W-:-:S12]  /*dc70*/  UIADD3 UR32, UR32, 0xe400, URZ ;  /* 0x0000e40020207890 */ /* 0x000fd8000fffe03f */
.L_x_64:
[----:B------:R-:W-:-:S13]  /*dc80*/  @P0 ELECT P2, URZ, PT ;  /* 0x00000000003f082f */ /* 0x000fda0003840000 */
[----:B-----5:R-:W-:Y:S02]  /*dc90*/  @P2 R2UR UR37, R16 ;  /* 0x00000000102522ca */ /* 0x020fe400000e0000 */
[----:B------:R-:W-:-:S11]  /*dca0*/  @P2 PLOP3.LUT P0, PT, P2, PT, PT, 0x8, 0x0 ;  /* 0x000000000000281c */ /* 0x000fd6000170e170 */
[----:B------:R1:W-:Y:S01]  /*dcb0*/  UTMALDG.4D [UR32], [UR4], desc[UR6] ;  /* 0x00000620040075b4 */ /* 0x0003e20008019000 */
[----:B------:R-:W-:Y:S01]  /*dcc0*/  PLOP3.LUT P2, PT, PT, PT, PT, 0x8, 0x0 ;  /* 0x000000000000781c */ /* 0x000fe20003f4e170 */
[----:B-1----:R-:W-:-:S12]  /*dcd0*/  @P0 BRA.U.ANY `(.L_x_64) ;  /* 0xfffffffd00e80947 */ /* 0x002fd8000393ffff */
[----:B------:R-:W1:Y:S02]  /*dce0*/  SYNCS.PHASECHK.TRANS64.TRYWAIT P0, [R4+URZ+0x2e840], R3 ;  /* 0x02e84003040075a7 */ /* 0x000e64000800017f */
[----:B-1----:R-:W-:Y:S05]  /*dcf0*/  @!P0 BRA `(.L_x_65) ;  /* 0x00000024003c8947 */ /* 0x002fea0003800000 */
.L_x_120:
[----:B------:R-:W-:Y:S01]  /*dd00*/  BSSY B1, `(.L_x_66) ;  /* 0x000000b000017945 */ /* 0x000fe20003800000 */
[----:B------:R-:W-:Y:S02]  /*dd10*/  IMAD.MOV.U32 R8, RZ, RZ, 0x0 ;  /* 0x00000000ff087424 */ /* 0x000fe400078e00ff */
[----:B------:R-:W-:Y:S01]  /*dd20*/  IMAD.MOV.U32 R9, RZ, RZ, 0x14f00000 ;  /* 0x14f00000ff097424 */ /* 0x000fe200078e00ff */
[----:B------:R-:W-:Y:S06]  /*dd30*/  @P1 BRA `(.L_x_67) ;  /* 0x00000000001c1947 */ /* 0x000fec0003800000 */
[----:B------:R-:W2:Y:S01]  /*dd40*/  S2R R10, SR_TID.X ;  /* 0x00000000000a7919 */ /* 0x000ea20000002100 */
[----:B01----:R-:W-:-:S04]  /*dd50*/  IMAD.MOV.U32 R3, RZ, RZ, 0x7000 ;  /* 0x00007000ff037424 */ /* 0x003fc800078e00ff */
[----:B------:R3:W-:Y:S01]  /*dd60*/  SYNCS.ARRIVE.TRANS64 RZ, [R4+URZ+0x2e830], R3 ;  /* 0x02e8300304ff79a7 */ /* 0x0007e2000800003f */
[----:B--2---:R-:W-:-:S04]  /*dd70*/  LOP3.LUT R10, R10, 0x1f, RZ, 0xc0, !PT ;  /* 0x0000001f0a0a7812 */ /* 0x004fc800078ec0ff */
[----:B------:R-:W-:-:S13]  /*dd80*/  ISETP.NE.AND P0, PT, R10, RZ, PT ;  /* 0x000000ff0a00720c */ /* 0x000fda0003f05270 */
[----:B---3--:R-:W-:Y:S05]  /*dd90*/  @!P0 BRA `(.L_x_67) ;  /* 0x0000000000048947 */ /* 0x008fea0003800000 */
[----:B------:R-:W-:Y:S01]  /*dda0*/  BPT.TRAP 0x1 ;  /* 0x000000040000795c */ /* 0x000fe20000300000 */
.L_x_67:
[----:B------:R-:W-:Y:S05]  /*ddb0*/  BSYNC B1 ;  /* 0x0000000000017941 */ /* 0x000fea0003800000 */
.L_x_66:
[----:B------:R-:W-:Y:S01]  /*ddc0*/  R2UR UR8, R2 ;  /* 0x00000000020872ca */ /* 0x000fe200000e0000 */
[----:B------:R-:W-:Y:S01]  /*ddd0*/  ULDC.64 UR4, c[0x0][0x198] ;  /* 0x0000660000047ab9 */ /* 0x000fe20000000a00 */
[----:B------:R-:W-:Y:S01]  /*dde0*/  R2UR UR9, R4 ;  /* 0x00000000040972ca */ /* 0x000fe200000e0000 */
[----:B------:R-:W-:Y:S01]  /*ddf0*/  UIADD3 UR4, UP0, UR4, 0x370, URZ ;  /* 0x0000037004047890 */ /* 0x000fe2000ff1e03f */
[----:B------:R-:W-:Y:S02]  /*de00*/  R2UR UR6, R8 ;  /* 0x00000000080672ca */ /* 0x000fe400000e0000 */
[----:B------:R-:W-:Y:S01]  /*de10*/  R2UR UR7, R9 ;  /* 0x00000000090772ca */ /* 0x000fe200000e0000 */
[----:B------:R-:W-:Y:S01]  /*de20*/  UIADD3.X UR5, URZ, UR5, URZ, UP0, !UPT ;  /* 0x000000053f057290 */ /* 0x000fe200087fe43f */
[----:B------:R-:W-:Y:S02]  /*de30*/  R2UR UR10, R7 ;  /* 0x00000000070a72ca */ /* 0x000fe400000e0000 */
[----:B------:R-:W-:-:S02]  /*de40*/  R2UR UR11, R5 ;  /* 0x00000000050b72ca */ /* 0x000fc400000e0000 */
[----:B------:R-:W-:Y:S01]  /*de50*/  PLOP3.LUT P0, PT, PT, PT, PT, 0x80, 0x0 ;  /* 0x000000000000781c */ /* 0x000fe20003f0f070 */
[----:B------:R-:W-:Y:S02]  /*de60*/  UIADD3 UR8, UR8, 0x20400, URZ ;  /* 0x0002040008087890 */ /* 0x000fe4000fffe03f */
[----:B------:R-:W-:-:S12]  /*de70*/  UIADD3 UR9, UR9, 0x2e830, URZ ;  /* 0x0002e83009097890 */ /* 0x000fd8000fffe03f */
.L_x_68:
[----:B------:R-:W-:-:S13]  /*de80*/  @P0 ELECT P1, URZ, PT ;  /* 0x00000000003f082f */ /* 0x000fda0003820000 */
[----:B------:R-:W-:Y:S01]  /*de90*/  @P1 R2UR UR13, R16 ;  /* 0x00000000100d12ca */ /* 0x000fe200000e0000 */
[----:B------:R-:W-:Y:S01]  /*dea0*/  UMOV UR12, UR36 ;  /* 0x00000024000c7c82 */ /* 0x000fe20008000000 */
[----:B------:R-:W-:-:S11]  /*deb0*/  @P1 PLOP3.LUT P0, PT, P1, PT, PT, 0x8, 0x0 ;  /* 0x000000000000181c */ /* 0x000fd60000f0e170 */
[----:B------:R2:W-:Y:S01]  /*dec0*/  UTMALDG.4D [UR8], [UR4], desc[UR6] ;  /* 0x00000608040075b4 */ /* 0x0005e20008019000 */
[----:B------:R-:W-:Y:S01]  /*ded0*/  PLOP3.LUT P1, PT, PT, PT, PT, 0x8, 0x0 ;  /* 0x000000000000781c */ /* 0x000fe20003f2e170 */
[----:B--2---:R-:W-:-:S12]  /*dee0*/  @P0 BRA.U.ANY `(.L_x_68) ;  /* 0xfffffffd00e40947 */ /* 0x004fd8000393ffff */
.L_x_59:
[----:B------:R-:W-:Y:S05]  /*def0*/  BSYNC B0 ;  /* 0x0000000000007941 */ /* 0x000fea0003800000 */
.L_x_58:
[----:B------:R-:W2:Y:S02]  /*df00*/  LDL R2, [R1+0x20] ;  /* 0x0000200001027983 */ /* 0x000ea40000100800 */
[----:B--2---:R-:W-:-:S13]  /*df10*/  ISETP.NE.AND P0, PT, R2, 0x3, PT ;  /* 0x000000030200780c */ /* 0x004fda0003f05270 */
[----:B------:R-:W-:Y:S05]  /*df20*/  @!P0 BRA `(.L_x_69) ;  /* 0x0000000000048947 */ /* 0x000fea0003800000 */
[----:B------:R-:W-:Y:S01]  /*df30*/  BPT.TRAP 0x1 ;  /* 0x000000040000795c */ /* 0x000fe20000300000 */
.L_x_69:
[----:B01----:R-:W-:Y:S02]  /*df40*/  LOP3.LUT R3, R0, 0x1, RZ, 0x3c, !PT ;  /* 0x0000000100037812 */ /* 0x003fe400078e3cff */
[----:B------:R-:W-:Y:S02]  /*df50*/  LEA R18, R6, UR38, 0x3 ;  /* 0x0000002606127c11 */ /* 0x000fe4000f8e18ff */
[----:B------:R-:W-:Y:S02]  /*df60*/  SHF.L.U32 R3, R3, 0x1f, RZ ;  /* 0x0000001f03037819 */ /* 0x000fe400000006ff */
[----:B------:R-:W-:Y:S02]  /*df70*/  ISETP.NE.AND P1, PT, R21, 0x3, PT ;  /* 0x000000031500780c */ /* 0x000fe40003f25270 */
[----:B------:R-:W0:Y:S02]  /*df80*/  SYNCS.PHASECHK.TRANS64.TRYWAIT P0, [R18+URZ+0x2e870], R3 ;  /* 0x02e87003120075a7 */ /* 0x000e24000800017f */
[----:B0-----:R-:W-:Y:S09]  /*df90*/  @!P0 BRA `(.L_x_70) ;  /* 0x0000002000a88947 */ /* 0x001ff20003800000 */
.L_x_121:
[----:B------:R-:W-:Y:S05]  /*dfa0*/  @!P1 BRA `(.L_x_71) ;  /* 0x0000000000049947 */ /* 0x000fea0003800000 */
[----:B------:R-:W-:Y:S01]  /*dfb0*/  BPT.TRAP 0x1 ;  /* 0x000000040000795c */ /* 0x000fe20000300000 */
.L_x_71:
[----:B0-----:R-:W-:Y:S01]  /*dfc0*/  SHF.L.U32 R3, R0, 0x1f, RZ ;  /* 0x0000001f00037819 */ /* 0x001fe200000006ff */
[----:B------:R-:W-:-:S03]  /*dfd0*/  IMAD R0, R6, 0x7000, RZ ;  /* 0x0000700006007824 */ /* 0x000fc600078e02ff */
[----:B------:R-:W0:Y:S02]  /*dfe0*/  SYNCS.PHASECHK.TRANS64.TRYWAIT P0, [R18+URZ+0x2e860], R3 ;  /* 0x02e86003120075a7 */ /* 0x000e24000800017f */
[----:B0-----:R-:W-:Y:S05]  /*dff0*/  @!P0 BRA `(.L_x_72) ;  /* 0x0000002000a48947 */ /* 0x001fea0003800000 */
.L_x_122:
[----:B------:R-:W2:Y:S04]  /*e000*/  LDL R2, [R1+0x10] ;  /* 0x0000100001027983 */ /* 0x000ea80000100800 */
[----:B------:R-:W3:Y:S04]  /*e010*/  LDL R10, [R1+0x14] ;  /* 0x00001400010a7983 */ /* 0x000ee80000100800 */
[----:B------:R-:W4:Y:S01]  /*e020*/  LDL R12, [R1+0x18] ;  /* 0x00001800010c7983 */ /* 0x000f220000100800 */
[----:B------:R-:W-:Y:S05]  /*e030*/  WARPSYNC.ALL ;  /* 0x0000000000007948 */ /* 0x000fea0003800000 */
[----:B--2---:R-:W-:-:S05]  /*e040*/  LOP3.LUT R2, R0, R2, RZ, 0xfc, !PT ;  /* 0x0000000200027212 */ /* 0x004fca00078efcff */
[----:B------:R-:W1:Y:S01]  /*e050*/  LDSM.16.MT88.4 R4, [R2+UR38+0xe400] ;  /* 0x00e400260204783b */ /* 0x000e620008004200 */
[----:B0-----:R-:W-:Y:S01]  /*e060*/  VIADD R3, R2, UR38 ;  /* 0x0000002602037c36 */ /* 0x001fe20008000000 */
[----:B----4-:R-:W-:-:S03]  /*e070*/  IADD3 R0, R0, UR38, R12 ;  /* 0x0000002600007c10 */ /* 0x010fc6000fffe00c */
[----:B---3--:R-:W-:Y:S01]  /*e080*/  IMAD.IADD R3, R10, 0x1, R3 ;  /* 0x000000010a037824 */ /* 0x008fe200078e0203 */
[C-C-:B-1----:R-:W-:Y:S02]  /*e090*/  PRMT R8, R4.reuse, 0x6420, R5.reuse ;  /* 0x0000642004087816 */ /* 0x142fe40000000005 */
[----:B------:R-:W-:Y:S02]  /*e0a0*/  PRMT R9, R4, 0x7531, R5 ;  /* 0x0000753104097816 */ /* 0x000fe40000000005 */
[C-C-:B------:R-:W-:Y:S02]  /*e0b0*/  PRMT R10, R6.reuse, 0x6420, R7.reuse ;  /* 0x00006420060a7816 */ /* 0x140fe40000000007 */
[----:B------:R-:W-:Y:S02]  /*e0c0*/  PRMT R11, R6, 0x7531, R7 ;  /* 0x00007531060b7816 */ /* 0x000fe40000000007 */
[----:B------:R-:W0:Y:S04]  /*e0d0*/  LDSM.16.MT88.4 R4, [R3+0xe400] ;  /* 0x00e400000304783b */ /* 0x000e280000004200 */
[----:B------:R0:W-:Y:S02]  /*e0e0*/  STSM.16.M88.4 [R0+0x400], R8 ;  /* 0x0004000800007844 */ /* 0x0001e40000000200 */
[----:B0-----:R-:W-:-:S02]  /*e0f0*/  PRMT R8, R4, 0x6420, R5 ;  /* 0x0000642004087816 */ /* 0x001fc40000000005 */
[----:B------:R-:W-:Y:S02]  /*e100*/  PRMT R9, R4, 0x7531, R5 ;  /* 0x0000753104097816 */ /* 0x000fe40000000005 */
[C-C-:B------:R-:W-:Y:S02]  /*e110*/  PRMT R10, R6.reuse, 0x6420, R7.reuse ;  /* 0x00006420060a7816 */ /* 0x140fe40000000007 */
[----:B------:R-:W-:-:S05]  /*e120*/  PRMT R11, R6, 0x7531, R7 ;  /* 0x00007531060b7816 */ /* 0x000fca0000000007 */
[----:B------:R-:W-:Y:S04]  /*e130*/  STSM.16.M88.4 [R0+0xc00], R8 ;  /* 0x000c000800007844 */ /* 0x000fe80000000200 */
[----:B------:R-:W0:Y:S02]  /*e140*/  LDSM.16.MT88.4 R4, [R2+UR38+0xf400] ;  /* 0x00f400260204783b */ /* 0x000e240008004200 */
[C-C-:B0-----:R-:W-:Y:S02]  /*e150*/  PRMT R12, R4.reuse, 0x6420, R5.reuse ;  /* 0x00006420040c7816 */ /* 0x141fe40000000005 */
[----:B------:R-:W-:Y:S02]  /*e160*/  PRMT R13, R4, 0x7531, R5 ;  /* 0x00007531040d7816 */ /* 0x000fe40000000005 */
[----:B------:R-:W-:-:S02]  /*e170*/  PRMT R14, R6, 0x6420, R7 ;  /* 0x00006420060e7816 */ /* 0x000fc40000000007 */
[----:B------:R-:W-:Y:S02]  /*e180*/  PRMT R15, R6, 0x7531, R7 ;  /* 0x00007531060f7816 */ /* 0x000fe40000000007 */
[----:B------:R-:W0:Y:S04]  /*e190*/  LDSM.16.MT88.4 R4, [R3+0xf400] ;  /* 0x00f400000304783b */ /* 0x000e280000004200 */
[----:B------:R-:W-:Y:S01]  /*e1a0*/  STSM.16.M88.4 [R0+0x1400], R12 ;  /* 0x0014000c00007844 */ /* 0x000fe20000000200 */
[C-C-:B0-----:R-:W-:Y:S02]  /*e1b0*/  PRMT R8, R4.reuse, 0x6420, R5.reuse ;  /* 0x0000642004087816 */ /* 0x141fe40000000005 */
[----:B------:R-:W-:Y:S02]  /*e1c0*/  PRMT R9, R4, 0x7531, R5 ;  /* 0x0000753104097816 */ /* 0x000fe40000000005 */
[----:B------:R-:W-:-:S02]  /*e1d0*/  PRMT R10, R6, 0x6420, R7 ;  /* 0x00006420060a7816 */ /* 0x000fc40000000007 */
        /* <DEDUP_REMOVED lines=56> */
[----:B------:R1:W-:Y:S01]  /*e560*/  STSM.16.M88.4 [R0+0x6400], R12 ;  /* 0x0064000c00007844 */ /* 0x0003e20000000200 */
[C-C-:B0-----:R-:W-:Y:S02]  /*e570*/  PRMT R8, R4.reuse, 0x6420, R5.reuse ;  /* 0x0000642004087816 */ /* 0x141fe40000000005 */
[----:B------:R-:W-:Y:S02]  /*e580*/  PRMT R9, R4, 0x7531, R5 ;  /* 0x0000753104097816 */ /* 0x000fe40000000005 */
[----:B------:R-:W-:-:S02]  /*e590*/  PRMT R10, R6, 0x6420, R7 ;  /* 0x00006420060a7816 */ /* 0x000fc40000000007 */
[----:B------:R-:W-:-:S05]  /*e5a0*/  PRMT R11, R6, 0x7531, R7 ;  /* 0x00007531060b7816 */ /* 0x000fca0000000007 */
[----:B------:R1:W-:Y:S01]  /*e5b0*/  STSM.16.M88.4 [R0+0x6c00], R8 ;  /* 0x006c000800007844 */ /* 0x0003e20000000200 */
[----:B------:R-:W-:Y:S01]  /*e5c0*/  @!PT LDS RZ, [RZ] ;  /* 0x00000000fffff984 */ /* 0x000fe20000000800 */
[----:B------:R-:W-:Y:S01]  /*e5d0*/  @!PT LDS RZ, [RZ] ;  /* 0x00000000fffff984 */ /* 0x000fe20000000800 */
[----:B------:R-:W-:Y:S01]  /*e5e0*/  @!PT LDS RZ, [RZ] ;  /* 0x00000000fffff984 */ /* 0x000fe20000000800 */
[----:B------:R-:W-:Y:S01]  /*e5f0*/  @!PT LDS RZ, [RZ] ;  /* 0x00000000fffff984 */ /* 0x000fe20000000800 */
[----:B------:R0:W-:Y:S06]  /*e600*/  MEMBAR.ALL.CTA ;  /* 0x0000000000007992 */ /* 0x0001ec0000008000 */
[----:B0-----:R-:W0:Y:S01]  /*e610*/  FENCE.VIEW.ASYNC.S ;  /* 0x00000000000073c6 */ /* 0x001e220000000000 */
[----:B------:R-:W-:Y:S05]  /*e620*/  @!P1 BRA `(.L_x_73) ;  /* 0x0000000000049947 */ /* 0x000fea0003800000 */
[----:B------:R-:W-:Y:S01]  /*e630*/  BPT.TRAP 0x1 ;  /* 0x000000040000795c */ /* 0x000fe20000300000 */
.L_x_73:
[----:B------:R-:W2:Y:S01]  /*e640*/  LDL R2, [R1+0x8] ;  /* 0x0000080001027983 */ /* 0x000ea20000100800 */
[----:B0-----:R-:W-:Y:S01]  /*e650*/  SYNCS.ARRIVE.TRANS64.A1T0 RZ, [R18+URZ+0x2e850], RZ ;  /* 0x02e850ff12ff79a7 */ /* 0x001fe2000810003f */
[----:B-1----:R-:W0:Y:S02]  /*e660*/  S2R R0, SR_TID.X ;  /* 0x0000000000007919 */ /* 0x002e240000002100 */
[----:B0-----:R-:W-:Y:S01]  /*e670*/  LOP3.LUT R0, R0, 0x7f, RZ, 0xc0, !PT ;  /* 0x0000007f00007812 */ /* 0x001fe200078ec0ff */
[----:B------:R-:W-:Y:S03]  /*e680*/  BAR.SYNC.DEFER_BLOCKING 0x2, 0x80 ;  /* 0x0082000000007b1d */ /* 0x000fe60000010000 */
[----:B------:R-:W-:-:S13]  /*e690*/  ISETP.NE.AND P0, PT, R0, RZ, PT ;  /* 0x000000ff0000720c */ /* 0x000fda0003f05270 */
[----:B------:R-:W-:-:S05]  /*e6a0*/  @!P0 VIADD R0, R18, 0x2e880 ;  /* 0x0002e88012008836 */ /* 0x000fca0000000000 */
[----:B------:R-:W-:-:S04]  /*e6b0*/  @!P0 PRMT R0, RZ, 0x654, R0 ;  /* 0x00000654ff008816 */ /* 0x000fc80000000000 */
[----:B------:R0:W-:Y:S01]  /*e6c0*/  @!P0 SYNCS.ARRIVE.TRANS64.RED.A1T0 RZ, [R0+URZ], RZ ;  /* 0x000000ff00ff89a7 */ /* 0x0001e2000810043f */
[----:B------:R-:W-:Y:S02]  /*e6d0*/  IMAD.MOV.U32 R6, RZ, RZ, R19 ;  /* 0x000000ffff067224 */ /* 0x000fe400078e0013 */
[----:B0-----:R-:W-:Y:S01]  /*e6e0*/  IMAD.MOV.U32 R0, RZ, RZ, R20 ;  /* 0x000000ffff007224 */ /* 0x001fe200078e0014 */
[C---:B--2---:R-:W-:Y:S01]  /*e6f0*/  ISETP.GT.AND P0, PT, R17.reuse, R2, PT ;  /* 0x000000021100720c */ /* 0x044fe20003f04270 */
[----:B------:R-:W-:-:S12]  /*e700*/  VIADD R17, R17, 0xffffffff ;  /* 0xffffffff11117836 */ /* 0x000fd80000000000 */
[----:B------:R-:W-:Y:S05]  /*e710*/  @P0 BRA `(.L_x_74) ;  /* 0xfffffff000540947 */ /* 0x000fea000383ffff */
[----:B------:R-:W-:Y:S05]  /*e720*/  BRA `(.L_x_75) ;  /* 0x0000000000047947 */ /* 0x000fea0003800000 */
.L_x_57:
[----:B------:R-:W-:-:S07]  /*e730*/  IMAD.MOV.U32 R19, RZ, RZ, RZ ;  /* 0x000000ffff137224 */ /* 0x000fce00078e00ff */
.L_x_75:
[----:B------:R-:W0:Y:S02]  /*e740*/  LDL R2, [R1+0x1c] ;  /* 0x00001c0001027983 */ /* 0x000e240000100800 */
[----:B0-----:R-:W-:-:S04]  /*e750*/  LOP3.LUT R0, R2, 0x1, RZ, 0xfc, !PT ;  /* 0x0000000102007812 */ /* 0x001fc800078efcff */
[----:B------:R-:W-:-:S13]  /*e760*/  ISETP.NE.AND P0, PT, R0, 0x3, PT ;  /* 0x000000030000780c */ /* 0x000fda0003f05270 */
[----:B------:R-:W-:Y:S05]  /*e770*/  @!P0 BRA `(.L_x_76) ;  /* 0x0000000000048947 */ /* 0x000fea0003800000 */
[----:B------:R-:W-:Y:S01]  /*e780*/  BPT.TRAP 0x1 ;  /* 0x000000040000795c */ /* 0x000fe20000300000 */
.L_x_76:
[----:B------:R-:W-:Y:S01]  /*e790*/  LOP3.LUT R3, R20, 0x1, RZ, 0x3c, !PT ;  /* 0x0000000114037812 */ /* 0x000fe200078e3cff */
[----:B------:R-:W-:Y:S01]  /*e7a0*/  BSSY B0, `(.L_x_77) ;  /* 0x0000007000007945 */ /* 0x000fe20003800000 */
[----:B------:R-:W-:Y:S02]  /*e7b0*/  LEA R16, R19, UR38, 0x3 ;  /* 0x0000002613107c11 */ /* 0x000fe4000f8e18ff */
[----:B------:R-:W-:Y:S02]  /*e7c0*/  SHF.L.U32 R3, R3, 0x1f, RZ ;  /* 0x0000001f03037819 */ /* 0x000fe400000006ff */
[----:B------:R-:W-:Y:S02]  /*e7d0*/  LOP3.LUT R0, R2, 0x2, RZ, 0xfc, !PT ;  /* 0x0000000202007812 */ /* 0x000fe400078efcff */
[----:B------:R-:W0:Y:S02]  /*e7e0*/  SYNCS.PHASECHK.TRANS64.TRYWAIT P0, [R16+URZ+0x2e870], R3 ;  /* 0x02e87003100075a7 */ /* 0x000e24000800017f */
[----:B------:R-:W-:Y:S01]  /*e7f0*/  ISETP.NE.AND P1, PT, R0, 0x3, PT ;  /* 0x000000030000780c */ /* 0x000fe20003f25270 */
[----:B0-----:R-:W-:-:S12]  /*e800*/  @!P0 BRA `(.L_x_78) ;  /* 0x0000001800b48947 */ /* 0x001fd80003800000 */
.L_x_123:
[----:B------:R-:W-:Y:S05]  /*e810*/  BSYNC B0 ;  /* 0x0000000000007941 */ /* 0x000fea0003800000 */
.L_x_77:
[----:B------:R-:W-:Y:S05]  /*e820*/  @!P1 BRA `(.L_x_79) ;  /* 0x0000000000049947 */ /* 0x000fea0003800000 */
[----:B------:R-:W-:Y:S01]  /*e830*/  BPT.TRAP 0x1 ;  /* 0x000000040000795c */ /* 0x000fe20000300000 */
.L_x_79:
[----:B------:R-:W2:Y:S01]  /*e840*/  LDL.LU R2, [R1+0x10] ;  /* 0x0000100001027983 */ /* 0x000ea20000300800 */
[----:B0-----:R-:W-:Y:S01]  /*e850*/  SHF.L.U32 R3, R20, 0x1f, RZ ;  /* 0x0000001f14037819 */ /* 0x001fe200000006ff */
[----:B------:R-:W-:-:S03]  /*e860*/  IMAD R0, R19, 0x7000, RZ ;  /* 0x0000700013007824 */ /* 0x000fc600078e02ff */
[----:B------:R-:W0:Y:S02]  /*e870*/  SYNCS.PHASECHK.TRANS64.TRYWAIT P0, [R16+URZ+0x2e860], R3 ;  /* 0x02e86003100075a7 */ /* 0x000e24000800017f */
[----:B--2---:R-:W-:Y:S01]  /*e880*/  LOP3.LUT R2, R0, R2, RZ, 0xfc, !PT ;  /* 0x0000000200027212 */ /* 0x004fe200078efcff */
[----:B0-----:R-:W-:Y:S06]  /*e890*/  @!P0 BRA `(.L_x_80) ;  /* 0x0000001800a48947 */ /* 0x001fec0003800000 */
.L_x_124:
[----:B------:R-:W2:Y:S04]  /*e8a0*/  LDL.LU R4, [R1+0x14] ;  /* 0x0000140001047983 */ /* 0x000ea80000300800 */
[----:B------:R-:W3:Y:S01]  /*e8b0*/  LDL.LU R12, [R1+0x18] ;  /* 0x00001800010c7983 */ /* 0x000ee20000300800 */
[----:B0-----:R-:W-:Y:S01]  /*e8c0*/  VIADD R3, R2, UR38 ;  /* 0x0000002602037c36 */ /* 0x001fe20008000000 */
[----:B------:R-:W-:Y:S05]  /*e8d0*/  WARPSYNC.ALL ;  /* 0x0000000000007948 */ /* 0x000fea0003800000 */
[----:B------:R-:W0:Y:S02]  /*e8e0*/  LDSM.16.MT88.4 R8, [R2+UR38+0xe400] ;  /* 0x00e400260208783b */ /* 0x000e240008004200 */
[----:B0-----:R-:W-:-:S02]  /*e8f0*/  PRMT R13, R8, 0x7531, R9 ;  /* 0x00007531080d7816 */ /* 0x001fc40000000009 */
[C-C-:B------:R-:W-:Y:S02]  /*e900*/  PRMT R14, R10.reuse, 0x6420, R11.reuse ;  /* 0x000064200a0e7816 */ /* 0x140fe4000000000b */
[----:B------:R-:W-:Y:S01]  /*e910*/  PRMT R15, R10, 0x7531, R11 ;  /* 0x000075310a0f7816 */ /* 0x000fe2000000000b */
[----:B--2---:R-:W-:Y:S01]  /*e920*/  IMAD.IADD R3, R4, 0x1, R3 ;  /* 0x0000000104037824 */ /* 0x004fe200078e0203 */
[----:B---3--:R-:W-:-:S04]  /*e930*/  IADD3 R0, R0, UR38, R12 ;  /* 0x0000002600007c10 */ /* 0x008fc8000fffe00c */
[----:B------:R-:W0:Y:S01]  /*e940*/  LDSM.16.MT88.4 R4, [R3+0xe400] ;  /* 0x00e400000304783b */ /* 0x000e220000004200 */
[----:B------:R-:W-:-:S05]  /*e950*/  PRMT R12, R8, 0x6420, R9 ;  /* 0x00006420080c7816 */ /* 0x000fca0000000009 */
[----:B------:R-:W-:Y:S01]  /*e960*/  STSM.16.M88.4 [R0+0x400], R12 ;  /* 0x0004000c00007844 */ /* 0x000fe20000000200 */
[C-C-:B0-----:R-:W-:Y:S02]  /*e970*/  PRMT R8, R4.reuse, 0x6420, R5.reuse ;  /* 0x0000642004087816 */ /* 0x141fe40000000005 */
[----:B------:R-:W-:Y:S02]  /*e980*/  PRMT R9, R4, 0x7531, R5 ;  /* 0x0000753104097816 */ /* 0x000fe40000000005 */
[C-C-:B------:R-:W-:Y:S02]  /*e990*/  PRMT R10, R6.reuse, 0x6420, R7.reuse ;  /* 0x00006420060a7816 */ /* 0x140fe40000000007 */
[----:B------:R-:W-:-:S05]  /*e9a0*/  PRMT R11, R6, 0x7531, R7 ;  /* 0x00007531060b7816 */ /* 0x000fca0000000007 */
[----:B------:R-:W-:Y:S04]  /*e9b0*/  STSM.16.M88.4 [R0+0xc00], R8 ;  /* 0x000c000800007844 */ /* 0x000fe80000000200 */
[----:B------:R-:W0:Y:S04]  /*e9c0*/  LDSM.16.MT88.4 R8, [R2+UR38+0xf400] ;  /* 0x00f400260208783b */ /* 0x000e280008004200 */
[----:B------:R-:W1:Y:S01]  /*e9d0*/  LDSM.16.MT88.4 R4, [R3+0xf400] ;  /* 0x00f400000304783b */ /* 0x000e620000004200 */
[C-C-:B0-----:R-:W-:Y:S02]  /*e9e0*/  PRMT R12, R8.reuse, 0x6420, R9.reuse ;  /* 0x00006420080c7816 */ /* 0x141fe40000000009 */
[----:B------:R-:W-:-:S02]  /*e9f0*/  PRMT R13, R8, 0x7531, R9 ;  /* 0x00007531080d7816 */ /* 0x000fc40000000009 */
[C-C-:B------:R-:W-:Y:S02]  /*ea00*/  PRMT R14, R10.reuse, 0x6420, R11.reuse ;  /* 0x000064200a0e7816 */ /* 0x140fe4000000000b */
[----:B------:R-:W-:-:S05]  /*ea10*/  PRMT R15, R10, 0x7531, R11 ;  /* 0x000075310a0f7816 */ /* 0x000fca000000000b */
[----:B------:R1:W-:Y:S02]  /*ea20*/  STSM.16.M88.4 [R0+0x1400], R12 ;  /* 0x0014000c00007844 */ /* 0x0003e40000000200 */
[C-C-:B-1----:R-:W-:Y:S02]  /*ea30*/  PRMT R12, R4.reuse, 0x6420, R5.reuse ;  /* 0x00006420040c7816 */ /* 0x142fe40000000005 */
        /* <DEDUP_REMOVED lines=9> */
[----:B------:R-:W-:Y:S02]  /*ead0*/  PRMT R15, R10, 0x7531, R11 ;  /* 0x000075310a0f7816 */ /* 0x000fe4000000000b */
[C-C-:B-1----:R-:W-:Y:S02]  /*eae0*/  PRMT R8, R4.reuse, 0x6420, R5.reuse ;  /* 0x0000642004087816 */ /* 0x142fe40000000005 */
[----:B------:R-:W-:Y:S01]  /*eaf0*/  PRMT R9, R4, 0x7531, R5 ;  /* 0x0000753104097816 */ /* 0x000fe20000000005 */
[----:B------:R-:W-:Y:S01]  /*eb00*/  STSM.16.M88.4 [R0+0x2400], R12 ;  /* 0x0024000c00007844 */ /* 0x000fe20000000200 */
        /* <DEDUP_REMOVED lines=47> */
[----:B------:R0:W-:Y:S01]  /*ee00*/  STSM.16.M88.4 [R0+0x6400], R12 ;  /* 0x0064000c00007844 */ /* 0x0001e20000000200 */
[C-C-:B------:R-:W-:Y:S02]  /*ee10*/  PRMT R10, R6.reuse, 0x6420, R7.reuse ;  /* 0x00006420060a7816 */ /* 0x140fe40000000007 */
[----:B------:R-:W-:-:S05]  /*ee20*/  PRMT R11, R6, 0x7531, R7 ;  /* 0x00007531060b7816 */ /* 0x000fca0000000007 */
[----:B------:R0:W-:Y:S01]  /*ee30*/  STSM.16.M88.4 [R0+0x6c00], R8 ;  /* 0x006c000800007844 */ /* 0x0001e20000000200 */
[----:B------:R-:W-:Y:S01]  /*ee40*/  @!PT LDS RZ, [RZ] ;  /* 0x00000000fffff984 */ /* 0x000fe20000000800 */
[----:B------:R-:W-:Y:S01]  /*ee50*/  @!PT LDS RZ, [RZ] ;  /* 0x00000000fffff984 */ /* 0x000fe20000000800 */
[----:B------:R-:W-:Y:S01]  /*ee60*/  @!PT LDS RZ, [RZ] ;  /* 0x00000000fffff984 */ /* 0x000fe20000000800 */
[----:B------:R-:W-:Y:S01]  /*ee70*/  @!PT LDS RZ, [RZ] ;  /* 0x00000000fffff984 */ /* 0x000fe20000000800 */
[----:B------:R1:W-:Y:S06]  /*ee80*/  MEMBAR.ALL.CTA ;  /* 0x0000000000007992 */ /* 0x0003ec0000008000 */
[----:B-1----:R-:W1:Y:S01]  /*ee90*/  FENCE.VIEW.ASYNC.S ;  /* 0x00000000000073c6 */ /* 0x002e620000000000 */
[----:B------:R-:W-:Y:S05]  /*eea0*/  @!P1 BRA `(.L_x_81) ;  /* 0x0000000000049947 */ /* 0x000fea0003800000 */
[----:B------:R-:W-:Y:S01]  /*eeb0*/  BPT.TRAP 0x1 ;  /* 0x000000040000795c */ /* 0x000fe20000300000 */
.L_x_81:
[----:B0-----:R-:W0:Y:S01]  /*eec0*/  S2R R0, SR_TID.X ;  /* 0x0000000000007919 */ /* 0x001e220000002100 */
[----:B-1----:R-:W-:Y:S01]  /*eed0*/  SYNCS.ARRIVE.TRANS64.A1T0 RZ, [R16+URZ+0x2e850], RZ ;  /* 0x02e850ff10ff79a7 */ /* 0x002fe2000810003f */
[----:B------:R-:W-:Y:S01]  /*eee0*/  IMAD.MOV.U32 R2, RZ, RZ, RZ ;  /* 0x000000ffff027224 */ /* 0x000fe200078e00ff */
[----:B0-----:R-:W-:Y:S01]  /*eef0*/  LOP3.LUT R0, R0, 0x7f, RZ, 0xc0, !PT ;  /* 0x0000007f00007812 */ /* 0x001fe200078ec0ff */
[----:B------:R-:W-:Y:S03]  /*ef00*/  BAR.SYNC.DEFER_BLOCKING 0x2, 0x80 ;  /* 0x0082000000007b1d */ /* 0x000fe60000010000 */
[----:B------:R-:W-:-:S13]  /*ef10*/  ISETP.NE.AND P0, PT, R0, RZ, PT ;  /* 0x000000ff0000720c */ /* 0x000fda0003f05270 */
[----:B------:R-:W-:-:S05]  /*ef20*/  @!P0 VIADD R0, R16, 0x2e880 ;  /* 0x0002e88010008836 */ /* 0x000fca0000000000 */
[----:B------:R-:W-:-:S04]  /*ef30*/  @!P0 PRMT R0, RZ, 0x654, R0 ;  /* 0x00000654ff008816 */ /* 0x000fc80000000000 */
[----:B------:R0:W-:Y:S02]  /*ef40*/  @!P0 SYNCS.ARRIVE.TRANS64.RED.A1T0 RZ, [R0+URZ], RZ ;  /* 0x000000ff00ff89a7 */ /* 0x0001e4000810043f */
[----:B0-----:R-:W-:-:S05]  /*ef50*/  VIADD R0, R19, 0x1 ;  /* 0x0000000113007836 */ /* 0x001fca0000000000 */
[----:B------:R-:W-:-:S04]  /*ef60*/  ISETP.NE.AND P0, PT, R0, 0x2, PT ;  /* 0x000000020000780c */ /* 0x000fc80003f05270 */
[----:B------:R-:W-:Y:S02]  /*ef70*/  SEL R3, RZ, 0x1, P0 ;  /* 0x00000001ff037807 */ /* 0x000fe40000000000 */
[----:B------:R-:W-:Y:S02]  /*ef80*/  SEL R0, R0, RZ, P0 ;  /* 0x000000ff00007207 */ /* 0x000fe40000000000 */
[----:B------:R-:W-:-:S07]  /*ef90*/  LOP3.LUT R20, R20, R3, RZ, 0x3c, !PT ;  /* 0x0000000314147212 */ /* 0x000fce00078e3cff */
.L_x_40:
[----:B------:R-:W0:Y:S01]  /*efa0*/  S2R R4, SR_CgaCtaId ;  /* 0x0000000000047919 */ /* 0x000e220000008800 */
[----:B------:R-:W-:Y:S02]  /*efb0*/  MOV R3, 0x400 ;  /* 0x0000040000037802 */ /* 0x000fe40000000f00 */
[----:B------:R-:W-:Y:S02]  /*efc0*/  SHF.L.U32 R2, R2, 0x1f, RZ ;  /* 0x0000001f02027819 */ /* 0x000fe400000006ff */
[----:B0-----:R-:W-:-:S04]  /*efd0*/  LEA R9, R4, R3, 0x18 ;  /* 0x0000000304097211 */ /* 0x001fc800078ec0ff */
[----:B------:R-:W0:Y:S02]  /*efe0*/  SYNCS.PHASECHK.TRANS64.TRYWAIT P0, [R9+URZ+0x2e820], R2 ;  /* 0x02e82002090075a7 */ /* 0x000e24000800017f */
[----:B0-----:R-:W-:Y:S05]  /*eff0*/  @!P0 BRA `(.L_x_82) ;  /* 0x0000001000e08947 */ /* 0x001fea0003800000 */
.L_x_125:
[----:B------:R-:W1:Y:S02]  /*f000*/  S2R R3, SR_TID.X ;  /* 0x0000000000037919 */ /* 0x000e640000002100 */
[----:B-1----:R-:W-:-:S04]  /*f010*/  SHF.R.U32.HI R3, RZ, 0x5, R3 ;  /* 0x00000005ff037819 */ /* 0x002fc80000011603 */
[----:B------:R-:W-:-:S05]  /*f020*/  LOP3.LUT R3, R3, 0x3, RZ, 0xc0, !PT ;  /* 0x0000000303037812 */ /* 0x000fca00078ec0ff */
[----:B0-----:R-:W0:Y:S02]  /*f030*/  SHFL.IDX PT, R2, R3, RZ, 0x1f ;  /* 0x00001fff03027589 */ /* 0x001e2400000e0000 */
[----:B0-----:R-:W-:-:S13]  /*f040*/  ISETP.NE.AND P0, PT, R2, RZ, PT ;  /* 0x000000ff0200720c */ /* 0x001fda0003f05270 */
[----:B------:R-:W-:Y:S05]  /*f050*/  @P0 BRA `(.L_x_10) ;  /* 0x00000000009c0947 */ /* 0x000fea0003800000 */
[----:B------:R-:W-:-:S13]  /*f060*/  ELECT P0, URZ, PT ;  /* 0x00000000003f782f */ /* 0x000fda0003800000 */
[----:B------:R-:W-:Y:S05]  /*f070*/  @!P0 BRA `(.L_x_10) ;  /* 0x0000000000948947 */ /* 0x000fea0003800000 */
[----:B------:R-:W2:Y:S02]  /*f080*/  LDL.LU R3, [R1+0x1c] ;  /* 0x00001c0001037983 */ /* 0x000ea40000300800 */
[----:B--2---:R-:W-:-:S04]  /*f090*/  LOP3.LUT R2, R3, 0x2, RZ, 0xfc, !PT ;  /* 0x0000000203027812 */ /* 0x004fc800078efcff */
[----:B------:R-:W-:-:S13]  /*f0a0*/  ISETP.NE.AND P0, PT, R2, 0x3, PT ;  /* 0x000000030200780c */ /* 0x000fda0003f05270 */
[----:B------:R-:W-:Y:S05]  /*f0b0*/  @!P0 BRA `(.L_x_83) ;  /* 0x0000000000048947 */ /* 0x000fea0003800000 */
[----:B------:R-:W-:Y:S01]  /*f0c0*/  BPT.TRAP 0x1 ;  /* 0x000000040000795c */ /* 0x000fe20000300000 */
.L_x_83:
[----:B------:R-:W-:Y:S01]  /*f0d0*/  VIADD R7, R9, 0x2e840 ;  /* 0x0002e84009077836 */ /* 0x000fe20000000000 */
[----:B------:R-:W-:Y:S01]  /*f0e0*/  SHF.L.U32 R4, R20, 0x1f, RZ ;  /* 0x0000001f14047819 */ /* 0x000fe200000006ff */
[C---:B------:R-:W-:Y:S02]  /*f0f0*/  VIADD R2, R0.reuse, 0x1 ;  /* 0x0000000100027836 */ /* 0x040fe40000000000 */
[----:B------:R-:W-:-:S03]  /*f100*/  IMAD R5, R0, 0x8, R7 ;  /* 0x0000000800057824 */ /* 0x000fc600078e0207 */
[----:B------:R-:W-:Y:S01]  /*f110*/  ISETP.NE.AND P2, PT, R2, 0x2, PT ;  /* 0x000000020200780c */ /* 0x000fe20003f45270 */
[----:B------:R-:W0:Y:S03]  /*f120*/  SYNCS.PHASECHK.TRANS64.TRYWAIT P1, [R5+URZ], R4 ;  /* 0x00000004050075a7 */ /* 0x000e26000802017f */
[----:B------:R-:W-:-:S04]  /*f130*/  SEL R3, RZ, 0x1, P2 ;  /* 0x00000001ff037807 */ /* 0x000fc80001000000 */
[----:B------:R-:W-:Y:S02]  /*f140*/  LOP3.LUT R20, R20, R3, RZ, 0x3c, !PT ;  /* 0x0000000314147212 */ /* 0x000fe400078e3cff */
[----:B------:R-:W-:Y:S02]  /*f150*/  SEL R3, R2, RZ, P2 ;  /* 0x000000ff02037207 */ /* 0x000fe40001000000 */
[----:B------:R-:W-:-:S03]  /*f160*/  SHF.L.U32 R2, R20, 0x1f, RZ ;  /* 0x0000001f14027819 */ /* 0x000fc600000006ff */
[----:B------:R-:W-:Y:S01]  /*f170*/  IMAD R7, R3, 0x8, R7 ;  /* 0x0000000803077824 */ /* 0x000fe200078e0207 */
[----:B0-----:R-:W-:Y:S06]  /*f180*/  @!P1 BRA `(.L_x_84) ;  /* 0x0000001000909947 */ /* 0x001fec0003800000 */
.L_x_126:
[----:B------:R-:W1:Y:S02]  /*f190*/  SYNCS.PHASECHK.TRANS64.TRYWAIT P1, [R7+URZ], R2 ;  /* 0x00000002070075a7 */ /* 0x000e64000802017f */
[----:B-1----:R-:W-:Y:S05]  /*f1a0*/  @!P1 BRA `(.L_x_85) ;  /* 0x00000010009c9947 */ /* 0x002fea0003800000 */
.L_x_127:
[----:B------:R-:W-:Y:S05]  /*f1b0*/  @!P0 BRA `(.L_x_86) ;  /* 0x0000000000048947 */ /* 0x000fea0003800000 */
[----:B------:R-:W-:Y:S01]  /*f1c0*/  BPT.TRAP 0x1 ;  /* 0x000000040000795c */ /* 0x000fe20000300000 */
.L_x_86:
[----:B0-----:R-:W-:-:S04]  /*f1d0*/  IMAD R5, R0, 0x8, R9 ;  /* 0x0000000800057824 */ /* 0x001fc800078e0209 */
[----:B------:R-:W0:Y:S02]  /*f1e0*/  SYNCS.PHASECHK.TRANS64.TRYWAIT P1, [R5+URZ+0x2e860], R4 ;  /* 0x02e86004050075a7 */ /* 0x000e24000802017f */
[----:B0-----:R-:W-:Y:S05]  /*f1f0*/  @!P1 BRA `(.L_x_87) ;  /* 0x00000010009c9947 */ /* 0x001fea0003800000 */
.L_x_128:
[----:B------:R-:W-:Y:S05]  /*f200*/  @!P0 BRA `(.L_x_88) ;  /* 0x0000000000048947 */ /* 0x000fea0003800000 */
[----:B------:R-:W-:Y:S01]  /*f210*/  BPT.TRAP 0x1 ;  /* 0x000000040000795c */ /* 0x000fe20000300000 */
.L_x_88:
[----:B------:R-:W-:-:S04]  /*f220*/  IMAD R3, R3, 0x8, R9 ;  /* 0x0000000803037824 */ /* 0x000fc800078e0209 */
[----:B------:R-:W2:Y:S02]  /*f230*/  SYNCS.PHASECHK.TRANS64.TRYWAIT P1, [R3+URZ+0x2e860], R2 ;  /* 0x02e86002030075a7 */ /* 0x000ea4000802017f */
[----:B--2---:R-:W-:Y:S05]  /*f240*/  @!P1 BRA `(.L_x_89) ;  /* 0x00000010009c9947 */ /* 0x004fea0003800000 */
.L_x_129:
[----:B------:R-:W-:Y:S05]  /*f250*/  @!P0 BRA `(.L_x_90) ;  /* 0x0000000000048947 */ /* 0x000fea0003800000 */
[----:B------:R-:W-:Y:S01]  /*f260*/  BPT.TRAP 0x1 ;  /* 0x000000040000795c */ /* 0x000fe20000300000 */
.L_x_90:
[----:B------:R-:W3:Y:S02]  /*f270*/  SYNCS.PHASECHK.TRANS64.TRYWAIT P0, [R5+URZ+0x2e880], R4 ;  /* 0x02e88004050075a7 */ /* 0x000ee4000800017f */
[----:B---3--:R-:W-:Y:S05]  /*f280*/  @!P0 BRA `(.L_x_91) ;  /* 0x0000001000a08947 */ /* 0x008fea0003800000 */
.L_x_92:
[----:B----4-:R4:W0:Y:S02]  /*f290*/  SYNCS.PHASECHK.TRANS64.TRYWAIT P0, [R3+URZ+0x2e880], R2 ;  /* 0x02e88002030075a7 */ /* 0x010824000800017f */
[----:B0-----:R-:W-:Y:S05]  /*f2a0*/  @!P0 NANOSLEEP.SYNCS 0x989680 ;  /* 0x009896800000895d */ /* 0x001fea0003900000 */
[----:B------:R-:W0:Y:S02]  /*f2b0*/  @!P0 SYNCS.PHASECHK.TRANS64 P0, [R3+URZ+0x2e880], R2 ;  /* 0x02e88002030085a7 */ /* 0x000e24000800007f */
[----:B0-----:R-:W-:Y:S05]  /*f2c0*/  @!P0 BRA `(.L_x_92) ;  /* 0xfffffffc00f08947 */ /* 0x001fea000383ffff */
.L_x_10:
[----:B------:R-:W-:Y:S05]  /*f2d0*/  BSYNC B6 ;  /* 0x0000000000067941 */ /* 0x000fea0003800000 */
.L_x_7:
[----:B------:R-:W-:Y:S05]  /*f2e0*/  EXIT ;  /* 0x000000000000794d */ /* 0x000fea0003800000 */
.L_x_14:
[----:B0-----:R-:W-:-:S04]  /*f2f0*/  IMAD.U32 R0, RZ, RZ, UR39 ;  /* 0x00000027ff007e24 */ /* 0x001fc8000f8e00ff */
[----:B------:R0:W1:Y:S03]  /*f300*/  SYNCS.PHASECHK.TRANS64.TRYWAIT P1, [R0+URZ+0x2e800], R3 ;  /* 0x02e80003000075a7 */ /* 0x000066000802017f */
[----:B-1----:R-:W-:Y:S05]  /*f310*/  @!P1 NANOSLEEP.SYNCS 0x989680 ;  /* 0x009896800000995d */ /* 0x002fea0003900000 */
[----:B------:R-:W1:Y:S02]  /*f320*/  @!P1 SYNCS.PHASECHK.TRANS64 P1, [R0+URZ+0x2e800], R3 ;  /* 0x02e80003000095a7 */ /* 0x000e64000802007f */
[----:B-1----:R-:W-:Y:S05]  /*f330*/  @!P1 BRA `(.L_x_14) ;  /* 0xfffffffc00ec9947 */ /* 0x002fea000383ffff */
[----:B------:R-:W-:Y:S05]  /*f340*/  BRA `(.L_x_93) ;  /* 0xffffff2000887947 */ /* 0x000fea000383ffff */
.L_x_18:
[----:B0-----:R-:W-:-:S04]  /*f350*/  IMAD.U32 R0, RZ, RZ, UR39 ;  /* 0x00000027ff007e24 */ /* 0x001fc8000f8e00ff */
[----:B------:R0:W2:Y:S03]  /*f360*/  SYNCS.PHASECHK.TRANS64.TRYWAIT P2, [R0+URZ+0x2e830], R3 ;  /* 0x02e83003000075a7 */ /* 0x0000a6000804017f */
[----:B--2---:R-:W-:Y:S05]  /*f370*/  @!P2 NANOSLEEP.SYNCS 0x989680 ;  /* 0x009896800000a95d */ /* 0x004fea0003900000 */
[----:B------:R-:W2:Y:S02]  /*f380*/  @!P2 SYNCS.PHASECHK.TRANS64 P2, [R0+URZ+0x2e830], R3 ;  /* 0x02e830030000a5a7 */ /* 0x000ea4000804007f */
[----:B--2---:R-:W-:Y:S05]  /*f390*/  @!P2 BRA `(.L_x_18) ;  /* 0xfffffffc00eca947 */ /* 0x004fea000383ffff */
[----:B------:R-:W-:Y:S05]  /*f3a0*/  BRA `(.L_x_17) ;  /* 0xffffff2000a07947 */ /* 0x000fea000383ffff */
.L_x_23:
[----:B-1----:R-:W-:-:S04]  /*f3b0*/  IMAD.U32 R14, RZ, RZ, UR7 ;  /* 0x00000007ff0e7e24 */ /* 0x002fc8000f8e00ff */
[----:B------:R1:W2:Y:S03]  /*f3c0*/  SYNCS.PHASECHK.TRANS64.TRYWAIT P2, [R14+URZ+0x2e830], R3 ;  /* 0x02e830030e0075a7 */ /* 0x0002a6000804017f */
[----:B--2---:R-:W-:Y:S05]  /*f3d0*/  @!P2 NANOSLEEP.SYNCS 0x989680 ;  /* 0x009896800000a95d */ /* 0x004fea0003900000 */
[----:B------:R-:W2:Y:S02]  /*f3e0*/  @!P2 SYNCS.PHASECHK.TRANS64 P2, [R14+URZ+0x2e830], R3 ;  /* 0x02e830030e00a5a7 */ /* 0x000ea4000804007f */
[----:B--2---:R-:W-:Y:S05]  /*f3f0*/  @!P2 BRA `(.L_x_23) ;  /* 0xfffffffc00eca947 */ /* 0x004fea000383ffff */
[----:B------:R-:W-:Y:S05]  /*f400*/  BRA `(.L_x_20) ;  /* 0xffffff6000847947 */ /* 0x000fea000383ffff */
.L_x_27:
[----:B-1----:R-:W-:-:S04]  /*f410*/  IMAD.U32 R12, RZ, RZ, UR10 ;  /* 0x0000000aff0c7e24 */ /* 0x002fc8000f8e00ff */
[----:B------:R1:W2:Y:S03]  /*f420*/  SYNCS.PHASECHK.TRANS64.TRYWAIT P2, [R12+URZ+0x2e850], R3 ;  /* 0x02e850030c0075a7 */ /* 0x0002a6000804017f */
[----:B--2---:R-:W-:Y:S05]  /*f430*/  @!P2 NANOSLEEP.SYNCS 0x989680 ;  /* 0x009896800000a95d */ /* 0x004fea0003900000 */
[----:B------:R-:W2:Y:S02]  /*f440*/  @!P2 SYNCS.PHASECHK.TRANS64 P2, [R12+URZ+0x2e850], R3 ;  /* 0x02e850030c00a5a7 */ /* 0x000ea4000804007f */
[----:B--2---:R-:W-:Y:S05]  /*f450*/  @!P2 BRA `(.L_x_27) ;  /* 0xfffffffc00eca947 */ /* 0x004fea000383ffff */
[----:B------:R-:W-:Y:S05]  /*f460*/  BRA `(.L_x_24) ;  /* 0xffffff6c00787947 */ /* 0x000fea000383ffff */
.L_x_33:
[----:B-1----:R-:W-:-:S04]  /*f470*/  IMAD.U32 R5, RZ, RZ, UR7 ;  /* 0x00000007ff057e24 */ /* 0x002fc8000f8e00ff */
[----:B------:R1:W2:Y:S03]  /*f480*/  SYNCS.PHASECHK.TRANS64.TRYWAIT P1, [R5+URZ+0x2e850], R6 ;  /* 0x02e85006050075a7 */ /* 0x0002a6000802017f */
[----:B--2---:R-:W-:Y:S05]  /*f490*/  @!P1 NANOSLEEP.SYNCS 0x989680 ;  /* 0x009896800000995d */ /* 0x004fea0003900000 */
[----:B------:R-:W2:Y:S02]  /*f4a0*/  @!P1 SYNCS.PHASECHK.TRANS64 P1, [R5+URZ+0x2e850], R6 ;  /* 0x02e85006050095a7 */ /* 0x000ea4000802007f */
[----:B--2---:R-:W-:Y:S05]  /*f4b0*/  @!P1 BRA `(.L_x_33) ;  /* 0xfffffffc00ec9947 */ /* 0x004fea000383ffff */
[----:B------:R-:W-:Y:S05]  /*f4c0*/  BRA `(.L_x_32) ;  /* 0xffffff9400a07947 */ /* 0x000fea000383ffff */
.L_x_46:
[----:B------:R-:W-:Y:S02]  /*f4d0*/  IMAD.MOV.U32 R13, RZ, RZ, R7 ;  /* 0x000000ffff0d7224 */ /* 0x000fe400078e0007 */
[----:B------:R-:W-:Y:S02]  /*f4e0*/  IMAD.MOV.U32 R12, RZ, RZ, RZ ;  /* 0x000000ffff0c7224 */ /* 0x000fe400078e00ff */
[----:B------:R-:W-:Y:S02]  /*f4f0*/  IMAD.MOV.U32 R11, RZ, RZ, 0x1f ;  /* 0x0000001fff0b7424 */ /* 0x000fe400078e00ff */
[----:B------:R-:W-:-:S07]  /*f500*/  IMAD.MOV.U32 R15, RZ, RZ, -0x1 ;  /* 0xffffffffff0f7424 */ /* 0x000fce00078e00ff */
[----:B0-----:R-:W-:Y:S05]  /*f510*/  WARPSYNC.COLLECTIVE R15, `(.L_x_94) ;  /* 0x000000000f087348 */ /* 0x001fea0003c00000 */
[----:B------:R1:W2:Y:S02]  /*f520*/  SHFL.IDX P6, R14, R13, R12, R11 ;  /* 0x0000000c0d0e7389 */ /* 0x0002a400000c000b */
[----:B012---:R-:W-:Y:S01]  /*f530*/  ENDCOLLECTIVE ;  /* 0x000000000000791b */ /* 0x007fe20003800000 */
.L_x_94:
[----:B------:R-:W-:Y:S05]  /*f540*/  BRA `(.L_x_95) ;  /* 0xffffffd000a47947 */ /* 0x000fea000383ffff */
.L_x_48:
[----:B------:R-:W-:Y:S01]  /*f550*/  BSSY B0, `(.L_x_96) ;  /* 0x0000006000007945 */ /* 0x000fe20003800000 */
[----:B------:R-:W-:-:S07]  /*f560*/  IMAD.MOV.U32 R15, RZ, RZ, -0x1 ;  /* 0xffffffffff0f7424 */ /* 0x000fce00078e00ff */
[----:B-1----:R-:W-:Y:S05]  /*f570*/  WARPSYNC.COLLECTIVE R15, `(.L_x_97) ;  /* 0x000000000f0c7348 */ /* 0x002fea0003c00000 */
[----:B------:R-:W-:Y:S02]  /*f580*/  ELECT P6, UR62, PT ;  /* 0x00000000003e782f */ /* 0x000fe400038c0000 */
[----:B------:R-:W-:Y:S01]  /*f590*/  MOV R14, UR62 ;  /* 0x0000003e000e7c02 */ /* 0x000fe20008000f00 */
[----:B-1----:R-:W-:Y:S10]  /*f5a0*/  ENDCOLLECTIVE ;  /* 0x000000000000791b */ /* 0x002ff40003800000 */
.L_x_97:
[----:B------:R-:W-:Y:S05]  /*f5b0*/  BSYNC B0 ;  /* 0x0000000000007941 */ /* 0x000fea0003800000 */
.L_x_96:
[----:B------:R-:W-:Y:S05]  /*f5c0*/  BRA `(.L_x_98) ;  /* 0xffffffd000b07947 */ /* 0x000fea000383ffff */
.L_x_50:
[----:B0-----:R-:W-:-:S04]  /*f5d0*/  IMAD.U32 R3, RZ, RZ, UR38 ;  /* 0x00000026ff037e24 */ /* 0x001fc8000f8e00ff */
[----:B------:R0:W2:Y:S03]  /*f5e0*/  SYNCS.PHASECHK.TRANS64.TRYWAIT P0, [R3+URZ+0x2e880], R2 ;  /* 0x02e88002030075a7 */ /* 0x0000a6000800017f */
[----:B--2---:R-:W-:Y:S05]  /*f5f0*/  @!P0 NANOSLEEP.SYNCS 0x989680 ;  /* 0x009896800000895d */ /* 0x004fea0003900000 */
[----:B------:R-:W2:Y:S02]  /*f600*/  @!P0 SYNCS.PHASECHK.TRANS64 P0, [R3+URZ+0x2e880], R2 ;  /* 0x02e88002030085a7 */ /* 0x000ea4000800007f */
[----:B--2---:R-:W-:Y:S05]  /*f610*/  @!P0 BRA `(.L_x_50) ;  /* 0xfffffffc00ec8947 */ /* 0x004fea000383ffff */
[----:B------:R-:W-:Y:S05]  /*f620*/  BRA `(.L_x_99) ;  /* 0xffffffd000fc7947 */ /* 0x000fea000383ffff */
.L_x_52:
[----:B0-----:R-:W-:-:S04]  /*f630*/  IMAD.U32 R3, RZ, RZ, UR38 ;  /* 0x00000026ff037e24 */ /* 0x001fc8000f8e00ff */
[----:B------:R0:W2:Y:S03]  /*f640*/  SYNCS.PHASECHK.TRANS64.TRYWAIT P0, [R3+URZ+0x2e840], R2 ;  /* 0x02e84002030075a7 */ /* 0x0000a6000800017f */
[----:B--2---:R-:W-:Y:S05]  /*f650*/  @!P0 NANOSLEEP.SYNCS 0x989680 ;  /* 0x009896800000895d */ /* 0x004fea0003900000 */
[----:B------:R-:W2:Y:S02]  /*f660*/  @!P0 SYNCS.PHASECHK.TRANS64 P0, [R3+URZ+0x2e840], R2 ;  /* 0x02e84002030085a7 */ /* 0x000ea4000800007f */
[----:B--2---:R-:W-:Y:S05]  /*f670*/  @!P0 BRA `(.L_x_52) ;  /* 0xfffffffc00ec8947 */ /* 0x004fea000383ffff */
[----:B------:R-:W-:Y:S05]  /*f680*/  BRA `(.L_x_100) ;  /* 0xffffffd400387947 */ /* 0x000fea000383ffff */
.L_x_55:
[----:B------:R-:W-:Y:S02]  /*f690*/  IMAD.MOV.U32 R13, RZ, RZ, R3 ;  /* 0x000000ffff0d7224 */ /* 0x000fe400078e0003 */
[----:B------:R-:W-:Y:S02]  /*f6a0*/  IMAD.MOV.U32 R12, RZ, RZ, RZ ;  /* 0x000000ffff0c7224 */ /* 0x000fe400078e00ff */
[----:B------:R-:W-:Y:S02]  /*f6b0*/  IMAD.MOV.U32 R11, RZ, RZ, 0x181f ;  /* 0x0000181fff0b7424 */ /* 0x000fe400078e00ff */
[----:B------:R-:W-:Y:S02]  /*f6c0*/  IMAD.MOV.U32 R15, RZ, RZ, -0x1 ;  /* 0xffffffffff0f7424 */ /* 0x000fe400078e00ff */
[----:B------:R-:W-:-:S07]  /*f6d0*/  IMAD R5, R10, 0x80, R5 ;  /* 0x000000800a057824 */ /* 0x000fce00078e0205 */
[----:B------:R-:W-:Y:S05]  /*f6e0*/  WARPSYNC.COLLECTIVE R15, `(.L_x_101) ;  /* 0x000000000f087348 */ /* 0x000fea0003c00000 */
[----:B------:R0:W1:Y:S02]  /*f6f0*/  SHFL.IDX P6, R14, R13, R12, R11 ;  /* 0x0000000c0d0e7389 */ /* 0x00006400000c000b */
[----:B01----:R-:W-:Y:S01]  /*f700*/  ENDCOLLECTIVE ;  /* 0x000000000000791b */ /* 0x003fe20003800000 */
.L_x_101:
[----:B------:R-:W-:Y:S02]  /*f710*/  VIADD R9, R5, 0x10 ;  /* 0x0000001005097836 */ /* 0x000fe40000000000 */
[----:B------:R-:W-:Y:S02]  /*f720*/  IMAD.MOV.U32 R13, RZ, RZ, R0 ;  /* 0x000000ffff0d7224 */ /* 0x000fe400078e0000 */
[----:B------:R-:W-:-:S07]  /*f730*/  IMAD.MOV.U32 R6, RZ, RZ, R14 ;  /* 0x000000ffff067224 */ /* 0x000fce00078e000e */
[----:B------:R-:W-:Y:S05]  /*f740*/  WARPSYNC.COLLECTIVE R15, `(.L_x_102) ;  /* 0x000000000f087348 */ /* 0x000fea0003c00000 */
[----:B------:R0:W1:Y:S02]  /*f750*/  SHFL.IDX P6, R14, R13, R12, R11 ;  /* 0x0000000c0d0e7389 */ /* 0x00006400000c000b */
[----:B01----:R-:W-:Y:S01]  /*f760*/  ENDCOLLECTIVE ;  /* 0x000000000000791b */ /* 0x003fe20003800000 */
.L_x_102:
[----:B------:R-:W-:Y:S02]  /*f770*/  ULDC UR4, c[0x0][0x288] ;  /* 0x0000a20000047ab9 */ /* 0x000fe40000000800 */
[----:B------:R-:W-:-:S05]  /*f780*/  IMAD R2, R8, UR4, RZ ;  /* 0x0000000408027c24 */ /* 0x000fca000f8e02ff */
[----:B------:R-:W-:Y:S01]  /*f790*/  ISETP.GE.AND P1, PT, R5, R2, PT ;  /* 0x000000020500720c */ /* 0x000fe20003f26270 */
[----:B------:R-:W-:Y:S02]  /*f7a0*/  IMAD.MOV.U32 R13, RZ, RZ, R3 ;  /* 0x000000ffff0d7224 */ /* 0x000fe400078e0003 */
[----:B------:R-:W-:-:S10]  /*f7b0*/  IMAD.MOV.U32 R12, RZ, RZ, 0x1 ;  /* 0x00000001ff0c7424 */ /* 0x000fd400078e00ff */
[----:B------:R-:W-:Y:S02]  /*f7c0*/  @!P1 VIADD R8, R4, UR38 ;  /* 0x0000002604089c36 */ /* 0x000fe40008000000 */
[----:B------:R-:W-:-:S07]  /*f7d0*/  IMAD.MOV.U32 R7, RZ, RZ, R14 ;  /* 0x000000ffff077224 */ /* 0x000fce00078e000e */
[----:B------:R-:W-:Y:S05]  /*f7e0*/  WARPSYNC.COLLECTIVE R15, `(.L_x_103) ;  /* 0x000000000f087348 */ /* 0x000fea0003c00000 */
[----:B------:R0:W1:Y:S02]  /*f7f0*/  SHFL.IDX P6, R14, R13, R12, R11 ;  /* 0x0000000c0d0e7389 */ /* 0x00006400000c000b */
[----:B01----:R-:W-:Y:S01]  /*f800*/  ENDCOLLECTIVE ;  /* 0x000000000000791b */ /* 0x003fe20003800000 */
.L_x_103:
[----:B------:R-:W-:-:S05]  /*f810*/  @!P1 IADD3 R7, P2, R18, R7, RZ ;  /* 0x0000000712079210 */ /* 0x000fca0007f5e0ff */
[----:B------:R-:W-:-:S05]  /*f820*/  @!P1 IMAD.X R6, RZ, RZ, R6, P2 ;  /* 0x000000ffff069224 */ /* 0x000fca00010e0606 */
[----:B------:R-:W-:Y:S01]  /*f830*/  @!P1 LOP3.LUT R7, R7, R6, RZ, 0x3c, !PT ;  /* 0x0000000607079212 */ /* 0x000fe200078e3cff */
[----:B------:R-:W-:-:S03]  /*f840*/  IMAD.MOV.U32 R13, RZ, RZ, R0 ;  /* 0x000000ffff0d7224 */ /* 0x000fc600078e0000 */
[----:B------:R-:W-:-:S04]  /*f850*/  @!P1 LOP3.LUT R6, R7, R6, RZ, 0x3c, !PT ;  /* 0x0000000607069212 */ /* 0x000fc800078e3cff */
[----:B------:R-:W-:-:S05]  /*f860*/  @!P1 LOP3.LUT R7, R7, R6, RZ, 0x3c, !PT ;  /* 0x0000000607079212 */ /* 0x000fca00078e3cff */
[----:B------:R-:W-:Y:S01]  /*f870*/  @!PT LDS RZ, [RZ] ;  /* 0x00000000fffff984 */ /* 0x000fe20000000800 */
[----:B------:R-:W-:Y:S01]  /*f880*/  @!PT LDS RZ, [RZ] ;  /* 0x00000000fffff984 */ /* 0x000fe20000000800 */
[----:B------:R-:W-:Y:S01]  /*f890*/  @!PT LDS RZ, [RZ] ;  /* 0x00000000fffff984 */ /* 0x000fe20000000800 */
[----:B------:R0:W-:Y:S01]  /*f8a0*/  @!P1 LDGSTS.E.BYPASS.LTC128B.128 [R8+0x1c400], desc[UR44][R6.64], !P0 ;  /* 0x1c40000006089fae */ /* 0x0001e2000c101d6c */
[----:B------:R-:W-:Y:S01]  /*f8b0*/  ISETP.GE.AND P1, PT, R9, R2, PT ;  /* 0x000000020900720c */ /* 0x000fe20003f26270 */
[----:B------:R-:W-:Y:S02]  /*f8c0*/  VIADD R9, R5, 0x20 ;  /* 0x0000002005097836 */ /* 0x000fe40000000000 */
[----:B0-----:R-:W-:-:S10]  /*f8d0*/  IMAD.MOV.U32 R6, RZ, RZ, R14 ;  /* 0x000000ffff067224 */ /* 0x001fd400078e000e */
[----:B------:R-:W-:Y:S05]  /*f8e0*/  WARPSYNC.COLLECTIVE R15, `(.L_x_104) ;  /* 0x000000000f087348 */ /* 0x000fea0003c00000 */
[----:B------:R0:W1:Y:S02]  /*f8f0*/  SHFL.IDX P6, R14, R13, R12, R11 ;  /* 0x0000000c0d0e7389 */ /* 0x00006400000c000b */
[----:B01----:R-:W-:Y:S01]  /*f900*/  ENDCOLLECTIVE ;  /* 0x000000000000791b */ /* 0x003fe20003800000 */
.L_x_104:
[----:B------:R-:W-:Y:S02]  /*f910*/  @!P1 VIADD R8, R4, UR38 ;  /* 0x0000002604089c36 */ /* 0x000fe40008000000 */
[----:B------:R-:W-:Y:S02]  /*f920*/  IMAD.MOV.U32 R13, RZ, RZ, R3 ;  /* 0x000000ffff0d7224 */ /* 0x000fe400078e0003 */
[----:B------:R-:W-:Y:S01]  /*f930*/  IMAD.MOV.U32 R12, RZ, RZ, 0x2 ;  /* 0x00000002ff0c7424 */ /* 0x000fe200078e00ff */
[----:B------:R-:W-:-:S13]  /*f940*/  @!P1 IADD3 R7, P2, R18, R14, RZ ;  /* 0x0000000e12079210 */ /* 0x000fda0007f5e0ff */
[----:B------:R-:W-:Y:S05]  /*f950*/  WARPSYNC.COLLECTIVE R15, `(.L_x_105) ;  /* 0x000000000f087348 */ /* 0x000fea0003c00000 */
[----:B------:R0:W1:Y:S02]  /*f960*/  SHFL.IDX P6, R14, R13, R12, R11 ;  /* 0x0000000c0d0e7389 */ /* 0x00006400000c000b */
[----:B01----:R-:W-:Y:S01]  /*f970*/  ENDCOLLECTIVE ;  /* 0x000000000000791b */ /* 0x003fe20003800000 */
.L_x_105:
[----:B------:R-:W-:-:S05]  /*f980*/  @!P1 IMAD.X R6, RZ, RZ, R6, P2 ;  /* 0x000000ffff069224 */ /* 0x000fca00010e0606 */
[----:B------:R-:W-:-:S04]  /*f990*/  @!P1 LOP3.LUT R7, R7, R6, RZ, 0x3c, !PT ;  /* 0x0000000607079212 */ /* 0x000fc800078e3cff */
[----:B------:R-:W-:Y:S01]  /*f9a0*/  @!P1 LOP3.LUT R6, R7, R6, RZ, 0x3c, !PT ;  /* 0x0000000607069212 */ /* 0x000fe200078e3cff */
[----:B------:R-:W-:-:S03]  /*f9b0*/  IMAD.MOV.U32 R13, RZ, RZ, R0 ;  /* 0x000000ffff0d7224 */ /* 0x000fc600078e0000 */
        /* <DEDUP_REMOVED lines=11> */
.L_x_106:
[----:B------:R-:W-:Y:S02]  /*fa70*/  @!P1 VIADD R8, R4, UR38 ;  /* 0x0000002604089c36 */ /* 0x000fe40008000000 */
[----:B------:R-:W-:Y:S02]  /*fa80*/  IMAD.MOV.U32 R13, RZ, RZ, R3 ;  /* 0x000000ffff0d7224 */ /* 0x000fe400078e0003 */
[----:B------:R-:W-:Y:S01]  /*fa90*/  IMAD.MOV.U32 R12, RZ, RZ, 0x3 ;  /* 0x00000003ff0c7424 */ /* 0x000fe200078e00ff */
[----:B------:R-:W-:-:S13]  /*faa0*/  @!P1 IADD3 R7, P2, R18, R14, RZ ;  /* 0x0000000e12079210 */ /* 0x000fda0007f5e0ff */
[----:B------:R-:W-:Y:S05]  /*fab0*/  WARPSYNC.COLLECTIVE R15, `(.L_x_107) ;  /* 0x000000000f087348 */ /* 0x000fea0003c00000 */
[----:B------:R0:W1:Y:S02]  /*fac0*/  SHFL.IDX P6, R14, R13, R12, R11 ;  /* 0x0000000c0d0e7389 */ /* 0x00006400000c000b */
[----:B01----:R-:W-:Y:S01]  /*fad0*/  ENDCOLLECTIVE ;  /* 0x000000000000791b */ /* 0x003fe20003800000 */
.L_x_107:
        /* <DEDUP_REMOVED lines=15> */
.L_x_108:
[----:B------:R-:W-:Y:S02]  /*fbd0*/  @!P1 VIADD R8, R4, UR38 ;  /* 0x0000002604089c36 */ /* 0x000fe40008000000 */
[----:B------:R-:W-:Y:S02]  /*fbe0*/  IMAD.MOV.U32 R13, RZ, RZ, R3 ;  /* 0x000000ffff0d7224 */ /* 0x000fe400078e0003 */
[----:B------:R-:W-:Y:S01]  /*fbf0*/  IMAD.MOV.U32 R12, RZ, RZ, 0x4 ;  /* 0x00000004ff0c7424 */ /* 0x000fe200078e00ff */
[----:B------:R-:W-:-:S13]  /*fc00*/  @!P1 IADD3 R7, P2, R18, R14, RZ ;  /* 0x0000000e12079210 */ /* 0x000fda0007f5e0ff */
[----:B------:R-:W-:Y:S05]  /*fc10*/  WARPSYNC.COLLECTIVE R15, `(.L_x_109) ;  /* 0x000000000f087348 */ /* 0x000fea0003c00000 */
[----:B------:R0:W1:Y:S02]  /*fc20*/  SHFL.IDX P6, R14, R13, R12, R11 ;  /* 0x0000000c0d0e7389 */ /* 0x00006400000c000b */
[----:B01----:R-:W-:Y:S01]  /*fc30*/  ENDCOLLECTIVE ;  /* 0x000000000000791b */ /* 0x003fe20003800000 */
.L_x_109:
        /* <DEDUP_REMOVED lines=15> */
.L_x_110:
[----:B------:R-:W-:Y:S02]  /*fd30*/  @!P1 VIADD R8, R4, UR38 ;  /* 0x0000002604089c36 */ /* 0x000fe40008000000 */
[----:B------:R-:W-:Y:S02]  /*fd40*/  IMAD.MOV.U32 R13, RZ, RZ, R3 ;  /* 0x000000ffff0d7224 */ /* 0x000fe400078e0003 */
[----:B------:R-:W-:Y:S01]  /*fd50*/  IMAD.MOV.U32 R12, RZ, RZ, 0x5 ;  /* 0x00000005ff0c7424 */ /* 0x000fe200078e00ff */
[----:B------:R-:W-:-:S13]  /*fd60*/  @!P1 IADD3 R7, P2, R18, R14, RZ ;  /* 0x0000000e12079210 */ /* 0x000fda0007f5e0ff */
[----:B------:R-:W-:Y:S05]  /*fd70*/  WARPSYNC.COLLECTIVE R15, `(.L_x_111) ;  /* 0x000000000f087348 */ /* 0x000fea0003c00000 */
[----:B------:R0:W1:Y:S02]  /*fd80*/  SHFL.IDX P6, R14, R13, R12, R11 ;  /* 0x0000000c0d0e7389 */ /* 0x00006400000c000b */
[----:B01----:R-:W-:Y:S01]  /*fd90*/  ENDCOLLECTIVE ;  /* 0x000000000000791b */ /* 0x003fe20003800000 */
.L_x_111:
        /* <DEDUP_REMOVED lines=15> */
.L_x_112:
[----:B------:R-:W-:Y:S02]  /*fe90*/  @!P1 VIADD R8, R4, UR38 ;  /* 0x0000002604089c36 */ /* 0x000fe40008000000 */
[----:B------:R-:W-:Y:S02]  /*fea0*/  IMAD.MOV.U32 R13, RZ, RZ, R3 ;  /* 0x000000ffff0d7224 */ /* 0x000fe400078e0003 */
[----:B------:R-:W-:Y:S01]  /*feb0*/  IMAD.MOV.U32 R12, RZ, RZ, 0x6 ;  /* 0x00000006ff0c7424 */ /* 0x000fe200078e00ff */
[----:B------:R-:W-:-:S13]  /*fec0*/  @!P1 IADD3 R7, P2, R18, R14, RZ ;  /* 0x0000000e12079210 */ /* 0x000fda0007f5e0ff */
[----:B------:R-:W-:Y:S05]  /*fed0*/  WARPSYNC.COLLECTIVE R15, `(.L_x_113) ;  /* 0x000000000f087348 */ /* 0x000fea0003c00000 */
[----:B------:R0:W1:Y:S02]  /*fee0*/  SHFL.IDX P6, R14, R13, R12, R11 ;  /* 0x0000000c0d0e7389 */ /* 0x00006400000c000b */
[----:B01----:R-:W-:Y:S01]  /*fef0*/  ENDCOLLECTIVE ;  /* 0x000000000000791b */ /* 0x003fe20003800000 */
.L_x_113:
        /* <DEDUP_REMOVED lines=10> */
[----:B0-----:R-:W-:-:S12]  /*ffa0*/  IMAD.MOV.U32 R6, RZ, RZ, R14 ;  /* 0x000000ffff067224 */ /* 0x001fd800078e000e */
[----:B------:R-:W-:Y:S05]  /*ffb0*/  WARPSYNC.COLLECTIVE R15, `(.L_x_114) ;  /* 0x000000000f087348 */ /* 0x000fea0003c00000 */
[----:B------:R0:W1:Y:S02]  /*ffc0*/  SHFL.IDX P6, R14, R13, R12, R11 ;  /* 0x0000000c0d0e7389 */ /* 0x00006400000c000b */
[----:B01----:R-:W-:Y:S01]  /*ffd0*/  ENDCOLLECTIVE ;  /* 0x000000000000791b */ /* 0x003fe20003800000 */
.L_x_114:
[----:B------:R-:W-:Y:S02]  /*ffe0*/  @!P1 VIADD R8, R4, UR38 ;  /* 0x0000002604089c36 */ /* 0x000fe40008000000 */
[----:B------:R-:W-:Y:S02]  /*fff0*/  IMAD.MOV.U32 R13, RZ, RZ, R3 ;  /* 0x000000ffff0d7224 */ /* 0x000fe400078e0003 */
[----:B------:R-:W-:Y:S02]  /*10000*/  IMAD.MOV.U32 R12, RZ, RZ, 0x7 ;  /* 0x00000007ff0c7424 */ /* 0x000fe400078e00ff */
[----:B------:R-:W-:-:S07]  /*10010*/  IMAD.MOV.U32 R7, RZ, RZ, R14 ;  /* 0x000000ffff077224 */ /* 0x000fce00078e000e */
[----:B------:R-:W-:Y:S05]  /*10020*/  WARPSYNC.COLLECTIVE R15, `(.L_x_115) ;  /* 0x000000000f087348 */ /* 0x000fea0003c00000 */
[----:B------:R0:W1:Y:S02]  /*10030*/  SHFL.IDX P6, R14, R13, R12, R11 ;  /* 0x0000000c0d0e7389 */ /* 0x00006400000c000b */
[----:B01----:R-:W-:Y:S01]  /*10040*/  ENDCOLLECTIVE ;  /* 0x000000000000791b */ /* 0x003fe20003800000 */
.L_x_115:
[----:B------:R-:W-:-:S05]  /*10050*/  @!P1 IADD3 R7, P2, R18, R7, RZ ;  /* 0x0000000712079210 */ /* 0x000fca0007f5e0ff */
[----:B------:R-:W-:-:S05]  /*10060*/  @!P1 IMAD.X R6, RZ, RZ, R6, P2 ;  /* 0x000000ffff069224 */ /* 0x000fca00010e0606 */
[----:B------:R-:W-:Y:S01]  /*10070*/  @!P1 LOP3.LUT R7, R7, R6, RZ, 0x3c, !PT ;  /* 0x0000000607079212 */ /* 0x000fe200078e3cff */
[----:B------:R-:W-:-:S03]  /*10080*/  IMAD.MOV.U32 R13, RZ, RZ, R0 ;  /* 0x000000ffff0d7224 */ /* 0x000fc600078e0000 */
[----:B------:R-:W-:-:S04]  /*10090*/  @!P1 LOP3.LUT R6, R7, R6, RZ, 0x3c, !PT ;  /* 0x0000000607069212 */ /* 0x000fc800078e3cff */
[----:B------:R-:W-:Y:S01]  /*100a0*/  @!P1 LOP3.LUT R7, R7, R6, RZ, 0x3c, !PT ;  /* 0x0000000607079212 */ /* 0x000fe200078e3cff */
[----:B------:R-:W-:-:S04]  /*100b0*/  IMAD.MOV.U32 R3, RZ, RZ, R14 ;  /* 0x000000ffff037224 */ /* 0x000fc800078e000e */
[----:B------:R-:W-:Y:S01]  /*100c0*/  @!PT LDS RZ, [RZ] ;  /* 0x00000000fffff984 */ /* 0x000fe20000000800 */
[----:B------:R-:W-:Y:S01]  /*100d0*/  @!PT LDS RZ, [RZ] ;  /* 0x00000000fffff984 */ /* 0x000fe20000000800 */
[----:B------:R-:W-:Y:S01]  /*100e0*/  @!PT LDS RZ, [RZ] ;  /* 0x00000000fffff984 */ /* 0x000fe20000000800 */
[----:B------:R0:W-:Y:S03]  /*100f0*/  @!P1 LDGSTS.E.BYPASS.LTC128B.128 [R8+0x1f400], desc[UR44][R6.64], !P0 ;  /* 0x1f40000006089fae */ /* 0x0001e6000c101d6c */
[----:B0-----:R-:W-:Y:S05]  /*10100*/  WARPSYNC.COLLECTIVE R15, `(.L_x_116) ;  /* 0x000000000f087348 */ /* 0x001fea0003c00000 */
[----:B------:R1:W2:Y:S02]  /*10110*/  SHFL.IDX P6, R14, R13, R12, R11 ;  /* 0x0000000c0d0e7389 */ /* 0x0002a400000c000b */
[----:B012---:R-:W-:Y:S01]  /*10120*/  ENDCOLLECTIVE ;  /* 0x000000000000791b */ /* 0x007fe20003800000 */
.L_x_116:
[----:B------:R-:W-:Y:S05]  /*10130*/  BRA `(.L_x_117) ;  /* 0xffffffd400587947 */ /* 0x000fea000383ffff */
.L_x_56:
[----:B0-----:R-:W-:-:S04]  /*10140*/  IMAD.U32 R3, RZ, RZ, UR38 ;  /* 0x00000026ff037e24 */ /* 0x001fc8000f8e00ff */
[----:B------:R0:W1:Y:S03]  /*10150*/  SYNCS.PHASECHK.TRANS64.TRYWAIT P0, [R3+URZ+0x2e820], R0 ;  /* 0x02e82000030075a7 */ /* 0x000066000800017f */
[----:B-1----:R-:W-:Y:S05]  /*10160*/  @!P0 NANOSLEEP.SYNCS 0x989680 ;  /* 0x009896800000895d */ /* 0x002fea0003900000 */
[----:B------:R-:W1:Y:S02]  /*10170*/  @!P0 SYNCS.PHASECHK.TRANS64 P0, [R3+URZ+0x2e820], R0 ;  /* 0x02e82000030085a7 */ /* 0x000e64000800007f */
[----:B-1----:R-:W-:Y:S05]  /*10180*/  @!P0 BRA `(.L_x_56) ;  /* 0xfffffffc00ec8947 */ /* 0x002fea000383ffff */
[----:B------:R-:W-:Y:S05]  /*10190*/  BRA `(.L_x_118) ;  /* 0xffffffd400947947 */ /* 0x000fea000383ffff */
.L_x_61:
[----:B0-----:R0:W1:Y:S02]  /*101a0*/  SYNCS.PHASECHK.TRANS64.TRYWAIT P0, [R4+URZ+0x2e880], R3 ;  /* 0x02e88003040075a7 */ /* 0x001064000800017f */
[----:B-1----:R-:W-:Y:S05]  /*101b0*/  @!P0 NANOSLEEP.SYNCS 0x989680 ;  /* 0x009896800000895d */ /* 0x002fea0003900000 */
[----:B------:R-:W1:Y:S02]  /*101c0*/  @!P0 SYNCS.PHASECHK.TRANS64 P0, [R4+URZ+0x2e880], R3 ;  /* 0x02e88003040085a7 */ /* 0x000e64000800007f */
[----:B-1----:R-:W-:Y:S05]  /*101d0*/  @!P0 BRA `(.L_x_61) ;  /* 0xfffffffc00f08947 */ /* 0x002fea000383ffff */
[----:B------:R-:W-:Y:S05]  /*101e0*/  BRA `(.L_x_119) ;  /* 0xffffffd8003c7947 */ /* 0x000fea000383ffff */
.L_x_65:
[----:B-1----:R1:W2:Y:S02]  /*101f0*/  SYNCS.PHASECHK.TRANS64.TRYWAIT P0, [R4+URZ+0x2e840], R3 ;  /* 0x02e84003040075a7 */ /* 0x0022a4000800017f */
[----:B--2---:R-:W-:Y:S05]  /*10200*/  @!P0 NANOSLEEP.SYNCS 0x989680 ;  /* 0x009896800000895d */ /* 0x004fea0003900000 */
[----:B------:R-:W2:Y:S02]  /*10210*/  @!P0 SYNCS.PHASECHK.TRANS64 P0, [R4+URZ+0x2e840], R3 ;  /* 0x02e84003040085a7 */ /* 0x000ea4000800007f */
[----:B--2---:R-:W-:Y:S05]  /*10220*/  @!P0 BRA `(.L_x_65) ;  /* 0xfffffffc00f08947 */ /* 0x004fea000383ffff */
[----:B------:R-:W-:Y:S05]  /*10230*/  BRA `(.L_x_120) ;  /* 0xffffffd800b07947 */ /* 0x000fea000383ffff */
.L_x_70:
[----:B0-----:R0:W1:Y:S02]  /*10240*/  SYNCS.PHASECHK.TRANS64.TRYWAIT P0, [R18+URZ+0x2e870], R3 ;  /* 0x02e87003120075a7 */ /* 0x001064000800017f */
[----:B-1----:R-:W-:Y:S05]  /*10250*/  @!P0 NANOSLEEP.SYNCS 0x989680 ;  /* 0x009896800000895d */ /* 0x002fea0003900000 */
[----:B------:R-:W1:Y:S02]  /*10260*/  @!P0 SYNCS.PHASECHK.TRANS64 P0, [R18+URZ+0x2e870], R3 ;  /* 0x02e87003120085a7 */ /* 0x000e64000800007f */
[----:B-1----:R-:W-:Y:S05]  /*10270*/  @!P0 BRA `(.L_x_70) ;  /* 0xfffffffc00f08947 */ /* 0x002fea000383ffff */
[----:B------:R-:W-:Y:S05]  /*10280*/  BRA `(.L_x_121) ;  /* 0xffffffdc00447947 */ /* 0x000fea000383ffff */
.L_x_72:
[----:B0-----:R0:W1:Y:S02]  /*10290*/  SYNCS.PHASECHK.TRANS64.TRYWAIT P0, [R18+URZ+0x2e860], R3 ;  /* 0x02e86003120075a7 */ /* 0x001064000800017f */
[----:B-1----:R-:W-:Y:S05]  /*102a0*/  @!P0 NANOSLEEP.SYNCS 0x989680 ;  /* 0x009896800000895d */ /* 0x002fea0003900000 */
[----:B------:R-:W1:Y:S02]  /*102b0*/  @!P0 SYNCS.PHASECHK.TRANS64 P0, [R18+URZ+0x2e860], R3 ;  /* 0x02e86003120085a7 */ /* 0x000e64000800007f */
[----:B-1----:R-:W-:Y:S05]  /*102c0*/  @!P0 BRA `(.L_x_72) ;  /* 0xfffffffc00f08947 */ /* 0x002fea000383ffff */
[----:B------:R-:W-:Y:S05]  /*102d0*/  BRA `(.L_x_122) ;  /* 0xffffffdc00487947 */ /* 0x000fea000383ffff */
.L_x_78:
[----:B0-----:R0:W1:Y:S02]  /*102e0*/  SYNCS.PHASECHK.TRANS64.TRYWAIT P0, [R16+URZ+0x2e870], R3 ;  /* 0x02e87003100075a7 */ /* 0x001064000800017f */
[----:B-1----:R-:W-:Y:S05]  /*102f0*/  @!P0 NANOSLEEP.SYNCS 0x989680 ;  /* 0x009896800000895d */ /* 0x002fea0003900000 */
[----:B------:R-:W1:Y:S02]  /*10300*/  @!P0 SYNCS.PHASECHK.TRANS64 P0, [R16+URZ+0x2e870], R3 ;  /* 0x02e87003100085a7 */ /* 0x000e64000800007f */
[----:B-1----:R-:W-:Y:S05]  /*10310*/  @!P0 BRA `(.L_x_78) ;  /* 0xfffffffc00f08947 */ /* 0x002fea000383ffff */
[----:B------:R-:W-:Y:S05]  /*10320*/  BRA `(.L_x_123) ;  /* 0xffffffe400387947 */ /* 0x000fea000383ffff */
.L_x_80:
[----:B0-----:R0:W1:Y:S02]  /*10330*/  SYNCS.PHASECHK.TRANS64.TRYWAIT P0, [R16+URZ+0x2e860], R3 ;  /* 0x02e86003100075a7 */ /* 0x001064000800017f */
[----:B-1----:R-:W-:Y:S05]  /*10340*/  @!P0 NANOSLEEP.SYNCS 0x989680 ;  /* 0x009896800000895d */ /* 0x002fea0003900000 */
[----:B------:R-:W1:Y:S02]  /*10350*/  @!P0 SYNCS.PHASECHK.TRANS64 P0, [R16+URZ+0x2e860], R3 ;  /* 0x02e86003100085a7 */ /* 0x000e64000800007f */
[----:B-1----:R-:W-:Y:S05]  /*10360*/  @!P0 BRA `(.L_x_80) ;  /* 0xfffffffc00f08947 */ /* 0x002fea000383ffff */
[----:B------:R-:W-:Y:S05]  /*10370*/  BRA `(.L_x_124) ;  /* 0xffffffe400487947 */ /* 0x000fea000383ffff */
.L_x_82:
[----:B0-----:R0:W1:Y:S02]  /*10380*/  SYNCS.PHASECHK.TRANS64.TRYWAIT P0, [R9+URZ+0x2e820], R2 ;  /* 0x02e82002090075a7 */ /* 0x001064000800017f */
[----:B-1----:R-:W-:Y:S05]  /*10390*/  @!P0 NANOSLEEP.SYNCS 0x989680 ;  /* 0x009896800000895d */ /* 0x002fea0003900000 */
[----:B------:R-:W1:Y:S02]  /*103a0*/  @!P0 SYNCS.PHASECHK.TRANS64 P0, [R9+URZ+0x2e820], R2 ;  /* 0x02e82002090085a7 */ /* 0x000e64000800007f */
[----:B-1----:R-:W-:Y:S05]  /*103b0*/  @!P0 BRA `(.L_x_82) ;  /* 0xfffffffc00f08947 */ /* 0x002fea000383ffff */
[----:B------:R-:W-:Y:S05]  /*103c0*/  BRA `(.L_x_125) ;  /* 0xffffffec000c7947 */ /* 0x000fea000383ffff */
.L_x_84:
[----:B0-----:R0:W1:Y:S02]  /*103d0*/  SYNCS.PHASECHK.TRANS64.TRYWAIT P1, [R5+URZ], R4 ;  /* 0x00000004050075a7 */ /* 0x001064000802017f */
[----:B-1----:R-:W-:Y:S05]  /*103e0*/  @!P1 NANOSLEEP.SYNCS 0x989680 ;  /* 0x009896800000995d */ /* 0x002fea0003900000 */
[----:B------:R-:W1:Y:S02]  /*103f0*/  @!P1 SYNCS.PHASECHK.TRANS64 P1, [R5+URZ], R4 ;  /* 0x00000004050095a7 */ /* 0x000e64000802007f */
[----:B-1----:R-:W-:Y:S05]  /*10400*/  @!P1 BRA `(.L_x_84) ;  /* 0xfffffffc00f09947 */ /* 0x002fea000383ffff */
[----:B------:R-:W-:Y:S05]  /*10410*/  BRA `(.L_x_126) ;  /* 0xffffffec005c7947 */ /* 0x000fea000383ffff */
.L_x_85:
[----:B-1----:R1:W2:Y:S02]  /*10420*/  SYNCS.PHASECHK.TRANS64.TRYWAIT P1, [R7+URZ], R2 ;  /* 0x00000002070075a7 */ /* 0x0022a4000802017f */
[----:B--2---:R-:W-:Y:S05]  /*10430*/  @!P1 NANOSLEEP.SYNCS 0x989680 ;  /* 0x009896800000995d */ /* 0x004fea0003900000 */
[----:B------:R-:W2:Y:S02]  /*10440*/  @!P1 SYNCS.PHASECHK.TRANS64 P1, [R7+URZ], R2 ;  /* 0x00000002070095a7 */ /* 0x000ea4000802007f */
[----:B--2---:R-:W-:Y:S05]  /*10450*/  @!P1 BRA `(.L_x_85) ;  /* 0xfffffffc00f09947 */ /* 0x004fea000383ffff */
[----:B------:R-:W-:Y:S05]  /*10460*/  BRA `(.L_x_127) ;  /* 0xffffffec00507947 */ /* 0x000fea000383ffff */
.L_x_87:
[----:B0-----:R0:W2:Y:S02]  /*10470*/  SYNCS.PHASECHK.TRANS64.TRYWAIT P1, [R5+URZ+0x2e860], R4 ;  /* 0x02e86004050075a7 */ /* 0x0010a4000802017f */
[----:B--2---:R-:W-:Y:S05]  /*10480*/  @!P1 NANOSLEEP.SYNCS 0x989680 ;  /* 0x009896800000995d */ /* 0x004fea0003900000 */
[----:B------:R-:W2:Y:S02]  /*10490*/  @!P1 SYNCS.PHASECHK.TRANS64 P1, [R5+URZ+0x2e860], R4 ;  /* 0x02e86004050095a7 */ /* 0x000ea4000802007f */
[----:B--2---:R-:W-:Y:S05]  /*104a0*/  @!P1 BRA `(.L_x_87) ;  /* 0xfffffffc00f09947 */ /* 0x004fea000383ffff */
[----:B------:R-:W-:Y:S05]  /*104b0*/  BRA `(.L_x_128) ;  /* 0xffffffec00507947 */ /* 0x000fea000383ffff */
.L_x_89:
[----:B--2---:R2:W3:Y:S02]  /*104c0*/  SYNCS.PHASECHK.TRANS64.TRYWAIT P1, [R3+URZ+0x2e860], R2 ;  /* 0x02e86002030075a7 */ /* 0x0044e4000802017f */
[----:B---3--:R-:W-:Y:S05]  /*104d0*/  @!P1 NANOSLEEP.SYNCS 0x989680 ;  /* 0x009896800000995d */ /* 0x008fea0003900000 */
[----:B------:R-:W3:Y:S02]  /*104e0*/  @!P1 SYNCS.PHASECHK.TRANS64 P1, [R3+URZ+0x2e860], R2 ;  /* 0x02e86002030095a7 */ /* 0x000ee4000802007f */
[----:B---3--:R-:W-:Y:S05]  /*104f0*/  @!P1 BRA `(.L_x_89) ;  /* 0xfffffffc00f09947 */ /* 0x008fea000383ffff */
[----:B------:R-:W-:Y:S05]  /*10500*/  BRA `(.L_x_129) ;  /* 0xffffffec00507947 */ /* 0x000fea000383ffff */
.L_x_91:
[----:B---3--:R3:W4:Y:S02]  /*10510*/  SYNCS.PHASECHK.TRANS64.TRYWAIT P0, [R5+URZ+0x2e880], R4 ;  /* 0x02e88004050075a7 */ /* 0x008724000800017f */
[----:B----4-:R-:W-:Y:S05]  /*10520*/  @!P0 NANOSLEEP.SYNCS 0x989680 ;  /* 0x009896800000895d */ /* 0x010fea0003900000 */
[----:B------:R-:W4:Y:S02]  /*10530*/  @!P0 SYNCS.PHASECHK.TRANS64 P0, [R5+URZ+0x2e880], R4 ;  /* 0x02e88004050085a7 */ /* 0x000f24000800007f */
[----:B----4-:R-:W-:Y:S05]  /*10540*/  @!P0 BRA `(.L_x_91) ;  /* 0xfffffffc00f08947 */ /* 0x010fea000383ffff */
[----:B------:R-:W-:Y:S05]  /*10550*/  BRA `(.L_x_92) ;  /* 0xffffffec004c7947 */ /* 0x000fea000383ffff */
.L_x_130:
[----:B------:R-:W-:-:S00]  /*10560*/  BRA `(.L_x_130) ;  /* 0xfffffffc00fc7947 */ /* 0x000fc0000383ffff */
[----:B------:R-:W-:-:S00]  /*10570*/  NOP ;  /* 0x0000000000007918 */ /* 0x000fc00000000000 */
        /* <DEDUP_REMOVED lines=8> */
.L_x_2834:


//--------------------- .text._ZN7cutlass13device_kernelIN5flash11enable_sm90INS1_16FlashAttnFwdSm90INS1_25CollectiveMainloopFwdSm90ILi2EN4cute5tupleIJNS5_1CILi1EEES8_S8_EEENS6_IJNS7_ILi128EEENS7_ILi224EEESA_EEELi128ENS_12float_e4m3_tEfNS_4arch4Sm90ELb0ELb0ELb0ELb1ELb0ELb0ELb0ELb1ELb1ELb1ELb1ELb0EEENS1_21CollectiveEpilogueFwdINS6_IJSA_SA_SB_EEES9_NS_10bfloat16_tESF_Li256ELb1ELb1ELb1ELb1EEENS1_36VarlenDynamicPersistentTileSchedulerILi128ELi224ELi256ELi128ELb1ELb1ELb1ELb0ELb1ELb1EEEEEEEEEvNT_6ParamsE --------------------------
	.section	.text._ZN7cutlass13device_kernelIN5flash11enable_sm90INS1_16FlashAttnFwdSm90INS1_25CollectiveMainloopFwdSm90ILi2EN4cute5tupleIJNS5_1CILi1EEES8_S8_EEENS6_IJNS7_ILi128EEENS7_ILi224EEESA_EEELi128ENS_12float_e4m3_tEfNS_4arch4Sm90ELb0ELb0ELb0ELb1ELb0ELb0ELb0ELb1ELb1ELb1ELb1ELb0EEENS1_21CollectiveEpilogueFwdINS6_IJSA_SA_SB_EEES9_NS_10bfloat16_tESF_Li256ELb1ELb1ELb1ELb1EEENS1_36VarlenDynamicPersistentTileSchedulerILi128ELi224ELi256ELi128ELb1ELb1ELb1ELb0ELb1ELb1EEEEEEEEEvNT_6ParamsE,"ax",@progbits
	.align	128
.text._ZN7cutlass13device_kernelIN5flash11enable_sm90INS1_16FlashAttnFwdSm90INS1_25CollectiveMainloopFwdSm90ILi2EN4cute5tupleIJNS5_1CILi1EEES8_S8_EEENS6_IJNS7_ILi128EEENS7_ILi224EEESA_EEELi128ENS_12float_e4m3_tEfNS_4arch4Sm90ELb0ELb0ELb0ELb1ELb0ELb0ELb0ELb1ELb1ELb1ELb1ELb0EEENS1_21CollectiveEpilogueFwdINS6_IJSA_SA_SB_EEES9_NS_10bfloat16_tESF_Li256ELb1ELb1ELb1ELb1EEENS1_36VarlenDynamicPersistentTileSchedulerILi128ELi224ELi256ELi128ELb1ELb1ELb1ELb0ELb1ELb1EEEEEEEEEvNT_6ParamsE:
        .type           _ZN7cutlass13device_kernelIN5flash11enable_sm90INS1_16FlashAttnFwdSm90INS1_25CollectiveMainloopFwdSm90ILi2EN4cute5tupleIJNS5_1CILi1EEES8_S8_EEENS6_IJNS7_ILi128EEENS7_ILi224EEESA_EEELi128ENS_12float_e4m3_tEfNS_4arch4Sm90ELb0ELb0ELb0ELb1ELb0ELb0ELb0ELb1ELb1ELb1ELb1ELb0EEENS1_21CollectiveEpilogueFwdINS6_IJSA_SA_SB_EEES9_NS_10bfloat16_tESF_Li256ELb1ELb1ELb1ELb1EEENS1_36VarlenDynamicPersistentTileSchedulerILi128ELi224ELi256ELi128ELb1ELb1ELb1ELb0ELb1ELb1EEEEEEEEEvNT_6ParamsE,@function
        .size           _ZN7cutlass13device_kernelIN5flash11enable_sm90INS1_16FlashAttnFwdSm90INS1_25CollectiveMainloopFwdSm90ILi2EN4cute5tupleIJNS5_1CILi1EEES8_S8_EEENS6_IJNS7_ILi128EEENS7_ILi224EEESA_EEELi128ENS_12float_e4m3_tEfNS_4arch4Sm90ELb0ELb0ELb0ELb1ELb0ELb0ELb0ELb1ELb1ELb1ELb1ELb0EEENS1_21CollectiveEpilogueFwdINS6_IJSA_SA_SB_EEES9_NS_10bfloat16_tESF_Li256ELb1ELb1ELb1ELb1EEENS1_36VarlenDynamicPersistentTileSchedulerILi128ELi224ELi256ELi128ELb1ELb1ELb1ELb0ELb1ELb1EEEEEEEEEvNT_6ParamsE,(.L_x_2835 - _ZN7cutlass13device_kernelIN5flash11enable_sm90INS1_16FlashAttnFwdSm90INS1_25CollectiveMainloopFwdSm90ILi2EN4cute5tupleIJNS5_1CILi1EEES8_S8_EEENS6_IJNS7_ILi128EEENS7_ILi224EEESA_EEELi128ENS_12float_e4m3_tEfNS_4arch4Sm90ELb0ELb0ELb0ELb1ELb0ELb0ELb0ELb1ELb1ELb1ELb1ELb0EEENS1_21CollectiveEpilogueFwdINS6_IJSA_SA_SB_EEES9_NS_10bfloat16_tESF_Li256ELb1ELb1ELb1ELb1EEENS1_36VarlenDynamicPersistentTileSchedulerILi128ELi224ELi256ELi128ELb1ELb1ELb1ELb0ELb1ELb1EEEEEEEEEvNT_6ParamsE)
        .other          _ZN7cutlass13device_kernelIN5flash11enable_sm90INS1_16FlashAttnFwdSm90INS1_25CollectiveMainloopFwdSm90ILi2EN4cute5tupleIJNS5_1CILi1EEES8_S8_EEENS6_IJNS7_ILi128EEENS7_ILi224EEESA_EEELi128ENS_12float_e4m3_tEfNS_4arch4Sm90ELb0ELb0ELb0ELb1ELb0ELb0ELb0ELb1ELb1ELb1ELb1ELb0EEENS1_21CollectiveEpilogueFwdINS6_IJSA_SA_SB_EEES9_NS_10bfloat16_tESF_Li256ELb1ELb1ELb1ELb1EEENS1_36VarlenDynamicPersistentTileSchedulerILi128ELi224ELi256ELi128ELb1ELb1ELb1ELb0ELb1ELb1EEEEEEEEEvNT_6ParamsE,@"STO_CUDA_ENTRY STV_DEFAULT"
_ZN7cutlass13device_kernelIN5flash11enable_sm90INS1_16FlashAttnFwdSm90INS1_25CollectiveMainloopFwdSm90ILi2EN4cute5tupleIJNS5_1CILi1EEES8_S8_EEENS6_IJNS7_ILi128EEENS7_ILi224EEESA_EEELi128ENS_12float_e4m3_tEfNS_4arch4Sm90ELb0ELb0ELb0ELb1ELb0ELb0ELb0ELb1ELb1ELb1ELb1ELb0EEENS1_21CollectiveEpilogueFwdINS6_IJSA_SA_SB_EEES9_NS_10bfloat16_tESF_Li256ELb1ELb1ELb1ELb1EEENS1_36VarlenDynamicPersistentTileSchedulerILi128ELi224ELi256ELi128ELb1ELb1ELb1ELb0ELb1ELb1EEEEEEEEEvNT_6ParamsE:
[----:B------:R-:W0:Y:S02]  /*0000*/  LDC R1, c[0x0][0x28] ;  /* 0x00000a00ff017b82 */ /* 0x000e240000000800 */
[----:B0-----:R-:W-:Y:S01]  /*0010*/  VIADD R1, R1, 0xffffffb8 ;  /* 0xffffffb801017836 */ /* 0x001fe20000000000 */
[----:B------:R-:W0:Y:S01]  /*0020*/  S2R R3, SR_TID.X ;  /* 0x0000000000037919 */ /* 0x000e220000002100 */
[----:B------:R-:W-:Y:S01]  /*0030*/  ELECT P0, URZ, PT ;  /* 0x00000000003f782f */ /* 0x000fe20003800000 */
[----:B------:R-:W-:Y:S01]  /*0040*/  BSSY B0, `(.L_x_131) ;  /* 0x000000e000007945 */ /* 0x000fe20003800000 */
[--C-:B0-----:R-:W-:Y:S02]  /*0050*/  SHF.R.U32.HI R0, RZ, 0x5, R3.reuse ;  /* 0x00000005ff007819 */ /* 0x101fe40000011603 */
[----:B------:R-:W-:-:S03]  /*0060*/  SHF.R.U32.HI R3, RZ, 0x7, R3 ;  /* 0x00000007ff037819 */ /* 0x000fc60000011603 */
        /* <DEDUP_REMOVED lines=11> */
.L_x_132:
[----:B------:R-:W-:Y:S05]  /*0120*/  BSYNC B0 ;  /* 0x0000000000007941 */ /* 0x000fea0003800000 */
.L_x_131:
[----:B------:R-:W-:Y:S01]  /*0130*/  VOTEU.ANY UP0, P0 ;  /* 0x00000000003f7886 */ /* 0x000fe20000000100 */
[----:B------:R-:W0:Y:S01]  /*0140*/  SHFL.IDX PT, R3, R3, RZ, 0x1f ;  /* 0x00001fff03037589 */ /* 0x000e2200000e0000 */
[----:B------:R-:W-:Y:S01]  /*0150*/  UMOV UR4, 0x80 ;  /* 0x0000008000047882 */ /* 0x000fe20000000000 */
[----:B------:R-:W-:Y:S01]  /*0160*/  UMOV UR7, 0x100 ;  /* 0x0000010000077882 */ /* 0x000fe20000000000 */
[----:B------:R-:W-:Y:S01]  /*0170*/  VOTEU.ANY UP1, P0 ;  /* 0x00000000003f7886 */ /* 0x000fe20000020100 */
[----:B------:R-:W1:Y:S01]  /*0180*/  @UP0 S2UR UR8, SR_CgaCtaId ;  /* 0x00000000000809c3 */ /* 0x000e620000008800 */
[----:B------:R-:W2:Y:S01]  /*0190*/  SHFL.IDX PT, R2, R0, RZ, 0x1f ;  /* 0x00001fff00027589 */ /* 0x000ea200000e0000 */
[----:B------:R-:W-:Y:S01]  /*01a0*/  @UP0 UMOV UR6, 0x400 ;  /* 0x0000040000060882 */ /* 0x000fe20000000000 */
[----:B------:R-:W-:-:S04]  /*01b0*/  @UP0 UIADD3 UR4, -UR4, 0x100000, URZ ;  /* 0x0010000004040890 */ /* 0x000fc8000fffe13f */
[----:B------:R-:W-:Y:S02]  /*01c0*/  @UP0 USHF.L.U32 UR5, UR4, 0xb, URZ ;  /* 0x0000000b04050899 */ /* 0x000fe4000800063f */
[----:B------:R-:W-:Y:S01]  /*01d0*/  @UP0 USHF.L.U32 UR4, UR4, 0x1, URZ ;  /* 0x0000000104040899 */ /* 0x000fe2000800063f */
[----:B------:R-:W-:Y:S01]  /*01e0*/  VOTEU.ANY UP2, P0 ;  /* 0x00000000003f7886 */ /* 0x000fe20000040100 */
[----:B0-----:R-:W-:Y:S01]  /*01f0*/  R2UR UR9, R3 ;  /* 0x00000000030972ca */ /* 0x001fe200000e0000 */
[----:B-1----:R-:W-:Y:S01]  /*0200*/  @UP0 ULEA UR8, UR8, UR6, 0x18 ;  /* 0x0000000608080291 */ /* 0x002fe2000f8ec03f */
[----:B--2---:R-:W-:Y:S01]  /*0210*/  ISETP.NE.AND P1, PT, R2, RZ, PT ;  /* 0x000000ff0200720c */ /* 0x004fe20003f25270 */
[----:B------:R-:W-:-:S04]  /*0220*/  @UP0 UIADD3 UR6, -UR7, 0x100000, URZ ;  /* 0x0010000007060890 */ /* 0x000fc8000fffe13f */
[----:B------:R-:W-:Y:S02]  /*0230*/  @UP0 USHF.L.U32 UR7, UR6, 0xb, URZ ;  /* 0x0000000b06070899 */ /* 0x000fe4000800063f */
[----:B------:R-:W-:-:S04]  /*0240*/  @UP0 USHF.L.U32 UR6, UR6, 0x1, URZ ;  /* 0x0000000106060899 */ /* 0x000fc8000800063f */
[----:B------:R-:W-:Y:S01]  /*0250*/  UISETP.NE.AND UP0, UPT, UR9, URZ, UPT ;  /* 0x0000003f0900728c */ /* 0x000fe2000bf05270 */
[----:B------:R-:W0:Y:S02]  /*0260*/  FENCE.VIEW.ASYNC.S ;  /* 0x00000000000073c6 */ /* 0x000e240000000000 */
[----:B0-----:R0:W1:Y:S05]  /*0270*/  @UP1 SYNCS.EXCH.64 URZ, [UR8+0x2e800], UR4 ;  /* 0x02e80004083f15b2 */ /* 0x00106a0008000100 */
[----:B------:R0:W2:Y:S01]  /*0280*/  @UP2 SYNCS.EXCH.64 URZ, [UR8+0x2e820], UR6 ;  /* 0x02e82006083f25b2 */ /* 0x0000a20008000100 */
        /* <DEDUP_REMOVED lines=17> */
[----:B------:R3:W0:Y:S02]  /*03a0*/  SYNCS.EXCH.64 URZ, [UR8+0x2e848], UR6 ;  /* 0x02e84806083f75b2 */ /* 0x0006240008000100 */
[----:B---3--:R-:W-:Y:S01]  /*03b0*/  NOP ;  /* 0x0000000000007918 */ /* 0x008fe20000000000 */
.L_x_133:
[----:B------:R-:W3:Y:S01]  /*03c0*/  SHFL.IDX PT, R2, R0, RZ, 0x1f ;  /* 0x00001fff00027589 */ /* 0x000ee200000e0000 */
[----:B------:R-:W-:Y:S01]  /*03d0*/  NOP ;  /* 0x0000000000007918 */ /* 0x000fe20000000000 */
[----:B---3--:R-:W-:-:S13]  /*03e0*/  ISETP.NE.AND P0, PT, R2, RZ, PT ;  /* 0x000000ff0200720c */ /* 0x008fda0003f05270 */
        /* <DEDUP_REMOVED lines=17> */
[----:B------:R3:W0:Y:S02]  /*0500*/  SYNCS.EXCH.64 URZ, [UR8+0x2e868], UR6 ;  /* 0x02e86806083f75b2 */ /* 0x0006240008000100 */
[----:B---3--:R-:W-:Y:S01]  /*0510*/  NOP ;  /* 0x0000000000007918 */ /* 0x008fe20000000000 */
.L_x_134:
[----:B------:R-:W3:Y:S01]  /*0520*/  SHFL.IDX PT, R2, R0, RZ, 0x1f ;  /* 0x00001fff00027589 */ /* 0x000ee200000e0000 */
[----:B------:R-:W-:Y:S01]  /*0530*/  NOP ;  /* 0x0000000000007918 */ /* 0x000fe20000000000 */
[----:B---3--:R-:W-:-:S13]  /*0540*/  ISETP.NE.AND P0, PT, R2, RZ, PT ;  /* 0x000000ff0200720c */ /* 0x008fda0003f05270 */
        /* <DEDUP_REMOVED lines=13> */
[----:B------:R3:W0:Y:S02]  /*0620*/  SYNCS.EXCH.64 URZ, [UR6+0x2e888], UR4 ;  /* 0x02e88804063f75b2 */ /* 0x0006240008000100 */
[----:B---3--:R-:W-:Y:S01]  /*0630*/  NOP ;  /* 0x0000000000007918 */ /* 0x008fe20000000000 */
.L_x_135:
        /* <DEDUP_REMOVED lines=22> */
.L_x_136:
        /* <DEDUP_REMOVED lines=22> */
.L_x_137:
[----:B------:R-:W-:Y:S01]  /*0900*/  PLOP3.LUT P0, PT, PT, PT, UP0, 0x80, 0x0 ;  /* 0x000000000000781c */ /* 0x000fe20003f0f008 */
[----:B------:R-:W-:Y:S01]  /*0910*/  UMOV UR38, 0x1 ;  /* 0x0000000100267882 */ /* 0x000fe20000000000 */
[----:B------:R-:W-:Y:S01]  /*0920*/  NOP ;  /* 0x0000000000007918 */ /* 0x000fe20000000000 */
[----:B------:R-:W-:Y:S01]  /*0930*/  USEL UR38, UR38, 0x2, !UP0 ;  /* 0x0000000226267887 */ /* 0x000fe2000c000000 */
[----:B------:R-:W-:Y:S01]  /*0940*/  ULDC.64 UR50, c[0x0][0x208] ;  /* 0x0000820000327ab9 */ /* 0x000fe20000000a00 */
[----:B012-4-:R-:W-:Y:S08]  /*0950*/  BAR.SYNC.DEFER_BLOCKING 0x0 ;  /* 0x0000000000007b1d */ /* 0x017ff00000010000 */
[----:B------:R-:W-:Y:S05]  /*0960*/  @!P0 BRA `(.L_x_138) ;  /* 0x000000d400248947 */ /* 0x000fea0003800000 */
.L_x_139:
[----:B------:R-:W-:-:S08]  /*0970*/  NOP ;  /* 0x0000000000007918 */ /* 0x000fd00000000000 */
[----:B------:R-:W0:Y:S02]  /*0980*/  USETMAXREG.TRY_ALLOC.CTAPOOL UP0, 0xf0 ;  /* 0x000000f0000079c8 */ /* 0x000e240008000600 */
[----:B0-----:R-:W-:-:S13]  /*0990*/  PLOP3.LUT P0, PT, PT, PT, UP0, 0x80, 0x0 ;  /* 0x000000000000781c */ /* 0x001fda0003f0f008 */
[----:B------:R-:W-:Y:S05]  /*09a0*/  @!P0 BRA `(.L_x_139) ;  /* 0xfffffffc00f08947 */ /* 0x000fea000383ffff */
[----:B------:R-:W0:Y:S01]  /*09b0*/  S2R R2, SR_TID.X ;  /* 0x0000000000027919 */ /* 0x000e220000002100 */
[----:B------:R-:W1:Y:S01]  /*09c0*/  S2UR UR5, SR_CgaCtaId ;  /* 0x00000000000579c3 */ /* 0x000e620000008800 */
[----:B------:R-:W-:-:S07]  /*09d0*/  UMOV UR4, 0x400 ;  /* 0x0000040000047882 */ /* 0x000fce0000000000 */
[----:B------:R-:W-:Y:S06]  /*09e0*/  BAR.ARV 0x8, 0x180 ;  /* 0x0206000000007b1d */ /* 0x000fec0000002000 */
[----:B-1----:R-:W-:Y:S01]  /*09f0*/  ULEA UR4, UR5, UR4, 0x18 ;  /* 0x0000000405047291 */ /* 0x002fe2000f8ec03f */
[----:B0-----:R-:W-:-:S04]  /*0a00*/  LOP3.LUT R0, R2, 0xffffff80, RZ, 0xc0, !PT ;  /* 0xffffff8002007812 */ /* 0x001fc800078ec0ff */
[----:B------:R-:W-:-:S13]  /*0a10*/  ISETP.NE.AND P0, PT, R0, 0x80, PT ;  /* 0x000000800000780c */ /* 0x000fda0003f05270 */
[----:B------:R-:W-:Y:S08]  /*0a20*/  @!P0 BAR.ARV 0x9, 0x100 ;  /* 0x0244000000008b1d */ /* 0x000ff00000002000 */
[----:B------:R-:W-:Y:S06]  /*0a30*/  BAR.SYNC.DEFER_BLOCKING 0x5, 0x180 ;  /* 0x0146000000007b1d */ /* 0x000fec0000010000 */
[----:B------:R-:W0:Y:S01]  /*0a40*/  LDS.128 R32, [UR4+0x2e8d0] ;  /* 0x02e8d004ff207984 */ /* 0x000e220008000c00 */
[----:B------:R-:W-:Y:S01]  /*0a50*/  ULDC UR4, c[0x0][0xc3c] ;  /* 0x00030f0000047ab9 */ /* 0x000fe20000000800 */
[----:B------:R-:W-:Y:S06]  /*0a60*/  BAR.ARV 0x4, 0x180 ;  /* 0x0106000000007b1d */ /* 0x000fec0000002000 */
[----:B0-----:R-:W-:-:S13]  /*0a70*/  ISETP.GE.AND P0, PT, R35, UR4, PT ;  /* 0x0000000423007c0c */ /* 0x001fda000bf06270 */
[----:B------:R-:W-:Y:S05]  /*0a80*/  @P0 EXIT ;  /* 0x000000000000094d */ /* 0x000fea0003800000 */
[----:B------:R-:W-:Y:S01]  /*0a90*/  VIADD R12, R2, 0xffffff80 ;  /* 0xffffff80020c7836 */ /* 0x000fe20000000000 */
[----:B------:R-:W-:Y:S01]  /*0aa0*/  R2UR UR5, R33 ;  /* 0x00000000210572ca */ /* 0x000fe200000e0000 */
[----:B------:R-:W-:Y:S01]  /*0ab0*/  ULOP3.LUT UR48, UR38, 0x1, URZ, 0xfc, !UPT ;  /* 0x0000000126307892 */ /* 0x000fe2000f8efc3f */
[----:B------:R-:W-:Y:S01]  /*0ac0*/  R2UR UR6, R34 ;  /* 0x00000000220672ca */ /* 0x000fe200000e0000 */
[----:B------:R-:W-:Y:S01]  /*0ad0*/  UMOV UR47, URZ ;  /* 0x0000003f002f7c82 */ /* 0x000fe20008000000 */
[----:B------:R-:W-:Y:S01]  /*0ae0*/  SHF.R.S32.HI R0, RZ, 0x1f, R12 ;  /* 0x0000001fff007819 */ /* 0x000fe2000001140c */
[----:B------:R-:W-:Y:S01]  /*0af0*/  UMOV UR46, URZ ;  /* 0x0000003f002e7c82 */ /* 0x000fe20008000000 */
[----:B------:R-:W-:Y:S02]  /*0b00*/  UMOV UR52, URZ ;  /* 0x0000003f00347c82 */ /* 0x000fe40008000000 */
[CC--:B------:R-:W-:Y:S02]  /*0b10*/  LEA.HI R2, R0.reuse, R12.reuse, RZ, 0x7 ;  /* 0x0000000c00027211 */ /* 0x0c0fe400078f38ff */
[----:B------:R-:W-:-:S02]  /*0b20*/  LEA.HI R4, R0, R12, RZ, 0x5 ;  /* 0x0000000c00047211 */ /* 0x000fc400078f28ff */
[----:B------:R-:W-:-:S03]  /*0b30*/  LOP3.LUT R3, R2, 0xffffff80, RZ, 0xc0, !PT ;  /* 0xffffff8002037812 */ /* 0x000fc600078ec0ff */
[----:B------:R-:W-:Y:S02]  /*0b40*/  IMAD.SHL.U32 R5, R4, 0x20, RZ ;  /* 0x0000002004057824 */ /* 0x000fe400078e00ff */
[----:B------:R-:W-:Y:S01]  /*0b50*/  IMAD.IADD R11, R12, 0x1, -R3 ;  /* 0x000000010c0b7824 */ /* 0x000fe200078e0a03 */
[----:B------:R-:W-:Y:S02]  /*0b60*/  LEA.HI R3, R0, R12, RZ, 0x4 ;  /* 0x0000000c00037211 */ /* 0x000fe400078f20ff */
[----:B------:R-:W-:Y:S02]  /*0b70*/  LOP3.LUT R5, R5, 0xfffffc00, RZ, 0xc0, !PT ;  /* 0xfffffc0005057812 */ /* 0x000fe400078ec0ff */
[C---:B------:R-:W-:Y:S02]  /*0b80*/  LOP3.LUT R4, R3.reuse, 0x3fffff0, RZ, 0xc0, !PT ;  /* 0x03fffff003047812 */ /* 0x040fe400078ec0ff */
[----:B------:R-:W-:Y:S02]  /*0b90*/  SHF.R.S32.HI R6, RZ, 0x4, R3 ;  /* 0x00000004ff067819 */ /* 0x000fe40000011403 */
[----:B------:R-:W-:Y:S01]  /*0ba0*/  SHF.R.S32.HI R7, RZ, 0x1f, R11 ;  /* 0x0000001fff077819 */ /* 0x000fe2000001140b */
[----:B------:R-:W-:Y:S01]  /*0bb0*/  IMAD.IADD R4, R12, 0x1, -R4 ;  /* 0x000000010c047824 */ /* 0x000fe200078e0a04 */
[----:B------:R-:W-:-:S02]  /*0bc0*/  LEA.HI R3, R3, R6, RZ, 0x1 ;  /* 0x0000000603037211 */ /* 0x000fc400078f08ff */
[----:B------:R-:W-:Y:S01]  /*0bd0*/  LEA.HI R8, R7, R11, RZ, 0x2 ;  /* 0x0000000b07087211 */ /* 0x000fe200078f10ff */
[----:B------:R-:W-:Y:S01]  /*0be0*/  IMAD R4, R4, 0x40, R5 ;  /* 0x0000004004047824 */ /* 0x000fe200078e0205 */
[----:B------:R-:W-:Y:S02]  /*0bf0*/  LOP3.LUT R3, R3, 0x1ffffffe, RZ, 0xc0, !PT ;  /* 0x1ffffffe03037812 */ /* 0x000fe400078ec0ff */
[-C--:B------:R-:W-:Y:S02]  /*0c00*/  LEA.HI R5, R0, R12.reuse, RZ, 0x2 ;  /* 0x0000000c00057211 */ /* 0x080fe400078f10ff */
[--C-:B------:R-:W-:Y:S01]  /*0c10*/  SHF.R.S32.HI R9, RZ, 0x2, R8.reuse ;  /* 0x00000002ff097819 */ /* 0x100fe20000011408 */
[----:B------:R-:W-:Y:S01]  /*0c20*/  IMAD.IADD R3, R6, 0x1, -R3 ;  /* 0x0000000106037824 */ /* 0x000fe200078e0a03 */
[----:B------:R-:W-:Y:S02]  /*0c30*/  LOP3.LUT R5, R5, 0xfffffffc, RZ, 0xc0, !PT ;  /* 0xfffffffc05057812 */ /* 0x000fe400078ec0ff */
[----:B------:R-:W-:Y:S01]  /*0c40*/  SHF.R.S32.HI R10, RZ, 0x1f, R8 ;  /* 0x0000001fff0a7819 */ /* 0x000fe20000011408 */
[----:B------:R-:W-:Y:S01]  /*0c50*/  IMAD R3, R3, 0x8, R4 ;  /* 0x0000000803037824 */ /* 0x000fe200078e0204 */
[----:B------:R-:W-:Y:S01]  /*0c60*/  LEA.HI R0, R0, R12, RZ, 0x3 ;  /* 0x0000000c00007211 */ /* 0x000fe200078f18ff */
[----:B------:R-:W-:Y:S01]  /*0c70*/  IMAD.IADD R5, R12, 0x1, -R5 ;  /* 0x000000010c057824 */ /* 0x000fe200078e0a05 */
[----:B------:R-:W-:-:S02]  /*0c80*/  LEA.HI R10, R10, R9, RZ, 0x3 ;  /* 0x000000090a0a7211 */ /* 0x000fc400078f18ff */
[----:B------:R-:W-:Y:S01]  /*0c90*/  SHF.R.S32.HI R6, RZ, 0x7, R2 ;  /* 0x00000007ff067819 */ /* 0x000fe20000011402 */
[----:B------:R0:W-:Y:S01]  /*0ca0*/  STL [R1+0x44], R3 ;  /* 0x0000440301007387 */ /* 0x0001e20000100800 */
[----:B------:R-:W-:Y:S02]  /*0cb0*/  LOP3.LUT R18, R0, 0xfffffff8, RZ, 0xc0, !PT ;  /* 0xfffffff800127812 */ /* 0x000fe400078ec0ff */
[----:B------:R-:W-:Y:S02]  /*0cc0*/  LOP3.LUT R10, R10, 0xfffffff8, RZ, 0xc0, !PT ;  /* 0xfffffff80a0a7812 */ /* 0x000fe400078ec0ff */
[----:B------:R-:W-:Y:S01]  /*0cd0*/  LEA.HI R7, R7, R11, RZ, 0x5 ;  /* 0x0000000b07077211 */ /* 0x000fe200078f28ff */
[----:B------:R-:W-:Y:S01]  /*0ce0*/  IMAD.IADD R18, R12, 0x1, -R18 ;  /* 0x000000010c127824 */ /* 0x000fe200078e0a12 */
[----:B------:R-:W-:Y:S01]  /*0cf0*/  LEA.HI R2, R2, R6, RZ, 0x1 ;  /* 0x0000000602027211 */ /* 0x000fe200078f08ff */
[----:B------:R-:W-:Y:S01]  /*0d00*/  IMAD.IADD R10, R9, 0x1, -R10 ;  /* 0x00000001090a7824 */ /* 0x000fe200078e0a0a */
[----:B------:R-:W-:Y:S01]  /*0d10*/  LOP3.LUT R8, R8, 0x7ffffffc, RZ, 0xc0, !PT ;  /* 0x7ffffffc08087812 */ /* 0x000fe200078ec0ff */
[----:B------:R-:W-:Y:S01]  /*0d20*/  IMAD.SHL.U32 R16, R18, 0x8, RZ ;  /* 0x0000000812107824 */ /* 0x000fe200078e00ff */
[----:B0-----:R-:W-:-:S02]  /*0d30*/  LEA.HI R3, R5, R5, RZ, 0x1 ;  /* 0x0000000505037211 */ /* 0x001fc400078f08ff */
[----:B------:R-:W-:Y:S01]  /*0d40*/  SHF.R.S32.HI R7, RZ, 0x5, R7 ;  /* 0x00000005ff077819 */ /* 0x000fe20000011407 */
[----:B------:R-:W-:Y:S01]  /*0d50*/  IMAD.IADD R8, R11, 0x1, -R8 ;  /* 0x000000010b087824 */ /* 0x000fe200078e0a08 */
[----:B------:R-:W-:Y:S01]  /*0d60*/  LOP3.LUT R2, R2, 0x3fffffe, RZ, 0xc0, !PT ;  /* 0x03fffffe02027812 */ /* 0x000fe200078ec0ff */
[----:B------:R-:W-:Y:S01]  /*0d70*/  VIADD R17, R16, 0x40 ;  /* 0x0000004010117836 */ /* 0x000fe20000000000 */
[----:B------:R-:W-:Y:S01]  /*0d80*/  LOP3.LUT R4, R3, 0x1ffffffe, RZ, 0xc0, !PT ;  /* 0x1ffffffe03047812 */ /* 0x000fe200078ec0ff */
[----:B------:R-:W-:Y:S01]  /*0d90*/  IMAD R7, R7, 0x10, R10 ;  /* 0x0000001007077824 */ /* 0x000fe200078e020a */
[----:B------:R-:W-:Y:S01]  /*0da0*/  SHF.R.S32.HI R3, RZ, 0x1f, R16 ;  /* 0x0000001fff037819 */ /* 0x000fe20000011410 */
[----:B------:R-:W-:Y:S01]  /*0db0*/  IMAD.IADD R2, R6, 0x1, -R2 ;  /* 0x0000000106027824 */ /* 0x000fe200078e0a02 */
[----:B------:R-:W-:Y:S01]  /*0dc0*/  SHF.R.S32.HI R6, RZ, 0x3, R0 ;  /* 0x00000003ff067819 */ /* 0x000fe20000011400 */
[----:B------:R-:W-:Y:S01]  /*0dd0*/  IMAD.IADD R4, R5, 0x1, -R4 ;  /* 0x0000000105047824 */ /* 0x000fe200078e0a04 */
[----:B------:R-:W-:Y:S01]  /*0de0*/  SHF.R.S32.HI R0, RZ, 0x1f, R17 ;  /* 0x0000001fff007819 */ /* 0x000fe20000011411 */
[----:B------:R-:W-:-:S02]  /*0df0*/  IMAD.SHL.U32 R5, R8, 0x2, RZ ;  /* 0x0000000208057824 */ /* 0x000fc400078e00ff */
[----:B------:R-:W-:Y:S02]  /*0e00*/  IMAD R2, R2, 0x40, R7 ;  /* 0x0000004002027824 */ /* 0x000fe400078e0207 */
[C---:B------:R-:W-:Y:S02]  /*0e10*/  VIADD R3, R5.reuse, 0x8 ;  /* 0x0000000805037836 */ /* 0x040fe40000000000 */
[C---:B------:R-:W-:Y:S01]  /*0e20*/  VIADD R0, R5.reuse, 0x10 ;  /* 0x0000001005007836 */ /* 0x040fe20000000000 */
[----:B------:R-:W-:Y:S01]  /*0e30*/  STL [R1+0x3c], R2 ;  /* 0x00003c0201007387 */ /* 0x000fe20000100800 */
[C---:B------:R-:W-:Y:S01]  /*0e40*/  VIADD R236, R5.reuse, 0x20 ;  /* 0x0000002005ec7836 */ /* 0x040fe20000000000 */
[----:B------:R-:W-:Y:S01]  /*0e50*/  SHF.R.S32.HI R6, RZ, 0x1f, R3 ;  /* 0x0000001fff067819 */ /* 0x000fe20000011403 */
[C---:B------:R-:W-:Y:S01]  /*0e60*/  VIADD R233, R5.reuse, 0x38 ;  /* 0x0000003805e97836 */ /* 0x040fe20000000000 */
[----:B------:R-:W-:Y:S01]  /*0e70*/  STL [R1+0x8], R5 ;  /* 0x0000080501007387 */ /* 0x000fe20000100800 */
[----:B------:R-:W-:-:S02]  /*0e80*/  VIADD R230, R5, 0x50 ;  /* 0x0000005005e67836 */ /* 0x000fc40000000000 */
[C---:B------:R-:W-:Y:S01]  /*0e90*/  VIADD R237, R5.reuse, 0x18 ;  /* 0x0000001805ed7836 */ /* 0x040fe20000000000 */
[----:B------:R0:W-:Y:S01]  /*0ea0*/  STL [R1+0x4], R3 ;  /* 0x0000040301007387 */ /* 0x0001e20000100800 */
[C---:B------:R-:W-:Y:S02]  /*0eb0*/  VIADD R235, R5.reuse, 0x28 ;  /* 0x0000002805eb7836 */ /* 0x040fe40000000000 */
[C---:B------:R-:W-:Y:S01]  /*0ec0*/  VIADD R234, R5.reuse, 0x30 ;  /* 0x0000003005ea7836 */ /* 0x040fe20000000000 */
[----:B------:R1:W-:Y:S01]  /*0ed0*/  STL [R1], R0 ;  /* 0x0000000001007387 */ /* 0x0003e20000100800 */
[C---:B------:R-:W-:Y:S02]  /*0ee0*/  VIADD R232, R5.reuse, 0x40 ;  /* 0x0000004005e87836 */ /* 0x040fe40000000000 */
[C---:B------:R-:W-:Y:S01]  /*0ef0*/  VIADD R231, R5.reuse, 0x48 ;  /* 0x0000004805e77836 */ /* 0x040fe20000000000 */
[----:B------:R-:W-:Y:S01]  /*0f00*/  STL [R1+0x38], R6 ;  /* 0x0000380601007387 */ /* 0x000fe20000100800 */
[C---:B------:R-:W-:Y:S01]  /*0f10*/  VIADD R229, R5.reuse, 0x58 ;  /* 0x0000005805e57836 */ /* 0x040fe20000000000 */
[----:B0-----:R-:W-:Y:S01]  /*0f20*/  SHF.R.S32.HI R3, RZ, 0x1f, R237 ;  /* 0x0000001fff037819 */ /* 0x001fe200000114ed */
[C---:B------:R-:W-:Y:S01]  /*0f30*/  VIADD R228, R5.reuse, 0x60 ;  /* 0x0000006005e47836 */ /* 0x040fe20000000000 */
[----:B------:R-:W-:Y:S01]  /*0f40*/  SHF.R.S32.HI R3, RZ, 0x1f, R234 ;  /* 0x0000001fff037819 */ /* 0x000fe200000114ea */
[C---:B------:R-:W-:Y:S01]  /*0f50*/  VIADD R23, R5.reuse, 0x68 ;  /* 0x0000006805177836 */ /* 0x040fe20000000000 */
[----:B------:R-:W-:Y:S01]  /*0f60*/  SHF.R.S32.HI R3, RZ, 0x1f, R231 ;  /* 0x0000001fff037819 */ /* 0x000fe200000114e7 */
[C---:B------:R-:W-:Y:S01]  /*0f70*/  VIADD R22, R5.reuse, 0x70 ;  /* 0x0000007005167836 */ /* 0x040fe20000000000 */
[----:B------:R-:W-:Y:S01]  /*0f80*/  SHF.R.S32.HI R3, RZ, 0x1f, R228 ;  /* 0x0000001fff037819 */ /* 0x000fe200000114e4 */
[----:B------:R-:W-:Y:S01]  /*0f90*/  VIADD R19, R5, 0x78 ;  /* 0x0000007805137836 */ /* 0x000fe20000000000 */
[----:B------:R-:W-:-:S02]  /*0fa0*/  SHF.R.S32.HI R5, RZ, 0x1f, R0 ;  /* 0x0000001fff057819 */ /* 0x000fc40000011400 */
[----:B-1----:R-:W-:Y:S02]  /*0fb0*/  SHF.R.S32.HI R0, RZ, 0x1f, R236 ;  /* 0x0000001fff007819 */ /* 0x002fe400000114ec */
[----:B------:R-:W-:Y:S01]  /*0fc0*/  SHF.R.S32.HI R0, RZ, 0x1f, R233 ;  /* 0x0000001fff007819 */ /* 0x000fe200000114e9 */
[----:B------:R0:W-:Y:S01]  /*0fd0*/  STL [R1+0x34], R5 ;  /* 0x0000340501007387 */ /* 0x0001e20000100800 */
[----:B------:R-:W-:Y:S02]  /*0fe0*/  SHF.R.S32.HI R0, RZ, 0x1f, R230 ;  /* 0x0000001fff007819 */ /* 0x000fe400000114e6 */
[----:B------:R-:W-:Y:S01]  /*0ff0*/  SHF.R.S32.HI R0, RZ, 0x1f, R23 ;  /* 0x0000001fff007819 */ /* 0x000fe20000011417 */
[----:B------:R-:W-:Y:S01]  /*1000*/  IMAD R0, R4, 0x8, R2 ;  /* 0x0000000804007824 */ /* 0x000fe200078e0202 */
[----:B------:R-:W-:-:S04]  /*1010*/  SHF.R.S32.HI R3, RZ, 0x1f, R19 ;  /* 0x0000001fff037819 */ /* 0x000fc80000011413 */
[----:B------:R1:W-:Y:S01]  /*1020*/  STL [R1+0x40], R0 ;  /* 0x0000400001007387 */ /* 0x0003e20000100800 */
[----:B0-----:R-:W-:Y:S02]  /*1030*/  SHF.R.S32.HI R5, RZ, 0x1f, R235 ;  /* 0x0000001fff057819 */ /* 0x001fe400000114eb */
[----:B------:R-:W-:Y:S02]  /*1040*/  SHF.R.S32.HI R5, RZ, 0x1f, R232 ;  /* 0x0000001fff057819 */ /* 0x000fe400000114e8 */
[----:B------:R-:W-:Y:S02]  /*1050*/  SHF.R.S32.HI R5, RZ, 0x1f, R229 ;  /* 0x0000001fff057819 */ /* 0x000fe400000114e5 */
[----:B------:R-:W-:-:S07]  /*1060*/  SHF.R.S32.HI R5, RZ, 0x1f, R22 ;  /* 0x0000001fff057819 */ /* 0x000fce0000011416 */
.L_x_187:
[----:B0-23--:R-:W0:Y:S01]  /*1070*/  LDC.64 R2, c[0x0][0xc88] ;  /* 0x00032200ff027b82 */ /* 0x00de220000000a00 */
[----:B------:R-:W-:Y:S01]  /*1080*/  ULDC.64 UR14, c[0x0][0x998] ;  /* 0x00026600000e7ab9 */ /* 0x000fe20000000a00 */
[----:B------:R-:W-:Y:S01]  /*1090*/  ULDC.64 UR12, c[0x0][0x990] ;  /* 0x00026400000c7ab9 */ /* 0x000fe20000000a00 */
[----:B------:R-:W-:Y:S01]  /*10a0*/  ULDC.64 UR8, c[0x0][0xa28] ;  /* 0x00028a0000087ab9 */ /* 0x000fe20000000a00 */
[----:B------:R-:W-:Y:S01]  /*10b0*/  ULDC.64 UR10, c[0x0][0xa20] ;  /* 0x00028800000a7ab9 */ /* 0x000fe20000000a00 */
[----:B------:R-:W-:Y:S01]  /*10c0*/  ULOP3.LUT UR42, UR6, 0xffff, URZ, 0xc0, !UPT ;  /* 0x0000ffff062a7892 */ /* 0x000fe2000f8ec03f */
[----:B------:R-:W-:Y:S01]  /*10d0*/  ULDC UR4, c[0x0][0x424] ;  /* 0x0001090000047ab9 */ /* 0x000fe20000000800 */
[----:B0-----:R-:W-:-:S06]  /*10e0*/  IMAD.WIDE R2, R35, 0x4, R2 ;  /* 0x0000000423027825 */ /* 0x001fcc00078e0202 */
[----:B------:R-:W2:Y:S01]  /*10f0*/  LDG.E R2, desc[UR50][R2.64] ;  /* 0x0000003202027981 */ /* 0x000ea2000c1e1900 */
[----:B------:R-:W-:Y:S01]  /*1100*/  ISETP.NE.U32.AND P1, PT, RZ, UR14, PT ;  /* 0x0000000eff007c0c */ /* 0x000fe2000bf25070 */
[----:B------:R-:W-:Y:S01]  /*1110*/  UISETP.NE.U32.AND UP0, UPT, UR8, URZ, UPT ;  /* 0x0000003f0800728c */ /* 0x000fe2000bf05070 */
[----:B------:R-:W-:Y:S01]  /*1120*/  ISETP.NE.U32.AND P0, PT, RZ, UR12, PT ;  /* 0x0000000cff007c0c */ /* 0x000fe2000bf05070 */
[----:B------:R-:W-:Y:S01]  /*1130*/  UISETP.NE.U32.AND UP1, UPT, UR10, URZ, UPT ;  /* 0x0000003f0a00728c */ /* 0x000fe2000bf25070 */
[----:B------:R-:W-:Y:S01]  /*1140*/  ISETP.NE.AND.EX P1, PT, RZ, UR15, PT, P1 ;  /* 0x0000000fff007c0c */ /* 0x000fe2000bf25310 */
[----:B------:R-:W-:Y:S01]  /*1150*/  UISETP.NE.AND.EX UP0, UPT, UR9, URZ, UPT, UP0 ;  /* 0x0000003f0900728c */ /* 0x000fe2000bf05300 */
[----:B------:R-:W-:Y:S01]  /*1160*/  ISETP.NE.AND.EX P0, PT, RZ, UR13, PT, P0 ;  /* 0x0000000dff007c0c */ /* 0x000fe2000bf05300 */
[----:B------:R-:W-:-:S04]  /*1170*/  UISETP.NE.AND.EX UP1, UPT, UR11, URZ, UPT, UP1 ;  /* 0x0000003f0b00728c */ /* 0x000fc8000bf25310 */
[----:B------:R-:W-:Y:S02]  /*1180*/  PLOP3.LUT P4, PT, PT, PT, UP0, 0x80, 0x0 ;  /* 0x000000000000781c */ /* 0x000fe40003f8f008 */
[----:B------:R-:W-:-:S04]  /*1190*/  PLOP3.LUT P5, PT, PT, PT, UP1, 0x80, 0x0 ;  /* 0x000000000000781c */ /* 0x000fc80003faf018 */
[----:B------:R-:W0:Y:S08]  /*11a0*/  @P1 LDC.64 R8, c[0x0][0x9b8] ;  /* 0x00026e00ff081b82 */ /* 0x000e300000000a00 */
[----:B-1----:R-:W1:Y:S08]  /*11b0*/  @P0 LDC.64 R6, c[0x0][0x9a8] ;  /* 0x00026a00ff060b82 */ /* 0x002e700000000a00 */
[----:B------:R-:W3:Y:S08]  /*11c0*/  @P0 LDC.64 R14, c[0x0][0x9b0] ;  /* 0x00026c00ff0e0b82 */ /* 0x000ef00000000a00 */
[----:B----4-:R-:W4:Y:S01]  /*11d0*/  @P1 LDC.64 R20, c[0x0][0x9c0] ;  /* 0x00027000ff141b82 */ /* 0x010f220000000a00 */
[----:B--2---:R-:W-:-:S13]  /*11e0*/  R2UR UR36, R2 ;  /* 0x00000000022472ca */ /* 0x004fda00000e0000 */
[----:B------:R-:W-:Y:S02]  /*11f0*/  USHF.R.S32.HI UR37, URZ, 0x1f, UR36 ;  /* 0x0000001f3f257899 */ /* 0x000fe40008011424 */
[----:B0-----:R-:W-:Y:S01]  /*1200*/  @P1 IMAD.WIDE.U32 R4, R8, UR36, RZ ;  /* 0x0000002408041c25 */ /* 0x001fe2000f8e00ff */
[----:B------:R-:W-:-:S03]  /*1210*/  @UP0 ULEA UR8, UP2, UR36, UR8, 0x2 ;  /* 0x0000000824080291 */ /* 0x000fc6000f84103f */
[----:B------:R-:W-:Y:S01]  /*1220*/  @P1 IMAD R2, R8, UR37, RZ ;  /* 0x0000002508021c24 */ /* 0x000fe2000f8e02ff */
[----:B------:R-:W-:Y:S02]  /*1230*/  @UP0 ULEA.HI.X UR9, UR36, UR9, UR37, 0x2, UP2 ;  /* 0x0000000924090291 */ /* 0x000fe400090f1425 */
[C---:B-1---5:R-:W-:Y:S01]  /*1240*/  @P0 IMAD R0, R6.reuse, UR37, RZ ;  /* 0x0000002506000c24 */ /* 0x062fe2000f8e02ff */
[----:B------:R-:W-:Y:S02]  /*1250*/  @UP1 ULEA UR10, UP0, UR36, UR10, 0x2 ;  /* 0x0000000a240a1291 */ /* 0x000fe4000f80103f */
[----:B------:R-:W-:Y:S02]  /*1260*/  @P1 IMAD R9, R9, UR36, R2 ;  /* 0x0000002409091c24 */ /* 0x000fe4000f8e0202 */
[----:B------:R-:W-:Y:S01]  /*1270*/  @P0 IMAD R7, R7, UR36, R0 ;  /* 0x0000002407070c24 */ /* 0x000fe2000f8e0200 */
[----:B------:R-:W-:Y:S02]  /*1280*/  @UP1 ULEA.HI.X UR11, UR36, UR11, UR37, 0x2, UP0 ;  /* 0x0000000b240b1291 */ /* 0x000fe400080f1425 */
[----:B------:R-:W-:-:S04]  /*1290*/  @P0 IMAD.WIDE.U32 R2, R6, UR36, RZ ;  /* 0x0000002406020c25 */ /* 0x000fc8000f8e00ff */
[----:B------:R-:W-:Y:S02]  /*12a0*/  @P0 IMAD.IADD R3, R3, 0x1, R7 ;  /* 0x0000000103030824 */ /* 0x000fe400078e0207 */
[----:B------:R-:W-:Y:S02]  /*12b0*/  @P1 IMAD.IADD R5, R5, 0x1, R9 ;  /* 0x0000000105051824 */ /* 0x000fe400078e0209 */
[----:B---3--:R-:W-:-:S04]  /*12c0*/  @P0 IMAD.WIDE.U32 R2, R14, UR42, R2 ;  /* 0x0000002a0e020c25 */ /* 0x008fc8000f8e0002 */
[----:B----4-:R-:W-:-:S04]  /*12d0*/  @P1 IMAD.WIDE.U32 R6, R20, UR42, R4 ;  /* 0x0000002a14061c25 */ /* 0x010fc8000f8e0004 */
[----:B------:R-:W-:Y:S02]  /*12e0*/  IMAD.U32 R10, RZ, RZ, UR8 ;  /* 0x00000008ff0a7e24 */ /* 0x000fe4000f8e00ff */
[----:B------:R-:W-:Y:S02]  /*12f0*/  IMAD.U32 R12, RZ, RZ, UR10 ;  /* 0x0000000aff0c7e24 */ /* 0x000fe4000f8e00ff */
[----:B------:R-:W-:Y:S02]  /*1300*/  IMAD.U32 R11, RZ, RZ, UR9 ;  /* 0x00000009ff0b7e24 */ /* 0x000fe4000f8e00ff */
[----:B------:R-:W-:Y:S02]  /*1310*/  IMAD.U32 R13, RZ, RZ, UR11 ;  /* 0x0000000bff0d7e24 */ /* 0x000fe4000f8e00ff */
[----:B------:R-:W-:Y:S01]  /*1320*/  @P0 IMAD R5, R15, UR42, R3 ;  /* 0x0000002a0f050c24 */ /* 0x000fe2000f8e0203 */
[----:B------:R-:W-:Y:S01]  /*1330*/  @P0 LEA R4, P2, R2, UR12, 0x2 ;  /* 0x0000000c02040c11 */ /* 0x000fe2000f8410ff */
[----:B------:R-:W-:Y:S01]  /*1340*/  @P1 IMAD R3, R21, UR42, R7 ;  /* 0x0000002a15031c24 */ /* 0x000fe2000f8e0207 */
[----:B------:R-:W-:Y:S01]  /*1350*/  @P1 LEA R8, P3, R6, UR14, 0x2 ;  /* 0x0000000e06081c11 */ /* 0x000fe2000f8610ff */
[----:B------:R-:W2:Y:S01]  /*1360*/  @P4 LDG.E R10, desc[UR50][R10.64] ;  /* 0x000000320a0a4981 */ /* 0x000ea2000c1e1900 */
[----:B------:R-:W-:Y:S01]  /*1370*/  IMAD.MOV.U32 R7, RZ, RZ, 0x3f800000 ;  /* 0x3f800000ff077424 */ /* 0x000fe200078e00ff */
[----:B------:R-:W-:Y:S01]  /*1380*/  @P0 LEA.HI.X R5, R2, UR13, R5, 0x2, P2 ;  /* 0x0000000d02050c11 */ /* 0x000fe200090f1405 */
[----:B------:R-:W-:Y:S01]  /*1390*/  IMAD.MOV.U32 R0, RZ, RZ, 0x3f800000 ;  /* 0x3f800000ff007424 */ /* 0x000fe200078e00ff */
[----:B------:R-:W3:Y:S01]  /*13a0*/  @P5 LDG.E R12, desc[UR50][R12.64] ;  /* 0x000000320c0c5981 */ /* 0x000ee2000c1e1900 */
[----:B------:R-:W-:Y:S01]  /*13b0*/  @P1 LEA.HI.X R9, R6, UR15, R3, 0x2, P3 ;  /* 0x0000000f06091c11 */ /* 0x000fe200098f1403 */
[----:B------:R-:W-:-:S02]  /*13c0*/  ULDC.64 UR8, c[0x0][0x418] ;  /* 0x0001060000087ab9 */ /* 0x000fc40000000a00 */
[----:B------:R0:W5:Y:S04]  /*13d0*/  @P0 LDG.E R7, desc[UR50][R4.64] ;  /* 0x0000003204070981 */ /* 0x000168000c1e1900 */
[----:B------:R0:W5:Y:S01]  /*13e0*/  @P1 LDG.E R0, desc[UR50][R8.64] ;  /* 0x0000003208001981 */ /* 0x000162000c1e1900 */
[----:B------:R-:W-:Y:S01]  /*13f0*/  UISETP.NE.U32.AND UP0, UPT, UR8, URZ, UPT ;  /* 0x0000003f0800728c */ /* 0x000fe2000bf05070 */
[----:B------:R-:W-:Y:S01]  /*1400*/  UMOV UR43, UR5 ;  /* 0x00000005002b7c82 */ /* 0x000fe20008000000 */
[----:B------:R-:W-:Y:S02]  /*1410*/  ULDC UR5, c[0x0][0x2f0] ;  /* 0x0000bc0000057ab9 */ /* 0x000fe40000000800 */
[----:B------:R-:W-:Y:S01]  /*1420*/  UISETP.NE.AND.EX UP0, UPT, UR9, URZ, UPT, UP0 ;  /* 0x0000003f0900728c */ /* 0x000fe2000bf05300 */
[----:B------:R-:W-:Y:S01]  /*1430*/  UMOV UR53, URZ ;  /* 0x0000003f00357c82 */ /* 0x000fe20008000000 */
[----:B------:R-:W-:-:S02]  /*1440*/  ULOP3.LUT UR8, UR6, 0xff0000, URZ, 0xc0, !UPT ;  /* 0x00ff000006087892 */ /* 0x000fc4000f8ec03f */
[----:B------:R-:W-:Y:S02]  /*1450*/  USEL UR4, UR4, 0x1, UP0 ;  /* 0x0000000104047887 */ /* 0x000fe40008000000 */
[----:B------:R-:W-:Y:S02]  /*1460*/  ULOP3.LUT UR6, UR6, 0xff000000, URZ, 0xc0, !UPT ;  /* 0xff00000006067892 */ /* 0x000fe4000f8ec03f */
[----:B------:R-:W-:Y:S01]  /*1470*/  UIMAD UR4, UR4, UR5, URZ ;  /* 0x00000005040472a4 */ /* 0x000fe2000f8e023f */
[----:B--2---:R-:W-:-:S06]  /*1480*/  @P4 R2UR UR53, R10 ;  /* 0x000000000a3542ca */ /* 0x004fcc00000e0000 */
[----:B---3--:R-:W-:Y:S01]  /*1490*/  @P5 R2UR UR4, R12 ;  /* 0x000000000c0452ca */ /* 0x008fe200000e0000 */
[----:B0-----:R-:W-:-:S14]  /*14a0*/  @P5 BRA `(.L_x_140) ;  /* 0x0000000000345947 */ /* 0x001fdc0003800000 */
[----:B------:R-:W-:Y:S02]  /*14b0*/  ULDC.64 UR10, c[0x0][0xa08] ;  /* 0x00028200000a7ab9 */ /* 0x000fe40000000a00 */
[----:B------:R-:W-:-:S04]  /*14c0*/  ISETP.NE.U32.AND P0, PT, RZ, UR10, PT ;  /* 0x0000000aff007c0c */ /* 0x000fc8000bf05070 */
[----:B------:R-:W-:-:S13]  /*14d0*/  ISETP.NE.AND.EX P0, PT, RZ, UR11, PT, P0 ;  /* 0x0000000bff007c0c */ /* 0x000fda000bf05300 */
[----:B------:R-:W-:Y:S05]  /*14e0*/  @!P0 BRA `(.L_x_140) ;  /* 0x0000000000248947 */ /* 0x000fea0003800000 */
[----:B------:R-:W-:Y:S02]  /*14f0*/  ULDC.64 UR4, c[0x0][0xa08] ;  /* 0x0002820000047ab9 */ /* 0x000fe40000000a00 */
[----:B------:R-:W-:-:S06]  /*1500*/  UIMAD.WIDE UR4, UR36, 0x4, UR4 ;  /* 0x00000004240478a5 */ /* 0x000fcc000f8e0204 */
[----:B------:R-:W-:Y:S02]  /*1510*/  IMAD.U32 R2, RZ, RZ, UR4 ;  /* 0x00000004ff027e24 */ /* 0x000fe4000f8e00ff */
[----:B------:R-:W-:-:S05]  /*1520*/  IMAD.U32 R3, RZ, RZ, UR5 ;  /* 0x00000005ff037e24 */ /* 0x000fca000f8e00ff */
[----:B------:R-:W2:Y:S04]  /*1530*/  LDG.E R5, desc[UR50][R2.64] ;  /* 0x0000003202057981 */ /* 0x000ea8000c1e1900 */
[----:B------:R-:W3:Y:S01]  /*1540*/  LDG.E R4, desc[UR50][R2.64+0x4] ;  /* 0x0000043202047981 */ /* 0x000ee2000c1e1900 */
[----:B--2---:R-:W-:Y:S02]  /*1550*/  R2UR UR4, R5 ;  /* 0x00000000050472ca */ /* 0x004fe400000e0000 */
[----:B---3--:R-:W-:-:S13]  /*1560*/  R2UR UR5, R4 ;  /* 0x00000000040572ca */ /* 0x008fda00000e0000 */
[----:B------:R-:W-:-:S12]  /*1570*/  UIADD3 UR4, -UR4, UR5, URZ ;  /* 0x0000000504047290 */ /* 0x000fd8000fffe13f */
.L_x_140:
[----:B------:R-:W-:Y:S01]  /*1580*/  UIADD3 UR53, -UR53, UR4, URZ ;  /* 0x0000000435357290 */ /* 0x000fe2000fffe13f */
[----:B-----5:R-:W-:Y:S01]  /*1590*/  FMUL.FTZ R0, R7, R0 ;  /* 0x0000000007007220 */ /* 0x020fe20000410000 */
[----:B------:R-:W-:Y:S02]  /*15a0*/  USHF.R.U32.HI UR9, URZ, 0x8, UR6 ;  /* 0x000000083f097899 */ /* 0x000fe40008011606 */
[----:B------:R-:W-:Y:S02]  /*15b0*/  UISETP.GE.AND UP0, UPT, UR53, 0x1, UPT ;  /* 0x000000013500788c */ /* 0x000fe4000bf06270 */
[----:B------:R-:W-:Y:S01]  /*15c0*/  UIADD3 UR5, UR53, 0xdf, URZ ;  /* 0x000000df35057890 */ /* 0x000fe2000fffe03f */
[----:B------:R-:W-:Y:S01]  /*15d0*/  UMOV UR4, URZ ;  /* 0x0000003f00047c82 */ /* 0x000fe20008000000 */
[----:B------:R-:W-:Y:S02]  /*15e0*/  ULEA.HI UR8, UR8, UR9, URZ, 0x10 ;  /* 0x0000000908087291 */ /* 0x000fe4000f8f803f */
[----:B------:R-:W-:Y:S01]  /*15f0*/  PLOP3.LUT P0, PT, PT, PT, UP0, 0x80, 0x0 ;  /* 0x000000000000781c */ /* 0x000fe20003f0f008 */
[----:B------:R-:W-:Y:S01]  /*1600*/  UIMAD.WIDE UR6, UR5, -0x6db6db6d, UR4 ;  /* 0x92492493050678a5 */ /* 0x000fe2000f8e0204 */
[----:B------:R-:W-:Y:S01]  /*1610*/  ULDC UR11, c[0x0][0x988] ;  /* 0x00026200000b7ab9 */ /* 0x000fe20000000800 */
[----:B------:R-:W-:-:S02]  /*1620*/  ULOP3.LUT UR39, UR8, 0xff, URZ, 0xc0, !UPT ;  /* 0x000000ff08277892 */ /* 0x000fc4000f8ec03f */
[----:B------:R-:W-:Y:S02]  /*1630*/  USHF.R.U32.HI UR5, URZ, 0x1f, UR7 ;  /* 0x0000001f3f057899 */ /* 0x000fe40008011607 */
[----:B------:R-:W-:Y:S02]  /*1640*/  USHF.R.U32.HI UR45, URZ, 0x10, UR8 ;  /* 0x000000103f2d7899 */ /* 0x000fe40008011608 */
[----:B------:R-:W-:-:S04]  /*1650*/  ULEA.HI.SX32 UR9, UR7, UR5, 0x19 ;  /* 0x0000000507097291 */ /* 0x000fc8000f8fca3f */
[----:B------:R-:W-:Y:S08]  /*1660*/  @!P0 BRA `(.L_x_141) ;  /* 0x0000000000908947 */ /* 0x000ff00003800000 */
[----:B------:R-:W-:Y:S01]  /*1670*/  UISETP.NE.AND UP0, UPT, UR45, URZ, UPT ;  /* 0x0000003f2d00728c */ /* 0x000fe2000bf05270 */
[----:B------:R-:W-:-:S03]  /*1680*/  ULDC UR4, c[0x0][0x9f0] ;  /* 0x00027c0000047ab9 */ /* 0x000fc60000000800 */
[----:B------:R-:W-:-:S03]  /*1690*/  USEL UR10, UR45, UR4, UP0 ;  /* 0x000000042d0a7287 */ /* 0x000fc60008000000 */
[----:B------:R-:W-:Y:S01]  /*16a0*/  UMOV UR4, URZ ;  /* 0x0000003f00047c82 */ /* 0x000fe20008000000 */
[----:B------:R-:W-:Y:S02]  /*16b0*/  UIADD3 UR6, UR9, -0x1, UR10 ;  /* 0xffffffff09067890 */ /* 0x000fe4000fffe00a */
[----:B------:R-:W-:-:S04]  /*16c0*/  IMAD.U32 R4, RZ, RZ, UR10 ;  /* 0x0000000aff047e24 */ /* 0x000fc8000f8e00ff */
[----:B------:R-:W-:Y:S01]  /*16d0*/  IMAD.U32 R5, RZ, RZ, UR6 ;  /* 0x00000006ff057e24 */ /* 0x000fe2000f8e00ff */
[-C--:B------:R-:W-:Y:S01]  /*16e0*/  IABS R2, R4.reuse ;  /* 0x0000000400027213 */ /* 0x080fe20000000000 */
[----:B------:R-:W-:Y:S01]  /*16f0*/  ULOP3.LUT UR6, UR6, UR10, URZ, 0x3c, !UPT ;  /* 0x0000000a06067292 */ /* 0x000fe2000f8e3c3f */
[----:B------:R-:W-:Y:S02]  /*1700*/  IABS R6, R4 ;  /* 0x0000000400067213 */ /* 0x000fe40000000000 */
[----:B------:R-:W-:Y:S02]  /*1710*/  R2UR UR12, R2 ;  /* 0x00000000020c72ca */ /* 0x000fe400000e0000 */
[----:B------:R-:W-:-:S05]  /*1720*/  IABS R5, R5 ;  /* 0x0000000500057213 */ /* 0x000fca0000000000 */
[----:B------:R-:W-:-:S05]  /*1730*/  IMAD.MOV.U32 R4, RZ, RZ, R5 ;  /* 0x000000ffff047224 */ /* 0x000fca00078e0005 */
[----:B------:R-:W-:Y:S01]  /*1740*/  R2UR UR8, R4 ;  /* 0x00000000040872ca */ /* 0x000fe200000e0000 */
[----:B------:R-:W0:Y:S08]  /*1750*/  I2F.RP R2, UR12 ;  /* 0x0000000c00027d06 */ /* 0x000e300008209400 */
[----:B0-----:R-:W0:Y:S02]  /*1760*/  MUFU.RCP R2, R2 ;  /* 0x0000000200027308 */ /* 0x001e240000001000 */
[----:B0-----:R-:W-:-:S02]  /*1770*/  VIADD R3, R2, 0xffffffe ;  /* 0x0ffffffe02037836 */ /* 0x001fc40000000000 */
[----:B------:R-:W-:-:S04]  /*1780*/  IMAD.MOV R2, RZ, RZ, -R6 ;  /* 0x000000ffff027224 */ /* 0x000fc800078e0a06 */
[----:B------:R-:W0:Y:S02]  /*1790*/  F2I.FTZ.U32.TRUNC.NTZ R3, R3 ;  /* 0x0000000300037305 */ /* 0x000e24000021f000 */
[----:B0-----:R-:W-:-:S13]  /*17a0*/  R2UR UR5, R3 ;  /* 0x00000000030572ca */ /* 0x001fda00000e0000 */
[----:B------:R-:W-:-:S04]  /*17b0*/  UIADD3 UR7, URZ, -UR5, URZ ;  /* 0x800000053f077290 */ /* 0x000fc8000fffe03f */
[----:B------:R-:W-:-:S04]  /*17c0*/  UIMAD UR7, UR7, UR12, URZ ;  /* 0x0000000c070772a4 */ /* 0x000fc8000f8e023f */
[----:B------:R-:W-:-:S03]  /*17d0*/  UIMAD.WIDE.U32 UR4, UR5, UR7, UR4 ;  /* 0x00000007050472a5 */ /* 0x000fc6000f8e0004 */
[----:B------:R-:W-:Y:S01]  /*17e0*/  R2UR UR7, R2 ;  /* 0x00000000020772ca */ /* 0x000fe200000e0000 */
[----:B------:R-:W-:-:S12]  /*17f0*/  UIMAD.WIDE.U32 UR4, UR5, UR8, URZ ;  /* 0x00000008050472a5 */ /* 0x000fd8000f8e003f */
[----:B------:R-:W-:-:S04]  /*1800*/  UIMAD UR4, UR5, UR7, UR8 ;  /* 0x00000007050472a4 */ /* 0x000fc8000f8e0208 */
[----:B------:R-:W-:-:S11]  /*1810*/  UISETP.GT.U32.AND UP1, UPT, UR12, UR4, UPT ;  /* 0x000000040c00728c */ /* 0x000fd6000bf24070 */
[----:B------:R-:W-:Y:S02]  /*1820*/  @!UP1 UIADD3 UR4, UR4, -UR12, URZ ;  /* 0x8000000c04049290 */ /* 0x000fe4000fffe03f */
[----:B------:R-:W-:Y:S02]  /*1830*/  @!UP1 UIADD3 UR5, UR5, 0x1, URZ ;  /* 0x0000000105059890 */ /* 0x000fe4000fffe03f */
[----:B------:R-:W-:Y:S02]  /*1840*/  UISETP.GE.U32.AND UP0, UPT, UR4, UR12, UPT ;  /* 0x0000000c0400728c */ /* 0x000fe4000bf06070 */
[----:B------:R-:W-:-:S09]  /*1850*/  UISETP.GE.AND UP1, UPT, UR6, URZ, UPT ;  /* 0x0000003f0600728c */ /* 0x000fd2000bf26270 */
[----:B------:R-:W-:Y:S02]  /*1860*/  @UP0 UIADD3 UR5, UR5, 0x1, URZ ;  /* 0x0000000105050890 */ /* 0x000fe4000fffe03f */
[----:B------:R-:W-:-:S05]  /*1870*/  UISETP.NE.AND UP0, UPT, UR10, URZ, UPT ;  /* 0x0000003f0a00728c */ /* 0x000fca000bf05270 */
[----:B------:R-:W-:Y:S02]  /*1880*/  UMOV UR4, UR5 ;  /* 0x0000000500047c82 */ /* 0x000fe40008000000 */
[----:B------:R-:W-:-:S04]  /*1890*/  @!UP1 UIADD3 UR4, -UR4, URZ, URZ ;  /* 0x0000003f04049290 */ /* 0x000fc8000fffe13f */
[----:B------:R-:W-:-:S12]  /*18a0*/  @!UP0 ULOP3.LUT UR4, URZ, UR10, URZ, 0x33, !UPT ;  /* 0x0000000a3f048292 */ /* 0x000fd8000f8e333f */
.L_x_141:
[----:B------:R-:W-:Y:S01]  /*18b0*/  UIMAD UR40, UR39, UR4, URZ ;  /* 0x00000004272872a4 */ /* 0x000fe2000f8e023f */
[----:B------:R-:W-:Y:S02]  /*18c0*/  IMAD.U32 R2, RZ, RZ, UR9 ;  /* 0x00000009ff027e24 */ /* 0x000fe4000f8e00ff */
[----:B------:R-:W-:Y:S01]  /*18d0*/  FMUL.FTZ R0, R0, UR11 ;  /* 0x0000000b00007c20 */ /* 0x000fe20008410000 */
[----:B------:R-:W-:Y:S01]  /*18e0*/  IMAD.U32 R3, RZ, RZ, UR4 ;  /* 0x00000004ff037e24 */ /* 0x000fe2000f8e00ff */
[----:B------:R-:W-:Y:S02]  /*18f0*/  PLOP3.LUT P0, PT, PT, PT, PT, 0x80, 0x0 ;  /* 0x000000000000781c */ /* 0x000fe40003f0f070 */
[----:B------:R-:W-:Y:S02]  /*1900*/  CS2R R6, SRZ ;  /* 0x0000000000067805 */ /* 0x000fe4000001ff00 */
[----:B------:R-:W-:Y:S02]  /*1910*/  CS2R R44, SRZ ;  /* 0x00000000002c7805 */ /* 0x000fe4000001ff00 */
[----:B------:R-:W-:Y:S01]  /*1920*/  R2UR UR41, R0 ;  /* 0x00000000002972ca */ /* 0x000fe200000e0000 */
[----:B------:R-:W-:Y:S01]  /*1930*/  IMAD.MOV.U32 R0, RZ, RZ, RZ ;  /* 0x000000ffff007224 */ /* 0x000fe200078e00ff */
[----:B------:R-:W-:Y:S01]  /*1940*/  VIADDMNMX R2, R3, UR40, R2, PT ;  /* 0x0000002803027c46 */ /* 0x000fe2000b800102 */
[----:B------:R-:W-:Y:S01]  /*1950*/  IMAD.MOV.U32 R3, RZ, RZ, RZ ;  /* 0x000000ffff037224 */ /* 0x000fe200078e00ff */
[----:B------:R-:W-:-:S02]  /*1960*/  CS2R R8, SRZ ;  /* 0x0000000000087805 */ /* 0x000fc4000001ff00 */
[----:B------:R-:W-:Y:S02]  /*1970*/  CS2R R10, SRZ ;  /* 0x00000000000a7805 */ /* 0x000fe4000001ff00 */
[----:B------:R-:W-:Y:S02]  /*1980*/  R2UR UR49, R2 ;  /* 0x00000000023172ca */ /* 0x000fe400000e0000 */
[----:B------:R-:W-:Y:S02]  /*1990*/  CS2R R28, SRZ ;  /* 0x00000000001c7805 */ /* 0x000fe4000001ff00 */
[----:B------:R-:W-:Y:S01]  /*19a0*/  CS2R R12, SRZ ;  /* 0x00000000000c7805 */ /* 0x000fe2000001ff00 */
[----:B------:R-:W-:Y:S01]  /*19b0*/  IMAD.MOV.U32 R47, RZ, RZ, RZ ;  /* 0x000000ffff2f7224 */ /* 0x000fe200078e00ff */
        /* <DEDUP_REMOVED lines=9> */
[----:B------:R-:W-:Y:S01]  /*1a50*/  UISETP.GT.AND UP0, UPT, UR49, UR40, UPT ;  /* 0x000000283100728c */ /* 0x000fe2000bf04270 */
[----:B------:R-:W-:Y:S02]  /*1a60*/  CS2R R50, SRZ ;  /* 0x0000000000327805 */ /* 0x000fe4000001ff00 */
[----:B------:R-:W-:Y:S01]  /*1a70*/  CS2R R60, SRZ ;  /* 0x00000000003c7805 */ /* 0x000fe2000001ff00 */
[----:B------:R-:W-:Y:S01]  /*1a80*/  IMAD.MOV.U32 R90, RZ, RZ, RZ ;  /* 0x000000ffff5a7224 */ /* 0x000fe200078e00ff */
[----:B------:R-:W-:Y:S02]  /*1a90*/  CS2R R62, SRZ ;  /* 0x00000000003e7805 */ /* 0x000fe4000001ff00 */
[----:B------:R-:W-:Y:S02]  /*1aa0*/  CS2R R58, SRZ ;  /* 0x00000000003a7805 */ /* 0x000fe4000001ff00 */
[----:B------:R-:W-:-:S02]  /*1ab0*/  PLOP3.LUT P1, PT, PT, PT, UP0, 0x80, 0x0 ;  /* 0x000000000000781c */ /* 0x000fc40003f2f008 */
        /* <DEDUP_REMOVED lines=11> */
[----:B------:R-:W-:Y:S01]  /*1b70*/  CS2R R82, SRZ ;  /* 0x0000000000527805 */ /* 0x000fe2000001ff00 */
[----:B------:R-:W-:Y:S06]  /*1b80*/  @!P1 BRA `(.L_x_142) ;  /* 0x0000008400189947 */ /* 0x000fec0003800000 */
[----:B------:R-:W0:Y:S01]  /*1b90*/  S2R R4, SR_TID.X ;  /* 0x0000000000047919 */ /* 0x000e220000002100 */
[----:B------:R-:W1:Y:S01]  /*1ba0*/  S2UR UR6, SR_CgaCtaId ;  /* 0x00000000000679c3 */ /* 0x000e620000008800 */
[----:B------:R-:W-:Y:S02]  /*1bb0*/  UMOV UR5, 0x400 ;  /* 0x0000040000057882 */ /* 0x000fe40000000000 */
[----:B-1----:R-:W-:-:S04]  /*1bc0*/  ULEA UR5, UR6, UR5, 0x18 ;  /* 0x0000000506057291 */ /* 0x002fc8000f8ec03f */
[----:B------:R-:W-:Y:S01]  /*1bd0*/  UIADD3 UR5, UR5, 0x1c400, URZ ;  /* 0x0001c40005057890 */ /* 0x000fe2000fffe03f */
[----:B0-----:R-:W-:-:S03]  /*1be0*/  VIADD R5, R4, 0xffffff80 ;  /* 0xffffff8004057836 */ /* 0x001fc60000000000 */
[----:B------:R-:W-:Y:S02]  /*1bf0*/  ULOP3.LUT UP0, URZ, UR5, 0x9f, URZ, 0xc0, !UPT ;  /* 0x0000009f053f7892 */ /* 0x000fe4000f80c03f */
[----:B------:R-:W-:-:S04]  /*1c00*/  SHF.R.S32.HI R4, RZ, 0x1f, R5 ;  /* 0x0000001fff047819 */ /* 0x000fc80000011405 */
[----:B------:R-:W-:Y:S02]  /*1c10*/  PLOP3.LUT P0, PT, PT, PT, UP0, 0x80, 0x0 ;  /* 0x000000000000781c */ /* 0x000fe40003f0f008 */
[----:B------:R-:W-:-:S04]  /*1c20*/  LEA.HI R4, R4, R5, RZ, 0x7 ;  /* 0x0000000504047211 */ /* 0x000fc800078f38ff */
[----:B------:R-:W-:-:S05]  /*1c30*/  SHF.R.S32.HI R4, RZ, 0x7, R4 ;  /* 0x00000007ff047819 */ /* 0x000fca0000011404 */
[----:B------:R-:W0:Y:S02]  /*1c40*/  SHFL.IDX PT, R0, R4, RZ, 0x1f ;  /* 0x00001fff04007589 */ /* 0x000e2400000e0000 */
[----:B0-----:R-:W-:-:S13]  /*1c50*/  R2UR UR44, R0 ;  /* 0x00000000002c72ca */ /* 0x001fda00000e0000 */
        /* <DEDUP_REMOVED lines=23> */
.L_x_143:
[----:B------:R-:W0:Y:S01]  /*1dd0*/  S2UR UR5, SR_CgaCtaId ;  /* 0x00000000000579c3 */ /* 0x000e220000008800 */
[----:B------:R-:W-:Y:S01]  /*1de0*/  ULEA.HI UR4, UR47, UR47, URZ, 0x1 ;  /* 0x0000002f2f047291 */ /* 0x000fe2000f8f083f */
[----:B------:R-:W-:-:S03]  /*1df0*/  MOV R3, 0x400 ;  /* 0x0000040000037802 */ /* 0x000fc60000000f00 */
[----:B------:R-:W-:-:S04]  /*1e00*/  ULOP3.LUT UR4, UR4, 0xfffffffe, URZ, 0xc0, !UPT ;  /* 0xfffffffe04047892 */ /* 0x000fc8000f8ec03f */
[----:B------:R-:W-:-:S06]  /*1e10*/  UIADD3 UR4, UR47, -UR4, URZ ;  /* 0x800000042f047290 */ /* 0x000fcc000fffe03f */
[----:B------:R-:W-:Y:S02]  /*1e20*/  IMAD.U32 R4, RZ, RZ, UR4 ;  /* 0x00000004ff047e24 */ /* 0x000fe4000f8e00ff */
[----:B0-----:R-:W-:-:S05]  /*1e30*/  IMAD.U32 R2, RZ, RZ, UR5 ;  /* 0x00000005ff027e24 */ /* 0x001fca000f8e00ff */
[----:B------:R-:W-:Y:S02]  /*1e40*/  LEA R0, R2, R3, 0x18 ;  /* 0x0000000302007211 */ /* 0x000fe400078ec0ff */
[----:B------:R-:W-:Y:S01]  /*1e50*/  SHF.L.U32 R3, R4, 0x1f, RZ ;  /* 0x0000001f04037819 */ /* 0x000fe200000006ff */
[----:B------:R-:W-:-:S03]  /*1e60*/  IMAD.U32 R4, RZ, RZ, UR48 ;  /* 0x00000030ff047e24 */ /* 0x000fc6000f8e00ff */
[----:B------:R-:W0:Y:S02]  /*1e70*/  SYNCS.PHASECHK.TRANS64.TRYWAIT P1, [R0+URZ+0x2e800], R3 ;  /* 0x02e80003000075a7 */ /* 0x000e24000802017f */
[----:B------:R-:W-:Y:S01]  /*1e80*/  ISETP.NE.AND P0, PT, R4, 0x3, PT ;  /* 0x000000030400780c */ /* 0x000fe20003f05270 */
[----:B0-----:R-:W-:-:S12]  /*1e90*/  @!P1 BRA `(.L_x_144) ;  /* 0x0000011800909947 */ /* 0x001fd80003800000 */
.L_x_278:
[----:B------:R-:W-:Y:S05]  /*1ea0*/  @!P0 BRA `(.L_x_145) ;  /* 0x0000000000048947 */ /* 0x000fea0003800000 */
[----:B------:R-:W-:Y:S01]  /*1eb0*/  BPT.TRAP 0x1 ;  /* 0x000000040000795c */ /* 0x000fe20000300000 */
.L_x_145:
[----:B------:R-:W-:Y:S02]  /*1ec0*/  IMAD.U32 R6, RZ, RZ, UR46 ;  /* 0x0000002eff067e24 */ /* 0x000fe4000f8e00ff */
[----:B------:R-:W-:-:S03]  /*1ed0*/  IMAD.U32 R7, RZ, RZ, UR52 ;  /* 0x00000034ff077e24 */ /* 0x000fc6000f8e00ff */
[----:B------:R-:W-:Y:S01]  /*1ee0*/  SHF.L.U32 R6, R6, 0x1f, RZ ;  /* 0x0000001f06067819 */ /* 0x000fe200000006ff */
[----:B------:R-:W-:-:S04]  /*1ef0*/  IMAD R7, R7, 0x8, R0 ;  /* 0x0000000807077824 */ /* 0x000fc800078e0200 */
[----:B------:R1:W2:Y:S01]  /*1f00*/  SYNCS.PHASECHK.TRANS64.TRYWAIT P2, [R7+URZ+0x2e830], R6 ;  /* 0x02e83006070075a7 */ /* 0x0002a2000804017f */
[----:B------:R-:W-:Y:S05]  /*1f10*/  @!P0 BRA `(.L_x_146) ;  /* 0x0000000000048947 */ /* 0x000fea0003800000 */
[----:B------:R-:W-:Y:S01]  /*1f20*/  BPT.TRAP 0x1 ;  /* 0x000000040000795c */ /* 0x000fe20000300000 */
.L_x_146:
[----:B0-----:R-:W0:Y:S01]  /*1f30*/  S2R R3, SR_TID.X ;  /* 0x0000000000037919 */ /* 0x001e220000002100 */
[----:B------:R-:W-:-:S05]  /*1f40*/  VIADD R4, R0, 0x20400 ;  /* 0x0002040000047836 */ /* 0x000fca0000000000 */
[----:B------:R-:W-:-:S04]  /*1f50*/  SHF.R.U32.HI R4, RZ, 0x4, R4 ;  /* 0x00000004ff047819 */ /* 0x000fc80000011604 */
[----:B------:R-:W-:Y:S02]  /*1f60*/  LOP3.LUT R4, R4, 0x3fff, RZ, 0xc0, !PT ;  /* 0x00003fff04047812 */ /* 0x000fe400078ec0ff */
[----:B0-----:R-:W-:Y:S01]  /*1f70*/  LOP3.LUT P1, R3, R3, 0x7f, RZ, 0xc0, !PT ;  /* 0x0000007f03037812 */ /* 0x001fe2000782c0ff */
[----:B--2---:R-:W-:-:S12]  /*1f80*/  @P2 BRA `(.L_x_147) ;  /* 0x0000000000082947 */ /* 0x004fd80003800000 */
[----:B------:R-:W0:Y:S02]  /*1f90*/  SYNCS.PHASECHK.TRANS64.TRYWAIT P2, [R7+URZ+0x2e830], R6 ;  /* 0x02e83006070075a7 */ /* 0x000e24000804017f */
[----:B0-----:R-:W-:Y:S05]  /*1fa0*/  @!P2 BRA `(.L_x_148) ;  /* 0x000001180060a947 */ /* 0x001fea0003800000 */
.L_x_147:
[----:B------:R-:W-:Y:S05]  /*1fb0*/  WARPSYNC.ALL ;  /* 0x0000000000007948 */ /* 0x000fea0003800000 */
[----:B------:R-:W-:Y:S01]  /*1fc0*/  IMAD.MOV.U32 R25, RZ, RZ, RZ ;  /* 0x000000ffff197224 */ /* 0x000fe200078e00ff */
[----:B------:R-:W-:-:S04]  /*1fd0*/  LOP3.LUT R4, R4, 0x10000, RZ, 0xfc, !PT ;  /* 0x0001000004047812 */ /* 0x000fc800078efcff */
[----:B------:R-:W-:Y:S01]  /*1fe0*/  R2UR UR20, R4 ;  /* 0x00000000041472ca */ /* 0x000fe200000e0000 */
[----:B------:R-:W-:Y:S01]  /*1ff0*/  ULOP3.LUT UR12, UR54, 0x10000, URZ, 0xfc, !UPT ;  /* 0x00010000360c7892 */ /* 0x000fe2000f8efc3f */
[----:B------:R-:W-:Y:S01]  /*2000*/  WARPGROUP.ARRIVE ;  /* 0x00000000000079c5 */ /* 0x000fe20000000000 */
[----:B------:R-:W-:Y:S01]  /*2010*/  UMOV UR17, 0x40000040 ;  /* 0x4000004000117882 */ /* 0x000fe20000000000 */
[----:B------:R-:W-:Y:S01]  /*2020*/  UMOV UR19, 0x40000040 ;  /* 0x4000004000137882 */ /* 0x000fe20000000000 */
[----:B------:R-:W2:Y:S01]  /*2030*/  LDL R10, [R1+0x8] ;  /* 0x00000800010a7983 */ /* 0x000ea20000100800 */
[----:B------:R-:W-:Y:S01]  /*2040*/  UIADD3 UR7, UR12, 0x2, URZ ;  /* 0x000000020c077890 */ /* 0x000fe2000fffe03f */
[----:B01----:R-:W-:Y:S01]  /*2050*/  IMAD.U32 R6, RZ, RZ, UR53 ;  /* 0x00000035ff067e24 */ /* 0x003fe2000f8e00ff */
[----:B------:R-:W-:Y:S01]  /*2060*/  UMOV UR16, UR12 ;  /* 0x0000000c00107c82 */ /* 0x000fe20008000000 */
[----:B------:R-:W-:Y:S01]  /*2070*/  UIADD3 UR11, UR12, 0x4, URZ ;  /* 0x000000040c0b7890 */ /* 0x000fe2000fffe03f */
[----:B------:R-:W-:Y:S01]  /*2080*/  IMAD.U32 R5, RZ, RZ, UR49 ;  /* 0x00000031ff057e24 */ /* 0x000fe2000f8e00ff */
[----:B------:R-:W-:Y:S01]  /*2090*/  UIADD3 UR14, UR12, 0x6, URZ ;  /* 0x000000060c0e7890 */ /* 0x000fe2000fffe03f */
[----:B------:R-:W-:Y:S01]  /*20a0*/  P2R R8, PR, RZ, 0x2 ;  /* 0x00000002ff087803 */ /* 0x000fe20000000000 */
[----:B------:R-:W-:Y:S01]  /*20b0*/  UIMAD UR20, UR52, 0x700, UR20 ;  /* 0x00000700341478a4 */ /* 0x000fe2000f8e0214 */
[----:B------:R-:W-:Y:S01]  /*20c0*/  P2R R9, PR, RZ, 0x1 ;  /* 0x00000001ff097803 */ /* 0x000fe20000000000 */
[----:B------:R-:W-:Y:S01]  /*20d0*/  UMOV UR15, 0x40000040 ;  /* 0x40000040000f7882 */ /* 0x000fe20000000000 */
[----:B------:R-:W-:-:S02]  /*20e0*/  UIADD3 UR49, UR49, -0x2, URZ ;  /* 0xfffffffe31317890 */ /* 0x000fc4000fffe03f */
[----:B------:R-:W-:Y:S02]  /*20f0*/  UIADD3 UR4, UR20, 0x300, URZ ;  /* 0x0000030014047890 */ /* 0x000fe4000fffe03f */
[----:B------:R-:W-:Y:S01]  /*2100*/  UMOV UR18, UR20 ;  /* 0x0000001400127c82 */ /* 0x000fe20008000000 */
[----:B------:R-:W-:Y:S01]  /*2110*/  UIADD3 UR5, UR20, 0x400, URZ ;  /* 0x0000040014057890 */ /* 0x000fe2000fffe03f */
[----:B------:R-:W-:Y:S01]  /*2120*/  QGMMA.64x32x32.F32.E4M3.E4M3 R124, gdesc[UR16], RZ, !UPT, gsb0 ;  /* 0x00600000107c79f3 */ /* 0x000fe2000c0008ff */
[----:B------:R-:W-:Y:S01]  /*2130*/  UIADD3 UR18, UR20, 0x100, URZ ;  /* 0x0000010014127890 */ /* 0x000fe2000fffe03f */
[----:B------:R-:W-:Y:S01]  /*2140*/  UMOV UR19, 0x40000040 ;  /* 0x4000004000137882 */ /* 0x000fe20000000000 */
[----:B------:R-:W-:Y:S02]  /*2150*/  UIADD3 UR6, UR20, 0x500, URZ ;  /* 0x0000050014067890 */ /* 0x000fe4000fffe03f */
[----:B------:R-:W-:Y:S02]  /*2160*/  UIADD3 UR8, UR20, 0x2, URZ ;  /* 0x0000000214087890 */ /* 0x000fe4000fffe03f */
[----:B------:R-:W-:-:S02]  /*2170*/  UIADD3 UR9, UR20, 0x402, URZ ;  /* 0x0000040214097890 */ /* 0x000fc4000fffe03f */
[----:B------:R-:W-:Y:S02]  /*2180*/  UIADD3 UR10, UR20, 0x502, URZ ;  /* 0x00000502140a7890 */ /* 0x000fe4000fffe03f */
[----:B------:R-:W-:Y:S02]  /*2190*/  UIADD3 UR13, UR20, 0x4, URZ ;  /* 0x00000004140d7890 */ /* 0x000fe4000fffe03f */
[----:B------:R-:W-:Y:S02]  /*21a0*/  UIADD3 UR12, UR20, 0x504, URZ ;  /* 0x00000504140c7890 */ /* 0x000fe4000fffe03f */
[----:B------:R-:W-:Y:S01]  /*21b0*/  UISETP.GE.AND UP0, UPT, UR49, UR40, UPT ;  /* 0x000000283100728c */ /* 0x000fe2000bf06270 */
        /* <DEDUP_REMOVED lines=8> */
[----:B------:R-:W-:Y:S01]  /*2240*/  UMOV UR18, UR4 ;  /* 0x0000000400127c82 */ /* 0x000fe20008000000 */
[----:B------:R-:W-:Y:S01]  /*2250*/  UMOV UR19, 0x40000040 ;  /* 0x4000004000137882 */ /* 0x000fe20000000000 */
[----:B------:R-:W-:Y:S01]  /*2260*/  UIADD3 UR4, UR20, 0x600, URZ ;  /* 0x0000060014047890 */ /* 0x000fe2000fffe03f */
[----:B------:R-:W-:Y:S02]  /*2270*/  WARPGROUP.DEPBAR.LE gsb0, 0x0 ;  /* 0x00008000000079c5 */ /* 0x000fe40000010000 */
[----:B------:R-:W-:-:S06]  /*2280*/  WARPGROUP.ARRIVE ;  /* 0x00000000000079c5 */ /* 0x000fcc0000000000 */
[----:B------:R-:W-:Y:S01]  /*2290*/  QGMMA.64x32x32.F32.E4M3.E4M3 R76, gdesc[UR16], RZ, !UPT, gsb0 ;  /* 0x00600000104c79f3 */ /* 0x000fe2000c0008ff */
[----:B------:R-:W-:Y:S01]  /*22a0*/  UMOV UR18, UR5 ;  /* 0x0000000500127c82 */ /* 0x000fe20008000000 */
[----:B------:R-:W-:Y:S01]  /*22b0*/  UMOV UR19, 0x40000040 ;  /* 0x4000004000137882 */ /* 0x000fe20000000000 */
[----:B------:R-:W-:Y:S01]  /*22c0*/  UMOV UR5, 0x40000040 ;  /* 0x4000004000057882 */ /* 0x000fe20000000000 */
[----:B------:R-:W-:Y:S02]  /*22d0*/  WARPGROUP.DEPBAR.LE gsb0, 0x0 ;  /* 0x00008000000079c5 */ /* 0x000fe40000010000 */
[----:B------:R-:W-:-:S06]  /*22e0*/  WARPGROUP.ARRIVE ;  /* 0x00000000000079c5 */ /* 0x000fcc0000000000 */
[----:B------:R-:W-:Y:S01]  /*22f0*/  QGMMA.64x32x32.F32.E4M3.E4M3 R60, gdesc[UR16], RZ, !UPT, gsb0 ;  /* 0x00600000103c79f3 */ /* 0x000fe2000c0008ff */
[----:B------:R-:W-:Y:S01]  /*2300*/  UMOV UR18, UR6 ;  /* 0x0000000600127c82 */ /* 0x000fe20008000000 */
[----:B------:R-:W-:Y:S01]  /*2310*/  UMOV UR19, 0x40000040 ;  /* 0x4000004000137882 */ /* 0x000fe20000000000 */
[----:B------:R-:W-:Y:S01]  /*2320*/  UMOV UR6, UR8 ;  /* 0x0000000800067c82 */ /* 0x000fe20008000000 */
[----:B------:R-:W-:Y:S01]  /*2330*/  UIADD3 UR8, UR20, 0x302, URZ ;  /* 0x0000030214087890 */ /* 0x000fe2000fffe03f */
[----:B--2---:R-:W-:-:S05]  /*2340*/  IADD3 R6, R6, 0xe0, -R10 ;  /* 0x000000e006067810 */ /* 0x004fca0007ffe80a */
[----:B------:R-:W-:-:S05]  /*2350*/  IMAD R6, R5, -0xe0, R6 ;  /* 0xffffff2005067824 */ /* 0x000fca00078e0206 */
[C---:B------:R-:W-:Y:S02]  /*2360*/  ISETP.GT.AND P3, PT, R6.reuse, RZ, PT ;  /* 0x000000ff0600720c */ /* 0x040fe40003f64270 */
[C---:B------:R-:W-:Y:S02]  /*2370*/  ISETP.GT.AND P6, PT, R6.reuse, 0x1, PT ;  /* 0x000000010600780c */ /* 0x040fe40003fc4270 */
[C---:B------:R-:W-:Y:S02]  /*2380*/  ISETP.GT.AND P5, PT, R6.reuse, 0x8, PT ;  /* 0x000000080600780c */ /* 0x040fe40003fa4270 */
[C---:B------:R-:W-:Y:S02]  /*2390*/  ISETP.GT.AND P2, PT, R6.reuse, 0x9, PT ;  /* 0x000000090600780c */ /* 0x040fe40003f44270 */
[C---:B------:R-:W-:Y:S02]  /*23a0*/  ISETP.GT.AND P4, PT, R6.reuse, 0x10, PT ;  /* 0x000000100600780c */ /* 0x040fe40003f84270 */
[----:B------:R-:W-:-:S02]  /*23b0*/  ISETP.GT.AND P1, PT, R6, 0xb9, PT ;  /* 0x000000b90600780c */ /* 0x000fc40003f24270 */
[----:B------:R-:W-:Y:S01]  /*23c0*/  ISETP.GT.AND P0, PT, R6, 0xc0, PT ;  /* 0x000000c00600780c */ /* 0x000fe20003f04270 */
[----:B------:R-:W-:Y:S02]  /*23d0*/  WARPGROUP.DEPBAR.LE gsb0, 0x0 ;  /* 0x00008000000079c5 */ /* 0x000fe40000010000 */
[----:B------:R-:W-:-:S06]  /*23e0*/  WARPGROUP.ARRIVE ;  /* 0x00000000000079c5 */ /* 0x000fcc0000000000 */
[----:B------:R-:W-:Y:S01]  /*23f0*/  QGMMA.64x32x32.F32.E4M3.E4M3 R44, gdesc[UR16], RZ, !UPT, gsb0 ;  /* 0x00600000102c79f3 */ /* 0x000fe2000c0008ff */
[----:B------:R-:W-:Y:S01]  /*2400*/  UMOV UR18, UR4 ;  /* 0x0000000400127c82 */ /* 0x000fe20008000000 */
[----:B------:R-:W-:Y:S01]  /*2410*/  UMOV UR19, 0x40000040 ;  /* 0x4000004000137882 */ /* 0x000fe20000000000 */
[----:B------:R-:W-:Y:S01]  /*2420*/  UMOV UR4, UR7 ;  /* 0x0000000700047c82 */ /* 0x000fe20008000000 */
[----:B------:R-:W-:Y:S01]  /*2430*/  UMOV UR7, 0x40000040 ;  /* 0x4000004000077882 */ /* 0x000fe20000000000 */
[----:B------:R-:W-:Y:S02]  /*2440*/  WARPGROUP.DEPBAR.LE gsb0, 0x0 ;  /* 0x00008000000079c5 */ /* 0x000fe40000010000 */
[----:B------:R-:W-:-:S06]  /*2450*/  WARPGROUP.ARRIVE ;  /* 0x00000000000079c5 */ /* 0x000fcc0000000000 */
[----:B------:R-:W-:Y:S03]  /*2460*/  QGMMA.64x32x32.F32.E4M3.E4M3 R28, gdesc[UR16], RZ, !UPT, gsb0 ;  /* 0x00600000101c79f3 */ /* 0x000fe6000c0008ff */
        /* <DEDUP_REMOVED lines=21> */
[----:B------:R-:W-:Y:S01]  /*25c0*/  UMOV UR9, 0x40000040 ;  /* 0x4000004000097882 */ /* 0x000fe20000000000 */
[----:B------:R-:W-:Y:S02]  /*25d0*/  WARPGROUP.DEPBAR.LE gsb0, 0x0 ;  /* 0x00008000000079c5 */ /* 0x000fe40000010000 */
[----:B------:R-:W-:-:S06]  /*25e0*/  WARPGROUP.ARRIVE ;  /* 0x00000000000079c5 */ /* 0x000fcc0000000000 */
[----:B------:R-:W-:Y:S01]  /*25f0*/  QGMMA.64x32x32.F32.E4M3.E4M3 R60, gdesc[UR4], R60, gsb0 ;  /* 0x00600000043c79f3 */ /* 0x000fe2000800083c */
[----:B------:R-:W-:Y:S01]  /*2600*/  UMOV UR6, UR10 ;  /* 0x0000000a00067c82 */ /* 0x000fe20008000000 */
[----:B------:R-:W-:Y:S01]  /*2610*/  UMOV UR7, 0x40000040 ;  /* 0x4000004000077882 */ /* 0x000fe20000000000 */
[----:B------:R-:W-:Y:S01]  /*2620*/  UMOV UR10, UR13 ;  /* 0x0000000d000a7c82 */ /* 0x000fe20008000000 */
        /* <DEDUP_REMOVED lines=40> */
[----:B------:R-:W-:Y:S01]  /*28b0*/  UMOV UR12, UR14 ;  /* 0x0000000e000c7c82 */ /* 0x000fe20008000000 */
[----:B------:R-:W-:Y:S01]  /*28c0*/  UMOV UR14, UR7 ;  /* 0x00000007000e7c82 */ /* 0x000fe20008000000 */
        /* <DEDUP_REMOVED lines=21> */
[----:B------:R-:W-:Y:S01]  /*2a20*/  UIADD3 UR14, UR20, 0x206, URZ ;  /* 0x00000206140e7890 */ /* 0x000fe2000fffe03f */
[----:B------:R-:W-:Y:S01]  /*2a30*/  FMNMX.FTZ R5, R124, R125, !PT ;  /* 0x0000007d7c057209 */ /* 0x000fe20007810000 */
[----:B------:R-:W-:Y:S01]  /*2a40*/  UMOV UR15, 0x40000040 ;  /* 0x40000040000f7882 */ /* 0x000fe20000000000 */
[----:B------:R-:W-:-:S02]  /*2a50*/  FSEL R129, R129, -INF , P2 ;  /* 0xff80000081817808 */ /* 0x000fc40001000000 */
[----:B------:R-:W-:Y:S02]  /*2a60*/  FMNMX.FTZ R10, R128, R5, !PT ;  /* 0x00000005800a7209 */ /* 0x000fe40007810000 */
[----:B------:R-:W-:Y:S02]  /*2a70*/  FSEL R126, R126, -INF , P3 ;  /* 0xff8000007e7e7808 */ /* 0x000fe40001800000 */
[----:B------:R-:W-:Y:S02]  /*2a80*/  ISETP.GT.AND P3, PT, R6, 0x11, PT ;  /* 0x000000110600780c */ /* 0x000fe40003f64270 */
[----:B------:R-:W-:Y:S02]  /*2a90*/  FSEL R132, R132, -INF , P4 ;  /* 0xff80000084847808 */ /* 0x000fe40002000000 */
[----:B------:R-:W-:Y:S02]  /*2aa0*/  FMNMX.FTZ R5, R129, R10, !PT ;  /* 0x0000000a81057209 */ /* 0x000fe40007810000 */
[----:B------:R-:W-:-:S02]  /*2ab0*/  FSEL R127, R127, -INF , P6 ;  /* 0xff8000007f7f7808 */ /* 0x000fc40003000000 */
[----:B------:R-:W-:Y:S02]  /*2ac0*/  ISETP.GT.AND P6, PT, R6, 0x18, PT ;  /* 0x000000180600780c */ /* 0x000fe40003fc4270 */
[----:B------:R-:W-:Y:S02]  /*2ad0*/  FSEL R133, R133, -INF , P3 ;  /* 0xff80000085857808 */ /* 0x000fe40001800000 */
[----:B------:R-:W-:Y:S02]  /*2ae0*/  FMNMX.FTZ R10, R132, R5, !PT ;  /* 0x00000005840a7209 */ /* 0x000fe40007810000 */
[----:B------:R-:W-:Y:S02]  /*2af0*/  FSEL R130, R130, -INF , P5 ;  /* 0xff80000082827808 */ /* 0x000fe40002800000 */
        /* <DEDUP_REMOVED lines=8> */
[C---:B------:R-:W-:Y:S02]  /*2b80*/  ISETP.GT.AND P6, PT, R6.reuse, 0x21, PT ;  /* 0x000000210600780c */ /* 0x040fe40003fc4270 */
[----:B------:R-:W-:Y:S02]  /*2b90*/  FMNMX.FTZ R5, R137, R10, !PT ;  /* 0x0000000a89057209 */ /* 0x000fe40007810000 */
[----:B------:R-:W-:Y:S02]  /*2ba0*/  FSEL R139, R139, -INF , P5 ;  /* 0xff8000008b8b7808 */ /* 0x000fe40002800000 */
[C---:B------:R-:W-:Y:S02]  /*2bb0*/  ISETP.GT.AND P5, PT, R6.reuse, 0x28, PT ;  /* 0x000000280600780c */ /* 0x040fe40003fa4270 */
[----:B------:R-:W-:Y:S02]  /*2bc0*/  FSEL R131, R131, -INF , P2 ;  /* 0xff80000083837808 */ /* 0x000fe40001000000 */
[----:B------:R-:W-:-:S02]  /*2bd0*/  ISETP.GT.AND P2, PT, R6, 0x29, PT ;  /* 0x000000290600780c */ /* 0x000fc40003f44270 */
[----:B------:R-:W-:Y:S02]  /*2be0*/  FSEL R134, R134, -INF , P4 ;  /* 0xff80000086867808 */ /* 0x000fe40002000000 */
[----:B------:R-:W-:Y:S01]  /*2bf0*/  ISETP.GT.AND P4, PT, R6, 0x30, PT ;  /* 0x000000300600780c */ /* 0x000fe20003f84270 */
[----:B------:R-:W-:Y:S02]  /*2c00*/  WARPGROUP.DEPBAR.LE gsb0, 0x0 ;  /* 0x00008000000079c5 */ /* 0x000fe40000010000 */
[----:B------:R-:W-:Y:S01]  /*2c10*/  WARPGROUP.ARRIVE ;  /* 0x00000000000079c5 */ /* 0x000fe20000000000 */
[----:B------:R-:W-:Y:S02]  /*2c20*/  FSEL R108, R108, -INF , P3 ;  /* 0xff8000006c6c7808 */ /* 0x000fe40001800000 */
[----:B------:R-:W-:Y:S02]  /*2c30*/  FSEL R109, R109, -INF , P6 ;  /* 0xff8000006d6d7808 */ /* 0x000fe40003000000 */
[----:B------:R-:W-:Y:S01]  /*2c40*/  FMNMX.FTZ R10, R108, R5, !PT ;  /* 0x000000056c0a7209 */ /* 0x000fe20007810000 */
[----:B------:R-:W-:Y:S01]  /*2c50*/  QGMMA.64x32x32.F32.E4M3.E4M3 R92, gdesc[UR12], R92, gsb0 ;  /* 0x006000000c5c79f3 */ /* 0x000fe2000800085c */
[----:B------:R-:W-:Y:S01]  /*2c60*/  UIADD3 UR14, UR20, 0x306, URZ ;  /* 0x00000306140e7890 */ /* 0x000fe2000fffe03f */
[----:B------:R-:W-:Y:S01]  /*2c70*/  FSEL R112, R112, -INF , P5 ;  /* 0xff80000070707808 */ /* 0x000fe20002800000 */
[----:B------:R-:W-:Y:S01]  /*2c80*/  UMOV UR15, 0x40000040 ;  /* 0x40000040000f7882 */ /* 0x000fe20000000000 */
[----:B------:R-:W-:Y:S01]  /*2c90*/  FMNMX.FTZ R5, R109, R10, !PT ;  /* 0x0000000a6d057209 */ /* 0x000fe20007810000 */
[----:B------:R-:W-:Y:S01]  /*2ca0*/  UIADD3 UR20, UR20, 0x606, URZ ;  /* 0x0000060614147890 */ /* 0x000fe2000fffe03f */
        /* <DEDUP_REMOVED lines=33> */
[----:B------:R-:W-:Y:S01]  /*2ec0*/  UMOV UR14, UR6 ;  /* 0x00000006000e7c82 */ /* 0x000fe20008000000 */
[----:B------:R-:W-:Y:S01]  /*2ed0*/  UMOV UR15, 0x40000040 ;  /* 0x40000040000f7882 */ /* 0x000fe20000000000 */
[----:B------:R-:W-:-:S02]  /*2ee0*/  FSEL R96, R96, -INF , P5 ;  /* 0xff80000060607808 */ /* 0x000fc40002800000 */
[----:B------:R-:W-:Y:S02]  /*2ef0*/  FMNMX.FTZ R5, R93, R10, !PT ;  /* 0x0000000a5d057209 */ /* 0x000fe40007810000 */
[----:B------:R-:W-:Y:S02]  /*2f00*/  FSEL R97, R97, -INF , P2 ;  /* 0xff80000061617808 */ /* 0x000fe40001000000 */
[----:B------:R-:W-:Y:S02]  /*2f10*/  FMNMX.FTZ R10, R96, R5, !PT ;  /* 0x00000005600a7209 */ /* 0x000fe40007810000 */
[----:B------:R-:W-:Y:S02]  /*2f20*/  FSEL R94, R94, -INF , P3 ;  /* 0xff8000005e5e7808 */ /* 0x000fe40001800000 */
[----:B------:R-:W-:Y:S02]  /*2f30*/  ISETP.GT.AND P3, PT, R6, 0x51, PT ;  /* 0x000000510600780c */ /* 0x000fe40003f64270 */
        /* <DEDUP_REMOVED lines=11> */
[----:B------:R-:W-:Y:S02]  /*2ff0*/  FSEL R105, R105, -INF , P5 ;  /* 0xff80000069697808 */ /* 0x000fe40002800000 */
[----:B------:R-:W-:-:S02]  /*3000*/  ISETP.GT.AND P4, PT, R6, 0x60, PT ;  /* 0x000000600600780c */ /* 0x000fc40003f84270 */
[----:B------:R-:W-:Y:S02]  /*3010*/  FMNMX.FTZ R10, R104, R5, !PT ;  /* 0x00000005680a7209 */ /* 0x000fe40007810000 */
[----:B------:R-:W-:Y:S02]  /*3020*/  FSEL R103, R103, -INF , P3 ;  /* 0xff80000067677808 */ /* 0x000fe40001800000 */
[C---:B------:R-:W-:Y:S02]  /*3030*/  ISETP.GT.AND P3, PT, R6.reuse, 0x61, PT ;  /* 0x000000610600780c */ /* 0x040fe40003f64270 */
[----:B------:R-:W-:Y:S02]  /*3040*/  FMNMX.FTZ R5, R105, R10, !PT ;  /* 0x0000000a69057209 */ /* 0x000fe40007810000 */
[----:B------:R-:W-:Y:S02]  /*3050*/  FSEL R99, R99, -INF , P2 ;  /* 0xff80000063637808 */ /* 0x000fe40001000000 */
[----:B------:R-:W-:-:S02]  /*3060*/  ISETP.GT.AND P2, PT, R6, 0x68, PT ;  /* 0x000000680600780c */ /* 0x000fc40003f44270 */
[----:B------:R-:W-:Y:S02]  /*3070*/  FSEL R106, R106, -INF , P6 ;  /* 0xff8000006a6a7808 */ /* 0x000fe40003000000 */
[C---:B------:R-:W-:Y:S02]  /*3080*/  ISETP.GT.AND P6, PT, R6.reuse, 0x69, PT ;  /* 0x000000690600780c */ /* 0x040fe40003fc4270 */
[----:B------:R-:W-:Y:S02]  /*3090*/  FSEL R107, R107, -INF , P5 ;  /* 0xff8000006b6b7808 */ /* 0x000fe40002800000 */
[----:B------:R-:W-:Y:S01]  /*30a0*/  ISETP.GT.AND P5, PT, R6, 0x70, PT ;  /* 0x000000700600780c */ /* 0x000fe20003fa4270 */
[----:B------:R-:W-:Y:S02]  /*30b0*/  WARPGROUP.DEPBAR.LE gsb0, 0x0 ;  /* 0x00008000000079c5 */ /* 0x000fe40000010000 */
[----:B------:R-:W-:Y:S01]  /*30c0*/  WARPGROUP.ARRIVE ;  /* 0x00000000000079c5 */ /* 0x000fe20000000000 */
[----:B------:R-:W-:-:S02]  /*30d0*/  FSEL R76, R76, -INF , P4 ;  /* 0xff8000004c4c7808 */ /* 0x000fc40002000000 */
[----:B------:R-:W-:Y:S02]  /*30e0*/  FSEL R77, R77, -INF , P3 ;  /* 0xff8000004d4d7808 */ /* 0x000fe40001800000 */
[----:B------:R-:W-:Y:S01]  /*30f0*/  FMNMX.FTZ R10, R76, R5, !PT ;  /* 0x000000054c0a7209 */ /* 0x000fe20007810000 */
[----:B------:R-:W-:Y:S01]  /*3100*/  QGMMA.64x32x32.F32.E4M3.E4M3 R60, gdesc[UR12], R60, gsb0 ;  /* 0x006000000c3c79f3 */ /* 0x000fe2000800083c */
[----:B------:R-:W-:Y:S01]  /*3110*/  UMOV UR14, UR7 ;  /* 0x00000007000e7c82 */ /* 0x000fe20008000000 */
[----:B------:R-:W-:Y:S01]  /*3120*/  UMOV UR15, 0x40000040 ;  /* 0x40000040000f7882 */ /* 0x000fe20000000000 */
[----:B------:R-:W-:Y:S02]  /*3130*/  FSEL R80, R80, -INF , P2 ;  /* 0xff80000050507808 */ /* 0x000fe40001000000 */
[----:B------:R-:W-:Y:S02]  /*3140*/  FMNMX.FTZ R5, R77, R10, !PT ;  /* 0x0000000a4d057209 */ /* 0x000fe40007810000 */
        /* <DEDUP_REMOVED lines=19> */
[C---:B------:R-:W-:Y:S02]  /*3280*/  ISETP.GT.AND P5, PT, R6.reuse, 0x81, PT ;  /* 0x000000810600780c */ /* 0x040fe40003fa4270 */
[----:B------:R-:W-:Y:S02]  /*3290*/  FMNMX.FTZ R5, R89, R10, !PT ;  /* 0x0000000a59057209 */ /* 0x000fe40007810000 */
[----:B------:R-:W-:Y:S02]  /*32a0*/  FSEL R87, R87, -INF , P4 ;  /* 0xff80000057577808 */ /* 0x000fe40002000000 */
[----:B------:R-:W-:Y:S02]  /*32b0*/  ISETP.GT.AND P4, PT, R6, 0x88, PT ;  /* 0x000000880600780c */ /* 0x000fe40003f84270 */
        /* <DEDUP_REMOVED lines=47> */
[----:B------:R-:W-:Y:S02]  /*35b0*/  FSEL R48, R48, -INF , P6 ;  /* 0xff80000030307808 */ /* 0x000fe40003000000 */
[----:B------:R-:W-:Y:S02]  /*35c0*/  FMNMX.FTZ R5, R45, R10, !PT ;  /* 0x0000000a2d057209 */ /* 0x000fe40007810000 */
[----:B------:R-:W-:Y:S02]  /*35d0*/  FSEL R49, R49, -INF , P5 ;  /* 0xff80000031317808 */ /* 0x000fe40002800000 */
        /* <DEDUP_REMOVED lines=10> */
[----:B------:R-:W-:Y:S02]  /*3680*/  FMNMX.FTZ R10, R140, R5, !PT ;  /* 0x000000058c0a7209 */ /* 0x000fe40007810000 */
[----:B------:R-:W-:Y:S02]  /*3690*/  FSEL R142, R57, -INF , P1 ;  /* 0xff800000398e7808 */ /* 0x000fe40000800000 */
[----:B------:R-:W-:-:S02]  /*36a0*/  FMNMX.FTZ R5, R141, R10, !PT ;  /* 0x0000000a8d057209 */ /* 0x000fc40007810000 */
[----:B------:R-:W-:Y:S02]  /*36b0*/  ISETP.GT.AND P1, PT, R6, 0xc1, PT ;  /* 0x000000c10600780c */ /* 0x000fe40003f24270 */
[----:B------:R-:W-:Y:S02]  /*36c0*/  FMNMX.FTZ R10, R142, R5, !PT ;  /* 0x000000058e0a7209 */ /* 0x000fe40007810000 */
[----:B------:R-:W-:Y:S02]  /*36d0*/  FSEL R58, R58, -INF , P2 ;  /* 0xff8000003a3a7808 */ /* 0x000fe40001000000 */
[C---:B------:R-:W-:Y:S02]  /*36e0*/  ISETP.GT.AND P2, PT, R6.reuse, 0xc9, PT ;  /* 0x000000c90600780c */ /* 0x040fe40003f44270 */
[----:B------:R-:W-:Y:S02]  /*36f0*/  FSEL R55, R55, -INF , P3 ;  /* 0xff80000037377808 */ /* 0x000fe40001800000 */
[----:B------:R-:W-:-:S02]  /*3700*/  ISETP.GT.AND P3, PT, R6, 0xd0, PT ;  /* 0x000000d00600780c */ /* 0x000fc40003f64270 */
[----:B------:R-:W-:Y:S02]  /*3710*/  FSEL R54, R54, -INF , P4 ;  /* 0xff80000036367808 */ /* 0x000fe40002000000 */
[C---:B------:R-:W-:Y:S02]  /*3720*/  ISETP.GT.AND P4, PT, R6.reuse, 0xd1, PT ;  /* 0x000000d10600780c */ /* 0x040fe40003f84270 */
[----:B------:R-:W-:Y:S02]  /*3730*/  FSEL R51, R51, -INF , P5 ;  /* 0xff80000033337808 */ /* 0x000fe40002800000 */
[----:B------:R-:W-:Y:S02]  /*3740*/  ISETP.GT.AND P5, PT, R6, 0xd8, PT ;  /* 0x000000d80600780c */ /* 0x000fe40003fa4270 */
[----:B------:R-:W-:Y:S02]  /*3750*/  FSEL R50, R50, -INF , P6 ;  /* 0xff80000032327808 */ /* 0x000fe40003000000 */
[----:B------:R-:W-:-:S02]  /*3760*/  ISETP.GT.AND P6, PT, R6, 0xd9, PT ;  /* 0x000000d90600780c */ /* 0x000fc40003fc4270 */
[----:B------:R-:W-:Y:S02]  /*3770*/  P2R R15, PR, RZ, 0x2 ;  /* 0x00000002ff0f7803 */ /* 0x000fe40000000000 */
[----:B------:R-:W-:Y:S01]  /*3780*/  P2R R13, PR, RZ, 0x4 ;  /* 0x00000004ff0d7803 */ /* 0x000fe20000000000 */
[----:B------:R-:W-:Y:S02]  /*3790*/  WARPGROUP.DEPBAR.LE gsb0, 0x0 ;  /* 0x00008000000079c5 */ /* 0x000fe40000010000 */
[----:B------:R-:W-:Y:S02]  /*37a0*/  FSEL R143, R28, -INF , P0 ;  /* 0xff8000001c8f7808 */ /* 0x000fe40000000000 */
[----:B------:R-:W-:Y:S02]  /*37b0*/  ISETP.GT.AND P0, PT, R6, 0xc8, PT ;  /* 0x000000c80600780c */ /* 0x000fe40003f04270 */
[----:B------:R-:W-:Y:S02]  /*37c0*/  FSEL R146, R29, -INF , P1 ;  /* 0xff8000001d927808 */ /* 0x000fe40000800000 */
[----:B------:R-:W-:-:S02]  /*37d0*/  FMNMX.FTZ R5, R143, R10, !PT ;  /* 0x0000000a8f057209 */ /* 0x000fc40007810000 */
[----:B------:R-:W-:Y:S02]  /*37e0*/  FSEL R150, R32, -INF , P0 ;  /* 0xff80000020967808 */ /* 0x000fe40000000000 */
[----:B------:R-:W-:Y:S02]  /*37f0*/  FMNMX.FTZ R5, R146, R5, !PT ;  /* 0x0000000592057209 */ /* 0x000fe40007810000 */
[----:B------:R-:W-:Y:S02]  /*3800*/  FSEL R148, R33, -INF , P2 ;  /* 0xff80000021947808 */ /* 0x000fe40001000000 */
[----:B------:R-:W-:Y:S02]  /*3810*/  FMNMX.FTZ R5, R150, R5, !PT ;  /* 0x0000000596057209 */ /* 0x000fe40007810000 */
        /* <DEDUP_REMOVED lines=8> */
[----:B------:R-:W-:Y:S02]  /*38a0*/  FMNMX.FTZ R33, R126, R127, !PT ;  /* 0x0000007f7e217209 */ /* 0x000fe40007810000 */
[----:B------:R-:W-:Y:S02]  /*38b0*/  FMNMX.FTZ R10, R147, R10, !PT ;  /* 0x0000000a930a7209 */ /* 0x000fe40007810000 */
[----:B------:R-:W-:Y:S02]  /*38c0*/  P2R R14, PR, RZ, 0x1 ;  /* 0x00000001ff0e7803 */ /* 0x000fe40000000000 */
[C---:B------:R-:W-:Y:S01]  /*38d0*/  ISETP.GT.AND P0, PT, R6.reuse, 0xb9, PT ;  /* 0x000000b90600780c */ /* 0x040fe20003f04270 */
[----:B------:R-:W0:Y:S01]  /*38e0*/  SHFL.BFLY PT, R5, R10, 0x2, 0x1f ;  /* 0x0c401f000a057f89 */ /* 0x000e2200000e0000 */
[----:B------:R-:W-:Y:S02]  /*38f0*/  ISETP.GT.AND P1, PT, R6, 0xc0, PT ;  /* 0x000000c00600780c */ /* 0x000fe40003f24270 */
[----:B------:R-:W-:-:S02]  /*3900*/  FMNMX.FTZ R6, R130, R33, !PT ;  /* 0x0000002182067209 */ /* 0x000fc40007810000 */
[----:B------:R-:W-:Y:S02]  /*3910*/  FSEL R59, R59, -INF , P0 ;  /* 0xff8000003b3b7808 */ /* 0x000fe40000000000 */
[----:B------:R-:W-:Y:S02]  /*3920*/  FMNMX.FTZ R37, R131, R6, !PT ;  /* 0x0000000683257209 */ /* 0x000fe40007810000 */
[----:B------:R-:W-:Y:S02]  /*3930*/  FSEL R30, R30, -INF , P1 ;  /* 0xff8000001e1e7808 */ /* 0x000fe40000800000 */
[----:B------:R-:W-:Y:S02]  /*3940*/  FMNMX.FTZ R6, R134, R37, !PT ;  /* 0x0000002586067209 */ /* 0x000fe40007810000 */
[----:B------:R-:W-:Y:S02]  /*3950*/  ISETP.NE.AND P1, PT, R15, RZ, PT ;  /* 0x000000ff0f00720c */ /* 0x000fe40003f25270 */
[----:B------:R-:W-:-:S02]  /*3960*/  FMNMX.FTZ R37, R135, R6, !PT ;  /* 0x0000000687257209 */ /* 0x000fc40007810000 */
[----:B------:R-:W-:Y:S02]  /*3970*/  ISETP.NE.AND P0, PT, R14, RZ, PT ;  /* 0x000000ff0e00720c */ /* 0x000fe40003f05270 */
[----:B------:R-:W-:Y:S02]  /*3980*/  FMNMX.FTZ R6, R138, R37, !PT ;  /* 0x000000258a067209 */ /* 0x000fe40007810000 */
[----:B------:R-:W-:Y:S02]  /*3990*/  FSEL R31, R31, -INF , P1 ;  /* 0xff8000001f1f7808 */ /* 0x000fe40000800000 */
[----:B------:R-:W-:Y:S02]  /*39a0*/  FMNMX.FTZ R41, R139, R6, !PT ;  /* 0x000000068b297209 */ /* 0x000fe40007810000 */
[----:B0-----:R-:W-:Y:S02]  /*39b0*/  FMNMX.FTZ R11, R10, R5, !PT ;  /* 0x000000050a0b7209 */ /* 0x001fe40007810000 */
[----:B------:R-:W-:-:S02]  /*39c0*/  FMNMX.FTZ R6, R110, R41, !PT ;  /* 0x000000296e067209 */ /* 0x000fc40007810000 */
[----:B------:R-:W-:Y:S01]  /*39d0*/  FSEL R34, R34, -INF , P0 ;  /* 0xff80000022227808 */ /* 0x000fe20000000000 */
[----:B------:R-:W0:Y:S01]  /*39e0*/  SHFL.BFLY PT, R12, R11, 0x1, 0x1f ;  /* 0x0c201f000b0c7f89 */ /* 0x000e2200000e0000 */
[----:B------:R-:W-:Y:S02]  /*39f0*/  FMNMX.FTZ R41, R111, R6, !PT ;  /* 0x000000066f297209 */ /* 0x000fe40007810000 */
[----:B------:R-:W-:Y:S02]  /*3a00*/  ISETP.NE.AND P1, PT, R8, RZ, PT ;  /* 0x000000ff0800720c */ /* 0x000fe40003f25270 */
[----:B------:R-:W-:Y:S02]  /*3a10*/  FMNMX.FTZ R6, R114, R41, !PT ;  /* 0x0000002972067209 */ /* 0x000fe40007810000 */
[----:B------:R-:W-:Y:S02]  /*3a20*/  ISETP.NE.AND P0, PT, R9, RZ, PT ;  /* 0x000000ff0900720c */ /* 0x000fe40003f05270 */
[----:B------:R-:W-:-:S04]  /*3a30*/  FMNMX.FTZ R53, R115, R6, !PT ;  /* 0x0000000673357209 */ /* 0x000fc80007810000 */
[----:B------:R-:W-:-:S03]  /*3a40*/  FMNMX.FTZ R6, R118, R53, !PT ;  /* 0x0000003576067209 */ /* 0x000fc60007810000 */
[----:B------:R-:W-:Y:S01]  /*3a50*/  @!P1 VIADD R7, R7, 0x2e840 ;  /* 0x0002e84007079836 */ /* 0x000fe20000000000 */
[----:B------:R-:W-:-:S04]  /*3a60*/  FMNMX.FTZ R53, R119, R6, !PT ;  /* 0x0000000677357209 */ /* 0x000fc80007810000 */
[----:B------:R-:W-:Y:S02]  /*3a70*/  FMNMX.FTZ R6, R122, R53, !PT ;  /* 0x000000357a067209 */ /* 0x000fe40007810000 */
[----:B0-----:R-:W-:Y:S01]  /*3a80*/  FMNMX.FTZ R5, R11, R12, !PT ;  /* 0x0000000c0b057209 */ /* 0x001fe20007810000 */
[----:B------:R-:W-:Y:S01]  /*3a90*/  IMAD.U32 R12, RZ, RZ, UR41 ;  /* 0x00000029ff0c7e24 */ /* 0x000fe2000f8e00ff */
[----:B------:R-:W-:Y:S02]  /*3aa0*/  FMNMX.FTZ R57, R123, R6, !PT ;  /* 0x000000067b397209 */ /* 0x000fe40007810000 */
[C---:B------:R-:W-:Y:S01]  /*3ab0*/  FSETP.NEU.FTZ.AND P2, PT, R5.reuse, -INF , PT ;  /* 0xff8000000500780b */ /* 0x040fe20003f5d000 */
[----:B------:R-:W-:-:S01]  /*3ac0*/  FFMA.FTZ R149, R5, R12, -8 ;  /* 0xc100000005957423 */ /* 0x000fc2000001000c */
[----:B------:R-:W-:-:S04]  /*3ad0*/  FMNMX.FTZ R6, R94, R57, !PT ;  /* 0x000000395e067209 */ /* 0x000fc80007810000 */
[----:B------:R-:W-:Y:S02]  /*3ae0*/  FSEL R149, R149, RZ, P2 ;  /* 0x000000ff95957208 */ /* 0x000fe40001000000 */
[----:B------:R-:W-:Y:S02]  /*3af0*/  FMNMX.FTZ R57, R95, R6, !PT ;  /* 0x000000065f397209 */ /* 0x000fe40007810000 */
[----:B------:R-:W-:Y:S01]  /*3b00*/  ISETP.NE.AND P2, PT, R13, RZ, PT ;  /* 0x000000ff0d00720c */ /* 0x000fe20003f45270 */
[----:B------:R-:W-:-:S01]  /*3b10*/  FFMA.FTZ R93, R93, UR41, -R149 ;  /* 0x000000295d5d7c23 */ /* 0x000fc20008010895 */
[----:B------:R-:W-:Y:S01]  /*3b20*/  FMNMX.FTZ R6, R98, R57, !PT ;  /* 0x0000003962067209 */ /* 0x000fe20007810000 */
[----:B------:R-:W-:-:S01]  /*3b30*/  FFMA.FTZ R101, R101, UR41, -R149 ;  /* 0x0000002965657c23 */ /* 0x000fc20008010895 */
[--C-:B------:R-:W-:Y:S01]  /*3b40*/  FFMA.FTZ R105, R105, UR41, -R149.reuse ;  /* 0x0000002969697c23 */ /* 0x100fe20008010895 */
[----:B------:R0:W-:Y:S01]  /*3b50*/  MUFU.EX2 R37, R93 ;  /* 0x0000005d00257308 */ /* 0x0001e20000000800 */
[----:B------:R-:W-:-:S01]  /*3b60*/  FFMA.FTZ R56, R104, UR41, -R149 ;  /* 0x0000002968387c23 */ /* 0x000fc20008010895 */
[----:B------:R-:W-:Y:S01]  /*3b70*/  FSEL R104, R39, -INF , P4 ;  /* 0xff80000027687808 */ /* 0x000fe20002000000 */
[----:B------:R-:W-:-:S01]  /*3b80*/  FFMA.FTZ R20, R108, UR41, -R149 ;  /* 0x000000296c147c23 */ /* 0x000fc20008010895 */
[----:B------:R-:W-:Y:S01]  /*3b90*/  FSEL R108, R42, -INF , P5 ;  /* 0xff8000002a6c7808 */ /* 0x000fe20002800000 */
[----:B------:R-:W-:-:S01]  /*3ba0*/  FFMA.FTZ R21, R109, UR41, -R149 ;  /* 0x000000296d157c23 */ /* 0x000fc20008010895 */
[----:B------:R-:W-:Y:S01]  /*3bb0*/  FSEL R109, R43, -INF , P6 ;  /* 0xff8000002b6d7808 */ /* 0x000fe20003000000 */
[----:B------:R-:W-:-:S01]  /*3bc0*/  FFMA.FTZ R97, R97, UR41, -R149 ;  /* 0x0000002961617c23 */ /* 0x000fc20008010895 */
[----:B------:R1:W-:Y:S01]  /*3bd0*/  MUFU.EX2 R53, R101 ;  /* 0x0000006500357308 */ /* 0x0003e20000000800 */
[----:B0-----:R-:W-:Y:S01]  /*3be0*/  FMNMX.FTZ R93, R99, R6, !PT ;  /* 0x00000006635d7209 */ /* 0x001fe20007810000 */
[----:B------:R-:W-:Y:S01]  /*3bf0*/  FFMA.FTZ R27, R113, UR41, -R149 ;  /* 0x00000029711b7c23 */ /* 0x000fe20008010895 */
[----:B------:R-:W-:-:S02]  /*3c00*/  IMAD.U32 R113, RZ, RZ, UR41 ;  /* 0x00000029ff717e24 */ /* 0x000fc4000f8e00ff */
[--C-:B------:R-:W-:Y:S01]  /*3c10*/  FFMA.FTZ R26, R116, UR41, -R149.reuse ;  /* 0x00000029741a7c23 */ /* 0x100fe20008010895 */
[----:B------:R-:W-:Y:S01]  /*3c20*/  FMNMX.FTZ R6, R102, R93, !PT ;  /* 0x0000005d66067209 */ /* 0x000fe20007810000 */
[--C-:B------:R-:W-:Y:S01]  /*3c30*/  FFMA.FTZ R8, R124, UR41, -R149.reuse ;  /* 0x000000297c087c23 */ /* 0x100fe20008010895 */
[----:B------:R-:W-:-:S01]  /*3c40*/  FFMA.FTZ R9, R125, UR41, -R149 ;  /* 0x000000297d097c23 */ /* 0x000fc20008010895 */
[----:B------:R0:W-:Y:S01]  /*3c50*/  MUFU.EX2 R57, R105 ;  /* 0x0000006900397308 */ /* 0x0001e20000000800 */
[----:B------:R-:W-:Y:S01]  /*3c60*/  FMNMX.FTZ R93, R103, R6, !PT ;  /* 0x00000006675d7209 */ /* 0x000fe20007810000 */
[--C-:B------:R-:W-:Y:S01]  /*3c70*/  FFMA.FTZ R24, R112, UR41, -R149.reuse ;  /* 0x0000002970187c23 */ /* 0x100fe20008010895 */
[----:B-1----:R-:W-:Y:S01]  /*3c80*/  FSEL R101, R35, -INF , P2 ;  /* 0xff80000023657808 */ /* 0x002fe20001000000 */
[--C-:B------:R-:W-:Y:S01]  /*3c90*/  FFMA.FTZ R35, R73, UR41, -R149.reuse ;  /* 0x0000002949237c23 */ /* 0x100fe20008010895 */
[----:B------:R-:W-:Y:S01]  /*3ca0*/  FMNMX.FTZ R6, R106, R93, !PT ;  /* 0x0000005d6a067209 */ /* 0x000fe20007810000 */
[--C-:B------:R-:W-:Y:S01]  /*3cb0*/  FFMA.FTZ R29, R117, UR41, -R149.reuse ;  /* 0x00000029751d7c23 */ /* 0x100fe20008010895 */
[----:B------:R-:W-:-:S01]  /*3cc0*/  FFMA.FTZ R10, R128, UR41, -R149 ;  /* 0x00000029800a7c23 */ /* 0x000fc20008010895 */
[----:B------:R-:W-:Y:S01]  /*3cd0*/  MUFU.EX2 R41, R97 ;  /* 0x0000006100297308 */ /* 0x000fe20000000800 */
[----:B------:R-:W-:Y:S01]  /*3ce0*/  FMNMX.FTZ R93, R107, R6, !PT ;  /* 0x000000066b5d7209 */ /* 0x000fe20007810000 */
[--C-:B------:R-:W-:Y:S01]  /*3cf0*/  FFMA.FTZ R11, R129, UR41, -R149.reuse ;  /* 0x00000029810b7c23 */ /* 0x100fe20008010895 */
[----:B0-----:R-:W-:Y:S01]  /*3d00*/  FSEL R105, R38, -INF , P3 ;  /* 0xff80000026697808 */ /* 0x001fe20001800000 */
[--C-:B------:R-:W-:Y:S01]  /*3d10*/  FFMA.FTZ R12, R132, UR41, -R149.reuse ;  /* 0x00000029840c7c23 */ /* 0x100fe20008010895 */
[----:B------:R-:W-:Y:S01]  /*3d20*/  FMNMX.FTZ R6, R78, R93, !PT ;  /* 0x0000005d4e067209 */ /* 0x000fe20007810000 */
[--C-:B------:R-:W-:Y:S01]  /*3d30*/  FFMA.FTZ R28, R120, UR41, -R149.reuse ;  /* 0x00000029781c7c23 */ /* 0x100fe20008010895 */
[----:B------:R-:W-:-:S01]  /*3d40*/  FFMA.FTZ R121, R121, UR41, -R149 ;  /* 0x0000002979797c23 */ /* 0x000fc20008010895 */
[----:B------:R-:W-:Y:S01]  /*3d50*/  MUFU.EX2 R8, R8 ;  /* 0x0000000800087308 */ /* 0x000fe20000000800 */
[----:B------:R-:W-:Y:S01]  /*3d60*/  FMNMX.FTZ R93, R79, R6, !PT ;  /* 0x000000064f5d7209 */ /* 0x000fe20007810000 */
[--C-:B------:R-:W-:Y:S01]  /*3d70*/  FFMA.FTZ R13, R133, UR41, -R149.reuse ;  /* 0x00000029850d7c23 */ /* 0x100fe20008010895 */
[----:B------:R-:W-:-:S01]  /*3d80*/  FFMA.FTZ R14, R136, UR41, -R149 ;  /* 0x00000029880e7c23 */ /* 0x000fc20008010895 */
        /* <DEDUP_REMOVED lines=20> */
[----:B------:R-:W0:Y:S01]  /*3ed0*/  MUFU.EX2 R11, R11 ;  /* 0x0000000b000b7308 */ /* 0x000e220000000800 */
        /* <DEDUP_REMOVED lines=18> */
[----:B0-----:R-:W-:Y:S01]  /*4000*/  F2FP.SATFINITE.E4M3.F32.PACK_AB_MERGE_C R200, R11, R10, RZ ;  /* 0x0000000a0bc8723e */ /* 0x001fe200048070ff */
[--C-:B------:R-:W-:Y:S01]  /*4010*/  FFMA.FTZ R45, R140, UR41, -R149.reuse ;  /* 0x000000298c2d7c23 */ /* 0x100fe20008010895 */
[----:B------:R-:W-:Y:S01]  /*4020*/  FMNMX.FTZ R6, R70, R93, !PT ;  /* 0x0000005d46067209 */ /* 0x000fe20007810000 */
[--C-:B------:R-:W-:Y:S01]  /*4030*/  FFMA.FTZ R48, R141, UR41, -R149.reuse ;  /* 0x000000298d307c23 */ /* 0x100fe20008010895 */
[----:B------:R-:W-:Y:S01]  /*4040*/  F2FP.SATFINITE.E4M3.F32.PACK_AB_MERGE_C R200, R9, R8, R200 ;  /* 0x0000000809c8723e */ /* 0x000fe200048070c8 */
[----:B------:R-:W-:Y:S01]  /*4050*/  MUFU.EX2 R13, R13 ;  /* 0x0000000d000d7308 */ /* 0x000fe20000000800 */
[----:B------:R-:W-:Y:S01]  /*4060*/  FMNMX.FTZ R93, R71, R6, !PT ;  /* 0x00000006475d7209 */ /* 0x000fe20007810000 */
[--C-:B------:R-:W-:Y:S01]  /*4070*/  FFMA.FTZ R49, R142, UR41, -R149.reuse ;  /* 0x000000298e317c23 */ /* 0x100fe20008010895 */
[----:B------:R-:W-:-:S01]  /*4080*/  FFMA.FTZ R52, R143, UR41, -R149 ;  /* 0x000000298f347c23 */ /* 0x000fc20008010895 */
[--C-:B------:R-:W-:Y:S01]  /*4090*/  FFMA.FTZ R96, R152, UR41, -R149.reuse ;  /* 0x0000002998607c23 */ /* 0x100fe20008010895 */
[----:B------:R-:W-:Y:S01]  /*40a0*/  FMNMX.FTZ R6, R74, R93, !PT ;  /* 0x0000005d4a067209 */ /* 0x000fe20007810000 */
[----:B------:R-:W-:-:S02]  /*40b0*/  FFMA.FTZ R100, R145, UR41, -R149 ;  /* 0x0000002991647c23 */ /* 0x000fc40008010895 */
[----:B------:R-:W-:Y:S01]  /*40c0*/  MUFU.EX2 R14, R14 ;  /* 0x0000000e000e7308 */ /* 0x000fe20000000800 */
[----:B------:R-:W-:-:S04]  /*40d0*/  FMNMX.FTZ R93, R75, R6, !PT ;  /* 0x000000064b5d7209 */ /* 0x000fc80007810000 */
[----:B------:R-:W-:-:S03]  /*40e0*/  FMNMX.FTZ R6, R46, R93, !PT ;  /* 0x0000005d2e067209 */ /* 0x000fc60007810000 */
[----:B------:R-:W0:Y:S01]  /*40f0*/  MUFU.EX2 R15, R15 ;  /* 0x0000000f000f7308 */ /* 0x000e220000000800 */
[----:B------:R-:W-:-:S04]  /*4100*/  FMNMX.FTZ R93, R47, R6, !PT ;  /* 0x000000062f5d7209 */ /* 0x000fc80007810000 */
[----:B------:R-:W-:-:S03]  /*4110*/  FMNMX.FTZ R6, R50, R93, !PT ;  /* 0x0000005d32067209 */ /* 0x000fc60007810000 */
[----:B------:R-:W-:Y:S01]  /*4120*/  MUFU.EX2 R20, R20 ;  /* 0x0000001400147308 */ /* 0x000fe20000000800 */
[----:B------:R-:W-:-:S04]  /*4130*/  FMNMX.FTZ R93, R51, R6, !PT ;  /* 0x00000006335d7209 */ /* 0x000fc80007810000 */
[----:B------:R-:W-:-:S03]  /*4140*/  FMNMX.FTZ R6, R54, R93, !PT ;  /* 0x0000005d36067209 */ /* 0x000fc60007810000 */
[----:B------:R-:W-:Y:S01]  /*4150*/  MUFU.EX2 R21, R21 ;  /* 0x0000001500157308 */ /* 0x000fe20000000800 */
[----:B------:R-:W-:Y:S02]  /*4160*/  FMNMX.FTZ R93, R55, R6, !PT ;  /* 0x00000006375d7209 */ /* 0x000fe40007810000 */
[----:B0-----:R-:W-:Y:S02]  /*4170*/  F2FP.SATFINITE.E4M3.F32.PACK_AB_MERGE_C R202, R15, R14, RZ ;  /* 0x0000000e0fca723e */ /* 0x001fe400048070ff */
[----:B------:R-:W-:Y:S02]  /*4180*/  FMNMX.FTZ R6, R58, R93, !PT ;  /* 0x0000005d3a067209 */ /* 0x000fe40007810000 */
[----:B------:R-:W-:Y:S01]  /*4190*/  F2FP.SATFINITE.E4M3.F32.PACK_AB_MERGE_C R202, R13, R12, R202 ;  /* 0x0000000c0dca723e */ /* 0x000fe200048070ca */
[----:B------:R-:W-:Y:S01]  /*41a0*/  MUFU.EX2 R24, R24 ;  /* 0x0000001800187308 */ /* 0x000fe20000000800 */
[----:B------:R-:W-:-:S04]  /*41b0*/  FMNMX.FTZ R93, R59, R6, !PT ;  /* 0x000000063b5d7209 */ /* 0x000fc80007810000 */
[----:B------:R-:W-:-:S03]  /*41c0*/  FMNMX.FTZ R6, R30, R93, !PT ;  /* 0x0000005d1e067209 */ /* 0x000fc60007810000 */
[----:B------:R-:W0:Y:S01]  /*41d0*/  MUFU.EX2 R27, R27 ;  /* 0x0000001b001b7308 */ /* 0x000e220000000800 */
[----:B------:R-:W-:-:S04]  /*41e0*/  FMNMX.FTZ R93, R31, R6, !PT ;  /* 0x000000061f5d7209 */ /* 0x000fc80007810000 */
[----:B------:R-:W-:Y:S01]  /*41f0*/  FMNMX.FTZ R6, R34, R93, !PT ;  /* 0x0000005d22067209 */ /* 0x000fe20007810000 */
[----:B------:R-:W-:-:S02]  /*4200*/  FFMA.FTZ R93, R148, UR41, -R149 ;  /* 0x00000029945d7c23 */ /* 0x000fc40008010895 */
        /* <DEDUP_REMOVED lines=8> */
[----:B------:R-:W0:Y:S01]  /*4290*/  MUFU.EX2 R28, R28 ;  /* 0x0000001c001c7308 */ /* 0x000e220000000800 */
[----:B------:R-:W-:-:S05]  /*42a0*/  FMNMX.FTZ R6, R109, R6, !PT ;  /* 0x000000066d067209 */ /* 0x000fca0007810000 */
[----:B------:R-:W1:Y:S02]  /*42b0*/  SHFL.BFLY PT, R73, R6, 0x2, 0x1f ;  /* 0x0c401f0006497f89 */ /* 0x000e6400000e0000 */
[----:B------:R-:W-:Y:S08]  /*42c0*/  MUFU.EX2 R32, R32 ;  /* 0x0000002000207308 */ /* 0x000ff00000000800 */
[----:B------:R-:W2:Y:S01]  /*42d0*/  MUFU.EX2 R36, R36 ;  /* 0x0000002400247308 */ /* 0x000ea20000000800 */
[----:B0-----:R-:W-:-:S04]  /*42e0*/  F2FP.SATFINITE.E4M3.F32.PACK_AB_MERGE_C R206, R33, R28, RZ ;  /* 0x0000001c21ce723e */ /* 0x001fc800048070ff */
[----:B------:R-:W-:-:S03]  /*42f0*/  F2FP.SATFINITE.E4M3.F32.PACK_AB_MERGE_C R206, R29, R26, R206 ;  /* 0x0000001a1dce723e */ /* 0x000fc600048070ce */
[----:B------:R-:W-:Y:S01]  /*4300*/  MUFU.EX2 R40, R40 ;  /* 0x0000002800287308 */ /* 0x000fe20000000800 */
[----:B-1----:R-:W-:Y:S01]  /*4310*/  FMNMX.FTZ R97, R6, R73, !PT ;  /* 0x0000004906617209 */ /* 0x002fe20007810000 */
[----:B------:R-:W-:-:S06]  /*4320*/  FFMA.FTZ R73, R146, UR41, -R149 ;  /* 0x0000002992497c23 */ /* 0x000fcc0008010895 */
[----:B------:R-:W0:Y:S01]  /*4330*/  MUFU.EX2 R56, R56 ;  /* 0x0000003800387308 */ /* 0x000e220000000800 */
[----:B--2---:R-:W-:Y:S01]  /*4340*/  F2FP.SATFINITE.E4M3.F32.PACK_AB_MERGE_C R208, R41, R36, RZ ;  /* 0x0000002429d0723e */ /* 0x004fe200048070ff */
[----:B------:R-:W1:Y:S03]  /*4350*/  SHFL.BFLY PT, R6, R97, 0x1, 0x1f ;  /* 0x0c201f0061067f89 */ /* 0x000e6600000e0000 */
[----:B------:R-:W-:-:S03]  /*4360*/  F2FP.SATFINITE.E4M3.F32.PACK_AB_MERGE_C R208, R37, R32, R208 ;  /* 0x0000002025d0723e */ /* 0x000fc600048070d0 */
[----:B------:R-:W-:Y:S08]  /*4370*/  MUFU.EX2 R76, R76 ;  /* 0x0000004c004c7308 */ /* 0x000ff00000000800 */
[----:B------:R-:W-:Y:S01]  /*4380*/  MUFU.EX2 R77, R77 ;  /* 0x0000004d004d7308 */ /* 0x000fe20000000800 */
[----:B0-----:R-:W-:-:S04]  /*4390*/  F2FP.SATFINITE.E4M3.F32.PACK_AB_MERGE_C R210, R57, R56, RZ ;  /* 0x0000003839d2723e */ /* 0x001fc800048070ff */
[----:B------:R-:W-:-:S03]  /*43a0*/  F2FP.SATFINITE.E4M3.F32.PACK_AB_MERGE_C R210, R53, R40, R210 ;  /* 0x0000002835d2723e */ /* 0x000fc600048070d2 */
[----:B------:R-:W-:Y:S01]  /*43b0*/  MUFU.EX2 R80, R80 ;  /* 0x0000005000507308 */ /* 0x000fe20000000800 */
[----:B-1----:R-:W-:Y:S01]  /*43c0*/  FMNMX.FTZ R6, R97, R6, !PT ;  /* 0x0000000661067209 */ /* 0x002fe20007810000 */
[----:B------:R-:W-:-:S03]  /*43d0*/  FFMA.FTZ R97, R144, UR41, -R149 ;  /* 0x0000002990617c23 */ /* 0x000fc60008010895 */
[C---:B------:R-:W-:Y:S01]  /*43e0*/  FSETP.NEU.FTZ.AND P2, PT, R6.reuse, -INF , PT ;  /* 0xff8000000600780b */ /* 0x040fe20003f5d000 */
[----:B------:R-:W-:-:S02]  /*43f0*/  FFMA.FTZ R116, R6, R113, -8 ;  /* 0xc100000006747423 */ /* 0x000fc40000010071 */
[----:B------:R-:W-:Y:S01]  /*4400*/  MUFU.EX2 R81, R81 ;  /* 0x0000005100517308 */ /* 0x000fe20000000800 */
[----:B------:R-:W-:-:S02]  /*4410*/  FFMA.FTZ R113, R147, UR41, -R149 ;  /* 0x0000002993717c23 */ /* 0x000fc40008010895 */
[----:B------:R-:W-:-:S05]  /*4420*/  FSEL R116, R116, RZ, P2 ;  /* 0x000000ff74747208 */ /* 0x000fca0001000000 */
[----:B------:R-:W-:Y:S01]  /*4430*/  MUFU.EX2 R84, R84 ;  /* 0x0000005400547308 */ /* 0x000fe20000000800 */
[----:B------:R-:W-:-:S01]  /*4440*/  FFMA.FTZ R112, R126, UR41, -R116 ;  /* 0x000000297e707c23 */ /* 0x000fc20008010874 */
[--C-:B------:R-:W-:Y:S01]  /*4450*/  FFMA.FTZ R117, R127, UR41, -R116.reuse ;  /* 0x000000297f757c23 */ /* 0x100fe20008010874 */
[----:B------:R-:W-:-:S01]  /*4460*/  FFMA.FTZ R124, R130, UR41, -R116 ;  /* 0x00000029827c7c23 */ /* 0x000fc20008010874 */
[--C-:B------:R-:W-:Y:S01]  /*4470*/  FFMA.FTZ R125, R131, UR41, -R116.reuse ;  /* 0x00000029837d7c23 */ /* 0x100fe20008010874 */
[----:B------:R-:W-:-:S01]  /*4480*/  FFMA.FTZ R120, R134, UR41, -R116 ;  /* 0x0000002986787c23 */ /* 0x000fc20008010874 */
[--C-:B------:R-:W-:Y:S01]  /*4490*/  FFMA.FTZ R129, R115, UR41, -R116.reuse ;  /* 0x0000002973817c23 */ /* 0x100fe20008010874 */
[----:B------:R-:W-:-:S01]  /*44a0*/  FFMA.FTZ R115, R119, UR41, -R116 ;  /* 0x0000002977737c23 */ /* 0x000fc20008010874 */
        /* <DEDUP_REMOVED lines=8> */
[----:B------:R-:W0:Y:S01]  /*4530*/  MUFU.EX2 R117, R117 ;  /* 0x0000007500757308 */ /* 0x000e220000000800 */
[----:B------:R-:W-:-:S01]  /*4540*/  FFMA.FTZ R83, R87, UR41, -R116 ;  /* 0x0000002957537c23 */ /* 0x000fc20008010874 */
[----:B------:R-:W-:Y:S01]  /*4550*/  FFMA.FTZ R87, R91, UR41, -R116 ;  /* 0x000000295b577c23 */ /* 0x000fe20008010874 */
[----:B------:R-:W-:-:S01]  /*4560*/  FADD.FTZ R91, R8, R9 ;  /* 0x00000009085b7221 */ /* 0x000fc20000010000 */
[--C-:B------:R-:W-:Y:S01]  /*4570*/  FFMA.FTZ R127, R139, UR41, -R116.reuse ;  /* 0x000000298b7f7c23 */ /* 0x100fe20008010874 */
[----:B------:R-:W-:-:S01]  /*4580*/  FFMA.FTZ R110, R110, UR41, -R116 ;  /* 0x000000296e6e7c23 */ /* 0x000fc20008010874 */
[----:B------:R-:W-:Y:S01]  /*4590*/  FFMA.FTZ R128, R114, UR41, -R116 ;  /* 0x0000002972807c23 */ /* 0x000fe20008010874 */
[----:B------:R-:W-:-:S01]  /*45a0*/  FADD.FTZ R130, R10, R91 ;  /* 0x0000005b0a827221 */ /* 0x000fc20000010000 */
[----:B------:R-:W1:Y:S01]  /*45b0*/  MUFU.EX2 R124, R124 ;  /* 0x0000007c007c7308 */ /* 0x000e620000000800 */
[----:B------:R-:W-:-:S01]  /*45c0*/  FFMA.FTZ R114, R118, UR41, -R116 ;  /* 0x0000002976727c23 */ /* 0x000fc20008010874 */
[----:B------:R-:W-:Y:S01]  /*45d0*/  FFMA.FTZ R118, R122, UR41, -R116 ;  /* 0x000000297a767c23 */ /* 0x000fe20008010874 */
[----:B------:R-:W-:-:S01]  /*45e0*/  FADD.FTZ R91, R11, R130 ;  /* 0x000000820b5b7221 */ /* 0x000fc20000010000 */
[--C-:B------:R-:W-:Y:S01]  /*45f0*/  FFMA.FTZ R122, R98, UR41, -R116.reuse ;  /* 0x00000029627a7c23 */ /* 0x100fe20008010874 */
[----:B------:R-:W-:-:S01]  /*4600*/  FFMA.FTZ R111, R111, UR41, -R116 ;  /* 0x000000296f6f7c23 */ /* 0x000fc20008010874 */
[--C-:B------:R-:W-:Y:S01]  /*4610*/  FFMA.FTZ R98, R102, UR41, -R116.reuse ;  /* 0x0000002966627c23 */ /* 0x100fe20008010874 */
[----:B------:R-:W-:-:S01]  /*4620*/  FFMA.FTZ R102, R106, UR41, -R116 ;  /* 0x000000296a667c23 */ /* 0x000fc20008010874 */
[----:B------:R-:W2:Y:S01]  /*4630*/  MUFU.EX2 R125, R125 ;  /* 0x0000007d007d7308 */ /* 0x000ea20000000800 */
[----:B0-----:R-:W-:-:S01]  /*4640*/  FADD.FTZ R131, R112, R117 ;  /* 0x0000007570837221 */ /* 0x001fc20000010000 */
[----:B------:R-:W-:Y:S01]  /*4650*/  FFMA.FTZ R106, R82, UR41, -R116 ;  /* 0x00000029526a7c23 */ /* 0x000fe20008010874 */
[----:B------:R-:W-:-:S01]  /*4660*/  FADD.FTZ R130, R12, R91 ;  /* 0x0000005b0c827221 */ /* 0x000fc20000010000 */
[--C-:B------:R-:W-:Y:S01]  /*4670*/  FFMA.FTZ R82, R86, UR41, -R116.reuse ;  /* 0x0000002956527c23 */ /* 0x100fe20008010874 */
[----:B------:R-:W-:-:S01]  /*4680*/  FFMA.FTZ R86, R90, UR41, -R116 ;  /* 0x000000295a567c23 */ /* 0x000fc20008010874 */
[----:B------:R-:W-:Y:S01]  /*4690*/  FFMA.FTZ R90, R62, UR41, -R116 ;  /* 0x000000293e5a7c23 */ /* 0x000fe20008010874 */
[----:B------:R-:W-:Y:S01]  /*46a0*/  @!P1 PRMT R62, RZ, 0x654, R7 ;  /* 0x00000654ff3e9816 */ /* 0x000fe20000000007 */
[----:B------:R-:W0:Y:S01]  /*46b0*/  MUFU.EX2 R120, R120 ;  /* 0x0000007800787308 */ /* 0x000e220000000800 */
[----:B-1----:R-:W-:-:S01]  /*46c0*/  FADD.FTZ R132, R124, R131 ;  /* 0x000000837c847221 */ /* 0x002fc20000010000 */
[----:B------:R-:W-:Y:S01]  /*46d0*/  FADD.FTZ R91, R13, R130 ;  /* 0x000000820d5b7221 */ /* 0x000fe20000010000 */
[----:B------:R1:W-:Y:S01]  /*46e0*/  @!P1 SYNCS.ARRIVE.TRANS64.RED.A1T0 RZ, [R62+URZ], RZ ;  /* 0x000000ff3eff99a7 */ /* 0x0003e2000810043f */
[----:B------:R-:W-:-:S01]  /*46f0*/  FFMA.FTZ R94, R94, UR41, -R116 ;  /* 0x000000295e5e7c23 */ /* 0x000fc20008010874 */
[----:B------:R-:W-:Y:S01]  /*4700*/  FFMA.FTZ R95, R95, UR41, -R116 ;  /* 0x000000295f5f7c23 */ /* 0x000fe20008010874 */
[----:B------:R-:W-:-:S01]  /*4710*/  FADD.FTZ R130, R14, R91 ;  /* 0x0000005b0e827221 */ /* 0x000fc20000010000 */
[----:B------:R-:W-:Y:S01]  /*4720*/  FFMA.FTZ R70, R70, UR41, -R116 ;  /* 0x0000002946467c23 */ /* 0x000fe20008010874 */
[----:B------:R-:W3:Y:S01]  /*4730*/  MUFU.EX2 R121, R121 ;  /* 0x0000007900797308 */ /* 0x000ee20000000800 */
[----:B--2---:R-:W-:-:S01]  /*4740*/  FADD.FTZ R131, R125, R132 ;  /* 0x000000847d837221 */ /* 0x004fc20000010000 */
[--C-:B------:R-:W-:Y:S01]  /*4750*/  FFMA.FTZ R71, R71, UR41, -R116.reuse ;  /* 0x0000002947477c23 */ /* 0x100fe20008010874 */
[----:B-1----:R-:W-:-:S01]  /*4760*/  FFMA.FTZ R62, R63, UR41, -R116 ;  /* 0x000000293f3e7c23 */ /* 0x002fc20008010874 */
[--C-:B------:R-:W-:Y:S01]  /*4770*/  FFMA.FTZ R63, R66, UR41, -R116.reuse ;  /* 0x00000029423f7c23 */ /* 0x100fe20008010874 */
[----:B------:R-:W-:-:S01]  /*4780*/  FFMA.FTZ R66, R67, UR41, -R116 ;  /* 0x0000002943427c23 */ /* 0x000fc20008010874 */
[----:B------:R-:W-:Y:S01]  /*4790*/  FADD.FTZ R67, R15, R130 ;  /* 0x000000820f437221 */ /* 0x000fe20000010000 */
[----:B------:R-:W-:-:S01]  /*47a0*/  FFMA.FTZ R78, R78, UR41, -R116 ;  /* 0x000000294e4e7c23 */ /* 0x000fc20008010874 */
[----:B------:R-:W-:Y:S01]  /*47b0*/  MUFU.EX2 R126, R126 ;  /* 0x0000007e007e7308 */ /* 0x000fe20000000800 */
[----:B0-----:R-:W-:-:S01]  /*47c0*/  FADD.FTZ R132, R120, R131 ;  /* 0x0000008378847221 */ /* 0x001fc20000010000 */
[--C-:B------:R-:W-:Y:S01]  /*47d0*/  FFMA.FTZ R79, R79, UR41, -R116.reuse ;  /* 0x000000294f4f7c23 */ /* 0x100fe20008010874 */
[----:B------:R-:W-:-:S01]  /*47e0*/  FFMA.FTZ R74, R74, UR41, -R116 ;  /* 0x000000294a4a7c23 */ /* 0x000fc20008010874 */
[--C-:B------:R-:W-:Y:S01]  /*47f0*/  FFMA.FTZ R75, R75, UR41, -R116.reuse ;  /* 0x000000294b4b7c23 */ /* 0x100fe20008010874 */
[----:B------:R-:W-:-:S01]  /*4800*/  FFMA.FTZ R55, R55, UR41, -R116 ;  /* 0x0000002937377c23 */ /* 0x000fc20008010874 */
[--C-:B------:R-:W-:Y:S01]  /*4810*/  FFMA.FTZ R58, R58, UR41, -R116.reuse ;  /* 0x000000293a3a7c23 */ /* 0x100fe20008010874 */
[----:B------:R-:W-:-:S01]  /*4820*/  FFMA.FTZ R59, R59, UR41, -R116 ;  /* 0x000000293b3b7c23 */ /* 0x000fc20008010874 */
[----:B------:R-:W0:Y:S01]  /*4830*/  MUFU.EX2 R127, R127 ;  /* 0x0000007f007f7308 */ /* 0x000e220000000800 */
[----:B---3--:R-:W-:-:S01]  /*4840*/  FADD.FTZ R131, R121, R132 ;  /* 0x0000008479837221 */ /* 0x008fc20000010000 */
[--C-:B------:R-:W-:Y:S01]  /*4850*/  FFMA.FTZ R31, R31, UR41, -R116.reuse ;  /* 0x000000291f1f7c23 */ /* 0x100fe20008010874 */
[----:B------:R-:W-:-:S01]  /*4860*/  FFMA.FTZ R34, R34, UR41, -R116 ;  /* 0x0000002922227c23 */ /* 0x000fc20008010874 */
[--C-:B------:R-:W-:Y:S01]  /*4870*/  FFMA.FTZ R101, R101, UR41, -R116.reuse ;  /* 0x0000002965657c23 */ /* 0x100fe20008010874 */
[----:B------:R-:W-:-:S01]  /*4880*/  FFMA.FTZ R105, R105, UR41, -R116 ;  /* 0x0000002969697c23 */ /* 0x000fc20008010874 */
[--C-:B------:R-:W-:Y:S01]  /*4890*/  FFMA.FTZ R104, R104, UR41, -R116.reuse ;  /* 0x0000002968687c23 */ /* 0x100fe20008010874 */
[----:B------:R-:W-:-:S01]  /*48a0*/  FFMA.FTZ R108, R108, UR41, -R116 ;  /* 0x000000296c6c7c23 */ /* 0x000fc20008010874 */
[----:B------:R-:W1:Y:S01]  /*48b0*/  MUFU.EX2 R110, R110 ;  /* 0x0000006e006e7308 */ /* 0x000e620000000800 */
[----:B------:R-:W-:-:S01]  /*48c0*/  FFMA.FTZ R109, R109, UR41, -R116 ;  /* 0x000000296d6d7c23 */ /* 0x000fc20008010874 */
[----:B------:R-:W-:-:S02]  /*48d0*/  PLOP3.LUT P1, PT, PT, PT, UP0, 0x80, 0x0 ;  /* 0x000000000000781c */ /* 0x000fc40003f2f008 */
[----:B------:R-:W-:Y:S02]  /*48e0*/  F2FP.SATFINITE.E4M3.F32.PACK_AB_MERGE_C R212, R81, R80, RZ ;  /* 0x0000005051d4723e */ /* 0x000fe400048070ff */
[----:B------:R-:W-:Y:S02]  /*48f0*/  F2FP.SATFINITE.E4M3.F32.PACK_AB_MERGE_C R201, R125, R124, RZ ;  /* 0x0000007c7dc9723e */ /* 0x000fe400048070ff */
[----:B------:R-:W2:Y:S01]  /*4900*/  MUFU.EX2 R111, R111 ;  /* 0x0000006f006f7308 */ /* 0x000ea20000000800 */
[----:B0-----:R-:W-:Y:S02]  /*4910*/  F2FP.SATFINITE.E4M3.F32.PACK_AB_MERGE_C R203, R127, R126, RZ ;  /* 0x0000007e7fcb723e */ /* 0x001fe400048070ff */
[----:B------:R-:W-:Y:S02]  /*4920*/  F2FP.SATFINITE.E4M3.F32.PACK_AB_MERGE_C R212, R77, R76, R212 ;  /* 0x0000004c4dd4723e */ /* 0x000fe400048070d4 */
[----:B------:R-:W-:Y:S02]  /*4930*/  F2FP.SATFINITE.E4M3.F32.PACK_AB_MERGE_C R201, R117, R112, R201 ;  /* 0x0000007075c9723e */ /* 0x000fe400048070c9 */
[----:B------:R-:W-:Y:S01]  /*4940*/  F2FP.SATFINITE.E4M3.F32.PACK_AB_MERGE_C R203, R121, R120, R203 ;  /* 0x0000007879cb723e */ /* 0x000fe200048070cb */
[----:B------:R-:W0:Y:S08]  /*4950*/  MUFU.EX2 R128, R128 ;  /* 0x0000008000807308 */ /* 0x000e300000000800 */
[----:B------:R3:W-:Y:S08]  /*4960*/  MUFU.EX2 R7, R90 ;  /* 0x0000005a00077308 */ /* 0x0007f00000000800 */
[----:B------:R-:W4:Y:S01]  /*4970*/  MUFU.EX2 R129, R129 ;  /* 0x0000008100817308 */ /* 0x000f220000000800 */
[----:B---3--:R-:W-:-:S04]  /*4980*/  FADD.FTZ R90, R126, R131 ;  /* 0x000000837e5a7221 */ /* 0x008fc80000010000 */
[----:B------:R-:W-:Y:S01]  /*4990*/  FADD.FTZ R91, R127, R90 ;  /* 0x0000005a7f5b7221 */ /* 0x000fe20000010000 */
[----:B------:R-:W-:-:S01]  /*49a0*/  FADD.FTZ R90, R20, R67 ;  /* 0x00000043145a7221 */ /* 0x000fc20000010000 */
[----:B------:R-:W-:Y:S01]  /*49b0*/  FFMA.FTZ R67, R46, UR41, -R116 ;  /* 0x000000292e437c23 */ /* 0x000fe20008010874 */
[----:B------:R-:W3:Y:S01]  /*49c0*/  MUFU.EX2 R114, R114 ;  /* 0x0000007200727308 */ /* 0x000ee20000000800 */
[----:B-1----:R-:W-:-:S01]  /*49d0*/  FADD.FTZ R130, R110, R91 ;  /* 0x0000005b6e827221 */ /* 0x002fc20000010000 */
[----:B------:R-:W-:Y:S01]  /*49e0*/  FADD.FTZ R91, R21, R90 ;  /* 0x0000005a155b7221 */ /* 0x000fe20000010000 */
[----:B------:R-:W-:-:S02]  /*49f0*/  FFMA.FTZ R90, R47, UR41, -R116 ;  /* 0x000000292f5a7c23 */ /* 0x000fc40008010874 */
[----:B--2---:R-:W-:Y:S01]  /*4a00*/  FADD.FTZ R131, R111, R130 ;  /* 0x000000826f837221 */ /* 0x004fe20000010000 */
[----:B------:R-:W-:-:S01]  /*4a10*/  FADD.FTZ R46, R24, R91 ;  /* 0x0000005b182e7221 */ /* 0x000fc20000010000 */
[----:B------:R-:W-:Y:S01]  /*4a20*/  FFMA.FTZ R130, R51, UR41, -R116 ;  /* 0x0000002933827c23 */ /* 0x000fe20008010874 */
[----:B------:R-:W1:Y:S01]  /*4a30*/  MUFU.EX2 R115, R115 ;  /* 0x0000007300737308 */ /* 0x000e620000000800 */
[----:B0-----:R-:W-:-:S01]  /*4a40*/  FADD.FTZ R132, R128, R131 ;  /* 0x0000008380847221 */ /* 0x001fc20000010000 */
[----:B------:R-:W-:Y:S01]  /*4a50*/  FADD.FTZ R47, R27, R46 ;  /* 0x0000002e1b2f7221 */ /* 0x000fe20000010000 */
[----:B------:R-:W-:-:S01]  /*4a60*/  FFMA.FTZ R91, R50, UR41, -R116 ;  /* 0x00000029325b7c23 */ /* 0x000fc20008010874 */
[----:B------:R-:W-:Y:S01]  /*4a70*/  FFMA.FTZ R131, R54, UR41, -R116 ;  /* 0x0000002936837c23 */ /* 0x000fe20008010874 */
[----:B----4-:R-:W-:-:S01]  /*4a80*/  FADD.FTZ R51, R129, R132 ;  /* 0x0000008481337221 */ /* 0x010fc20000010000 */
[----:B------:R-:W-:Y:S01]  /*4a90*/  FADD.FTZ R50, R26, R47 ;  /* 0x0000002f1a327221 */ /* 0x000fe20000010000 */
[----:B------:R-:W-:Y:S01]  /*4aa0*/  F2FP.SATFINITE.E4M3.F32.PACK_AB_MERGE_C R205, R129, R128, RZ ;  /* 0x0000008081cd723e */ /* 0x000fe200048070ff */
[----:B------:R-:W-:Y:S01]  /*4ab0*/  MUFU.EX2 R118, R118 ;  /* 0x0000007600767308 */ /* 0x000fe20000000800 */
[----:B---3--:R-:W-:-:S01]  /*4ac0*/  FADD.FTZ R54, R114, R51 ;  /* 0x0000003372367221 */ /* 0x008fc20000010000 */
[----:B------:R-:W-:Y:S01]  /*4ad0*/  FADD.FTZ R51, R29, R50 ;  /* 0x000000321d337221 */ /* 0x000fe20000010000 */
[----:B------:R-:W-:Y:S01]  /*4ae0*/  F2FP.SATFINITE.E4M3.F32.PACK_AB_MERGE_C R205, R111, R110, R205 ;  /* 0x0000006e6fcd723e */ /* 0x000fe200048070cd */
[----:B------:R-:W-:-:S02]  /*4af0*/  IMAD.MOV.U32 R26, RZ, RZ, R25 ;  /* 0x000000ffff1a7224 */ /* 0x000fc400078e0019 */
[----:B------:R-:W-:-:S01]  /*4b00*/  FADD.FTZ R50, R28, R51 ;  /* 0x000000331c327221 */ /* 0x000fc20000010000 */
[----:B------:R-:W-:Y:S01]  /*4b10*/  IMAD.MOV.U32 R29, RZ, RZ, R25 ;  /* 0x000000ffff1d7224 */ /* 0x000fe200078e0019 */
[----:B------:R-:W0:Y:S01]  /*4b20*/  MUFU.EX2 R119, R119 ;  /* 0x0000007700777308 */ /* 0x000e220000000800 */
[----:B-1----:R-:W-:-:S01]  /*4b30*/  FADD.FTZ R133, R115, R54 ;  /* 0x0000003673857221 */ /* 0x002fc20000010000 */
[----:B------:R-:W-:Y:S01]  /*4b40*/  FADD.FTZ R51, R33, R50 ;  /* 0x0000003221337221 */ /* 0x000fe20000010000 */
[----:B------:R-:W-:-:S01]  /*4b50*/  FFMA.FTZ R54, R30, UR41, -R116 ;  /* 0x000000291e367c23 */ /* 0x000fc20008010874 */
[----:B------:R-:W-:Y:S02]  /*4b60*/  IMAD.MOV.U32 R28, RZ, RZ, R25 ;  /* 0x000000ffff1c7224 */ /* 0x000fe400078e0019 */
[----:B------:R-:W-:-:S01]  /*4b70*/  FADD.FTZ R50, R32, R51 ;  /* 0x0000003320327221 */ /* 0x000fc20000010000 */
[--C-:B------:R-:W-:Y:S01]  /*4b80*/  IMAD.MOV.U32 R33, RZ, RZ, R25.reuse ;  /* 0x000000ffff217224 */ /* 0x100fe200078e0019 */
[----:B------:R-:W1:Y:S01]  /*4b90*/  MUFU.EX2 R94, R94 ;  /* 0x0000005e005e7308 */ /* 0x000e620000000800 */
[----:B------:R-:W-:-:S07]  /*4ba0*/  IMAD.MOV.U32 R32, RZ, RZ, R25 ;  /* 0x000000ffff207224 */ /* 0x000fce00078e0019 */
[----:B------:R-:W2:Y:S01]  /*4bb0*/  MUFU.EX2 R95, R95 ;  /* 0x0000005f005f7308 */ /* 0x000ea20000000800 */
[----:B0-----:R-:W-:-:S04]  /*4bc0*/  F2FP.SATFINITE.E4M3.F32.PACK_AB_MERGE_C R207, R119, R118, RZ ;  /* 0x0000007677cf723e */ /* 0x001fc800048070ff */
[----:B------:R-:W-:-:S03]  /*4bd0*/  F2FP.SATFINITE.E4M3.F32.PACK_AB_MERGE_C R207, R115, R114, R207 ;  /* 0x0000007273cf723e */ /* 0x000fc600048070cf */
[----:B------:R-:W0:Y:S08]  /*4be0*/  MUFU.EX2 R122, R122 ;  /* 0x0000007a007a7308 */ /* 0x000e300000000800 */
[----:B------:R3:W-:Y:S08]  /*4bf0*/  MUFU.EX2 R46, R70 ;  /* 0x00000046002e7308 */ /* 0x0007f00000000800 */
[----:B------:R-:W4:Y:S01]  /*4c00*/  MUFU.EX2 R123, R123 ;  /* 0x0000007b007b7308 */ /* 0x000f220000000800 */
[----:B---3--:R-:W-:-:S04]  /*4c10*/  FADD.FTZ R70, R118, R133 ;  /* 0x0000008576467221 */ /* 0x008fc80000010000 */
[----:B------:R-:W-:-:S03]  /*4c20*/  FADD.FTZ R133, R119, R70 ;  /* 0x0000004677857221 */ /* 0x000fc60000010000 */
[----:B------:R-:W3:Y:S01]  /*4c30*/  MUFU.EX2 R98, R98 ;  /* 0x0000006200627308 */ /* 0x000ee20000000800 */
[----:B-1----:R-:W-:-:S04]  /*4c40*/  FADD.FTZ R70, R94, R133 ;  /* 0x000000855e467221 */ /* 0x002fc80000010000 */
[----:B--2---:R-:W-:-:S03]  /*4c50*/  FADD.FTZ R133, R95, R70 ;  /* 0x000000465f857221 */ /* 0x004fc60000010000 */
[----:B------:R1:W-:Y:S01]  /*4c60*/  MUFU.EX2 R47, R71 ;  /* 0x00000047002f7308 */ /* 0x0003e20000000800 */
[----:B0-----:R-:W-:-:S01]  /*4c70*/  FADD.FTZ R70, R122, R133 ;  /* 0x000000857a467221 */ /* 0x001fc20000010000 */
[----:B----4-:R-:W-:-:S03]  /*4c80*/  F2FP.SATFINITE.E4M3.F32.PACK_AB_MERGE_C R209, R123, R122, RZ ;  /* 0x0000007a7bd1723e */ /* 0x010fc600048070ff */
[----:B------:R-:W-:Y:S01]  /*4c90*/  FADD.FTZ R133, R123, R70 ;  /* 0x000000467b857221 */ /* 0x000fe20000010000 */
[----:B------:R-:W-:Y:S02]  /*4ca0*/  F2FP.SATFINITE.E4M3.F32.PACK_AB_MERGE_C R209, R95, R94, R209 ;  /* 0x0000005e5fd1723e */ /* 0x000fe400048070d1 */
[----:B------:R-:W0:Y:S01]  /*4cb0*/  MUFU.EX2 R99, R99 ;  /* 0x0000006300637308 */ /* 0x000e220000000800 */
[----:B-1----:R-:W-:-:S01]  /*4cc0*/  FADD.FTZ R71, R37, R50 ;  /* 0x0000003225477221 */ /* 0x002fc20000010000 */
[----:B---3--:R-:W-:Y:S01]  /*4cd0*/  FADD.FTZ R10, R98, R133 ;  /* 0x00000085620a7221 */ /* 0x008fe20000010000 */
[----:B------:R-:W-:Y:S02]  /*4ce0*/  IMAD.MOV.U32 R37, RZ, RZ, R25 ;  /* 0x000000ffff257224 */ /* 0x000fe400078e0019 */
[----:B------:R-:W-:Y:S01]  /*4cf0*/  FADD.FTZ R50, R36, R71 ;  /* 0x0000004724327221 */ /* 0x000fe20000010000 */
[----:B------:R-:W-:Y:S02]  /*4d00*/  IMAD.MOV.U32 R36, RZ, RZ, R25 ;  /* 0x000000ffff247224 */ /* 0x000fe400078e0019 */
[----:B------:R-:W1:Y:S01]  /*4d10*/  MUFU.EX2 R102, R102 ;  /* 0x0000006600667308 */ /* 0x000e620000000800 */
[----:B------:R-:W-:-:S01]  /*4d20*/  FADD.FTZ R71, R41, R50 ;  /* 0x0000003229477221 */ /* 0x000fc20000010000 */
[----:B------:R-:W-:-:S03]  /*4d30*/  IMAD.MOV.U32 R41, RZ, RZ, R25 ;  /* 0x000000ffff297224 */ /* 0x000fc600078e0019 */
[----:B------:R-:W-:Y:S01]  /*4d40*/  FADD.FTZ R70, R40, R71 ;  /* 0x0000004728467221 */ /* 0x000fe20000010000 */
[----:B------:R-:W-:Y:S02]  /*4d50*/  IMAD.MOV.U32 R40, RZ, RZ, R25 ;  /* 0x000000ffff287224 */ /* 0x000fe400078e0019 */
[----:B------:R-:W2:Y:S01]  /*4d60*/  MUFU.EX2 R103, R103 ;  /* 0x0000006700677308 */ /* 0x000ea20000000800 */
[----:B------:R-:W-:-:S01]  /*4d70*/  FADD.FTZ R15, R53, R70 ;  /* 0x00000046350f7221 */ /* 0x000fc20000010000 */
[----:B0-----:R-:W-:Y:S01]  /*4d80*/  FADD.FTZ R27, R99, R10 ;  /* 0x0000000a631b7221 */ /* 0x001fe20000010000 */
[----:B------:R-:W-:Y:S02]  /*4d90*/  IMAD.MOV.U32 R53, RZ, RZ, R25 ;  /* 0x000000ffff357224 */ /* 0x000fe400078e0019 */
[----:B------:R-:W-:Y:S01]  /*4da0*/  FADD.FTZ R10, R56, R15 ;  /* 0x0000000f380a7221 */ /* 0x000fe20000010000 */
[----:B------:R-:W-:Y:S02]  /*4db0*/  IMAD.MOV.U32 R56, RZ, RZ, R25 ;  /* 0x000000ffff387224 */ /* 0x000fe400078e0019 */
[----:B------:R-:W0:Y:S01]  /*4dc0*/  MUFU.EX2 R78, R78 ;  /* 0x0000004e004e7308 */ /* 0x000e220000000800 */
[----:B-1----:R-:W-:-:S01]  /*4dd0*/  FADD.FTZ R14, R102, R27 ;  /* 0x0000001b660e7221 */ /* 0x002fc20000010000 */
[----:B------:R-:W-:Y:S01]  /*4de0*/  FADD.FTZ R15, R57, R10 ;  /* 0x0000000a390f7221 */ /* 0x000fe20000010000 */
[----:B------:R-:W-:-:S02]  /*4df0*/  IMAD.MOV.U32 R57, RZ, RZ, R25 ;  /* 0x000000ffff397224 */ /* 0x000fc400078e0019 */
[----:B------:R-:W-:Y:S02]  /*4e00*/  IMAD.MOV.U32 R71, RZ, RZ, R25 ;  /* 0x000000ffff477224 */ /* 0x000fe400078e0019 */
[----:B------:R-:W-:-:S01]  /*4e10*/  FADD.FTZ R10, R76, R15 ;  /* 0x0000000f4c0a7221 */ /* 0x000fc20000010000 */
[----:B------:R-:W-:Y:S01]  /*4e20*/  IMAD.MOV.U32 R70, RZ, RZ, R25 ;  /* 0x000000ffff467224 */ /* 0x000fe200078e0019 */
[----:B------:R-:W1:Y:S01]  /*4e30*/  MUFU.EX2 R79, R79 ;  /* 0x0000004f004f7308 */ /* 0x000e620000000800 */
[----:B--2---:R-:W-:-:S01]  /*4e40*/  FADD.FTZ R27, R103, R14 ;  /* 0x0000000e671b7221 */ /* 0x004fc20000010000 */
[----:B------:R-:W-:Y:S01]  /*4e50*/  FADD.FTZ R15, R77, R10 ;  /* 0x0000000a4d0f7221 */ /* 0x000fe20000010000 */
[----:B------:R-:W-:Y:S01]  /*4e60*/  F2FP.SATFINITE.E4M3.F32.PACK_AB_MERGE_C R211, R103, R102, RZ ;  /* 0x0000006667d3723e */ /* 0x000fe200048070ff */
[----:B------:R-:W-:Y:S02]  /*4e70*/  IMAD.MOV.U32 R77, RZ, RZ, R25 ;  /* 0x000000ffff4d7224 */ /* 0x000fe400078e0019 */
[----:B------:R-:W-:-:S01]  /*4e80*/  FADD.FTZ R10, R80, R15 ;  /* 0x0000000f500a7221 */ /* 0x000fc20000010000 */
[----:B------:R-:W-:Y:S01]  /*4e90*/  F2FP.SATFINITE.E4M3.F32.PACK_AB_MERGE_C R211, R99, R98, R211 ;  /* 0x0000006263d3723e */ /* 0x000fe200048070d3 */
[----:B------:R-:W2:Y:S01]  /*4ea0*/  MUFU.EX2 R106, R106 ;  /* 0x0000006a006a7308 */ /* 0x000ea20000000800 */
[----:B0-----:R-:W-:-:S01]  /*4eb0*/  FADD.FTZ R14, R78, R27 ;  /* 0x0000001b4e0e7221 */ /* 0x001fc20000010000 */
[----:B------:R-:W-:Y:S01]  /*4ec0*/  FADD.FTZ R15, R81, R10 ;  /* 0x0000000a510f7221 */ /* 0x000fe20000010000 */
[----:B------:R-:W-:-:S02]  /*4ed0*/  IMAD.MOV.U32 R76, RZ, RZ, R25 ;  /* 0x000000ffff4c7224 */ /* 0x000fc400078e0019 */
[--C-:B------:R-:W-:Y:S02]  /*4ee0*/  IMAD.MOV.U32 R81, RZ, RZ, R25.reuse ;  /* 0x000000ffff517224 */ /* 0x100fe400078e0019 */
[----:B------:R-:W-:Y:S01]  /*4ef0*/  IMAD.MOV.U32 R80, RZ, RZ, R25 ;  /* 0x000000ffff507224 */ /* 0x000fe200078e0019 */
[----:B------:R-:W0:Y:S01]  /*4f00*/  MUFU.EX2 R107, R107 ;  /* 0x0000006b006b7308 */ /* 0x000e220000000800 */
[----:B-1----:R-:W-:-:S07]  /*4f10*/  FADD.FTZ R27, R79, R14 ;  /* 0x0000000e4f1b7221 */ /* 0x002fce0000010000 */
[----:B------:R-:W1:Y:S01]  /*4f20*/  MUFU.EX2 R82, R82 ;  /* 0x0000005200527308 */ /* 0x000e620000000800 */
[----:B--2---:R-:W-:-:S07]  /*4f30*/  FADD.FTZ R14, R106, R27 ;  /* 0x0000001b6a0e7221 */ /* 0x004fce0000010000 */
[----:B------:R-:W2:Y:S01]  /*4f40*/  MUFU.EX2 R85, R85 ;  /* 0x0000005500557308 */ /* 0x000ea20000000800 */
[----:B0-----:R-:W-:-:S01]  /*4f50*/  FADD.FTZ R27, R107, R14 ;  /* 0x0000000e6b1b7221 */ /* 0x001fc20000010000 */
[----:B------:R-:W-:Y:S01]  /*4f60*/  FADD.FTZ R14, R84, R15 ;  /* 0x0000000f540e7221 */ /* 0x000fe20000010000 */
[----:B------:R-:W-:-:S04]  /*4f70*/  F2FP.SATFINITE.E4M3.F32.PACK_AB_MERGE_C R213, R107, R106, RZ ;  /* 0x0000006a6bd5723e */ /* 0x000fc800048070ff */
[----:B------:R-:W-:Y:S01]  /*4f80*/  F2FP.SATFINITE.E4M3.F32.PACK_AB_MERGE_C R213, R79, R78, R213 ;  /* 0x0000004e4fd5723e */ /* 0x000fe200048070d5 */
[----:B------:R-:W0:Y:S01]  /*4f90*/  MUFU.EX2 R83, R83 ;  /* 0x0000005300537308 */ /* 0x000e220000000800 */
[----:B-1----:R-:W-:-:S01]  /*4fa0*/  FADD.FTZ R24, R82, R27 ;  /* 0x0000001b52187221 */ /* 0x002fc20000010000 */
[--C-:B------:R-:W-:Y:S02]  /*4fb0*/  IMAD.MOV.U32 R79, RZ, RZ, R25.reuse ;  /* 0x000000ffff4f7224 */ /* 0x100fe400078e0019 */
[----:B------:R-:W-:-:S04]  /*4fc0*/  IMAD.MOV.U32 R78, RZ, RZ, R25 ;  /* 0x000000ffff4e7224 */ /* 0x000fc800078e0019 */
[----:B------:R-:W1:Y:S01]  /*4fd0*/  MUFU.EX2 R88, R88 ;  /* 0x0000005800587308 */ /* 0x000e620000000800 */
[----:B--2---:R-:W-:-:S07]  /*4fe0*/  FADD.FTZ R15, R85, R14 ;  /* 0x0000000e550f7221 */ /* 0x004fce0000010000 */
[----:B------:R-:W2:Y:S01]  /*4ff0*/  MUFU.EX2 R86, R86 ;  /* 0x0000005600567308 */ /* 0x000ea20000000800 */
[----:B0-----:R-:W-:-:S01]  /*5000*/  FADD.FTZ R27, R83, R24 ;  /* 0x00000018531b7221 */ /* 0x001fc20000010000 */
[----:B------:R-:W-:-:S06]  /*5010*/  IMAD.MOV.U32 R24, RZ, RZ, R25 ;  /* 0x000000ffff187224 */ /* 0x000fcc00078e0019 */
[----:B------:R-:W0:Y:S01]  /*5020*/  MUFU.EX2 R89, R89 ;  /* 0x0000005900597308 */ /* 0x000e220000000800 */
[----:B-1----:R-:W-:-:S07]  /*5030*/  FADD.FTZ R8, R88, R15 ;  /* 0x0000000f58087221 */ /* 0x002fce0000010000 */
[----:B------:R-:W1:Y:S01]  /*5040*/  MUFU.EX2 R87, R87 ;  /* 0x0000005700577308 */ /* 0x000e620000000800 */
[----:B--2---:R-:W-:-:S01]  /*5050*/  FADD.FTZ R12, R86, R27 ;  /* 0x0000001b560c7221 */ /* 0x004fc20000010000 */
[----:B------:R-:W-:-:S06]  /*5060*/  IMAD.MOV.U32 R27, RZ, RZ, R25 ;  /* 0x000000ffff1b7224 */ /* 0x000fcc00078e0019 */
[----:B------:R-:W2:Y:S01]  /*5070*/  MUFU.EX2 R60, R60 ;  /* 0x0000003c003c7308 */ /* 0x000ea20000000800 */
[C---:B0-----:R-:W-:Y:S01]  /*5080*/  F2FP.SATFINITE.E4M3.F32.PACK_AB_MERGE_C R88, R89.reuse, R88, RZ ;  /* 0x000000585958723e */ /* 0x041fe200048070ff */
[----:B------:R-:W-:-:S03]  /*5090*/  FADD.FTZ R89, R89, R8 ;  /* 0x0000000859597221 */ /* 0x000fc60000010000 */
[----:B------:R-:W-:Y:S01]  /*50a0*/  F2FP.SATFINITE.E4M3.F32.PACK_AB_MERGE_C R214, R85, R84, R88 ;  /* 0x0000005455d6723e */ /* 0x000fe20004807058 */
[----:B------:R-:W-:Y:S02]  /*50b0*/  IMAD.MOV.U32 R85, RZ, RZ, R25 ;  /* 0x000000ffff557224 */ /* 0x000fe400078e0019 */
[----:B------:R-:W0:Y:S01]  /*50c0*/  MUFU.EX2 R61, R61 ;  /* 0x0000003d003d7308 */ /* 0x000e220000000800 */
[----:B-1----:R-:W-:-:S01]  /*50d0*/  FADD.FTZ R12, R87, R12 ;  /* 0x0000000c570c7221 */ /* 0x002fc20000010000 */
[----:B------:R-:W-:Y:S01]  /*50e0*/  F2FP.SATFINITE.E4M3.F32.PACK_AB_MERGE_C R86, R87, R86, RZ ;  /* 0x000000565756723e */ /* 0x000fe200048070ff */
[--C-:B------:R-:W-:Y:S02]  /*50f0*/  IMAD.MOV.U32 R84, RZ, RZ, R25.reuse ;  /* 0x000000ffff547224 */ /* 0x100fe400078e0019 */
[----:B------:R-:W-:Y:S01]  /*5100*/  FADD.FTZ R13, R7, R12 ;  /* 0x0000000c070d7221 */ /* 0x000fe20000010000 */
[----:B------:R-:W-:Y:S01]  /*5110*/  F2FP.SATFINITE.E4M3.F32.PACK_AB_MERGE_C R215, R83, R82, R86 ;  /* 0x0000005253d7723e */ /* 0x000fe20004807056 */
[----:B------:R-:W-:Y:S01]  /*5120*/  IMAD.MOV.U32 R83, RZ, RZ, R25 ;  /* 0x000000ffff537224 */ /* 0x000fe200078e0019 */
[----:B------:R-:W1:Y:S01]  /*5130*/  MUFU.EX2 R62, R62 ;  /* 0x0000003e003e7308 */ /* 0x000e620000000800 */
[----:B--2---:R-:W-:-:S01]  /*5140*/  FADD.FTZ R8, R60, R89 ;  /* 0x000000593c087221 */ /* 0x004fc20000010000 */
[----:B------:R-:W-:-:S02]  /*5150*/  IMAD.MOV.U32 R82, RZ, RZ, R25 ;  /* 0x000000ffff527224 */ /* 0x000fc400078e0019 */
[--C-:B------:R-:W-:Y:S02]  /*5160*/  IMAD.MOV.U32 R87, RZ, RZ, R25.reuse ;  /* 0x000000ffff577224 */ /* 0x100fe400078e0019 */
[----:B------:R-:W-:Y:S02]  /*5170*/  IMAD.MOV.U32 R86, RZ, RZ, R25 ;  /* 0x000000ffff567224 */ /* 0x000fe400078e0019 */
        /* <DEDUP_REMOVED lines=9> */
[C---:B-1----:R-:W-:Y:S01]  /*5210*/  F2FP.SATFINITE.E4M3.F32.PACK_AB_MERGE_C R64, R65.reuse, R64, RZ ;  /* 0x000000404140723e */ /* 0x042fe200048070ff */
[----:B------:R-:W-:-:S03]  /*5220*/  FADD.FTZ R65, R65, R12 ;  /* 0x0000000c41417221 */ /* 0x000fc60000010000 */
[----:B------:R-:W-:Y:S01]  /*5230*/  F2FP.SATFINITE.E4M3.F32.PACK_AB_MERGE_C R216, R61, R60, R64 ;  /* 0x0000003c3dd8723e */ /* 0x000fe20004807040 */
[----:B------:R-:W-:Y:S02]  /*5240*/  IMAD.MOV.U32 R61, RZ, RZ, R25 ;  /* 0x000000ffff3d7224 */ /* 0x000fe400078e0019 */
[----:B------:R-:W1:Y:S01]  /*5250*/  MUFU.EX2 R69, R69 ;  /* 0x0000004500457308 */ /* 0x000e620000000800 */
[----:B--2---:R-:W-:-:S01]  /*5260*/  FADD.FTZ R13, R66, R13 ;  /* 0x0000000d420d7221 */ /* 0x004fc20000010000 */
[----:B------:R-:W-:Y:S01]  /*5270*/  F2FP.SATFINITE.E4M3.F32.PACK_AB_MERGE_C R63, R66, R63, RZ ;  /* 0x0000003f423f723e */ /* 0x000fe200048070ff */
[----:B------:R-:W-:Y:S02]  /*5280*/  IMAD.MOV.U32 R60, RZ, RZ, R25 ;  /* 0x000000ffff3c7224 */ /* 0x000fe400078e0019 */
[----:B------:R-:W-:Y:S01]  /*5290*/  FADD.FTZ R12, R46, R13 ;  /* 0x0000000d2e0c7221 */ /* 0x000fe20000010000 */
[----:B------:R-:W-:Y:S01]  /*52a0*/  F2FP.SATFINITE.E4M3.F32.PACK_AB_MERGE_C R217, R62, R7, R63 ;  /* 0x000000073ed9723e */ /* 0x000fe2000480703f */
[----:B------:R-:W-:Y:S01]  /*52b0*/  IMAD.MOV.U32 R63, RZ, RZ, R25 ;  /* 0x000000ffff3f7224 */ /* 0x000fe200078e0019 */
[----:B------:R-:W2:Y:S01]  /*52c0*/  MUFU.EX2 R72, R72 ;  /* 0x0000004800487308 */ /* 0x000ea20000000800 */
[----:B0-----:R-:W-:-:S01]  /*52d0*/  FADD.FTZ R8, R68, R65 ;  /* 0x0000004144087221 */ /* 0x001fc20000010000 */
[----:B------:R-:W-:Y:S01]  /*52e0*/  FADD.FTZ R15, R47, R12 ;  /* 0x0000000c2f0f7221 */ /* 0x000fe20000010000 */
[----:B------:R-:W-:-:S02]  /*52f0*/  IMAD.MOV.U32 R62, RZ, RZ, R25 ;  /* 0x000000ffff3e7224 */ /* 0x000fc400078e0019 */
[--C-:B------:R-:W-:Y:S02]  /*5300*/  IMAD.MOV.U32 R65, RZ, RZ, R25.reuse ;  /* 0x000000ffff417224 */ /* 0x100fe400078e0019 */
[----:B------:R-:W-:Y:S01]  /*5310*/  IMAD.MOV.U32 R64, RZ, RZ, R25 ;  /* 0x000000ffff407224 */ /* 0x000fe200078e0019 */
[----:B------:R0:W3:Y:S01]  /*5320*/  MUFU.EX2 R30, R74 ;  /* 0x0000004a001e7308 */ /* 0x0000e20000000800 */
[----:B-1----:R-:W-:-:S01]  /*5330*/  FADD.FTZ R13, R69, R8 ;  /* 0x00000008450d7221 */ /* 0x002fc20000010000 */
[----:B------:R-:W-:-:S06]  /*5340*/  IMAD.MOV.U32 R66, RZ, RZ, R25 ;  /* 0x000000ffff427224 */ /* 0x000fcc00078e0019 */
[----:B------:R-:W1:Y:S01]  /*5350*/  MUFU.EX2 R35, R35 ;  /* 0x0000002300237308 */ /* 0x000e620000000800 */
[----:B--2---:R-:W-:-:S01]  /*5360*/  FADD.FTZ R8, R72, R13 ;  /* 0x0000000d48087221 */ /* 0x004fc20000010000 */
[----:B0-----:R-:W-:-:S06]  /*5370*/  IMAD.MOV.U32 R74, RZ, RZ, R25 ;  /* 0x000000ffff4a7224 */ /* 0x001fcc00078e0019 */
[----:B------:R0:W2:Y:S01]  /*5380*/  MUFU.EX2 R51, R75 ;  /* 0x0000004b00337308 */ /* 0x0000a20000000800 */
[----:B---3--:R-:W-:-:S07]  /*5390*/  FADD.FTZ R12, R30, R15 ;  /* 0x0000000f1e0c7221 */ /* 0x008fce0000010000 */
[----:B------:R-:W3:Y:S01]  /*53a0*/  MUFU.EX2 R38, R38 ;  /* 0x0000002600267308 */ /* 0x000ee20000000800 */
[C---:B-1----:R-:W-:Y:S01]  /*53b0*/  F2FP.SATFINITE.E4M3.F32.PACK_AB_MERGE_C R72, R35.reuse, R72, RZ ;  /* 0x000000482348723e */ /* 0x042fe200048070ff */
[----:B------:R-:W-:Y:S01]  /*53c0*/  FADD.FTZ R35, R35, R8 ;  /* 0x0000000823237221 */ /* 0x000fe20000010000 */
[--C-:B0-----:R-:W-:Y:S02]  /*53d0*/  IMAD.MOV.U32 R75, RZ, RZ, R25.reuse ;  /* 0x000000ffff4b7224 */ /* 0x101fe400078e0019 */
[----:B------:R-:W-:Y:S01]  /*53e0*/  F2FP.SATFINITE.E4M3.F32.PACK_AB_MERGE_C R218, R69, R68, R72 ;  /* 0x0000004445da723e */ /* 0x000fe20004807048 */
[--C-:B------:R-:W-:Y:S02]  /*53f0*/  IMAD.MOV.U32 R69, RZ, RZ, R25.reuse ;  /* 0x000000ffff457224 */ /* 0x100fe400078e0019 */
[----:B------:R-:W0:Y:S01]  /*5400*/  MUFU.EX2 R50, R67 ;  /* 0x0000004300327308 */ /* 0x000e220000000800 */
[C---:B--2---:R-:W-:Y:S01]  /*5410*/  F2FP.SATFINITE.E4M3.F32.PACK_AB_MERGE_C R30, R51.reuse, R30, RZ ;  /* 0x0000001e331e723e */ /* 0x044fe200048070ff */
[----:B------:R-:W-:Y:S01]  /*5420*/  FADD.FTZ R51, R51, R12 ;  /* 0x0000000c33337221 */ /* 0x000fe20000010000 */
[----:B------:R-:W-:-:S02]  /*5430*/  IMAD.MOV.U32 R68, RZ, RZ, R25 ;  /* 0x000000ffff447224 */ /* 0x000fc400078e0019 */
[----:B------:R-:W-:Y:S01]  /*5440*/  F2FP.SATFINITE.E4M3.F32.PACK_AB_MERGE_C R219, R47, R46, R30 ;  /* 0x0000002e2fdb723e */ /* 0x000fe2000480701e */
[----:B------:R-:W-:Y:S02]  /*5450*/  IMAD.MOV.U32 R30, RZ, RZ, R25 ;  /* 0x000000ffff1e7224 */ /* 0x000fe400078e0019 */
[----:B------:R1:W2:Y:S01]  /*5460*/  MUFU.EX2 R39, R92 ;  /* 0x0000005c00277308 */ /* 0x0002a20000000800 */
[----:B---3--:R-:W-:-:S01]  /*5470*/  FADD.FTZ R8, R38, R35 ;  /* 0x0000002326087221 */ /* 0x008fc20000010000 */
[--C-:B------:R-:W-:Y:S02]  /*5480*/  IMAD.MOV.U32 R35, RZ, RZ, R25.reuse ;  /* 0x000000ffff237224 */ /* 0x100fe400078e0019 */
[--C-:B------:R-:W-:Y:S02]  /*5490*/  IMAD.MOV.U32 R47, RZ, RZ, R25.reuse ;  /* 0x000000ffff2f7224 */ /* 0x100fe400078e0019 */
[----:B------:R-:W-:Y:S02]  /*54a0*/  IMAD.MOV.U32 R46, RZ, RZ, R25 ;  /* 0x000000ffff2e7224 */ /* 0x000fe400078e0019 */
[----:B------:R-:W3:Y:S01]  /*54b0*/  MUFU.EX2 R11, R90 ;  /* 0x0000005a000b7308 */ /* 0x000ee20000000800 */
[----:B0-----:R-:W-:-:S01]  /*54c0*/  FADD.FTZ R12, R50, R51 ;  /* 0x00000033320c7221 */ /* 0x001fc20000010000 */
[----:B-1----:R-:W-:Y:S01]  /*54d0*/  FFMA.FTZ R92, R150, UR41, -R149 ;  /* 0x00000029965c7c23 */ /* 0x002fe20008010895 */
[----:B------:R-:W-:-:S02]  /*54e0*/  IMAD.MOV.U32 R51, RZ, RZ, R25 ;  /* 0x000000ffff337224 */ /* 0x000fc400078e0019 */
[--C-:B------:R-:W-:Y:S02]  /*54f0*/  IMAD.MOV.U32 R67, RZ, RZ, R25.reuse ;  /* 0x000000ffff437224 */ /* 0x100fe400078e0019 */
[----:B------:R-:W-:Y:S01]  /*5500*/  IMAD.MOV.U32 R72, RZ, RZ, R25 ;  /* 0x000000ffff487224 */ /* 0x000fe200078e0019 */
        /* <DEDUP_REMOVED lines=9> */
[C---:B--2---:R-:W-:Y:S01]  /*55a0*/  F2FP.SATFINITE.E4M3.F32.PACK_AB_MERGE_C R42, R43.reuse, R42, RZ ;  /* 0x0000002a2b2a723e */ /* 0x044fe200048070ff */
[----:B------:R-:W-:-:S03]  /*55b0*/  FADD.FTZ R43, R43, R8 ;  /* 0x000000082b2b7221 */ /* 0x000fc60000010000 */
[----:B------:R-:W-:Y:S01]  /*55c0*/  F2FP.SATFINITE.E4M3.F32.PACK_AB_MERGE_C R220, R39, R38, R42 ;  /* 0x0000002627dc723e */ /* 0x000fe2000480702a */
[----:B------:R-:W-:Y:S02]  /*55d0*/  IMAD.MOV.U32 R39, RZ, RZ, R25 ;  /* 0x000000ffff277224 */ /* 0x000fe400078e0019 */
[----:B------:R-:W2:Y:S01]  /*55e0*/  MUFU.EX2 R10, R131 ;  /* 0x00000083000a7308 */ /* 0x000ea20000000800 */
[----:B0-----:R-:W-:-:S01]  /*55f0*/  FADD.FTZ R13, R130, R13 ;  /* 0x0000000d820d7221 */ /* 0x001fc20000010000 */
[----:B------:R-:W-:Y:S01]  /*5600*/  F2FP.SATFINITE.E4M3.F32.PACK_AB_MERGE_C R91, R130, R91, RZ ;  /* 0x0000005b825b723e */ /* 0x000fe200048070ff */
[--C-:B------:R-:W-:Y:S02]  /*5610*/  IMAD.MOV.U32 R38, RZ, RZ, R25.reuse ;  /* 0x000000ffff267224 */ /* 0x100fe400078e0019 */
[----:B------:R-:W-:Y:S01]  /*5620*/  IMAD.MOV.U32 R42, RZ, RZ, R25 ;  /* 0x000000ffff2a7224 */ /* 0x000fe200078e0019 */
[----:B------:R-:W-:Y:S01]  /*5630*/  F2FP.SATFINITE.E4M3.F32.PACK_AB_MERGE_C R221, R11, R50, R91 ;  /* 0x000000320bdd723e */ /* 0x000fe2000480705b */
[----:B------:R-:W-:Y:S01]  /*5640*/  IMAD.MOV.U32 R50, RZ, RZ, R25 ;  /* 0x000000ffff327224 */ /* 0x000fe200078e0019 */
[----:B------:R-:W0:Y:S01]  /*5650*/  MUFU.EX2 R45, R45 ;  /* 0x0000002d002d7308 */ /* 0x000e220000000800 */
[----:B-1----:R-:W-:-:S01]  /*5660*/  FADD.FTZ R8, R44, R43 ;  /* 0x0000002b2c087221 */ /* 0x002fc20000010000 */
[----:B------:R-:W-:-:S06]  /*5670*/  IMAD.MOV.U32 R43, RZ, RZ, R25 ;  /* 0x000000ffff2b7224 */ /* 0x000fcc00078e0019 */
[----:B------:R1:W3:Y:S01]  /*5680*/  MUFU.EX2 R9, R55 ;  /* 0x0000003700097308 */ /* 0x0002e20000000800 */
[----:B--2---:R-:W-:-:S07]  /*5690*/  FADD.FTZ R12, R10, R13 ;  /* 0x0000000d0a0c7221 */ /* 0x004fce0000010000 */
[----:B------:R-:W2:Y:S01]  /*56a0*/  MUFU.EX2 R48, R48 ;  /* 0x0000003000307308 */ /* 0x000ea20000000800 */
[----:B0-----:R-:W-:-:S01]  /*56b0*/  FADD.FTZ R13, R45, R8 ;  /* 0x000000082d0d7221 */ /* 0x001fc20000010000 */
[----:B-1----:R-:W-:-:S06]  /*56c0*/  IMAD.MOV.U32 R55, RZ, RZ, R25 ;  /* 0x000000ffff377224 */ /* 0x002fcc00078e0019 */
[----:B------:R-:W0:Y:S01]  /*56d0*/  MUFU.EX2 R58, R58 ;  /* 0x0000003a003a7308 */ /* 0x000e220000000800 */
[----:B---3--:R-:W-:-:S07]  /*56e0*/  FADD.FTZ R15, R9, R12 ;  /* 0x0000000c090f7221 */ /* 0x008fce0000010000 */
        /* <DEDUP_REMOVED lines=8> */
[--C-:B------:R-:W-:Y:S02]  /*5770*/  IMAD.MOV.U32 R45, RZ, RZ, R25.reuse ;  /* 0x000000ffff2d7224 */ /* 0x100fe400078e0019 */
[----:B------:R-:W1:Y:S01]  /*5780*/  MUFU.EX2 R54, R54 ;  /* 0x0000003600367308 */ /* 0x000e620000000800 */
[C---:B--2---:R-:W-:Y:S01]  /*5790*/  F2FP.SATFINITE.E4M3.F32.PACK_AB_MERGE_C R58, R59.reuse, R58, RZ ;  /* 0x0000003a3b3a723e */ /* 0x044fe200048070ff */
[----:B------:R-:W-:Y:S01]  /*57a0*/  FADD.FTZ R59, R59, R12 ;  /* 0x0000000c3b3b7221 */ /* 0x000fe20000010000 */
[--C-:B------:R-:W-:Y:S02]  /*57b0*/  IMAD.MOV.U32 R44, RZ, RZ, R25.reuse ;  /* 0x000000ffff2c7224 */ /* 0x100fe400078e0019 */
[----:B------:R-:W-:Y:S01]  /*57c0*/  F2FP.SATFINITE.E4M3.F32.PACK_AB_MERGE_C R223, R9, R10, R58 ;  /* 0x0000000a09df723e */ /* 0x000fe2000480703a */
[----:B------:R-:W-:Y:S02]  /*57d0*/  IMAD.MOV.U32 R48, RZ, RZ, R25 ;  /* 0x000000ffff307224 */ /* 0x000fe400078e0019 */
[----:B------:R-:W2:Y:S01]  /*57e0*/  MUFU.EX2 R73, R73 ;  /* 0x0000004900497308 */ /* 0x000ea20000000800 */
[----:B0-----:R-:W-:-:S01]  /*57f0*/  FADD.FTZ R8, R52, R49 ;  /* 0x0000003134087221 */ /* 0x001fc20000010000 */
[----:B------:R-:W-:-:S02]  /*5800*/  IMAD.MOV.U32 R49, RZ, RZ, R25 ;  /* 0x000000ffff317224 */ /* 0x000fc400078e0019 */
[----:B------:R-:W-:-:S04]  /*5810*/  IMAD.MOV.U32 R58, RZ, RZ, R25 ;  /* 0x000000ffff3a7224 */ /* 0x000fc800078e0019 */
[----:B------:R-:W0:Y:S01]  /*5820*/  MUFU.EX2 R31, R31 ;  /* 0x0000001f001f7308 */ /* 0x000e220000000800 */
[----:B-1----:R-:W-:-:S01]  /*5830*/  FADD.FTZ R12, R54, R59 ;  /* 0x0000003b360c7221 */ /* 0x002fc20000010000 */
[----:B------:R-:W-:-:S06]  /*5840*/  IMAD.MOV.U32 R59, RZ, RZ, R25 ;  /* 0x000000ffff3b7224 */ /* 0x000fcc00078e0019 */
        /* <DEDUP_REMOVED lines=16> */
[----:B------:R-:W-:-:S03]  /*5950*/  IMAD.MOV.U32 R73, RZ, RZ, R25 ;  /* 0x000000ffff497224 */ /* 0x000fc600078e0019 */
[----:B------:R-:W-:Y:S01]  /*5960*/  F2FP.SATFINITE.E4M3.F32.PACK_AB_MERGE_C R225, R31, R54, R34 ;  /* 0x000000361fe1723e */ /* 0x000fe20004807022 */
[----:B------:R-:W-:Y:S01]  /*5970*/  IMAD.MOV.U32 R31, RZ, RZ, R25 ;  /* 0x000000ffff1f7224 */ /* 0x000fe200078e0019 */
[----:B------:R-:W1:Y:S01]  /*5980*/  MUFU.EX2 R97, R97 ;  /* 0x0000006100617308 */ /* 0x000e620000000800 */
[----:B--2---:R-:W-:-:S01]  /*5990*/  FADD.FTZ R8, R96, R93 ;  /* 0x0000005d60087221 */ /* 0x004fc20000010000 */
[--C-:B------:R-:W-:Y:S02]  /*59a0*/  IMAD.MOV.U32 R34, RZ, RZ, R25.reuse ;  /* 0x000000ffff227224 */ /* 0x100fe400078e0019 */
[----:B------:R-:W-:-:S04]  /*59b0*/  IMAD.MOV.U32 R54, RZ, RZ, R25 ;  /* 0x000000ffff367224 */ /* 0x000fc800078e0019 */
[----:B------:R-:W2:Y:S01]  /*59c0*/  MUFU.EX2 R104, R104 ;  /* 0x0000006800687308 */ /* 0x000ea20000000800 */
[----:B0-----:R-:W-:-:S07]  /*59d0*/  FADD.FTZ R7, R105, R12 ;  /* 0x0000000c69077221 */ /* 0x001fce0000010000 */
[----:B------:R-:W-:Y:S01]  /*59e0*/  MUFU.EX2 R100, R100 ;  /* 0x0000006400647308 */ /* 0x000fe20000000800 */
[----:B-1----:R-:W-:-:S07]  /*59f0*/  FADD.FTZ R9, R97, R8 ;  /* 0x0000000861097221 */ /* 0x002fce0000010000 */
[----:B------:R-:W0:Y:S01]  /*5a00*/  MUFU.EX2 R113, R113 ;  /* 0x0000007100717308 */ /* 0x000e220000000800 */
[----:B--2---:R-:W-:-:S07]  /*5a10*/  FADD.FTZ R7, R104, R7 ;  /* 0x0000000768077221 */ /* 0x004fce0000010000 */
[----:B------:R-:W1:Y:S08]  /*5a20*/  MUFU.EX2 R108, R108 ;  /* 0x0000006c006c7308 */ /* 0x000e700000000800 */
[----:B------:R-:W2:Y:S01]  /*5a30*/  MUFU.EX2 R109, R109 ;  /* 0x0000006d006d7308 */ /* 0x000ea20000000800 */
[----:B0-----:R-:W-:Y:S01]  /*5a40*/  F2FP.SATFINITE.E4M3.F32.PACK_AB_MERGE_C R10, R113, R100, RZ ;  /* 0x00000064710a723e */ /* 0x001fe200048070ff */
[----:B------:R-:W-:-:S03]  /*5a50*/  FADD.FTZ R100, R100, R9 ;  /* 0x0000000964647221 */ /* 0x000fc60000010000 */
[----:B------:R-:W-:Y:S01]  /*5a60*/  F2FP.SATFINITE.E4M3.F32.PACK_AB_MERGE_C R226, R97, R96, R10 ;  /* 0x0000006061e2723e */ /* 0x000fe2000480700a */
[----:B-1----:R-:W-:-:S01]  /*5a70*/  FADD.FTZ R8, R108, R7 ;  /* 0x000000076c087221 */ /* 0x002fc20000010000 */
[----:B------:R-:W-:Y:S01]  /*5a80*/  FADD.FTZ R7, R113, R100 ;  /* 0x0000006471077221 */ /* 0x000fe20000010000 */
[C---:B--2---:R-:W-:Y:S02]  /*5a90*/  F2FP.SATFINITE.E4M3.F32.PACK_AB_MERGE_C R11, R109.reuse, R108, RZ ;  /* 0x0000006c6d0b723e */ /* 0x044fe400048070ff */
[----:B------:R-:W-:Y:S02]  /*5aa0*/  FADD.FTZ R8, R109, R8 ;  /* 0x000000086d087221 */ /* 0x000fe40000010000 */
[----:B------:R-:W-:Y:S01]  /*5ab0*/  F2FP.SATFINITE.E4M3.F32.PACK_AB_MERGE_C R227, R104, R105, R11 ;  /* 0x0000006968e3723e */ /* 0x000fe2000480700b */
[----:B------:R-:W-:Y:S06]  /*5ac0*/  @!P1 BRA `(.L_x_149) ;  /* 0x00000038004c9947 */ /* 0x000fec0003800000 */
[----:B------:R-:W-:Y:S01]  /*5ad0*/  IMAD.MOV.U32 R9, RZ, RZ, R6 ;  /* 0x000000ffff097224 */ /* 0x000fe200078e0006 */
[----:B------:R-:W-:Y:S01]  /*5ae0*/  CS2R R86, SRZ ;  /* 0x0000000000567805 */ /* 0x000fe2000001ff00 */
[----:B------:R-:W-:Y:S01]  /*5af0*/  IMAD.MOV.U32 R10, RZ, RZ, R5 ;  /* 0x000000ffff0a7224 */ /* 0x000fe200078e0005 */
        /* <DEDUP_REMOVED lines=31> */
[----:B------:R-:W-:Y:S01]  /*5cf0*/  UMOV UR54, UR46 ;  /* 0x0000002e00367c82 */ /* 0x000fe20008000000 */
[----:B------:R-:W-:-:S05]  /*5d00*/  UMOV UR53, UR52 ;  /* 0x0000003400357c82 */ /* 0x000fca0008000000 */
.L_x_159:
[----:B------:R-:W-:Y:S01]  /*5d10*/  ISETP.NE.AND P2, PT, RZ, UR44, PT ;  /* 0x0000002cff007c0c */ /* 0x000fe2000bf45270 */
[----:B------:R-:W-:-:S04]  /*5d20*/  UISETP.NE.AND UP0, UPT, UR53, 0x1, UPT ;  /* 0x000000013500788c */ /* 0x000fc8000bf05270 */
[----:B------:R-:W-:-:S04]  /*5d30*/  USEL UR46, URZ, 0x1, UP0 ;  /* 0x000000013f2e7887 */ /* 0x000fc80008000000 */
[----:B------:R-:W-:-:S04]  /*5d40*/  ULOP3.LUT UR46, UR54, UR46, URZ, 0x3c, !UPT ;  /* 0x0000002e362e7292 */ /* 0x000fc8000f8e3c3f */
[----:B------:R-:W-:Y:S08]  /*5d50*/  @P2 BRA `(.L_x_150) ;  /* 0x0000000000442947 */ /* 0x000ff00003800000 */
[----:B------:R-:W-:Y:S05]  /*5d60*/  @!P0 BRA `(.L_x_151) ;  /* 0x0000000000048947 */ /* 0x000fea0003800000 */
[----:B------:R-:W-:Y:S01]  /*5d70*/  BPT.TRAP 0x1 ;  /* 0x000000040000795c */ /* 0x000fe20000300000 */
.L_x_151:
[----:B------:R-:W0:Y:S01]  /*5d80*/  S2UR UR10, SR_CgaCtaId ;  /* 0x00000000000a79c3 */ /* 0x000e220000008800 */
[----:B------:R-:W-:Y:S01]  /*5d90*/  UIADD3 UR6, UR53, 0x1, URZ ;  /* 0x0000000135067890 */ /* 0x000fe2000fffe03f */
[----:B------:R-:W-:Y:S01]  /*5da0*/  IMAD.U32 R0, RZ, RZ, UR46 ;  /* 0x0000002eff007e24 */ /* 0x000fe2000f8e00ff */
[----:B------:R-:W-:Y:S02]  /*5db0*/  UMOV UR7, 0x400 ;  /* 0x0000040000077882 */ /* 0x000fe40000000000 */
[----:B------:R-:W-:Y:S02]  /*5dc0*/  UISETP.NE.AND UP0, UPT, UR6, 0x2, UPT ;  /* 0x000000020600788c */ /* 0x000fe4000bf05270 */
[----:B------:R-:W-:Y:S02]  /*5dd0*/  SHF.L.U32 R0, R0, 0x1f, RZ ;  /* 0x0000001f00007819 */ /* 0x000fe400000006ff */
[----:B------:R-:W-:Y:S02]  /*5de0*/  USEL UR6, UR6, URZ, UP0 ;  /* 0x0000003f06067287 */ /* 0x000fe40008000000 */
[----:B0-----:R-:W-:-:S04]  /*5df0*/  ULEA UR7, UR10, UR7, 0x18 ;  /* 0x000000070a077291 */ /* 0x001fc8000f8ec03f */
[----:B------:R-:W-:-:S09]  /*5e00*/  ULEA UR6, UR6, UR7, 0x3 ;  /* 0x0000000706067291 */ /* 0x000fd2000f8e183f */
[----:B------:R0:W1:Y:S01]  /*5e10*/  SYNCS.PHASECHK.TRANS64.TRYWAIT P1, [UR6+0x2e830], R0 ;  /* 0x02e83000ff0075a7 */ /* 0x0000620008020146 */
[----:B------:R-:W-:Y:S05]  /*5e20*/  @!P0 BRA `(.L_x_152) ;  /* 0x0000000000048947 */ /* 0x000fea0003800000 */
[----:B------:R-:W-:Y:S01]  /*5e30*/  BPT.TRAP 0x1 ;  /* 0x000000040000795c */ /* 0x000fe20000300000 */
.L_x_152:
[----:B-1----:R-:W-:Y:S05]  /*5e40*/  @P1 BRA `(.L_x_150) ;  /* 0x0000000000081947 */ /* 0x002fea0003800000 */
[----:B------:R-:W1:Y:S02]  /*5e50*/  SYNCS.PHASECHK.TRANS64.TRYWAIT P1, [UR6+0x2e830], R0 ;  /* 0x02e83000ff0075a7 */ /* 0x000e640008020146 */
[----:B-1----:R-:W-:Y:S05]  /*5e60*/  @!P1 BRA `(.L_x_153) ;  /* 0x000000d800c49947 */ /* 0x002fea0003800000 */
.L_x_150:
[----:B------:R-:W2:Y:S01]  /*5e70*/  S2R R2, SR_TID.X ;  /* 0x0000000000027919 */ /* 0x000ea20000002100 */
[----:B------:R-:W-:Y:S01]  /*5e80*/  R2UR UR55, R4 ;  /* 0x00000000043772ca */ /* 0x000fe200000e0000 */
[----:B------:R-:W-:Y:S01]  /*5e90*/  UIADD3 UR52, UR53, 0x1, URZ ;  /* 0x0000000135347890 */ /* 0x000fe2000fffe03f */
[----:B------:R-:W-:Y:S01]  /*5ea0*/  UMOV UR19, 0x40000040 ;  /* 0x4000004000137882 */ /* 0x000fe20000000000 */
[----:B------:R-:W-:Y:S02]  /*5eb0*/  UMOV UR20, UR16 ;  /* 0x0000001000147c82 */ /* 0x000fe40008000000 */
[----:B------:R-:W-:Y:S01]  /*5ec0*/  UISETP.NE.AND UP0, UPT, UR52, 0x2, UPT ;  /* 0x000000023400788c */ /* 0x000fe2000bf05270 */
[----:B------:R-:W-:Y:S01]  /*5ed0*/  UMOV UR21, UR17 ;  /* 0x0000001100157c82 */ /* 0x000fe20008000000 */
[----:B------:R-:W-:Y:S02]  /*5ee0*/  UMOV UR23, 0x40000040 ;  /* 0x4000004000177882 */ /* 0x000fe40000000000 */
[----:B------:R-:W-:Y:S01]  /*5ef0*/  USEL UR52, UR52, URZ, UP0 ;  /* 0x0000003f34347287 */ /* 0x000fe20008000000 */
[----:B------:R-:W-:Y:S01]  /*5f00*/  UMOV UR24, UR16 ;  /* 0x0000001000187c82 */ /* 0x000fe20008000000 */
[----:B------:R-:W-:-:S02]  /*5f10*/  UMOV UR25, UR17 ;  /* 0x0000001100197c82 */ /* 0x000fc40008000000 */
[----:B------:R-:W-:Y:S01]  /*5f20*/  UIMAD UR55, UR52, 0x700, UR55 ;  /* 0x00000700343778a4 */ /* 0x000fe2000f8e0237 */
[----:B------:R-:W-:Y:S01]  /*5f30*/  UMOV UR27, 0x40000040 ;  /* 0x40000040001b7882 */ /* 0x000fe20000000000 */
[----:B------:R-:W-:Y:S02]  /*5f40*/  UMOV UR28, UR16 ;  /* 0x00000010001c7c82 */ /* 0x000fe40008000000 */
[----:B------:R-:W-:Y:S02]  /*5f50*/  UIADD3 UR22, UR55, 0x100, URZ ;  /* 0x0000010037167890 */ /* 0x000fe4000fffe03f */
[----:B------:R-:W-:Y:S02]  /*5f60*/  UIADD3 UR26, UR55, 0x200, URZ ;  /* 0x00000200371a7890 */ /* 0x000fe4000fffe03f */
[----:B------:R-:W-:Y:S01]  /*5f70*/  UMOV UR18, UR55 ;  /* 0x0000003700127c82 */ /* 0x000fe20008000000 */
[----:B------:R-:W-:Y:S01]  /*5f80*/  UIADD3 UR30, UR55, 0x300, URZ ;  /* 0x00000300371e7890 */ /* 0x000fe2000fffe03f */
[----:B------:R-:W-:Y:S01]  /*5f90*/  UMOV UR29, UR17 ;  /* 0x00000011001d7c82 */ /* 0x000fe20008000000 */
[----:B------:R-:W-:Y:S01]  /*5fa0*/  UMOV UR31, 0x40000040 ;  /* 0x40000040001f7882 */ /* 0x000fe20000000000 */
[----:B------:R-:W-:Y:S01]  /*5fb0*/  UIADD3 UR34, UR55, 0x400, URZ ;  /* 0x0000040037227890 */ /* 0x000fe2000fffe03f */
[----:B------:R-:W-:Y:S01]  /*5fc0*/  UMOV UR32, UR16 ;  /* 0x0000001000207c82 */ /* 0x000fe20008000000 */
[----:B------:R-:W-:Y:S01]  /*5fd0*/  UMOV UR33, UR17 ;  /* 0x0000001100217c82 */ /* 0x000fe20008000000 */
[----:B------:R-:W-:Y:S01]  /*5fe0*/  UMOV UR35, 0x40000040 ;  /* 0x4000004000237882 */ /* 0x000fe20000000000 */
[----:B--2---:R-:W-:Y:S01]  /*5ff0*/  SHF.R.U32.HI R2, RZ, 0x7, R2 ;  /* 0x00000007ff027819 */ /* 0x004fe20000011602 */
[----:B------:R-:W-:Y:S01]  /*6000*/  UIADD3 UR6, UR55, 0x2, URZ ;  /* 0x0000000237067890 */ /* 0x000fe2000fffe03f */
[----:B------:R-:W-:Y:S01]  /*6010*/  UMOV UR7, 0x40000040 ;  /* 0x4000004000077882 */ /* 0x000fe20000000000 */
[----:B------:R-:W-:-:S02]  /*6020*/  UIADD3 UR10, UR55, 0x602, URZ ;  /* 0x00000602370a7890 */ /* 0x000fc4000fffe03f */
[----:B01----:R-:W-:Y:S01]  /*6030*/  VIADD R0, R2, 0x8 ;  /* 0x0000000802007836 */ /* 0x003fe20000000000 */
[----:B------:R-:W-:Y:S01]  /*6040*/  UMOV UR11, 0x40000040 ;  /* 0x40000040000b7882 */ /* 0x000fe20000000000 */
[----:B------:R-:W-:Y:S01]  /*6050*/  UIADD3 UR14, UR55, 0x6, URZ ;  /* 0x00000006370e7890 */ /* 0x000fe2000fffe03f */
[----:B------:R-:W-:Y:S02]  /*6060*/  UMOV UR15, 0x40000040 ;  /* 0x40000040000f7882 */ /* 0x000fe40000000000 */
[----:B------:R0:W-:Y:S06]  /*6070*/  BAR.SYNC.DEFER_BLOCKING R0, 0x100 ;  /* 0x000400000000751d */ /* 0x0001ec0000010000 */
[----:B------:R-:W-:-:S06]  /*6080*/  WARPGROUP.ARRIVE ;  /* 0x00000000000079c5 */ /* 0x000fcc0000000000 */
[----:B------:R-:W-:Y:S01]  /*6090*/  QGMMA.64x32x32.F32.E4M3.E4M3 R184, gdesc[UR16], RZ, !UPT, gsb0 ;  /* 0x0060000010b879f3 */ /* 0x000fe2000c0008ff */
[----:B------:R-:W-:Y:S01]  /*60a0*/  UIADD3 UR18, UR55, 0x500, URZ ;  /* 0x0000050037127890 */ /* 0x000fe2000fffe03f */
        /* <DEDUP_REMOVED lines=153> */
.L_x_155:
[----:B------:R-:W0:Y:S01]  /*6a40*/  S2UR UR7, SR_CgaCtaId ;  /* 0x00000000000779c3 */ /* 0x000e220000008800 */
[----:B------:R-:W-:Y:S01]  /*6a50*/  UMOV UR6, 0x400 ;  /* 0x0000040000067882 */ /* 0x000fe20000000000 */
[----:B------:R-:W-:-:S05]  /*6a60*/  IMAD.U32 R0, RZ, RZ, UR54 ;  /* 0x00000036ff007e24 */ /* 0x000fca000f8e00ff */
[----:B------:R-:W-:Y:S01]  /*6a70*/  SHF.L.U32 R0, R0, 0x1f, RZ ;  /* 0x0000001f00007819 */ /* 0x000fe200000006ff */
[----:B0-----:R-:W-:-:S04]  /*6a80*/  ULEA UR6, UR7, UR6, 0x18 ;  /* 0x0000000607067291 */ /* 0x001fc8000f8ec03f */
[----:B------:R-:W-:-:S09]  /*6a90*/  ULEA UR6, UR53, UR6, 0x3 ;  /* 0x0000000635067291 */ /* 0x000fd2000f8e183f */
[----:B------:R0:W1:Y:S01]  /*6aa0*/  SYNCS.PHASECHK.TRANS64.TRYWAIT P1, [UR6+0x2e850], R0 ;  /* 0x02e85000ff0075a7 */ /* 0x0000620008020146 */
[----:B------:R-:W-:Y:S05]  /*6ab0*/  @!P0 BRA `(.L_x_156) ;  /* 0x0000000000048947 */ /* 0x000fea0003800000 */
[----:B------:R-:W-:Y:S01]  /*6ac0*/  BPT.TRAP 0x1 ;  /* 0x000000040000795c */ /* 0x000fe20000300000 */
.L_x_156:
[----:B-1----:R-:W-:Y:S05]  /*6ad0*/  @P1 BRA `(.L_x_154) ;  /* 0x0000000000081947 */ /* 0x002fea0003800000 */
[----:B------:R-:W1:Y:S02]  /*6ae0*/  SYNCS.PHASECHK.TRANS64.TRYWAIT P1, [UR6+0x2e850], R0 ;  /* 0x02e85000ff0075a7 */ /* 0x000e640008020146 */
[----:B-1----:R-:W-:Y:S05]  /*6af0*/  @!P1 BRA `(.L_x_157) ;  /* 0x000000cc00b89947 */ /* 0x002fea0003800000 */
.L_x_154:
[----:B------:R-:W2:Y:S01]  /*6b00*/  S2UR UR6, SR_CgaCtaId ;  /* 0x00000000000679c3 */ /* 0x000ea20000008800 */
[----:B01----:R-:W-:Y:S01]  /*6b10*/  MOV R0, 0x400 ;  /* 0x0000040000007802 */ /* 0x003fe20000000f00 */
[----:B------:R-:W-:Y:S01]  /*6b20*/  WARPGROUP.ARRIVE ;  /* 0x00000000000079c5 */ /* 0x000fe20000000000 */
        /* <DEDUP_REMOVED lines=10> */
[----:B------:R-:W-:Y:S01]  /*6bd0*/  FMNMX.FTZ R6, R194, R6, !PT ;  /* 0x00000006c2067209 */ /* 0x000fe20007810000 */
[----:B--2---:R-:W-:Y:S01]  /*6be0*/  IMAD.U32 R2, RZ, RZ, UR6 ;  /* 0x00000006ff027e24 */ /* 0x004fe2000f8e00ff */
[----:B------:R-:W-:-:S02]  /*6bf0*/  FMNMX.FTZ R5, R193, R5, !PT ;  /* 0x00000005c1057209 */ /* 0x000fc40007810000 */
[----:B------:R-:W-:Y:S02]  /*6c00*/  FMNMX.FTZ R6, R195, R6, !PT ;  /* 0x00000006c3067209 */ /* 0x000fe40007810000 */
[----:B------:R-:W-:Y:S02]  /*6c10*/  LEA R0, R2, R0, 0x18 ;  /* 0x0000000002007211 */ /* 0x000fe400078ec0ff */
[----:B------:R-:W-:Y:S02]  /*6c20*/  FMNMX.FTZ R5, R196, R5, !PT ;  /* 0x00000005c4057209 */ /* 0x000fe40007810000 */
[----:B------:R-:W-:Y:S02]  /*6c30*/  R2UR UR6, R0 ;  /* 0x00000000000672ca */ /* 0x000fe400000e0000 */
[----:B------:R-:W-:Y:S02]  /*6c40*/  FMNMX.FTZ R6, R198, R6, !PT ;  /* 0x00000006c6067209 */ /* 0x000fe40007810000 */
[----:B------:R-:W-:-:S02]  /*6c50*/  FMNMX.FTZ R5, R197, R5, !PT ;  /* 0x00000005c5057209 */ /* 0x000fc40007810000 */
[----:B------:R-:W-:Y:S02]  /*6c60*/  FMNMX.FTZ R6, R199, R6, !PT ;  /* 0x00000006c7067209 */ /* 0x000fe40007810000 */
[----:B------:R-:W-:Y:S02]  /*6c70*/  FMNMX.FTZ R5, R168, R5, !PT ;  /* 0x00000005a8057209 */ /* 0x000fe40007810000 */
[----:B------:R-:W-:Y:S02]  /*6c80*/  FMNMX.FTZ R6, R170, R6, !PT ;  /* 0x00000006aa067209 */ /* 0x000fe40007810000 */
[----:B------:R-:W-:Y:S01]  /*6c90*/  FMNMX.FTZ R5, R169, R5, !PT ;  /* 0x00000005a9057209 */ /* 0x000fe20007810000 */
[----:B------:R-:W-:Y:S01]  /*6ca0*/  UIADD3 UR6, UR6, 0x400, URZ ;  /* 0x0000040006067890 */ /* 0x000fe2000fffe03f */
[----:B------:R-:W-:Y:S02]  /*6cb0*/  FMNMX.FTZ R6, R171, R6, !PT ;  /* 0x00000006ab067209 */ /* 0x000fe40007810000 */
[----:B------:R-:W-:Y:S01]  /*6cc0*/  FMNMX.FTZ R5, R172, R5, !PT ;  /* 0x00000005ac057209 */ /* 0x000fe20007810000 */
[----:B------:R-:W-:Y:S01]  /*6cd0*/  USHF.R.U32.HI UR6, URZ, 0x4, UR6 ;  /* 0x000000043f067899 */ /* 0x000fe20008011606 */
[----:B------:R-:W-:-:S02]  /*6ce0*/  FMNMX.FTZ R6, R174, R6, !PT ;  /* 0x00000006ae067209 */ /* 0x000fc40007810000 */
[----:B------:R-:W-:Y:S01]  /*6cf0*/  FMNMX.FTZ R5, R173, R5, !PT ;  /* 0x00000005ad057209 */ /* 0x000fe20007810000 */
[----:B------:R-:W-:Y:S01]  /*6d00*/  ULOP3.LUT UR6, UR6, 0x3fff, URZ, 0xc0, !UPT ;  /* 0x00003fff06067892 */ /* 0x000fe2000f8ec03f */
[----:B------:R-:W-:Y:S02]  /*6d10*/  FMNMX.FTZ R6, R175, R6, !PT ;  /* 0x00000006af067209 */ /* 0x000fe40007810000 */
[----:B------:R-:W-:Y:S01]  /*6d20*/  FMNMX.FTZ R5, R176, R5, !PT ;  /* 0x00000005b0057209 */ /* 0x000fe20007810000 */
[----:B------:R-:W-:Y:S01]  /*6d30*/  ULOP3.LUT UR6, UR6, 0x10000, URZ, 0xfc, !UPT ;  /* 0x0001000006067892 */ /* 0x000fe2000f8efc3f */
[----:B------:R-:W-:Y:S02]  /*6d40*/  FMNMX.FTZ R6, R178, R6, !PT ;  /* 0x00000006b2067209 */ /* 0x000fe40007810000 */
[----:B------:R-:W-:Y:S01]  /*6d50*/  FMNMX.FTZ R5, R177, R5, !PT ;  /* 0x00000005b1057209 */ /* 0x000fe20007810000 */
[----:B------:R-:W-:Y:S01]  /*6d60*/  UIMAD UR10, UR53, 0x700, UR6 ;  /* 0x00000700350a78a4 */ /* 0x000fe2000f8e0206 */
[----:B------:R-:W-:-:S02]  /*6d70*/  FMNMX.FTZ R6, R179, R6, !PT ;  /* 0x00000006b3067209 */ /* 0x000fc40007810000 */
[----:B------:R-:W-:Y:S02]  /*6d80*/  FMNMX.FTZ R5, R180, R5, !PT ;  /* 0x00000005b4057209 */ /* 0x000fe40007810000 */
[----:B------:R-:W-:Y:S02]  /*6d90*/  FMNMX.FTZ R6, R182, R6, !PT ;  /* 0x00000006b6067209 */ /* 0x000fe40007810000 */
[----:B------:R-:W-:Y:S01]  /*6da0*/  UMOV UR6, UR10 ;  /* 0x0000000a00067c82 */ /* 0x000fe20008000000 */
[----:B------:R-:W-:Y:S01]  /*6db0*/  FMNMX.FTZ R5, R181, R5, !PT ;  /* 0x00000005b5057209 */ /* 0x000fe20007810000 */
[----:B------:R-:W-:Y:S01]  /*6dc0*/  QGMMA.64x128x32.F32.E4M3.E4M3 R24, R200, gdesc[UR4], R24, gsb0 ;  /* 0x01e00004c8187df3 */ /* 0x000fe20008000818 */
[----:B------:R-:W-:Y:S01]  /*6dd0*/  UIADD3 UR6, UR10, 0x100, URZ ;  /* 0x000001000a067890 */ /* 0x000fe2000fffe03f */
        /* <DEDUP_REMOVED lines=70> */
[----:B------:R-:W-:Y:S01]  /*7240*/  FMNMX.FTZ R5, R92, R5, !PT ;  /* 0x000000055c057209 */ /* 0x000fe20007810000 */
[----:B------:R-:W-:Y:S02]  /*7250*/  WARPGROUP.DEPBAR.LE gsb0, 0x0 ;  /* 0x00008000000079c5 */ /* 0x000fe40000010000 */
[----:B------:R-:W-:Y:S01]  /*7260*/  WARPGROUP.ARRIVE ;  /* 0x00000000000079c5 */ /* 0x000fe20000000000 */
[----:B------:R-:W-:-:S05]  /*7270*/  FMNMX.FTZ R6, R94, R6, !PT ;  /* 0x000000065e067209 */ /* 0x000fca0007810000 */
[----:B------:R-:W0:Y:S01]  /*7280*/  S2R R203, SR_TID.X ;  /* 0x0000000000cb7919 */ /* 0x000e220000002100 */
[----:B------:R-:W-:Y:S02]  /*7290*/  FMNMX.FTZ R5, R93, R5, !PT ;  /* 0x000000055d057209 */ /* 0x000fe40007810000 */
[----:B------:R-:W-:Y:S01]  /*72a0*/  FMNMX.FTZ R6, R95, R6, !PT ;  /* 0x000000065f067209 */ /* 0x000fe20007810000 */
[----:B------:R-:W-:Y:S01]  /*72b0*/  QGMMA.64x128x32.F32.E4M3.E4M3 R24, R204, gdesc[UR4], R24, gsb0 ;  /* 0x01e00004cc187df3 */ /* 0x000fe20008000818 */
[----:B------:R-:W-:Y:S01]  /*72c0*/  UIADD3 UR6, UR10, 0x200, URZ ;  /* 0x000002000a067890 */ /* 0x000fe2000fffe03f */
[----:B------:R-:W-:Y:S01]  /*72d0*/  FMNMX.FTZ R5, R96, R5, !PT ;  /* 0x0000000560057209 */ /* 0x000fe20007810000 */
[----:B------:R-:W-:Y:S01]  /*72e0*/  UMOV UR7, 0xc0000010 ;  /* 0xc000001000077882 */ /* 0x000fe20000000000 */
[----:B------:R-:W-:Y:S02]  /*72f0*/  FMNMX.FTZ R6, R98, R6, !PT ;  /* 0x0000000662067209 */ /* 0x000fe40007810000 */
[----:B------:R-:W-:-:S02]  /*7300*/  FMNMX.FTZ R5, R97, R5, !PT ;  /* 0x0000000561057209 */ /* 0x000fc40007810000 */
[----:B------:R-:W-:Y:S02]  /*7310*/  FMNMX.FTZ R6, R99, R6, !PT ;  /* 0x0000000663067209 */ /* 0x000fe40007810000 */
[----:B------:R-:W-:Y:S02]  /*7320*/  FMNMX.FTZ R5, R100, R5, !PT ;  /* 0x0000000564057209 */ /* 0x000fe40007810000 */
[----:B------:R-:W-:Y:S02]  /*7330*/  FMNMX.FTZ R6, R102, R6, !PT ;  /* 0x0000000666067209 */ /* 0x000fe40007810000 */
[----:B------:R-:W-:Y:S02]  /*7340*/  FMNMX.FTZ R5, R101, R5, !PT ;  /* 0x0000000565057209 */ /* 0x000fe40007810000 */
[----:B------:R-:W-:Y:S02]  /*7350*/  FMNMX.FTZ R6, R103, R6, !PT ;  /* 0x0000000667067209 */ /* 0x000fe40007810000 */
[----:B------:R-:W-:Y:S01]  /*7360*/  ISETP.NE.AND P1, PT, R3, RZ, PT ;  /* 0x000000ff0300720c */ /* 0x000fe20003f25270 */
[----:B------:R-:W1:Y:S04]  /*7370*/  SHFL.BFLY PT, R12, R5, 0x2, 0x1f ;  /* 0x0c401f00050c7f89 */ /* 0x000e6800000e0000 */
[----:B------:R-:W2:Y:S01]  /*7380*/  SHFL.BFLY PT, R11, R6, 0x2, 0x1f ;  /* 0x0c401f00060b7f89 */ /* 0x000ea200000e0000 */
[----:B0-----:R-:W-:-:S02]  /*7390*/  SHF.R.U32.HI R203, RZ, 0x7, R203 ;  /* 0x00000007ffcb7819 */ /* 0x001fc400000116cb */
[----:B-1----:R-:W-:Y:S02]  /*73a0*/  FMNMX.FTZ R5, R5, R12, !PT ;  /* 0x0000000c05057209 */ /* 0x002fe40007810000 */
[----:B--2---:R-:W-:-:S03]  /*73b0*/  FMNMX.FTZ R6, R6, R11, !PT ;  /* 0x0000000b06067209 */ /* 0x004fc60007810000 */
[----:B------:R-:W0:Y:S04]  /*73c0*/  SHFL.BFLY PT, R12, R5, 0x1, 0x1f ;  /* 0x0c201f00050c7f89 */ /* 0x000e2800000e0000 */
[----:B------:R-:W1:Y:S01]  /*73d0*/  SHFL.BFLY PT, R11, R6, 0x1, 0x1f ;  /* 0x0c201f00060b7f89 */ /* 0x000e6200000e0000 */
[----:B0-----:R-:W-:Y:S01]  /*73e0*/  FMNMX.FTZ R5, R5, R12, !PT ;  /* 0x0000000c05057209 */ /* 0x001fe20007810000 */
[----:B------:R-:W-:Y:S01]  /*73f0*/  IMAD.U32 R12, RZ, RZ, UR41 ;  /* 0x00000029ff0c7e24 */ /* 0x000fe2000f8e00ff */
[----:B-1----:R-:W-:-:S03]  /*7400*/  FMNMX.FTZ R6, R6, R11, !PT ;  /* 0x0000000b06067209 */ /* 0x002fc60007810000 */
[C---:B------:R-:W-:Y:S01]  /*7410*/  FFMA.FTZ R11, R5.reuse, R12, -8 ;  /* 0xc1000000050b7423 */ /* 0x040fe2000001000c */
[----:B------:R-:W-:-:S03]  /*7420*/  FADD.FTZ R10, -R5, R10 ;  /* 0x0000000a050a7221 */ /* 0x000fc60000010100 */
[--C-:B------:R-:W-:Y:S01]  /*7430*/  FFMA.FTZ R15, R189, UR41, -R11.reuse ;  /* 0x00000029bd0f7c23 */ /* 0x100fe2000801080b */
[----:B------:R-:W-:Y:S02]  /*7440*/  IMAD.U32 R189, RZ, RZ, UR41 ;  /* 0x00000029ffbd7e24 */ /* 0x000fe4000f8e00ff */
[--C-:B------:R-:W-:Y:S01]  /*7450*/  FFMA.FTZ R13, R184, UR41, -R11.reuse ;  /* 0x00000029b80d7c23 */ /* 0x100fe2000801080b */
[----:B------:R-:W-:-:S01]  /*7460*/  FFMA.FTZ R12, R185, UR41, -R11 ;  /* 0x00000029b90c7c23 */ /* 0x000fc2000801080b */
        /* <DEDUP_REMOVED lines=52> */
[----:B------:R-:W-:Y:S01]  /*77b0*/  FFMA.FTZ R11, R101, UR41, -R11 ;  /* 0x00000029650b7c23 */ /* 0x000fe2000801080b */
[----:B------:R-:W-:-:S01]  /*77c0*/  FADD.FTZ R9, -R6, R9 ;  /* 0x0000000906097221 */ /* 0x000fc20000010100 */
[----:B------:R-:W-:Y:S01]  /*77d0*/  FFMA.FTZ R101, R6, R189, -8 ;  /* 0xc100000006657423 */ /* 0x000fe200000100bd */
[----:B------:R-:W-:Y:S01]  /*77e0*/  FMUL.FTZ R10, R10, UR41 ;  /* 0x000000290a0a7c20 */ /* 0x000fe20008410000 */
[----:B------:R-:W-:Y:S01]  /*77f0*/  MUFU.EX2 R13, R13 ;  /* 0x0000000d000d7308 */ /* 0x000fe20000000800 */
[----:B------:R-:W-:-:S02]  /*7800*/  WARPGROUP.DEPBAR.LE gsb0, 0x0 ;  /* 0x00008000000079c5 */ /* 0x000fc40000010000 */
[----:B------:R-:W-:Y:S01]  /*7810*/  WARPGROUP.ARRIVE ;  /* 0x00000000000079c5 */ /* 0x000fe20000000000 */
[----:B------:R-:W-:Y:S01]  /*7820*/  FMUL.FTZ R9, R9, UR41 ;  /* 0x0000002909097c20 */ /* 0x000fe20008410000 */
[--C-:B------:R-:W-:Y:S01]  /*7830*/  FFMA.FTZ R186, R186, UR41, -R101.reuse ;  /* 0x00000029baba7c23 */ /* 0x100fe20008010865 */
[----:B------:R-:W-:-:S01]  /*7840*/  FFMA.FTZ R187, R187, UR41, -R101 ;  /* 0x00000029bbbb7c23 */ /* 0x000fc20008010865 */
[--C-:B------:R-:W-:Y:S01]  /*7850*/  FFMA.FTZ R188, R190, UR41, -R101.reuse ;  /* 0x00000029bebc7c23 */ /* 0x100fe20008010865 */
[----:B------:R-:W0:Y:S01]  /*7860*/  MUFU.EX2 R10, R10 ;  /* 0x0000000a000a7308 */ /* 0x000e220000000800 */
[----:B------:R-:W-:Y:S01]  /*7870*/  QGMMA.64x128x32.F32.E4M3.E4M3 R24, R208, gdesc[UR4], R24, gsb0 ;  /* 0x01e00004d0187df3 */ /* 0x000fe20008000818 */
[----:B------:R-:W-:Y:S01]  /*7880*/  UIADD3 UR6, UR10, 0x300, URZ ;  /* 0x000003000a067890 */ /* 0x000fe2000fffe03f */
[--C-:B------:R-:W-:Y:S01]  /*7890*/  FFMA.FTZ R189, R191, UR41, -R101.reuse ;  /* 0x00000029bfbd7c23 */ /* 0x100fe20008010865 */
[----:B------:R-:W-:Y:S01]  /*78a0*/  UMOV UR7, 0xc0000010 ;  /* 0xc000001000077882 */ /* 0x000fe20000000000 */
[--C-:B------:R-:W-:Y:S01]  /*78b0*/  FFMA.FTZ R190, R194, UR41, -R101.reuse ;  /* 0x00000029c2be7c23 */ /* 0x100fe20008010865 */
[----:B------:R-:W-:-:S01]  /*78c0*/  FFMA.FTZ R191, R195, UR41, -R101 ;  /* 0x00000029c3bf7c23 */ /* 0x000fc20008010865 */
[--C-:B------:R-:W-:Y:S01]  /*78d0*/  FFMA.FTZ R192, R198, UR41, -R101.reuse ;  /* 0x00000029c6c07c23 */ /* 0x100fe20008010865 */
        /* <DEDUP_REMOVED lines=8> */
[----:B------:R-:W1:Y:S01]  /*7960*/  MUFU.EX2 R186, R186 ;  /* 0x000000ba00ba7308 */ /* 0x000e620000000800 */
[----:B0-----:R-:W-:-:S01]  /*7970*/  FFMA.FTZ R7, R10, R7, R13 ;  /* 0x000000070a077223 */ /* 0x001fc2000001000d */
        /* <DEDUP_REMOVED lines=8> */
[--C-:B------:R-:W-:Y:S01]  /*7a00*/  FFMA.FTZ R163, R163, UR41, -R101.reuse ;  /* 0x00000029a3a37c23 */ /* 0x100fe20008010865 */
[----:B------:R-:W-:-:S01]  /*7a10*/  FFMA.FTZ R166, R166, UR41, -R101 ;  /* 0x00000029a6a67c23 */ /* 0x000fc20008010865 */
[--C-:B------:R-:W-:Y:S01]  /*7a20*/  FFMA.FTZ R167, R167, UR41, -R101.reuse ;  /* 0x00000029a7a77c23 */ /* 0x100fe20008010865 */
[----:B------:R-:W-:-:S01]  /*7a30*/  FFMA.FTZ R138, R138, UR41, -R101 ;  /* 0x000000298a8a7c23 */ /* 0x000fc20008010865 */
[--C-:B------:R-:W-:Y:S01]  /*7a40*/  FFMA.FTZ R139, R139, UR41, -R101.reuse ;  /* 0x000000298b8b7c23 */ /* 0x100fe20008010865 */
[----:B------:R-:W-:-:S01]  /*7a50*/  FFMA.FTZ R142, R142, UR41, -R101 ;  /* 0x000000298e8e7c23 */ /* 0x000fc20008010865 */
[----:B------:R-:W2:Y:S01]  /*7a60*/  MUFU.EX2 R187, R187 ;  /* 0x000000bb00bb7308 */ /* 0x000ea20000000800 */
[----:B-1----:R-:W-:-:S01]  /*7a70*/  FFMA.FTZ R8, R9, R8, R186 ;  /* 0x0000000809087223 */ /* 0x002fc200000100ba */
[--C-:B------:R-:W-:Y:S01]  /*7a80*/  FFMA.FTZ R143, R143, UR41, -R101.reuse ;  /* 0x000000298f8f7c23 */ /* 0x100fe20008010865 */
[----:B------:R-:W-:-:S01]  /*7a90*/  FFMA.FTZ R146, R146, UR41, -R101 ;  /* 0x0000002992927c23 */ /* 0x000fc20008010865 */
[--C-:B------:R-:W-:Y:S01]  /*7aa0*/  FFMA.FTZ R147, R147, UR41, -R101.reuse ;  /* 0x0000002993937c23 */ /* 0x100fe20008010865 */
[----:B------:R-:W-:-:S01]  /*7ab0*/  FFMA.FTZ R150, R150, UR41, -R101 ;  /* 0x0000002996967c23 */ /* 0x000fc20008010865 */
[--C-:B------:R-:W-:Y:S01]  /*7ac0*/  FFMA.FTZ R151, R151, UR41, -R101.reuse ;  /* 0x0000002997977c23 */ /* 0x100fe20008010865 */
[----:B------:R-:W-:-:S01]  /*7ad0*/  FFMA.FTZ R122, R122, UR41, -R101 ;  /* 0x000000297a7a7c23 */ /* 0x000fc20008010865 */
[----:B------:R-:W1:Y:S01]  /*7ae0*/  MUFU.EX2 R14, R14 ;  /* 0x0000000e000e7308 */ /* 0x000e620000000800 */
        /* <DEDUP_REMOVED lines=8> */
[----:B--2---:R-:W-:-:S01]  /*7b70*/  FADD.FTZ R7, R187, R8 ;  /* 0x00000008bb077221 */ /* 0x004fc20000010000 */
[--C-:B------:R-:W-:Y:S01]  /*7b80*/  FFMA.FTZ R135, R135, UR41, -R101.reuse ;  /* 0x0000002987877c23 */ /* 0x100fe20008010865 */
[----:B------:R-:W-:-:S01]  /*7b90*/  FFMA.FTZ R106, R106, UR41, -R101 ;  /* 0x000000296a6a7c23 */ /* 0x000fc20008010865 */
[--C-:B------:R-:W-:Y:S01]  /*7ba0*/  FFMA.FTZ R107, R107, UR41, -R101.reuse ;  /* 0x000000296b6b7c23 */ /* 0x100fe20008010865 */
[----:B------:R-:W-:-:S01]  /*7bb0*/  FFMA.FTZ R110, R110, UR41, -R101 ;  /* 0x000000296e6e7c23 */ /* 0x000fc20008010865 */
[--C-:B------:R-:W-:Y:S01]  /*7bc0*/  FFMA.FTZ R111, R111, UR41, -R101.reuse ;  /* 0x000000296f6f7c23 */ /* 0x100fe20008010865 */
[----:B------:R-:W-:-:S01]  /*7bd0*/  FFMA.FTZ R114, R114, UR41, -R101 ;  /* 0x0000002972727c23 */ /* 0x000fc20008010865 */
[----:B------:R-:W2:Y:S01]  /*7be0*/  MUFU.EX2 R15, R15 ;  /* 0x0000000f000f7308 */ /* 0x000ea20000000800 */
[----:B-1----:R-:W-:-:S01]  /*7bf0*/  FADD.FTZ R8, R14, R195 ;  /* 0x000000c30e087221 */ /* 0x002fc20000010000 */
        /* <DEDUP_REMOVED lines=10> */
[----:B------:R-:W-:-:S02]  /*7ca0*/  IMAD.U32 R199, RZ, RZ, UR52 ;  /* 0x00000034ffc77e24 */ /* 0x000fc4000f8e00ff */
[----:B------:R-:W-:-:S01]  /*7cb0*/  FFMA.FTZ R99, R99, UR41, -R101 ;  /* 0x0000002963637c23 */ /* 0x000fc20008010865 */
[--C-:B------:R-:W-:Y:S01]  /*7cc0*/  FFMA.FTZ R102, R102, UR41, -R101.reuse ;  /* 0x0000002966667c23 */ /* 0x100fe20008010865 */
[----:B------:R-:W-:-:S01]  /*7cd0*/  FFMA.FTZ R101, R103, UR41, -R101 ;  /* 0x0000002967657c23 */ /* 0x000fc20008010865 */
[----:B------:R-:W0:Y:S01]  /*7ce0*/  MUFU.EX2 R20, R20 ;  /* 0x0000001400147308 */ /* 0x000e220000000800 */
[----:B--2---:R-:W-:-:S01]  /*7cf0*/  FADD.FTZ R195, R15, R8 ;  /* 0x000000080fc37221 */ /* 0x004fc20000010000 */
[----:B------:R-:W-:-:S06]  /*7d00*/  @!P1 IMAD R196, R199, 0x8, R0 ;  /* 0x00000008c7c49824 */ /* 0x000fcc00078e0200 */
        /* <DEDUP_REMOVED lines=20> */
[----:B------:R-:W-:Y:S01]  /*7e50*/  QGMMA.64x128x32.F32.E4M3.E4M3 R24, R212, gdesc[UR4], R24, gsb0 ;  /* 0x01e00004d4187df3 */ /* 0x000fe20008000818 */
[----:B------:R-:W-:Y:S01]  /*7e60*/  UIADD3 UR6, UR10, 0x400, URZ ;  /* 0x000004000a067890 */ /* 0x000fe2000fffe03f */
[----:B-1----:R-:W-:Y:S01]  /*7e70*/  FADD.FTZ R8, R168, R195 ;  /* 0x000000c3a8087221 */ /* 0x002fe20000010000 */
[----:B------:R-:W-:-:S03]  /*7e80*/  UMOV UR7, 0xc0000010 ;  /* 0xc000001000077882 */ /* 0x000fc60000000000 */
[----:B------:R-:W1:Y:S08]  /*7e90*/  MUFU.EX2 R169, R169 ;  /* 0x000000a900a97308 */ /* 0x000e700000000800 */
        /* <DEDUP_REMOVED lines=33> */
[----:B-1----:R-:W-:-:S01]  /*80b0*/  FADD.FTZ R194, R154, R7 ;  /* 0x000000079ac27221 */ /* 0x002fc20000010000 */
[----:B------:R-:W-:Y:S02]  /*80c0*/  WARPGROUP.DEPBAR.LE gsb0, 0x0 ;  /* 0x00008000000079c5 */ /* 0x000fe40000010000 */
[----:B------:R-:W-:-:S04]  /*80d0*/  WARPGROUP.ARRIVE ;  /* 0x00000000000079c5 */ /* 0x000fc80000000000 */
[----:B------:R-:W1:Y:S01]  /*80e0*/  MUFU.EX2 R156, R156 ;  /* 0x0000009c009c7308 */ /* 0x000e620000000800 */
[----:B--2---:R-:W-:-:S01]  /*80f0*/  FADD.FTZ R195, R153, R8 ;  /* 0x0000000899c37221 */ /* 0x004fc20000010000 */
[----:B------:R-:W-:Y:S01]  /*8100*/  QGMMA.64x128x32.F32.E4M3.E4M3 R24, R216, gdesc[UR4], R24, gsb0 ;  /* 0x01e00004d8187df3 */ /* 0x000fe20008000818 */
[----:B------:R-:W-:Y:S01]  /*8110*/  UIADD3 UR6, UR10, 0x500, URZ ;  /* 0x000005000a067890 */ /* 0x000fe2000fffe03f */
[----:B------:R-:W-:-:S04]  /*8120*/  UMOV UR7, 0xc0000010 ;  /* 0xc000001000077882 */ /* 0x000fc80000000000 */
        /* <DEDUP_REMOVED lines=40> */
[----:B0-----:R-:W-:-:S04]  /*83b0*/  FADD.FTZ R194, R142, R7 ;  /* 0x000000078ec27221 */ /* 0x001fc80000010000 */
[----:B------:R-:W0:Y:S01]  /*83c0*/  MUFU.EX2 R143, R143 ;  /* 0x0000008f008f7308 */ /* 0x000e220000000800 */
[----:B------:R-:W-:-:S07]  /*83d0*/  UMOV UR7, 0xc0000010 ;  /* 0xc000001000077882 */ /* 0x000fce0000000000 */
        /* <DEDUP_REMOVED lines=73> */
[----:B------:R-:W-:-:S06]  /*8870*/  IADD3 R7, -R203, 0xb, RZ ;  /* 0x0000000bcb077810 */ /* 0x000fcc0007ffe1ff */
[----:B------:R-:W0:Y:S01]  /*8880*/  MUFU.EX2 R115, R115 ;  /* 0x0000007300737308 */ /* 0x000e220000000800 */
[----:B--2---:R-:W-:-:S01]  /*8890*/  FADD.FTZ R194, R114, R195 ;  /* 0x000000c372c27221 */ /* 0x004fc20000010000 */
[----:B------:R-:W-:Y:S02]  /*88a0*/  WARPGROUP.DEPBAR.LE gsb0, 0x0 ;  /* 0x00008000000079c5 */ /* 0x000fe40000010000 */
[----:B------:R2:W-:Y:S06]  /*88b0*/  BAR.ARV R7, 0x100 ;  /* 0x000400070000751d */ /* 0x0005ec0000002000 */
[----:B------:R-:W3:Y:S01]  /*88c0*/  MUFU.EX2 R116, R116 ;  /* 0x0000007400747308 */ /* 0x000ee20000000800 */
[----:B-1----:R-:W-:-:S01]  /*88d0*/  FADD.FTZ R195, R113, R8 ;  /* 0x0000000871c37221 */ /* 0x002fc20000010000 */
[----:B--2---:R-:W-:-:S02]  /*88e0*/  @!P1 VIADD R7, R196, 0x2e840 ;  /* 0x0002e840c4079836 */ /* 0x004fc40000000000 */
[----:B0-----:R-:W-:-:S04]  /*88f0*/  FADD.FTZ R197, R115, R194 ;  /* 0x000000c273c57221 */ /* 0x001fc80000010000 */
[----:B------:R-:W0:Y:S01]  /*8900*/  MUFU.EX2 R118, R118 ;  /* 0x0000007600767308 */ /* 0x000e220000000800 */
[----:B------:R-:W-:-:S04]  /*8910*/  @!P1 PRMT R7, RZ, 0x654, R7 ;  /* 0x00000654ff079816 */ /* 0x000fc80000000007 */
[----:B------:R1:W-:Y:S03]  /*8920*/  @!P1 SYNCS.ARRIVE.TRANS64.RED.A1T0 RZ, [R7+URZ], RZ ;  /* 0x000000ff07ff99a7 */ /* 0x0003e6000810043f */
        /* <DEDUP_REMOVED lines=16> */
[----:B------:R-:W1:Y:S01]  /*8a30*/  MUFU.EX2 R93, R93 ;  /* 0x0000005d005d7308 */ /* 0x000e620000000800 */
[----:B--2---:R-:W-:-:S07]  /*8a40*/  FADD.FTZ R8, R92, R195 ;  /* 0x000000c35c087221 */ /* 0x004fce0000010000 */
[----:B------:R-:W0:Y:S01]  /*8a50*/  MUFU.EX2 R95, R95 ;  /* 0x0000005f005f7308 */ /* 0x000e220000000800 */
[----:B---3--:R-:W-:-:S07]  /*8a60*/  FADD.FTZ R194, R94, R197 ;  /* 0x000000c55ec27221 */ /* 0x008fce0000010000 */
        /* <DEDUP_REMOVED lines=16> */
[----:B--2---:R-:W-:-:S03]  /*8b70*/  FADD.FTZ R7, R11, R8 ;  /* 0x000000080b077221 */ /* 0x004fc60000010000 */
[----:B-1----:R-:W-:Y:S01]  /*8b80*/  FADD.FTZ R8, R101, R194 ;  /* 0x000000c265087221 */ /* 0x002fe20000010000 */
[----:B------:R-:W-:Y:S06]  /*8b90*/  @!P0 BRA `(.L_x_158) ;  /* 0x0000000000048947 */ /* 0x000fec0003800000 */
[----:B------:R-:W-:Y:S01]  /*8ba0*/  BPT.TRAP 0x1 ;  /* 0x000000040000795c */ /* 0x000fe20000300000 */
.L_x_158:
[----:B------:R-:W-:Y:S01]  /*8bb0*/  F2FP.SATFINITE.E4M3.F32.PACK_AB_MERGE_C R100, R11, R100, RZ ;  /* 0x000000640b64723e */ /* 0x000fe200048070ff */
[----:B------:R-:W-:Y:S01]  /*8bc0*/  UISETP.GT.AND UP0, UPT, UR49, UR40, UPT ;  /* 0x000000283100728c */ /* 0x000fe2000bf04270 */
[----:B------:R-:W-:Y:S01]  /*8bd0*/  IMAD.U32 R11, RZ, RZ, UR53 ;  /* 0x00000035ff0b7e24 */ /* 0x000fe2000f8e00ff */
[----:B------:R-:W-:Y:S01]  /*8be0*/  F2FP.SATFINITE.E4M3.F32.PACK_AB_MERGE_C R14, R15, R14, RZ ;  /* 0x0000000e0f0e723e */ /* 0x000fe200048070ff */
[----:B------:R-:W-:Y:S01]  /*8bf0*/  UIADD3 UR49, UR49, -0x1, URZ ;  /* 0xffffffff31317890 */ /* 0x000fe2000fffe03f */
[----:B------:R-:W-:Y:S01]  /*8c00*/  F2FP.SATFINITE.E4M3.F32.PACK_AB_MERGE_C R188, R189, R188, RZ ;  /* 0x000000bcbdbc723e */ /* 0x000fe200048070ff */
[----:B------:R-:W-:Y:S01]  /*8c10*/  IMAD R11, R11, 0x8, R0 ;  /* 0x000000080b0b7824 */ /* 0x000fe200078e0200 */
[----:B------:R-:W-:Y:S01]  /*8c20*/  PLOP3.LUT P1, PT, PT, PT, UP0, 0x80, 0x0 ;  /* 0x000000000000781c */ /* 0x000fe20003f2f008 */
[----:B------:R-:W-:Y:S01]  /*8c30*/  UMOV UR54, UR46 ;  /* 0x0000002e00367c82 */ /* 0x000fe20008000000 */
[----:B------:R-:W-:Y:S01]  /*8c40*/  F2FP.SATFINITE.E4M3.F32.PACK_AB_MERGE_C R184, R185, R184, RZ ;  /* 0x000000b8b9b8723e */ /* 0x000fe200048070ff */
[----:B------:R-:W-:Y:S01]  /*8c50*/  VIADD R11, R11, 0x2e860 ;  /* 0x0002e8600b0b7836 */ /* 0x000fe20000000000 */
[----:B------:R-:W-:Y:S01]  /*8c60*/  F2FP.SATFINITE.E4M3.F32.PACK_AB_MERGE_C R192, R193, R192, RZ ;  /* 0x000000c0c1c0723e */ /* 0x000fe200048070ff */
[----:B------:R-:W-:Y:S01]  /*8c70*/  UMOV UR53, UR52 ;  /* 0x0000003400357c82 */ /* 0x000fe20008000000 */
[----:B------:R-:W-:Y:S01]  /*8c80*/  F2FP.SATFINITE.E4M3.F32.PACK_AB_MERGE_C R172, R173, R172, RZ ;  /* 0x000000acadac723e */ /* 0x000fe200048070ff */
[-C--:B------:R-:W-:Y:S01]  /*8c90*/  FMUL.FTZ R24, R24, R10.reuse ;  /* 0x0000000a18187220 */ /* 0x080fe20000410000 */
[----:B------:R-:W-:Y:S01]  /*8ca0*/  PRMT R11, R2, 0x654, R11 ;  /* 0x00000654020b7816 */ /* 0x000fe2000000000b */
[----:B------:R-:W-:Y:S01]  /*8cb0*/  FMUL.FTZ R25, R25, R10 ;  /* 0x0000000a19197220 */ /* 0x000fe20000410000 */
[----:B------:R-:W-:Y:S01]  /*8cc0*/  F2FP.SATFINITE.E4M3.F32.PACK_AB_MERGE_C R174, R175, R174, RZ ;  /* 0x000000aeafae723e */ /* 0x000fe200048070ff */
[----:B------:R-:W-:Y:S01]  /*8cd0*/  FMUL.FTZ R28, R28, R10 ;  /* 0x0000000a1c1c7220 */ /* 0x000fe20000410000 */
[----:B------:R-:W-:Y:S01]  /*8ce0*/  F2FP.SATFINITE.E4M3.F32.PACK_AB_MERGE_C R180, R181, R180, RZ ;  /* 0x000000b4b5b4723e */ /* 0x000fe200048070ff */
[----:B------:R0:W-:Y:S01]  /*8cf0*/  SYNCS.ARRIVE.TRANS64.RED.A1T0 RZ, [R11+URZ], RZ ;  /* 0x000000ff0bff79a7 */ /* 0x0001e2000810043f */
        /* <DEDUP_REMOVED lines=110> */
[----:B------:R-:W-:Y:S01]  /*93e0*/  F2FP.SATFINITE.E4M3.F32.PACK_AB_MERGE_C R227, R99, R98, R101 ;  /* 0x0000006263e3723e */ /* 0x000fe20004807065 */
[----:B0-----:R-:W-:Y:S06]  /*93f0*/  @P1 BRA `(.L_x_159) ;  /* 0xffffffc800441947 */ /* 0x001fec000383ffff */
.L_x_149:
[----:B------:R-:W-:Y:S06]  /*9400*/  BAR.ARV 0x8, 0x180 ;  /* 0x0206000000007b1d */ /* 0x000fec0000002000 */
[----:B------:R-:W-:Y:S05]  /*9410*/  @!P0 BRA `(.L_x_160) ;  /* 0x0000000000048947 */ /* 0x000fea0003800000 */
[----:B------:R-:W-:Y:S01]  /*9420*/  BPT.TRAP 0x1 ;  /* 0x000000040000795c */ /* 0x000fe20000300000 */
.L_x_160:
[----:B------:R-:W-:Y:S02]  /*9430*/  IMAD.U32 R3, RZ, RZ, UR52 ;  /* 0x00000034ff037e24 */ /* 0x000fe4000f8e00ff */
[----:B------:R-:W-:Y:S02]  /*9440*/  IMAD.U32 R4, RZ, RZ, UR46 ;  /* 0x0000002eff047e24 */ /* 0x000fe4000f8e00ff */
[----:B------:R-:W-:-:S03]  /*9450*/  IMAD R20, R3, 0x8, R0 ;  /* 0x0000000803147824 */ /* 0x000fc600078e0200 */
[----:B------:R-:W-:-:S04]  /*9460*/  SHF.L.U32 R3, R4, 0x1f, RZ ;  /* 0x0000001f04037819 */ /* 0x000fc800000006ff */
[----:B------:R0:W1:Y:S01]  /*9470*/  SYNCS.PHASECHK.TRANS64.TRYWAIT P1, [R20+URZ+0x2e850], R3 ;  /* 0x02e85003140075a7 */ /* 0x000062000802017f */
[----:B------:R-:W-:Y:S05]  /*9480*/  @!P0 BRA `(.L_x_161) ;  /* 0x0000000000048947 */ /* 0x000fea0003800000 */
[----:B------:R-:W-:Y:S01]  /*9490*/  BPT.TRAP 0x1 ;  /* 0x000000040000795c */ /* 0x000fe20000300000 */
.L_x_161:
[----:B------:R-:W-:Y:S02]  /*94a0*/  VIADD R0, R0, 0x400 ;  /* 0x0000040000007836 */ /* 0x000fe40000000000 */
[----:B------:R-:W-:-:S03]  /*94b0*/  IMAD.U32 R11, RZ, RZ, UR52 ;  /* 0x00000034ff0b7e24 */ /* 0x000fc6000f8e00ff */
[----:B------:R-:W-:-:S04]  /*94c0*/  SHF.R.U32.HI R0, RZ, 0x4, R0 ;  /* 0x00000004ff007819 */ /* 0x000fc80000011600 */
[----:B------:R-:W-:-:S04]  /*94d0*/  LOP3.LUT R0, R0, 0x3fff, RZ, 0xc0, !PT ;  /* 0x00003fff00007812 */ /* 0x000fc800078ec0ff */
[----:B------:R-:W-:Y:S01]  /*94e0*/  LOP3.LUT R0, R0, 0x10000, RZ, 0xfc, !PT ;  /* 0x0001000000007812 */ /* 0x000fe200078efcff */
[----:B-1----:R-:W-:Y:S06]  /*94f0*/  @P1 BRA `(.L_x_162) ;  /* 0x0000000000081947 */ /* 0x002fec0003800000 */
[----:B------:R-:W1:Y:S02]  /*9500*/  SYNCS.PHASECHK.TRANS64.TRYWAIT P1, [R20+URZ+0x2e850], R3 ;  /* 0x02e85003140075a7 */ /* 0x000e64000802017f */
[----:B-1----:R-:W-:Y:S05]  /*9510*/  @!P1 BRA `(.L_x_163) ;  /* 0x000000a400489947 */ /* 0x002fea0003800000 */
.L_x_162:
[----:B------:R-:W-:Y:S01]  /*9520*/  IMAD R10, R11, 0x700, R0 ;  /* 0x000007000b0a7824 */ /* 0x000fe200078e0200 */
[----:B------:R-:W-:Y:S05]  /*9530*/  WARPSYNC.ALL ;  /* 0x0000000000007948 */ /* 0x000fea0003800000 */
[----:B------:R-:W-:Y:S01]  /*9540*/  IMAD.MOV.U32 R11, RZ, RZ, -0x3ffffff0 ;  /* 0xc0000010ff0b7424 */ /* 0x000fe200078e00ff */
[C---:B------:R-:W-:Y:S01]  /*9550*/  R2UR UR6, R10.reuse ;  /* 0x000000000a0672ca */ /* 0x040fe200000e0000 */
[----:B------:R-:W-:Y:S01]  /*9560*/  WARPGROUP.ARRIVE ;  /* 0x00000000000079c5 */ /* 0x000fe20000000000 */
[C---:B------:R-:W-:Y:S01]  /*9570*/  VIADD R12, R10.reuse, 0x100 ;  /* 0x000001000a0c7836 */ /* 0x040fe20000000000 */
[----:B------:R-:W-:Y:S01]  /*9580*/  ULDC.64 UR4, c[0x0][0x9a0] ;  /* 0x0002680000047ab9 */ /* 0x000fe20000000a00 */
[----:B------:R-:W-:Y:S01]  /*9590*/  R2UR UR7, R11 ;  /* 0x000000000b0772ca */ /* 0x000fe200000e0000 */
[----:B------:R-:W-:Y:S01]  /*95a0*/  IMAD.MOV.U32 R13, RZ, RZ, -0x3ffffff0 ;  /* 0xc0000010ff0d7424 */ /* 0x000fe200078e00ff */
[----:B------:R-:W-:Y:S01]  /*95b0*/  ISETP.NE.U32.AND P1, PT, RZ, UR4, PT ;  /* 0x00000004ff007c0c */ /* 0x000fe2000bf25070 */
[----:B------:R-:W-:-:S02]  /*95c0*/  VIADD R88, R10, 0x400 ;  /* 0x000004000a587836 */ /* 0x000fc40000000000 */
[----:B------:R-:W-:Y:S01]  /*95d0*/  IMAD.MOV.U32 R89, RZ, RZ, -0x3ffffff0 ;  /* 0xc0000010ff597424 */ /* 0x000fe200078e00ff */
[----:B------:R-:W-:Y:S01]  /*95e0*/  ISETP.NE.AND.EX P1, PT, RZ, UR5, PT, P1 ;  /* 0x00000005ff007c0c */ /* 0x000fe2000bf25310 */
[----:B------:R-:W-:-:S06]  /*95f0*/  IMAD.MOV.U32 R4, RZ, RZ, 0x3f800000 ;  /* 0x3f800000ff047424 */ /* 0x000fcc00078e00ff */
[----:B------:R-:W-:Y:S01]  /*9600*/  QGMMA.64x128x32.F32.E4M3.E4M3 R24, R200, gdesc[UR4], R24, gsb0 ;  /* 0x01e00004c8187df3 */ /* 0x000fe20008000818 */
[----:B------:R-:W-:Y:S01]  /*9610*/  R2UR UR6, R12 ;  /* 0x000000000c0672ca */ /* 0x000fe200000e0000 */
[----:B------:R-:W-:Y:S01]  /*9620*/  VIADD R12, R10, 0x200 ;  /* 0x000002000a0c7836 */ /* 0x000fe20000000000 */
[----:B------:R-:W-:Y:S01]  /*9630*/  R2UR UR7, R13 ;  /* 0x000000000d0772ca */ /* 0x000fe200000e0000 */
[----:B------:R-:W-:Y:S02]  /*9640*/  IMAD.MOV.U32 R13, RZ, RZ, -0x3ffffff0 ;  /* 0xc0000010ff0d7424 */ /* 0x000fe400078e00ff */
[----:B------:R-:W2:Y:S01]  /*9650*/  @P1 LDC.64 R14, c[0x0][0x9d0] ;  /* 0x00027400ff0e1b82 */ /* 0x000ea20000000a00 */
[----:B------:R-:W-:Y:S02]  /*9660*/  WARPGROUP.DEPBAR.LE gsb0, 0x0 ;  /* 0x00008000000079c5 */ /* 0x000fe40000010000 */
[----:B------:R-:W-:-:S07]  /*9670*/  WARPGROUP.ARRIVE ;  /* 0x00000000000079c5 */ /* 0x000fce0000000000 */
[----:B------:R-:W-:Y:S01]  /*9680*/  QGMMA.64x128x32.F32.E4M3.E4M3 R24, R204, gdesc[UR4], R24, gsb0 ;  /* 0x01e00004cc187df3 */ /* 0x000fe20008000818 */
[----:B------:R-:W-:Y:S01]  /*9690*/  R2UR UR6, R12 ;  /* 0x000000000c0672ca */ /* 0x000fe200000e0000 */
[----:B------:R-:W-:Y:S01]  /*96a0*/  VIADD R12, R10, 0x300 ;  /* 0x000003000a0c7836 */ /* 0x000fe20000000000 */
[----:B------:R-:W-:Y:S01]  /*96b0*/  R2UR UR7, R13 ;  /* 0x000000000d0772ca */ /* 0x000fe200000e0000 */
[----:B------:R-:W-:Y:S01]  /*96c0*/  IMAD.MOV.U32 R13, RZ, RZ, -0x3ffffff0 ;  /* 0xc0000010ff0d7424 */ /* 0x000fe200078e00ff */
[----:B------:R-:W-:Y:S02]  /*96d0*/  WARPGROUP.DEPBAR.LE gsb0, 0x0 ;  /* 0x00008000000079c5 */ /* 0x000fe40000010000 */
[----:B------:R-:W-:-:S09]  /*96e0*/  WARPGROUP.ARRIVE ;  /* 0x00000000000079c5 */ /* 0x000fd20000000000 */
[----:B------:R-:W-:Y:S01]  /*96f0*/  QGMMA.64x128x32.F32.E4M3.E4M3 R24, R208, gdesc[UR4], R24, gsb0 ;  /* 0x01e00004d0187df3 */ /* 0x000fe20008000818 */
[----:B------:R-:W-:Y:S02]  /*9700*/  R2UR UR6, R12 ;  /* 0x000000000c0672ca */ /* 0x000fe400000e0000 */
[----:B------:R-:W-:Y:S02]  /*9710*/  R2UR UR7, R13 ;  /* 0x000000000d0772ca */ /* 0x000fe400000e0000 */
[----:B------:R-:W3:Y:S02]  /*9720*/  @P1 LDC.64 R12, c[0x0][0x9c8] ;  /* 0x00027200ff0c1b82 */ /* 0x000ee40000000a00 */
[----:B---3--:R-:W-:-:S04]  /*9730*/  @P1 IMAD R0, R12, UR37, RZ ;  /* 0x000000250c001c24 */ /* 0x008fc8000f8e02ff */
[----:B01----:R-:W-:Y:S02]  /*9740*/  @P1 IMAD R3, R13, UR36, R0 ;  /* 0x000000240d031c24 */ /* 0x003fe4000f8e0200 */
[----:B------:R-:W-:-:S04]  /*9750*/  @P1 IMAD.WIDE.U32 R12, R12, UR36, RZ ;  /* 0x000000240c0c1c25 */ /* 0x000fc8000f8e00ff */
[----:B------:R-:W-:Y:S02]  /*9760*/  @P1 IMAD.IADD R13, R13, 0x1, R3 ;  /* 0x000000010d0d1824 */ /* 0x000fe400078e0203 */
[----:B--2---:R-:W-:-:S04]  /*9770*/  @P1 IMAD.WIDE.U32 R12, R14, UR42, R12 ;  /* 0x0000002a0e0c1c25 */ /* 0x004fc8000f8e000c */
[----:B------:R-:W-:Y:S01]  /*9780*/  @P1 IMAD R3, R15, UR42, R13 ;  /* 0x0000002a0f031c24 */ /* 0x000fe2000f8e020d */
[----:B------:R-:W-:-:S04]  /*9790*/  @P1 LEA R14, P2, R12, UR4, 0x2 ;  /* 0x000000040c0e1c11 */ /* 0x000fc8000f8410ff */
[----:B------:R-:W-:-:S05]  /*97a0*/  @P1 LEA.HI.X R15, R12, UR5, R3, 0x2, P2 ;  /* 0x000000050c0f1c11 */ /* 0x000fca00090f1403 */
[----:B------:R0:W2:Y:S01]  /*97b0*/  @P1 LDG.E R4, desc[UR50][R14.64] ;  /* 0x000000320e041981 */ /* 0x0000a2000c1e1900 */
[----:B------:R-:W-:Y:S02]  /*97c0*/  WARPGROUP.DEPBAR.LE gsb0, 0x0 ;  /* 0x00008000000079c5 */ /* 0x000fe40000010000 */
[----:B------:R-:W-:-:S06]  /*97d0*/  WARPGROUP.ARRIVE ;  /* 0x00000000000079c5 */ /* 0x000fcc0000000000 */
[----:B------:R-:W-:Y:S01]  /*97e0*/  QGMMA.64x128x32.F32.E4M3.E4M3 R24, R212, gdesc[UR4], R24, gsb0 ;  /* 0x01e00004d4187df3 */ /* 0x000fe20008000818 */
[----:B------:R-:W-:Y:S02]  /*97f0*/  R2UR UR6, R88 ;  /* 0x00000000580672ca */ /* 0x000fe400000e0000 */
[----:B------:R-:W-:Y:S01]  /*9800*/  R2UR UR7, R89 ;  /* 0x00000000590772ca */ /* 0x000fe200000e0000 */
[----:B------:R-:W-:Y:S02]  /*9810*/  VIADD R12, R10, 0x500 ;  /* 0x000005000a0c7836 */ /* 0x000fe40000000000 */
[----:B------:R-:W-:Y:S01]  /*9820*/  IMAD.MOV.U32 R13, RZ, RZ, -0x3ffffff0 ;  /* 0xc0000010ff0d7424 */ /* 0x000fe200078e00ff */
[----:B------:R-:W-:Y:S02]  /*9830*/  WARPGROUP.DEPBAR.LE gsb0, 0x0 ;  /* 0x00008000000079c5 */ /* 0x000fe40000010000 */
[----:B------:R-:W-:-:S07]  /*9840*/  WARPGROUP.ARRIVE ;  /* 0x00000000000079c5 */ /* 0x000fce0000000000 */
[----:B------:R-:W-:Y:S01]  /*9850*/  QGMMA.64x128x32.F32.E4M3.E4M3 R24, R216, gdesc[UR4], R24, gsb0 ;  /* 0x01e00004d8187df3 */ /* 0x000fe20008000818 */
[----:B------:R-:W-:Y:S02]  /*9860*/  R2UR UR6, R12 ;  /* 0x000000000c0672ca */ /* 0x000fe400000e0000 */
[----:B------:R-:W-:Y:S01]  /*9870*/  R2UR UR7, R13 ;  /* 0x000000000d0772ca */ /* 0x000fe200000e0000 */
[----:B------:R-:W-:Y:S02]  /*9880*/  VIADD R10, R10, 0x600 ;  /* 0x000006000a0a7836 */ /* 0x000fe40000000000 */
[----:B------:R-:W-:Y:S01]  /*9890*/  IMAD.MOV.U32 R11, RZ, RZ, -0x3ffffff0 ;  /* 0xc0000010ff0b7424 */ /* 0x000fe200078e00ff */
[----:B------:R-:W1:Y:S04]  /*98a0*/  SHFL.BFLY PT, R0, R7, 0x2, 0x1f ;  /* 0x0c401f0007007f89 */ /* 0x000e6800000e0000 */
[----:B------:R-:W3:Y:S01]  /*98b0*/  SHFL.BFLY PT, R9, R8, 0x2, 0x1f ;  /* 0x0c401f0008097f89 */ /* 0x000ee200000e0000 */
[----:B------:R-:W-:-:S02]  /*98c0*/  WARPGROUP.DEPBAR.LE gsb0, 0x0 ;  /* 0x00008000000079c5 */ /* 0x000fc40000010000 */
[----:B------:R-:W-:-:S06]  /*98d0*/  WARPGROUP.ARRIVE ;  /* 0x00000000000079c5 */ /* 0x000fcc0000000000 */
[----:B------:R-:W-:Y:S01]  /*98e0*/  QGMMA.64x128x32.F32.E4M3.E4M3 R24, R220, gdesc[UR4], R24, gsb0 ;  /* 0x01e00004dc187df3 */ /* 0x000fe20008000818 */
[----:B------:R-:W-:Y:S02]  /*98f0*/  R2UR UR6, R10 ;  /* 0x000000000a0672ca */ /* 0x000fe400000e0000 */
[----:B------:R-:W-:Y:S01]  /*9900*/  R2UR UR7, R11 ;  /* 0x000000000b0772ca */ /* 0x000fe200000e0000 */
[----:B-1----:R-:W-:-:S01]  /*9910*/  FADD.FTZ R0, R0, R7 ;  /* 0x0000000700007221 */ /* 0x002fc20000010000 */
[----:B---3--:R-:W-:-:S04]  /*9920*/  FADD.FTZ R9, R9, R8 ;  /* 0x0000000809097221 */ /* 0x008fc80000010000 */
[----:B------:R-:W1:Y:S04]  /*9930*/  SHFL.BFLY PT, R3, R0, 0x1, 0x1f ;  /* 0x0c201f0000037f89 */ /* 0x000e6800000e0000 */
[----:B------:R-:W0:Y:S01]  /*9940*/  SHFL.BFLY PT, R10, R9, 0x1, 0x1f ;  /* 0x0c201f00090a7f89 */ /* 0x000e2200000e0000 */
[----:B------:R-:W-:Y:S02]  /*9950*/  IMAD.MOV.U32 R7, RZ, RZ, RZ ;  /* 0x000000ffff077224 */ /* 0x000fe400078e00ff */
[----:B-1----:R-:W-:Y:S01]  /*9960*/  FADD.FTZ R13, R0, R3 ;  /* 0x00000003000d7221 */ /* 0x002fe20000010000 */
[----:B0-----:R-:W-:-:S04]  /*9970*/  FADD.FTZ R14, R9, R10 ;  /* 0x0000000a090e7221 */ /* 0x001fc80000010000 */
        /* <DEDUP_REMOVED lines=14> */
[----:B------:R-:W-:-:S02]  /*9a60*/  IMAD.U32 R8, RZ, RZ, UR41 ;  /* 0x00000029ff087e24 */ /* 0x000fc4000f8e00ff */
[----:B------:R-:W-:Y:S02]  /*9a70*/  IMAD.U32 R88, RZ, RZ, UR41 ;  /* 0x00000029ff587e24 */ /* 0x000fe4000f8e00ff */
[----:B0-----:R-:W-:Y:S01]  /*9a80*/  @P2 FMUL.FTZ R9, R10, 0.69314718246459960938 ;  /* 0x3f3172180a092820 */ /* 0x001fe20000410000 */
[----:B------:R-:W-:Y:S01]  /*9a90*/  @P2 FMUL.FTZ R8, R8, 0.69314718246459960938 ;  /* 0x3f31721808082820 */ /* 0x000fe20000410000 */
[----:B------:R-:W-:Y:S01]  /*9aa0*/  @P3 FMUL.FTZ R88, R88, 0.69314718246459960938 ;  /* 0x3f31721858583820 */ /* 0x000fe20000410000 */
[----:B-1----:R-:W-:Y:S01]  /*9ab0*/  @P3 FMUL.FTZ R13, R12, 0.69314718246459960938 ;  /* 0x3f3172180c0d3820 */ /* 0x002fe20000410000 */
[----:B------:R-:W-:Y:S02]  /*9ac0*/  IMAD.MOV.U32 R3, RZ, RZ, -0x800000 ;  /* 0xff800000ff037424 */ /* 0x000fe400078e00ff */
[----:B--2---:R-:W-:Y:S01]  /*9ad0*/  FMUL.FTZ R10, R7, R4 ;  /* 0x00000004070a7220 */ /* 0x004fe20000410000 */
[----:B------:R-:W-:Y:S02]  /*9ae0*/  IMAD.MOV.U32 R0, RZ, RZ, -0x800000 ;  /* 0xff800000ff007424 */ /* 0x000fe400078e00ff */
[----:B------:R-:W-:Y:S01]  /*9af0*/  @P2 FFMA.FTZ R3, R8, R5, R9 ;  /* 0x0000000508032223 */ /* 0x000fe20000010009 */
[----:B------:R-:W-:-:S01]  /*9b00*/  @P3 FFMA.FTZ R0, R88, R6, R13 ;  /* 0x0000000658003223 */ /* 0x000fc2000001000d */
[----:B---3--:R-:W-:Y:S01]  /*9b10*/  FMUL.FTZ R4, R11, R4 ;  /* 0x000000040b047220 */ /* 0x008fe20000410000 */
[----:B------:R-:W-:-:S02]  /*9b20*/  WARPGROUP.DEPBAR.LE gsb0, 0x0 ;  /* 0x00008000000079c5 */ /* 0x000fc40000010000 */
[----:B------:R-:W-:Y:S05]  /*9b30*/  @!P0 BRA `(.L_x_164) ;  /* 0x0000000000048947 */ /* 0x000fea0003800000 */
[----:B------:R-:W-:Y:S01]  /*9b40*/  BPT.TRAP 0x1 ;  /* 0x000000040000795c */ /* 0x000fe20000300000 */
.L_x_164:
[----:B------:R-:W-:Y:S01]  /*9b50*/  VIADD R5, R20, 0x2e860 ;  /* 0x0002e86014057836 */ /* 0x000fe20000000000 */
[----:B------:R-:W-:Y:S01]  /*9b60*/  UIADD3 UR52, UR52, 0x1, URZ ;  /* 0x0000000134347890 */ /* 0x000fe2000fffe03f */
[-C--:B------:R-:W-:Y:S01]  /*9b70*/  FMUL.FTZ R9, R29, R10.reuse ;  /* 0x0000000a1d097220 */ /* 0x080fe20000410000 */
[-C--:B------:R-:W-:Y:S01]  /*9b80*/  FMUL.FTZ R14, R37, R10.reuse ;  /* 0x0000000a250e7220 */ /* 0x080fe20000410000 */
[-C--:B------:R-:W-:Y:S01]  /*9b90*/  FMUL.FTZ R6, R28, R10.reuse ;  /* 0x0000000a1c067220 */ /* 0x080fe20000410000 */
[----:B------:R-:W-:Y:S01]  /*9ba0*/  PRMT R5, R2, 0x654, R5 ;  /* 0x0000065402057816 */ /* 0x000fe20000000005 */
[----:B------:R-:W-:Y:S01]  /*9bb0*/  UISETP.NE.AND UP0, UPT, UR52, 0x2, UPT ;  /* 0x000000023400788c */ /* 0x000fe2000bf05270 */
[-C--:B------:R-:W-:Y:S01]  /*9bc0*/  FMUL.FTZ R37, R40, R10.reuse ;  /* 0x0000000a28257220 */ /* 0x080fe20000410000 */
[-C--:B------:R-:W-:Y:S01]  /*9bd0*/  FMUL.FTZ R90, R56, R10.reuse ;  /* 0x0000000a385a7220 */ /* 0x080fe20000410000 */
[----:B------:R0:W-:Y:S01]  /*9be0*/  SYNCS.ARRIVE.TRANS64.RED.A1T0 RZ, [R5+URZ], RZ ;  /* 0x000000ff05ff79a7 */ /* 0x0001e2000810043f */
        /* <DEDUP_REMOVED lines=28> */
[----:B------:R-:W-:Y:S01]  /*9db0*/  USEL UR4, URZ, 0x1, UP0 ;  /* 0x000000013f047887 */ /* 0x000fe20008000000 */
        /* <DEDUP_REMOVED lines=31> */
[----:B------:R-:W-:Y:S01]  /*9fb0*/  FMUL.FTZ R83, R83, R4 ;  /* 0x0000000453537220 */ /* 0x000fe20000410000 */
[----:B------:R-:W-:-:S02]  /*9fc0*/  UIADD3 UR47, UR47, 0x1, URZ ;  /* 0x000000012f2f7890 */ /* 0x000fc4000fffe03f */
[----:B------:R-:W-:Y:S02]  /*9fd0*/  USEL UR52, UR52, URZ, UP0 ;  /* 0x0000003f34347287 */ /* 0x000fe40008000000 */
[----:B0-----:R-:W-:-:S12]  /*9fe0*/  ULOP3.LUT UR46, UR46, UR4, URZ, 0x3c, !UPT ;  /* 0x000000042e2e7292 */ /* 0x001fd8000f8e3c3f */
.L_x_142:
[----:B------:R-:W0:Y:S01]  /*9ff0*/  S2R R5, SR_CgaCtaId ;  /* 0x0000000000057919 */ /* 0x000e220000008800 */
[----:B------:R-:W-:Y:S01]  /*a000*/  MOV R2, 0x400 ;  /* 0x0000040000027802 */ /* 0x000fe20000000f00 */
[----:B------:R-:W-:Y:S01]  /*a010*/  UISETP.NE.AND UP0, UPT, UR45, URZ, UPT ;  /* 0x0000003f2d00728c */ /* 0x000fe2000bf05270 */
[----:B------:R-:W-:Y:S01]  /*a020*/  BSSY B0, `(.L_x_165) ;  /* 0x00003d9000007945 */ /* 0x000fe20003800000 */
[----:B------:R-:W-:Y:S09]  /*a030*/  BAR.SYNC.DEFER_BLOCKING 0x5, 0x180 ;  /* 0x0146000000007b1d */ /* 0x000ff20000010000 */
[----:B------:R-:W-:Y:S01]  /*a040*/  @!UP0 ULDC UR45, c[0x0][0xad4] ;  /* 0x0002b500002d8ab9 */ /* 0x000fe20000000800 */
[----:B0-----:R-:W-:-:S05]  /*a050*/  LEA R2, R5, R2, 0x18 ;  /* 0x0000000205027211 */ /* 0x001fca00078ec0ff */
[----:B------:R-:W0:Y:S02]  /*a060*/  LDS.128 R32, [R2+0x2e8d0] ;  /* 0x02e8d00002207984 */ /* 0x000e240000000c00 */
[----:B0-----:R-:W-:Y:S02]  /*a070*/  R2UR UR5, R33 ;  /* 0x00000000210572ca */ /* 0x001fe400000e0000 */
[----:B------:R-:W-:Y:S01]  /*a080*/  R2UR UR6, R34 ;  /* 0x00000000220672ca */ /* 0x000fe200000e0000 */
[----:B------:R-:W-:Y:S06]  /*a090*/  BAR.ARV 0x4, 0x180 ;  /* 0x0106000000007b1d */ /* 0x000fec0000002000 */
[----:B------:R-:W-:Y:S08]  /*a0a0*/  @P0 BRA `(.L_x_166) ;  /* 0x0000003000100947 */ /* 0x000ff00003800000 */
[----:B------:R-:W0:Y:S01]  /*a0b0*/  S2R R110, SR_TID.X ;  /* 0x00000000006e7919 */ /* 0x000e220000002100 */
[----:B------:R-:W-:Y:S01]  /*a0c0*/  ULDC.64 UR8, c[0x4][0x38] ;  /* 0x01000e0000087ab9 */ /* 0x000fe20000000a00 */
[----:B------:R-:W2:Y:S01]  /*a0d0*/  LDL R92, [R1+0x44] ;  /* 0x00004400015c7983 */ /* 0x000ea20000100800 */
[----:B------:R-:W-:Y:S01]  /*a0e0*/  USHF.L.U32 UR4, UR36, 0x2, URZ ;  /* 0x0000000224047899 */ /* 0x000fe2000800063f */
[----:B------:R-:W-:Y:S02]  /*a0f0*/  ULDC.64 UR10, c[0x0][0xc00] ;  /* 0x00030000000a7ab9 */ /* 0x000fe40000000a00 */
[----:B------:R-:W3:Y:S01]  /*a100*/  LDL R112, [R1+0x40] ;  /* 0x0000400001707983 */ /* 0x000ee20000100800 */
[----:B0-----:R-:W-:-:S05]  /*a110*/  IMAD.SHL.U32 R4, R110, 0x4, RZ ;  /* 0x000000046e047824 */ /* 0x001fca00078e00ff */
[----:B------:R-:W-:Y:S01]  /*a120*/  LOP3.LUT R4, R4, 0xc, RZ, 0xc0, !PT ;  /* 0x0000000c04047812 */ /* 0x000fe200078ec0ff */
[----:B------:R-:W-:Y:S03]  /*a130*/  BAR.SYNC.DEFER_BLOCKING 0x1, 0x100 ;  /* 0x0044000000007b1d */ /* 0x000fe60000010000 */
[----:B------:R-:W-:-:S05]  /*a140*/  IADD3 R4, P0, R4, UR8, RZ ;  /* 0x0000000804047c10 */ /* 0x000fca000ff1e0ff */
[----:B------:R-:W-:-:S05]  /*a150*/  IMAD.X R5, RZ, RZ, UR9, P0 ;  /* 0x00000009ff057e24 */ /* 0x000fca00080e06ff */
[----:B------:R0:W4:Y:S01]  /*a160*/  LDG.E.CONSTANT R24, desc[UR50][R4.64] ;  /* 0x0000003204187981 */ /* 0x000122000c1e9900 */
[----:B------:R-:W-:-:S04]  /*a170*/  LOP3.LUT P0, R25, R110, 0x3, RZ, 0xc0, !PT ;  /* 0x000000036e197812 */ /* 0x000fc8000780c0ff */
[----:B------:R-:W-:-:S04]  /*a180*/  ISETP.EQ.OR P0, PT, R25, 0x3, !P0 ;  /* 0x000000031900780c */ /* 0x000fc80004702670 */
[----:B------:R-:W-:Y:S01]  /*a190*/  SEL R113, R47, R20, P0 ;  /* 0x000000142f717207 */ /* 0x000fe20000000000 */
[----:B0-----:R-:W0:Y:S01]  /*a1a0*/  S2R R5, SR_SWINHI ;  /* 0x0000000000057919 */ /* 0x001e220000002f00 */
        /* <DEDUP_REMOVED lines=16> */
[----:B------:R-:W-:-:S02]  /*a2b0*/  MOV R20, R2 ;  /* 0x0000000200147202 */ /* 0x000fc40000000f00 */
[----:B0-----:R-:W-:Y:S02]  /*a2c0*/  MOV R21, R5 ;  /* 0x0000000500157202 */ /* 0x001fe40000000f00 */
        /* <DEDUP_REMOVED lines=46> */
[----:B------:R-:W-:Y:S01]  /*a5b0*/  SEL R63, R86, R87, P0 ;  /* 0x00000057563f7207 */ /* 0x000fe20000000000 */
[----:B------:R-:W-:-:S02]  /*a5c0*/  USHF.L.U64.HI UR12, UR36, 0x2, UR37 ;  /* 0x00000002240c7899 */ /* 0x000fc40008010225 */
[----:B------:R-:W-:-:S04]  /*a5d0*/  UIADD3 UR7, UP0, UR4, UR10, URZ ;  /* 0x0000000a04077290 */ /* 0x000fc8000ff1e03f */
[----:B------:R-:W-:Y:S01]  /*a5e0*/  UIADD3.X UR8, UR12, UR11, URZ, UP0, !UPT ;  /* 0x0000000b0c087290 */ /* 0x000fe200087fe43f */
[----:B--2---:R-:W-:-:S03]  /*a5f0*/  IMAD.WIDE R8, R92, 0x2, R20 ;  /* 0x000000025c087825 */ /* 0x004fc600078e0214 */
[----:B------:R-:W-:-:S04]  /*a600*/  IADD3 R55, P6, R8, 0x20, RZ ;  /* 0x0000002008377810 */ /* 0x000fc80007fde0ff */
[----:B------:R-:W-:Y:S02]  /*a610*/  LOP3.LUT R4, R55, 0x380, RZ, 0xc0, !PT ;  /* 0x0000038037047812 */ /* 0x000fe400078ec0ff */
[----:B------:R-:W-:Y:S02]  /*a620*/  IADD3 R67, P1, R8, 0x40, RZ ;  /* 0x0000004008437810 */ /* 0x000fe40007f3e0ff */
[----:B------:R-:W-:Y:S02]  /*a630*/  SHF.R.U64 R4, R4, 0x3, RZ ;  /* 0x0000000304047819 */ /* 0x000fe400000012ff */
[C---:B------:R-:W-:Y:S02]  /*a640*/  IADD3 R75, P3, R8.reuse, 0x4000, RZ ;  /* 0x00004000084b7810 */ /* 0x040fe40007f7e0ff */
[----:B------:R-:W-:Y:S02]  /*a650*/  IADD3 R79, P4, R8, 0x4020, RZ ;  /* 0x00004020084f7810 */ /* 0x000fe40007f9e0ff */
[----:B------:R-:W-:-:S02]  /*a660*/  LOP3.LUT R6, R67, 0x380, RZ, 0xc0, !PT ;  /* 0x0000038043067812 */ /* 0x000fc400078ec0ff */
[----:B------:R-:W-:Y:S02]  /*a670*/  LOP3.LUT R14, R4, R55, RZ, 0x3c, !PT ;  /* 0x00000037040e7212 */ /* 0x000fe400078e3cff */
[----:B------:R-:W-:Y:S02]  /*a680*/  LOP3.LUT R4, R75, 0x380, RZ, 0xc0, !PT ;  /* 0x000003804b047812 */ /* 0x000fe400078ec0ff */
[C---:B------:R-:W-:Y:S02]  /*a690*/  LOP3.LUT R53, R8.reuse, 0x380, RZ, 0xc0, !PT ;  /* 0x0000038008357812 */ /* 0x040fe400078ec0ff */
[----:B------:R-:W-:Y:S02]  /*a6a0*/  IADD3 R83, P5, R8, 0x4040, RZ ;  /* 0x0000404008537810 */ /* 0x000fe40007fbe0ff */
[----:B------:R-:W-:Y:S02]  /*a6b0*/  SHF.R.U64 R6, R6, 0x3, RZ ;  /* 0x0000000306067819 */ /* 0x000fe400000012ff */
[----:B------:R-:W-:Y:S01]  /*a6c0*/  LOP3.LUT R34, R79, 0x380, RZ, 0xc0, !PT ;  /* 0x000003804f227812 */ /* 0x000fe200078ec0ff */
[----:B------:R-:W-:Y:S01]  /*a6d0*/  IMAD.X R15, RZ, RZ, R9, P6 ;  /* 0x000000ffff0f7224 */ /* 0x000fe200030e0609 */
[----:B------:R-:W-:-:S02]  /*a6e0*/  IADD3 R71, P2, R8, 0x60, RZ ;  /* 0x0000006008477810 */ /* 0x000fc40007f5e0ff */
[----:B------:R-:W-:Y:S02]  /*a6f0*/  SHF.R.U64 R4, R4, 0x3, RZ ;  /* 0x0000000304047819 */ /* 0x000fe400000012ff */
[----:B------:R-:W-:Y:S01]  /*a700*/  SHF.R.U64 R53, R53, 0x3, RZ ;  /* 0x0000000335357819 */ /* 0x000fe200000012ff */
[----:B------:R-:W-:Y:S01]  /*a710*/  IMAD.X R7, RZ, RZ, R9, P3 ;  /* 0x000000ffff077224 */ /* 0x000fe200018e0609 */
[----:B------:R-:W-:Y:S02]  /*a720*/  IADD3 R54, P6, R8, 0x4060, RZ ;  /* 0x0000406008367810 */ /* 0x000fe40007fde0ff */
[----:B------:R-:W-:Y:S02]  /*a730*/  LOP3.LUT R10, R6, R67, RZ, 0x3c, !PT ;  /* 0x00000043060a7212 */ /* 0x000fe400078e3cff */
[----:B------:R-:W-:Y:S02]  /*a740*/  LOP3.LUT R52, R83, 0x380, RZ, 0xc0, !PT ;  /* 0x0000038053347812 */ /* 0x000fe400078ec0ff */
[----:B------:R-:W-:-:S02]  /*a750*/  SHF.R.U64 R34, R34, 0x3, RZ ;  /* 0x0000000322227819 */ /* 0x000fc400000012ff */
[----:B------:R-:W-:Y:S02]  /*a760*/  LOP3.LUT R12, R71, 0x380, RZ, 0xc0, !PT ;  /* 0x00000380470c7812 */ /* 0x000fe400078ec0ff */
[----:B------:R-:W-:Y:S02]  /*a770*/  LOP3.LUT R6, R4, R75, RZ, 0x3c, !PT ;  /* 0x0000004b04067212 */ /* 0x000fe400078e3cff */
[----:B------:R-:W-:Y:S02]  /*a780*/  LOP3.LUT R8, R53, R8, RZ, 0x3c, !PT ;  /* 0x0000000835087212 */ /* 0x000fe400078e3cff */
[----:B------:R-:W-:Y:S02]  /*a790*/  LOP3.LUT R53, R54, 0x380, RZ, 0xc0, !PT ;  /* 0x0000038036357812 */ /* 0x000fe400078ec0ff */
[----:B------:R-:W-:Y:S02]  /*a7a0*/  SHF.R.U64 R52, R52, 0x3, RZ ;  /* 0x0000000334347819 */ /* 0x000fe400000012ff */
[----:B------:R-:W-:-:S02]  /*a7b0*/  LOP3.LUT R98, R34, R79, RZ, 0x3c, !PT ;  /* 0x0000004f22627212 */ /* 0x000fc400078e3cff */
[----:B------:R-:W-:Y:S02]  /*a7c0*/  SHF.R.U64 R12, R12, 0x3, RZ ;  /* 0x000000030c0c7819 */ /* 0x000fe400000012ff */
[----:B------:R-:W-:Y:S01]  /*a7d0*/  MOV R34, R6 ;  /* 0x0000000600227202 */ /* 0x000fe20000000f00 */
[--C-:B------:R-:W-:Y:S01]  /*a7e0*/  IMAD.X R99, RZ, RZ, R9.reuse, P4 ;  /* 0x000000ffff637224 */ /* 0x100fe200020e0609 */
[----:B----4-:R-:W-:Y:S01]  /*a7f0*/  LOP3.LUT R6, R24, 0x2, RZ, 0x3c, !PT ;  /* 0x0000000218067812 */ /* 0x010fe200078e3cff */
[--C-:B------:R-:W-:Y:S01]  /*a800*/  IMAD.X R11, RZ, RZ, R9.reuse, P1 ;  /* 0x000000ffff0b7224 */ /* 0x100fe200008e0609 */
[----:B------:R-:W-:Y:S01]  /*a810*/  SHF.R.U64 R53, R53, 0x3, RZ ;  /* 0x0000000335357819 */ /* 0x000fe200000012ff */
[--C-:B------:R-:W-:Y:S01]  /*a820*/  IMAD.X R5, RZ, RZ, R9.reuse, P5 ;  /* 0x000000ffff057224 */ /* 0x100fe200028e0609 */
[----:B------:R-:W-:Y:S01]  /*a830*/  LOP3.LUT R4, R52, R83, RZ, 0x3c, !PT ;  /* 0x0000005334047212 */ /* 0x000fe200078e3cff */
[--C-:B------:R-:W-:Y:S01]  /*a840*/  IMAD.X R13, RZ, RZ, R9.reuse, P2 ;  /* 0x000000ffff0d7224 */ /* 0x100fe200010e0609 */
[----:B------:R-:W-:Y:S01]  /*a850*/  LOP3.LUT R12, R12, R71, RZ, 0x3c, !PT ;  /* 0x000000470c0c7212 */ /* 0x000fe200078e3cff */
[----:B------:R-:W-:Y:S01]  /*a860*/  IMAD.X R101, RZ, RZ, R9, P6 ;  /* 0x000000ffff657224 */ /* 0x000fe200030e0609 */
[----:B------:R-:W-:Y:S01]  /*a870*/  LOP3.LUT R100, R53, R54, RZ, 0x3c, !PT ;  /* 0x0000003635647212 */ /* 0x000fe200078e3cff */
[----:B------:R-:W-:Y:S01]  /*a880*/  SHFL.IDX PT, R52, R117, R24, 0x1c1f ;  /* 0x001c1f1875347589 */ /* 0x000fe200000e0000 */
[----:B------:R-:W-:-:S03]  /*a890*/  MOV R98, R98 ;  /* 0x0000006200627202 */ /* 0x000fc60000000f00 */
[----:B------:R-:W0:Y:S01]  /*a8a0*/  SHFL.IDX PT, R45, R45, R6, 0x1c1f ;  /* 0x001c1f062d2d7589 */ /* 0x000e2200000e0000 */
[----:B------:R-:W-:Y:S02]  /*a8b0*/  MOV R10, R10 ;  /* 0x0000000a000a7202 */ /* 0x000fe40000000f00 */
[----:B------:R-:W-:Y:S01]  /*a8c0*/  MOV R99, R4 ;  /* 0x0000000400637202 */ /* 0x000fe20000000f00 */
[----:B------:R-:W-:Y:S01]  /*a8d0*/  SHFL.IDX PT, R54, R113, R24, 0x1c1f ;  /* 0x001c1f1871367589 */ /* 0x000fe200000e0000 */
[----:B------:R-:W-:-:S03]  /*a8e0*/  MOV R11, R12 ;  /* 0x0000000c000b7202 */ /* 0x000fc60000000f00 */
[----:B------:R-:W-:Y:S01]  /*a8f0*/  SHFL.IDX PT, R64, R91, R24, 0x1c1f ;  /* 0x001c1f185b407589 */ /* 0x000fe200000e0000 */
[----:B------:R-:W-:-:S03]  /*a900*/  MOV R8, R8 ;  /* 0x0000000800087202 */ /* 0x000fc60000000f00 */
[----:B------:R-:W1:Y:S01]  /*a910*/  SHFL.IDX PT, R47, R47, R6, 0x1c1f ;  /* 0x001c1f062f2f7589 */ /* 0x000e6200000e0000 */
[----:B------:R-:W-:-:S03]  /*a920*/  MOV R9, R14 ;  /* 0x0000000e00097202 */ /* 0x000fc60000000f00 */
[----:B------:R-:W-:Y:S01]  /*a930*/  SHFL.IDX PT, R94, R147, R24, 0x1c1f ;  /* 0x001c1f18935e7589 */ /* 0x000fe200000e0000 */
[----:B------:R-:W-:-:S03]  /*a940*/  MOV R100, R100 ;  /* 0x0000006400647202 */ /* 0x000fc60000000f00 */
[----:B------:R-:W-:Y:S04]  /*a950*/  SHFL.IDX PT, R90, R143, R24, 0x1c1f ;  /* 0x001c1f188f5a7589 */ /* 0x000fe800000e0000 */
[----:B------:R-:W-:Y:S04]  /*a960*/  SHFL.IDX PT, R56, R97, R24, 0x1c1f ;  /* 0x001c1f1861387589 */ /* 0x000fe800000e0000 */
[----:B------:R-:W-:Y:S04]  /*a970*/  SHFL.IDX PT, R76, R63, R24, 0x1c1f ;  /* 0x001c1f183f4c7589 */ /* 0x000fe800000e0000 */
[----:B------:R-:W-:Y:S04]  /*a980*/  SHFL.IDX PT, R25, R25, R6, 0x1c1f ;  /* 0x001c1f0619197589 */ /* 0x000fe800000e0000 */
[----:B------:R-:W-:Y:S04]  /*a990*/  SHFL.IDX PT, R91, R26, R6, 0x1c1f ;  /* 0x001c1f061a5b7589 */ /* 0x000fe800000e0000 */
[----:B------:R-:W2:Y:S04]  /*a9a0*/  SHFL.IDX PT, R77, R77, R6, 0x1c1f ;  /* 0x001c1f064d4d7589 */ /* 0x000ea800000e0000 */
[----:B------:R-:W4:Y:S04]  /*a9b0*/  SHFL.IDX PT, R49, R49, R6, 0x1c1f ;  /* 0x001c1f0631317589 */ /* 0x000f2800000e0000 */
[----:B------:R-:W-:Y:S04]  /*a9c0*/  SHFL.IDX PT, R4, R149, R24, 0x1c1f ;  /* 0x001c1f1895047589 */ /* 0x000fe800000e0000 */
[----:B------:R-:W-:Y:S04]  /*a9d0*/  SHFL.IDX PT, R86, R139, R24, 0x1c1f ;  /* 0x001c1f188b567589 */ /* 0x000fe800000e0000 */
[----:B------:R-:W-:Y:S04]  /*a9e0*/  SHFL.IDX PT, R74, R127, R24, 0x1c1f ;  /* 0x001c1f187f4a7589 */ /* 0x000fe800000e0000 */
[----:B------:R-:W-:Y:S04]  /*a9f0*/  SHFL.IDX PT, R53, R115, R24, 0x1c1f ;  /* 0x001c1f1873357589 */ /* 0x000fe800000e0000 */
[----:B------:R-:W3:Y:S04]  /*aa00*/  SHFL.IDX PT, R27, R27, R6, 0x1c1f ;  /* 0x001c1f061b1b7589 */ /* 0x000ee800000e0000 */
[----:B------:R-:W-:Y:S04]  /*aa10*/  SHFL.IDX PT, R87, R28, R6, 0x1c1f ;  /* 0x001c1f061c577589 */ /* 0x000fe800000e0000 */
[----:B------:R-:W-:Y:S04]  /*aa20*/  SHFL.IDX PT, R75, R33, R6, 0x1c1f ;  /* 0x001c1f06214b7589 */ /* 0x000fe800000e0000 */
[----:B------:R-:W3:Y:S04]  /*aa30*/  SHFL.IDX PT, R44, R44, R6, 0x1c1f ;  /* 0x001c1f062c2c7589 */ /* 0x000ee800000e0000 */
[----:B------:R-:W-:Y:S04]  /*aa40*/  SHFL.IDX PT, R5, R145, R24, 0x1c1f ;  /* 0x001c1f1891057589 */ /* 0x000fe800000e0000 */
[----:B------:R-:W-:Y:S04]  /*aa50*/  SHFL.IDX PT, R82, R135, R24, 0x1c1f ;  /* 0x001c1f1887527589 */ /* 0x000fe800000e0000 */
[----:B------:R-:W-:Y:S04]  /*aa60*/  SHFL.IDX PT, R55, R111, R24, 0x1c1f ;  /* 0x001c1f186f377589 */ /* 0x000fe800000e0000 */
[----:B------:R-:W-:Y:S04]  /*aa70*/  SHFL.IDX PT, R65, R65, R24, 0x1c1f ;  /* 0x001c1f1841417589 */ /* 0x000fe800000e0000 */
[----:B------:R-:W-:Y:S04]  /*aa80*/  SHFL.IDX PT, R104, R69, R24, 0x1c1f ;  /* 0x001c1f1845687589 */ /* 0x000fe800000e0000 */
[----:B------:R-:W-:Y:S04]  /*aa90*/  SHFL.IDX PT, R108, R59, R24, 0x1c1f ;  /* 0x001c1f183b6c7589 */ /* 0x000fe800000e0000 */
[----:B------:R-:W3:Y:S04]  /*aaa0*/  SHFL.IDX PT, R12, R29, R6, 0x1c1f ;  /* 0x001c1f061d0c7589 */ /* 0x000ee800000e0000 */
[----:B------:R-:W-:Y:S04]  /*aab0*/  SHFL.IDX PT, R83, R30, R6, 0x1c1f ;  /* 0x001c1f061e537589 */ /* 0x000fe800000e0000 */
[----:B------:R-:W3:Y:S04]  /*aac0*/  SHFL.IDX PT, R26, R43, R6, 0x1c1f ;  /* 0x001c1f062b1a7589 */ /* 0x000ee800000e0000 */
[----:B------:R-:W3:Y:S04]  /*aad0*/  SHFL.IDX PT, R68, R50, R6, 0x1c1f ;  /* 0x001c1f0632447589 */ /* 0x000ee800000e0000 */
[----:B------:R-:W-:Y:S04]  /*aae0*/  SHFL.IDX PT, R7, R141, R24, 0x1c1f ;  /* 0x001c1f188d077589 */ /* 0x000fe800000e0000 */
[----:B------:R-:W-:Y:S04]  /*aaf0*/  SHFL.IDX PT, R58, R129, R24, 0x1c1f ;  /* 0x001c1f18813a7589 */ /* 0x000fe800000e0000 */
[----:B------:R-:W-:Y:S04]  /*ab00*/  SHFL.IDX PT, R66, R119, R24, 0x1c1f ;  /* 0x001c1f1877427589 */ /* 0x000fe800000e0000 */
[----:B------:R-:W-:Y:S04]  /*ab10*/  SHFL.IDX PT, R57, R57, R24, 0x1c1f ;  /* 0x001c1f1839397589 */ /* 0x000fe800000e0000 */
[----:B------:R-:W-:Y:S04]  /*ab20*/  SHFL.IDX PT, R61, R61, R24, 0x1c1f ;  /* 0x001c1f183d3d7589 */ /* 0x000fe800000e0000 */
[----:B------:R-:W3:Y:S04]  /*ab30*/  SHFL.IDX PT, R32, R32, R6, 0x1c1f ;  /* 0x001c1f0620207589 */ /* 0x000ee800000e0000 */
[----:B------:R-:W-:Y:S04]  /*ab40*/  SHFL.IDX PT, R59, R40, R6, 0x1c1f ;  /* 0x001c1f06283b7589 */ /* 0x000fe800000e0000 */
[----:B------:R0:W-:Y:S04]  /*ab50*/  SHFL.IDX PT, R69, R39, R6, 0x1c1f ;  /* 0x001c1f0627457589 */ /* 0x0001e800000e0000 */
[----:B------:R-:W3:Y:S04]  /*ab60*/  SHFL.IDX PT, R28, R46, R6, 0x1c1f ;  /* 0x001c1f062e1c7589 */ /* 0x000ee800000e0000 */
[----:B------:R-:W3:Y:S04]  /*ab70*/  SHFL.IDX PT, R30, R48, R6, 0x1c1f ;  /* 0x001c1f06301e7589 */ /* 0x000ee800000e0000 */
[----:B------:R-:W-:Y:S04]  /*ab80*/  SHFL.IDX PT, R13, R137, R24, 0x1c1f ;  /* 0x001c1f18890d7589 */ /* 0x000fe800000e0000 */
        /* <DEDUP_REMOVED lines=9> */
[----:B------:R-:W3:Y:S04]  /*ac20*/  SHFL.IDX PT, R36, R36, R6, 0x1c1f ;  /* 0x001c1f0624247589 */ /* 0x000ee800000e0000 */
[----:B------:R-:W3:Y:S04]  /*ac30*/  SHFL.IDX PT, R63, R51, R6, 0x1c1f ;  /* 0x001c1f06333f7589 */ /* 0x000ee800000e0000 */
[----:B------:R-:W3:Y:S04]  /*ac40*/  SHFL.IDX PT, R103, R103, R6, 0x1c1f ;  /* 0x001c1f0667677589 */ /* 0x000ee800000e0000 */
[----:B------:R-:W3:Y:S04]  /*ac50*/  SHFL.IDX PT, R15, R37, R6, 0x1c1f ;  /* 0x001c1f06250f7589 */ /* 0x000ee800000e0000 */
[----:B------:R-:W3:Y:S04]  /*ac60*/  SHFL.IDX PT, R73, R38, R6, 0x1c1f ;  /* 0x001c1f0626497589 */ /* 0x000ee800000e0000 */
[----:B------:R-:W3:Y:S04]  /*ac70*/  SHFL.IDX PT, R24, R42, R6, 0x1c1f ;  /* 0x001c1f062a187589 */ /* 0x000ee800000e0000 */
[----:B------:R-:W3:Y:S04]  /*ac80*/  SHFL.IDX PT, R31, R31, R6, 0x1c1f ;  /* 0x001c1f061f1f7589 */ /* 0x000ee800000e0000 */
[----:B------:R-:W3:Y:S04]  /*ac90*/  SHFL.IDX PT, R71, R93, R6, 0x1c1f ;  /* 0x001c1f065d477589 */ /* 0x000ee800000e0000 */
[----:B------:R1:W3:Y:S04]  /*aca0*/  SHFL.IDX PT, R29, R41, R6, 0x1c1f ;  /* 0x001c1f06291d7589 */ /* 0x0002e800000e0000 */
[----:B------:R3:W3:Y:S04]  /*acb0*/  SHFL.IDX PT, R102, R85, R6, 0x1c1f ;  /* 0x001c1f0655667589 */ /* 0x0006e800000e0000 */
[----:B------:R-:W-:Y:S04]  /*acc0*/  SHFL.IDX PT, R107, R107, R6, 0x1c1f ;  /* 0x001c1f066b6b7589 */ /* 0x000fe800000e0000 */
[----:B------:R3:W3:Y:S04]  /*acd0*/  SHFL.IDX PT, R106, R81, R6, 0x1c1f ;  /* 0x001c1f06516a7589 */ /* 0x0006e800000e0000 */
[----:B------:R3:W3:Y:S01]  /*ace0*/  SHFL.IDX PT, R109, R109, R6, 0x1c1f ;  /* 0x001c1f066d6d7589 */ /* 0x0006e200000e0000 */
[----:B0-----:R-:W-:-:S02]  /*acf0*/  SEL R39, R52, R45, P0 ;  /* 0x0000002d34277207 */ /* 0x001fc40000000000 */
[----:B-1----:R-:W-:Y:S02]  /*ad00*/  SEL R41, R45, R52, P0 ;  /* 0x000000342d297207 */ /* 0x002fe40000000000 */
[----:B------:R-:W-:Y:S02]  /*ad10*/  SEL R43, R54, R47, P0 ;  /* 0x0000002f362b7207 */ /* 0x000fe40000000000 */
[----:B------:R-:W-:Y:S02]  /*ad20*/  SEL R45, R47, R54, P0 ;  /* 0x000000362f2d7207 */ /* 0x000fe40000000000 */
[----:B--2---:R-:W-:Y:S02]  /*ad30*/  SEL R33, R76, R77, P0 ;  /* 0x0000004d4c217207 */ /* 0x004fe40000000000 */
[----:B------:R-:W-:Y:S02]  /*ad40*/  SEL R37, R77, R76, P0 ;  /* 0x0000004c4d257207 */ /* 0x000fe40000000000 */
[----:B------:R-:W-:-:S02]  /*ad50*/  SEL R96, R94, R25, P0 ;  /* 0x000000195e607207 */ /* 0x000fc40000000000 */
[----:B------:R-:W-:Y:S02]  /*ad60*/  SEL R92, R90, R91, P0 ;  /* 0x0000005b5a5c7207 */ /* 0x000fe40000000000 */
[----:B----4-:R-:W-:Y:S02]  /*ad70*/  SEL R47, R56, R49, P0 ;  /* 0x00000031382f7207 */ /* 0x010fe40000000000 */
[----:B------:R-:W-:Y:S02]  /*ad80*/  SEL R94, R25, R94, P0 ;  /* 0x0000005e195e7207 */ /* 0x000fe40000000000 */
[----:B---3--:R-:W-:Y:S02]  /*ad90*/  SEL R97, R4, R27, P0 ;  /* 0x0000001b04617207 */ /* 0x008fe40000000000 */
        /* <DEDUP_REMOVED lines=37> */
[----:B------:R-:W-:-:S02]  /*aff0*/  F2FP.BF16.F32.PACK_AB R4, R97, R96 ;  /* 0x000000606104723e */ /* 0x000fc400000010ff */
[----:B------:R-:W-:Y:S02]  /*b000*/  F2FP.BF16.F32.PACK_AB R5, R39, R38 ;  /* 0x000000262705723e */ /* 0x000fe400000010ff */
[----:B------:R-:W-:Y:S02]  /*b010*/  F2FP.BF16.F32.PACK_AB R6, R95, R94 ;  /* 0x0000005e5f06723e */ /* 0x000fe400000010ff */
[----:B------:R-:W-:Y:S02]  /*b020*/  F2FP.BF16.F32.PACK_AB R7, R41, R40 ;  /* 0x000000282907723e */ /* 0x000fe400000010ff */
[----:B------:R-:W-:Y:S02]  /*b030*/  SEL R80, R78, R31, P0 ;  /* 0x0000001f4e507207 */ /* 0x000fe40000000000 */
[----:B------:R-:W-:Y:S02]  /*b040*/  SEL R55, R64, R71, P0 ;  /* 0x0000004740377207 */ /* 0x000fe40000000000 */
[----:B------:R-:W-:-:S02]  /*b050*/  SEL R57, R71, R64, P0 ;  /* 0x0000004047397207 */ /* 0x000fc40000000000 */
[----:B------:R-:W-:Y:S02]  /*b060*/  SEL R72, R73, R72, P0 ;  /* 0x0000004849487207 */ /* 0x000fe40000000000 */
[----:B------:R-:W-:Y:S02]  /*b070*/  SEL R67, R24, R67, P0 ;  /* 0x0000004318437207 */ /* 0x000fe40000000000 */
[----:B------:R-:W-:Y:S02]  /*b080*/  F2FP.BF16.F32.PACK_AB R12, R93, R92 ;  /* 0x0000005c5d0c723e */ /* 0x000fe400000010ff */
[----:B------:R-:W-:Y:S02]  /*b090*/  F2FP.BF16.F32.PACK_AB R13, R43, R42 ;  /* 0x0000002a2b0d723e */ /* 0x000fe400000010ff */
[----:B------:R-:W-:Y:S02]  /*b0a0*/  F2FP.BF16.F32.PACK_AB R14, R91, R90 ;  /* 0x0000005a5b0e723e */ /* 0x000fe400000010ff */
[----:B------:R-:W-:-:S02]  /*b0b0*/  F2FP.BF16.F32.PACK_AB R15, R45, R44 ;  /* 0x0000002c2d0f723e */ /* 0x000fc400000010ff */
[----:B------:R-:W-:Y:S02]  /*b0c0*/  SEL R78, R31, R78, P0 ;  /* 0x0000004e1f4e7207 */ /* 0x000fe40000000000 */
[----:B------:R-:W-:Y:S02]  /*b0d0*/  SEL R71, R62, R29, P0 ;  /* 0x0000001d3e477207 */ /* 0x000fe40000000000 */
[----:B------:R-:W-:Y:S02]  /*b0e0*/  SEL R73, R29, R62, P0 ;  /* 0x0000003e1d497207 */ /* 0x000fe40000000000 */
[----:B------:R-:W-:Y:S02]  /*b0f0*/  F2FP.BF16.F32.PACK_AB R24, R89, R88 ;  /* 0x000000585918723e */ /* 0x000fe400000010ff */
[----:B------:R-:W-:Y:S02]  /*b100*/  F2FP.BF16.F32.PACK_AB R25, R47, R46 ;  /* 0x0000002e2f19723e */ /* 0x000fe400000010ff */
[----:B------:R-:W-:-:S02]  /*b110*/  F2FP.BF16.F32.PACK_AB R26, R87, R86 ;  /* 0x00000056571a723e */ /* 0x000fc400000010ff */
[----:B------:R-:W-:Y:S02]  /*b120*/  F2FP.BF16.F32.PACK_AB R27, R49, R48 ;  /* 0x00000030311b723e */ /* 0x000fe400000010ff */
[----:B------:R-:W-:Y:S02]  /*b130*/  F2FP.BF16.F32.PACK_AB R28, R85, R84 ;  /* 0x00000054551c723e */ /* 0x000fe400000010ff */
[----:B------:R-:W-:Y:S02]  /*b140*/  F2FP.BF16.F32.PACK_AB R29, R51, R50 ;  /* 0x00000032331d723e */ /* 0x000fe400000010ff */
[----:B------:R-:W-:Y:S02]  /*b150*/  F2FP.BF16.F32.PACK_AB R30, R83, R82 ;  /* 0x00000052531e723e */ /* 0x000fe400000010ff */
[----:B------:R-:W-:Y:S01]  /*b160*/  F2FP.BF16.F32.PACK_AB R31, R53, R52 ;  /* 0x00000034351f723e */ /* 0x000fe200000010ff */
[----:B------:R0:W-:Y:S01]  /*b170*/  STSM.16.M88.4 [R8], R4 ;  /* 0x0000000408007844 */ /* 0x0001e20000000200 */
[----:B------:R-:W-:-:S02]  /*b180*/  SEL R58, R101, R102, P0 ;  /* 0x00000066653a7207 */ /* 0x000fc40000000000 */
[----:B------:R-:W-:Y:S01]  /*b190*/  SEL R60, R102, R101, P0 ;  /* 0x00000065663c7207 */ /* 0x000fe20000000000 */
[----:B------:R1:W-:Y:S01]  /*b1a0*/  STSM.16.M88.4 [R9], R12 ;  /* 0x0000000c09007844 */ /* 0x0003e20000000200 */
[----:B------:R-:W-:Y:S02]  /*b1b0*/  SEL R62, R105, R106, P0 ;  /* 0x0000006a693e7207 */ /* 0x000fe40000000000 */
[----:B------:R-:W-:Y:S01]  /*b1c0*/  SEL R64, R106, R105, P0 ;  /* 0x000000696a407207 */ /* 0x000fe20000000000 */
[----:B------:R2:W-:Y:S01]  /*b1d0*/  STSM.16.M88.4 [R10], R24 ;  /* 0x000000180a007844 */ /* 0x0005e20000000200 */
[----:B------:R-:W-:Y:S02]  /*b1e0*/  SEL R63, R104, R107, P0 ;  /* 0x0000006b683f7207 */ /* 0x000fe40000000000 */
[----:B------:R-:W-:Y:S01]  /*b1f0*/  SEL R65, R107, R104, P0 ;  /* 0x000000686b417207 */ /* 0x000fe20000000000 */
[----:B------:R3:W-:Y:S01]  /*b200*/  STSM.16.M88.4 [R11], R28 ;  /* 0x0000001c0b007844 */ /* 0x0007e20000000200 */
[----:B------:R-:W-:-:S02]  /*b210*/  SEL R32, R108, R109, P0 ;  /* 0x0000006d6c207207 */ /* 0x000fc40000000000 */
[----:B------:R-:W-:Y:S02]  /*b220*/  SEL R36, R109, R108, P0 ;  /* 0x0000006c6d247207 */ /* 0x000fe40000000000 */
[----:B0-----:R-:W-:Y:S02]  /*b230*/  F2FP.BF16.F32.PACK_AB R4, R81, R80 ;  /* 0x000000505104723e */ /* 0x001fe400000010ff */
[----:B------:R-:W-:Y:S02]  /*b240*/  F2FP.BF16.F32.PACK_AB R5, R55, R54 ;  /* 0x000000363705723e */ /* 0x000fe400000010ff */
[----:B------:R-:W-:Y:S02]  /*b250*/  F2FP.BF16.F32.PACK_AB R6, R79, R78 ;  /* 0x0000004e4f06723e */ /* 0x000fe400000010ff */
[----:B------:R-:W-:Y:S02]  /*b260*/  F2FP.BF16.F32.PACK_AB R7, R57, R56 ;  /* 0x000000383907723e */ /* 0x000fe400000010ff */
[----:B------:R-:W-:-:S02]  /*b270*/  F2FP.BF16.F32.PACK_AB R8, R77, R76 ;  /* 0x0000004c4d08723e */ /* 0x000fc400000010ff */
[----:B-1----:R-:W-:Y:S02]  /*b280*/  F2FP.BF16.F32.PACK_AB R9, R59, R58 ;  /* 0x0000003a3b09723e */ /* 0x002fe400000010ff */
[----:B--2---:R-:W-:Y:S02]  /*b290*/  F2FP.BF16.F32.PACK_AB R10, R75, R74 ;  /* 0x0000004a4b0a723e */ /* 0x004fe400000010ff */
[----:B---3--:R-:W-:Y:S02]  /*b2a0*/  F2FP.BF16.F32.PACK_AB R11, R61, R60 ;  /* 0x0000003c3d0b723e */ /* 0x008fe400000010ff */
        /* <DEDUP_REMOVED lines=8> */
[----:B------:R-:W-:Y:S04]  /*b330*/  STSM.16.M88.4 [R34], R4 ;  /* 0x0000000422007844 */ /* 0x000fe80000000200 */
[----:B------:R0:W-:Y:S04]  /*b340*/  STSM.16.M88.4 [R98], R8 ;  /* 0x0000000862007844 */ /* 0x0001e80000000200 */
[----:B------:R1:W-:Y:S04]  /*b350*/  STSM.16.M88.4 [R99], R12 ;  /* 0x0000000c63007844 */ /* 0x0003e80000000200 */
[----:B------:R2:W-:Y:S01]  /*b360*/  STSM.16.M88.4 [R100], R24 ;  /* 0x0000001864007844 */ /* 0x0005e20000000200 */
[----:B------:R-:W-:Y:S01]  /*b370*/  BAR.SYNC.DEFER_BLOCKING 0x1, 0x100 ;  /* 0x0044000000007b1d */ /* 0x000fe20000010000 */
[----:B------:R-:W-:-:S04]  /*b380*/  ISETP.NE.U32.AND P0, PT, RZ, UR10, PT ;  /* 0x0000000aff007c0c */ /* 0x000fc8000bf05070 */
[----:B------:R-:W-:Y:S01]  /*b390*/  ISETP.NE.AND.EX P0, PT, RZ, UR11, PT, P0 ;  /* 0x0000000bff007c0c */ /* 0x000fe2000bf05300 */
[----:B------:R-:W-:Y:S02]  /*b3a0*/  IMAD.U32 R102, RZ, RZ, UR7 ;  /* 0x00000007ff667e24 */ /* 0x000fe4000f8e00ff */
[----:B0-----:R-:W0:Y:S01]  /*b3b0*/  LDC R98, c[0x0][0xbe8] ;  /* 0x0002fa00ff627b82 */ /* 0x001e220000000800 */
[----:B------:R-:W-:Y:S01]  /*b3c0*/  IMAD.U32 R103, RZ, RZ, UR8 ;  /* 0x00000008ff677e24 */ /* 0x000fe2000f8e00ff */
[----:B------:R-:W-:-:S08]  /*b3d0*/  ULDC.64 UR8, c[0x0][0xc08] ;  /* 0x0003020000087ab9 */ /* 0x000fd00000000a00 */
[----:B------:R-:W3:Y:S01]  /*b3e0*/  @P0 LDG.E R28, desc[UR50][R102.64] ;  /* 0x00000032661c0981 */ /* 0x000ee2000c1e1900 */
[----:B------:R-:W-:-:S04]  /*b3f0*/  UISETP.NE.U32.AND UP0, UPT, UR8, URZ, UPT ;  /* 0x0000003f0800728c */ /* 0x000fc8000bf05070 */
[----:B------:R-:W-:Y:S01]  /*b400*/  UISETP.NE.AND.EX UP0, UPT, UR9, URZ, UPT, UP0 ;  /* 0x0000003f0900728c */ /* 0x000fe2000bf05300 */
[----:B0-----:R-:W-:Y:S01]  /*b410*/  ISETP.NE.AND P1, PT, R98, 0x1, PT ;  /* 0x000000016200780c */ /* 0x001fe20003f25270 */
[----:B------:R-:W-:-:S09]  /*b420*/  UMOV UR16, 0x9b8 ;  /* 0x000009b800107882 */ /* 0x000fd20000000000 */
[----:B------:R-:W-:-:S03]  /*b430*/  @UP0 UIADD3 UR8, UP1, UR4, UR8, URZ ;  /* 0x0000000804080290 */ /* 0x000fc6000ff3e03f */
[----:B------:R-:W0:Y:S01]  /*b440*/  @P1 LDC R6, c[0x0][0xbec] ;  /* 0x0002fb00ff061b82 */ /* 0x000e220000000800 */
[----:B------:R-:W-:Y:S02]  /*b450*/  @UP0 UIADD3.X UR9, UR12, UR9, URZ, UP1, !UPT ;  /* 0x000000090c090290 */ /* 0x000fe40008ffe43f */
[----:B------:R-:W-:-:S05]  /*b460*/  UISETP.GT.AND UP1, UPT, UR45, 0x1, UPT ;  /* 0x000000012d00788c */ /* 0x000fca000bf24270 */
[----:B------:R-:W4:Y:S01]  /*b470*/  @P1 LDC R11, c[0x0][0xbf0] ;  /* 0x0002fc00ff0b1b82 */ /* 0x000f220000000800 */
[----:B------:R-:W-:Y:S01]  /*b480*/  USEL UR16, UR16, 0x978, UP1 ;  /* 0x0000097810107887 */ /* 0x000fe20008800000 */
[----:B------:R-:W-:Y:S01]  /*b490*/  PLOP3.LUT P4, PT, PT, PT, UP0, 0x80, 0x0 ;  /* 0x000000000000781c */ /* 0x000fe20003f8f008 */
[----:B------:R-:W-:Y:S01]  /*b4a0*/  UISETP.NE.U32.AND UP0, UPT, UR10, URZ, UPT ;  /* 0x0000003f0a00728c */ /* 0x000fe2000bf05070 */
[----:B-1----:R-:W-:Y:S01]  /*b4b0*/  IMAD.U32 R13, RZ, RZ, UR43 ;  /* 0x0000002bff0d7e24 */ /* 0x002fe2000f8e00ff */
[----:B------:R-:W-:Y:S01]  /*b4c0*/  ULDC UR4, c[0x0][0xa88] ;  /* 0x0002a20000047ab9 */ /* 0x000fe20000000800 */
[----:B------:R-:W-:Y:S01]  /*b4d0*/  IMAD.U32 R4, RZ, RZ, UR8 ;  /* 0x00000008ff047e24 */ /* 0x000fe2000f8e00ff */
[----:B------:R-:W-:Y:S01]  /*b4e0*/  UISETP.NE.AND.EX UP0, UPT, UR11, URZ, UPT, UP0 ;  /* 0x0000003f0b00728c */ /* 0x000fe2000bf05300 */
[----:B------:R-:W-:Y:S01]  /*b4f0*/  IMAD.U32 R9, RZ, RZ, UR4 ;  /* 0x00000004ff097e24 */ /* 0x000fe2000f8e00ff */
[----:B------:R-:W-:Y:S01]  /*b500*/  UMOV UR4, URZ ;  /* 0x0000003f00047c82 */ /* 0x000fe20008000000 */
[----:B------:R-:W-:Y:S01]  /*b510*/  IMAD.U32 R5, RZ, RZ, UR9 ;  /* 0x00000009ff057e24 */ /* 0x000fe2000f8e00ff */
[----:B------:R-:W-:Y:S01]  /*b520*/  USEL UR7, UR39, URZ, UP1 ;  /* 0x0000003f27077287 */ /* 0x000fe20008800000 */
[----:B------:R-:W-:Y:S01]  /*b530*/  IMAD R13, R13, 0x80, R112 ;  /* 0x000000800d0d7824 */ /* 0x000fe200078e0270 */
[----:B------:R-:W-:Y:S01]  /*b540*/  ULDC.64 UR10, c[0x0][UR16+0x218] ;  /* 0x00008600100a7abb */ /* 0x000fe20008000a00 */
[----:B------:R-:W-:Y:S01]  /*b550*/  ULDC.64 UR14, c[0x0][UR16+0x228] ;  /* 0x00008a00100e7abb */ /* 0x000fe20008000a00 */
[----:B------:R-:W-:Y:S01]  /*b560*/  USEL UR36, UR36, URZ, !UP0 ;  /* 0x0000003f24247287 */ /* 0x000fe2000c000000 */
[----:B------:R0:W5:Y:S01]  /*b570*/  @P4 LDG.E R9, desc[UR50][R4.64] ;  /* 0x0000003204094981 */ /* 0x000162000c1e1900 */
[----:B------:R-:W-:Y:S01]  /*b580*/  ULDC.64 UR12, c[0x0][UR16+0x220] ;  /* 0x00008800100c7abb */ /* 0x000fe20008000a00 */
[----:B------:R-:W-:-:S02]  /*b590*/  UIMAD.WIDE.U32 UR8, UR10, UR42, URZ ;  /* 0x0000002a0a0872a5 */ /* 0x000fc4000f8e003f */
[----:B------:R-:W-:Y:S02]  /*b5a0*/  UIMAD.WIDE.U32 UR18, UR14, UR7, URZ ;  /* 0x000000070e1272a5 */ /* 0x000fe4000f8e003f */
[----:B------:R-:W-:Y:S02]  /*b5b0*/  UIMAD UR10, UR11, UR42, URZ ;  /* 0x0000002a0b0a72a4 */ /* 0x000fe4000f8e023f */
[----:B------:R-:W-:Y:S01]  /*b5c0*/  UIMAD UR14, UR15, UR7, URZ ;  /* 0x000000070f0e72a4 */ /* 0x000fe2000f8e023f */
[----:B0-----:R-:W-:Y:S01]  /*b5d0*/  @P1 IMAD.HI.U32 R4, R13, R6, RZ ;  /* 0x000000060d041227 */ /* 0x001fe200078e00ff */
[----:B------:R-:W-:Y:S02]  /*b5e0*/  USEL UR37, UR37, URZ, !UP0 ;  /* 0x0000003f25257287 */ /* 0x000fe4000c000000 */
[----:B------:R-:W-:Y:S01]  /*b5f0*/  UIMAD UR7, UR13, UR36, URZ ;  /* 0x000000240d0772a4 */ /* 0x000fe2000f8e023f */
[----:B------:R-:W-:Y:S01]  /*b600*/  IMAD.MOV.U32 R7, RZ, RZ, R13 ;  /* 0x000000ffff077224 */ /* 0x000fe200078e000d */
[----:B------:R-:W-:Y:S01]  /*b610*/  UIADD3 UR9, UR9, UR10, URZ ;  /* 0x0000000a09097290 */ /* 0x000fe2000fffe03f */
[----:B----4-:R-:W-:Y:S01]  /*b620*/  @P1 SHF.R.U32.HI R7, RZ, R11, R4 ;  /* 0x0000000bff071219 */ /* 0x010fe20000011604 */
[----:B------:R-:W-:-:S02]  /*b630*/  UIMAD.WIDE.U32 UR10, UR12, UR36, URZ ;  /* 0x000000240c0a72a5 */ /* 0x000fc4000f8e003f */
[----:B------:R-:W-:Y:S02]  /*b640*/  UIMAD UR7, UR12, UR37, UR7 ;  /* 0x000000250c0772a4 */ /* 0x000fe4000f8e0207 */
[----:B------:R-:W-:Y:S01]  /*b650*/  UIADD3 UR14, UR19, UR14, URZ ;  /* 0x0000000e130e7290 */ /* 0x000fe2000fffe03f */
[----:B------:R-:W-:Y:S01]  /*b660*/  IMAD.U32 R4, RZ, RZ, UR18 ;  /* 0x00000012ff047e24 */ /* 0x000fe2000f8e00ff */
[----:B------:R-:W-:Y:S01]  /*b670*/  UIADD3 UR7, UR11, UR7, URZ ;  /* 0x000000070b077290 */ /* 0x000fe2000fffe03f */
[--C-:B------:R-:W-:Y:S02]  /*b680*/  IMAD.MOV R11, RZ, RZ, -R7.reuse ;  /* 0x000000ffff0b7224 */ /* 0x100fe400078e0a07 */
[----:B------:R-:W-:Y:S01]  /*b690*/  IMAD.U32 R5, RZ, RZ, UR19 ;  /* 0x00000013ff057e24 */ /* 0x000fe2000f8e00ff */
[----:B------:R-:W-:Y:S01]  /*b6a0*/  SHF.R.S32.HI R5, RZ, 0x1f, R7 ;  /* 0x0000001fff057819 */ /* 0x000fe20000011407 */
[----:B------:R-:W-:Y:S02]  /*b6b0*/  IMAD R11, R98, R11, R13 ;  /* 0x0000000b620b7224 */ /* 0x000fe400078e020d */
[----:B------:R-:W-:-:S03]  /*b6c0*/  IMAD.U32 R8, RZ, RZ, UR14 ;  /* 0x0000000eff087e24 */ /* 0x000fc6000f8e00ff */
[----:B------:R-:W-:Y:S02]  /*b6d0*/  SHF.R.S32.HI R6, RZ, 0x1f, R11 ;  /* 0x0000001fff067819 */ /* 0x000fe4000001140b */
[----:B---3--:R-:W-:-:S13]  /*b6e0*/  @P0 R2UR UR4, R28 ;  /* 0x000000001c0402ca */ /* 0x008fda00000e0000 */
[----:B------:R-:W-:Y:S02]  /*b6f0*/  UIADD3 UR8, UP0, UP2, UR10, UR8, UR4 ;  /* 0x000000080a087290 */ /* 0x000fe4000fa1e004 */
[----:B------:R-:W-:Y:S01]  /*b700*/  USHF.R.S32.HI UR12, URZ, 0x1f, UR4 ;  /* 0x0000001f3f0c7899 */ /* 0x000fe20008011404 */
[----:B------:R-:W-:Y:S01]  /*b710*/  ULDC.64 UR10, c[0x0][0xba8] ;  /* 0x0002ea00000a7ab9 */ /* 0x000fe20000000a00 */
[----:B------:R-:W-:Y:S02]  /*b720*/  @!UP1 ULDC UR10, c[0x0][0xb50] ;  /* 0x0002d400000a9ab9 */ /* 0x000fe40000000800 */
[----:B------:R-:W-:Y:S01]  /*b730*/  UIADD3.X UR7, UR7, UR9, UR12, UP0, UP2 ;  /* 0x0000000907077290 */ /* 0x000fe200087e440c */
[----:B------:R-:W-:Y:S01]  /*b740*/  IADD3 R4, P2, P3, R7, UR8, R4 ;  /* 0x0000000807047c10 */ /* 0x000fe2000fb5e004 */
[----:B------:R-:W-:Y:S01]  /*b750*/  @!UP1 ULDC UR11, c[0x0][0xb54] ;  /* 0x0002d500000b9ab9 */ /* 0x000fe20000000800 */
[----:B------:R-:W-:Y:S02]  /*b760*/  ULDC.64 UR8, c[0x0][UR16+0x210] ;  /* 0x0000840010087abb */ /* 0x000fe40008000a00 */
[----:B------:R-:W-:Y:S01]  /*b770*/  IMAD R7, R11, UR9, RZ ;  /* 0x000000090b077c24 */ /* 0x000fe2000f8e02ff */
[----:B------:R-:W-:-:S03]  /*b780*/  IADD3.X R5, R5, UR7, R8, P2, P3 ;  /* 0x0000000705057c10 */ /* 0x000fc600097e6408 */
[----:B------:R-:W-:Y:S02]  /*b790*/  IMAD R7, R6, UR8, R7 ;  /* 0x0000000806077c24 */ /* 0x000fe4000f8e0207 */
[----:B------:R-:W-:-:S04]  /*b7a0*/  IMAD.WIDE.U32 R4, R11, UR8, R4 ;  /* 0x000000080b047c25 */ /* 0x000fc8000f8e0004 */
[----:B------:R-:W-:Y:S01]  /*b7b0*/  IMAD.IADD R5, R5, 0x1, R7 ;  /* 0x0000000105057824 */ /* 0x000fe200078e0207 */
[----:B------:R-:W-:-:S04]  /*b7c0*/  LEA R8, P2, R4, UR10, 0x2 ;  /* 0x0000000a04087c11 */ /* 0x000fc8000f8410ff */
[----:B------:R-:W-:Y:S01]  /*b7d0*/  LEA.HI.X R10, R4, UR11, R5, 0x2, P2 ;  /* 0x0000000b040a7c11 */ /* 0x000fe200090f1405 */
[----:B--2---:R-:W-:Y:S08]  /*b7e0*/  @P4 BRA `(.L_x_167) ;  /* 0x0000000000104947 */ /* 0x004ff00003800000 */
[----:B------:R-:W-:Y:S05]  /*b7f0*/  @!P0 BRA `(.L_x_167) ;  /* 0x00000000000c8947 */ /* 0x000fea0003800000 */
[----:B------:R-:W2:Y:S04]  /*b800*/  LDG.E R4, desc[UR50][R102.64] ;  /* 0x0000003266047981 */ /* 0x000ea8000c1e1900 */
[----:B-----5:R-:W2:Y:S02]  /*b810*/  LDG.E R9, desc[UR50][R102.64+0x4] ;  /* 0x0000043266097981 */ /* 0x020ea4000c1e1900 */
[----:B--2---:R-:W-:-:S07]  /*b820*/  IMAD.IADD R9, R9, 0x1, -R4 ;  /* 0x0000000109097824 */ /* 0x004fce00078e0a04 */
.L_x_167:
[----:B------:R-:W2:Y:S01]  /*b830*/  LDL R14, [R1+0x3c] ;  /* 0x00003c00010e7983 */ /* 0x000ea20000100800 */
[----:B------:R-:W0:Y:S03]  /*b840*/  S2R R6, SR_TID.X ;  /* 0x0000000000067919 */ /* 0x000e260000002100 */
[----:B------:R-:W-:Y:S04]  /*b850*/  SHFL.IDX PT, R4, R8, RZ, 0x1c1f ;  /* 0x001c1fff08047589 */ /* 0x000fe800000e0000 */
[----:B------:R-:W1:Y:S01]  /*b860*/  SHFL.IDX PT, R5, R10, RZ, 0x1c1f ;  /* 0x001c1fff0a057589 */ /* 0x000e6200000e0000 */
[----:B0-----:R-:W-:-:S05]  /*b870*/  VIADD R11, R6, 0xffffff80 ;  /* 0xffffff80060b7836 */ /* 0x001fca0000000000 */
[----:B------:R-:W-:-:S04]  /*b880*/  SHF.R.S32.HI R12, RZ, 0x1f, R11 ;  /* 0x0000001fff0c7819 */ /* 0x000fc8000001140b */
[----:B------:R-:W-:-:S04]  /*b890*/  LEA.HI R12, R12, R11, RZ, 0x7 ;  /* 0x0000000b0c0c7211 */ /* 0x000fc800078f38ff */
[----:B------:R-:W-:Y:S01]  /*b8a0*/  LOP3.LUT R12, R12, 0xffffff80, RZ, 0xc0, !PT ;  /* 0xffffff800c0c7812 */ /* 0x000fe200078ec0ff */
[----:B------:R-:W-:Y:S04]  /*b8b0*/  SHFL.IDX PT, R6, R8, 0x1, 0x1c1f ;  /* 0x003c1f0008067f89 */ /* 0x000fe800000e0000 */
[----:B------:R-:W-:Y:S02]  /*b8c0*/  IMAD.IADD R12, R11, 0x1, -R12 ;  /* 0x000000010b0c7824 */ /* 0x000fe400078e0a0c */
[----:B------:R-:W-:Y:S01]  /*b8d0*/  IMAD.U32 R11, RZ, RZ, UR43 ;  /* 0x0000002bff0b7e24 */ /* 0x000fe2000f8e00ff */
[----:B------:R-:W0:Y:S01]  /*b8e0*/  SHFL.IDX PT, R7, R10, 0x1, 0x1c1f ;  /* 0x003c1f000a077f89 */ /* 0x000e2200000e0000 */
[----:B-----5:R-:W-:Y:S01]  /*b8f0*/  IMAD R34, R9, R98, RZ ;  /* 0x0000006209227224 */ /* 0x020fe200078e02ff */
[----:B------:R-:W-:Y:S01]  /*b900*/  LOP3.LUT P0, RZ, R12, 0x3, RZ, 0xc0, !PT ;  /* 0x000000030cff7812 */ /* 0x000fe2000780c0ff */
[----:B--2---:R-:W-:-:S04]  /*b910*/  IMAD R11, R11, 0x80, R14 ;  /* 0x000000800b0b7824 */ /* 0x004fc800078e020e */
[C---:B------:R-:W-:Y:S01]  /*b920*/  VIADD R25, R11.reuse, 0x8 ;  /* 0x000000080b197836 */ /* 0x040fe20000000000 */
[----:B------:R-:W-:-:S04]  /*b930*/  ISETP.GE.OR P2, PT, R11, R34, P0 ;  /* 0x000000220b00720c */ /* 0x000fc80000746670 */
[----:B------:R-:W-:-:S09]  /*b940*/  ISETP.GE.OR P0, PT, R25, R34, P0 ;  /* 0x000000221900720c */ /* 0x000fd20000706670 */
[----:B-1----:R1:W-:Y:S04]  /*b950*/  @!P2 ST.E desc[UR50][R4.64], R3 ;  /* 0x000000030400a985 */ /* 0x0023e8000c101932 */
[----:B0-----:R1:W-:Y:S01]  /*b960*/  @!P0 ST.E desc[UR50][R6.64], R0 ;  /* 0x0000000006008985 */ /* 0x0013e2000c101932 */
[----:B------:R-:W-:-:S13]  /*b970*/  PLOP3.LUT P0, PT, PT, PT, UP1, 0x80, 0x0 ;  /* 0x000000000000781c */ /* 0x000fda0003f0f018 */
[----:B-1----:R-:W-:Y:S05]  /*b980*/  @P0 BRA `(.L_x_168) ;  /* 0x0000000800a80947 */ /* 0x002fea0003800000 */
[----:B------:R-:W-:Y:S01]  /*b990*/  VIADD R12, R110, 0xffffff80 ;  /* 0xffffff806e0c7836 */ /* 0x000fe20000000000 */
[----:B------:R-:W0:Y:S01]  /*b9a0*/  @P1 LDC R33, c[0x0][0xbec] ;  /* 0x0002fb00ff211b82 */ /* 0x000e220000000800 */
[----:B------:R-:W-:-:S03]  /*b9b0*/  ULDC.64 UR10, c[0x0][0xaa0] ;  /* 0x0002a800000a7ab9 */ /* 0x000fc60000000a00 */
[----:B------:R-:W-:-:S04]  /*b9c0*/  SHF.R.S32.HI R99, RZ, 0x1f, R12 ;  /* 0x0000001fff637819 */ /* 0x000fc8000001140c */
[----:B------:R-:W-:-:S04]  /*b9d0*/  LEA.HI R99, R99, R12, RZ, 0x3 ;  /* 0x0000000c63637211 */ /* 0x000fc800078f18ff */
[----:B------:R-:W-:-:S05]  /*b9e0*/  SHF.R.S32.HI R99, RZ, 0x3, R99 ;  /* 0x00000003ff637819 */ /* 0x000fca0000011463 */
[----:B------:R-:W-:-:S04]  /*b9f0*/  IMAD R3, R99, 0x40, R16 ;  /* 0x0000004063037824 */ /* 0x000fc800078e0210 */
[----:B------:R-:W-:-:S03]  /*ba00*/  IMAD.WIDE R20, R3, 0x2, R20 ;  /* 0x0000000203147825 */ /* 0x000fc600078e0214 */
[C---:B------:R-:W-:Y:S02]  /*ba10*/  IADD3 R9, P6, R20.reuse, 0x1000, RZ ;  /* 0x0000100014097810 */ /* 0x040fe40007fde0ff */
[C---:B------:R-:W-:Y:S02]  /*ba20*/  IADD3 R13, P5, R20.reuse, 0x2000, RZ ;  /* 0x00002000140d7810 */ /* 0x040fe40007fbe0ff */
[----:B------:R-:W-:Y:S02]  /*ba30*/  LOP3.LUT R8, R9, 0x380, RZ, 0xc0, !PT ;  /* 0x0000038009087812 */ /* 0x000fe400078ec0ff */
[C---:B------:R-:W-:Y:S02]  /*ba40*/  IADD3 R25, P4, R20.reuse, 0x3000, RZ ;  /* 0x0000300014197810 */ /* 0x040fe40007f9e0ff */
[C---:B------:R-:W-:Y:S02]  /*ba50*/  IADD3 R29, P3, R20.reuse, 0x4000, RZ ;  /* 0x00004000141d7810 */ /* 0x040fe40007f7e0ff */
[----:B------:R-:W-:-:S02]  /*ba60*/  IADD3 R37, P2, R20, 0x5000, RZ ;  /* 0x0000500014257810 */ /* 0x000fc40007f5e0ff */
[C---:B------:R-:W-:Y:S02]  /*ba70*/  IADD3 R41, P0, R20.reuse, 0x6000, RZ ;  /* 0x0000600014297810 */ /* 0x040fe40007f1e0ff */
[----:B------:R-:W-:Y:S02]  /*ba80*/  LOP3.LUT R5, R20, 0x380, RZ, 0xc0, !PT ;  /* 0x0000038014057812 */ /* 0x000fe400078ec0ff */
[----:B------:R-:W-:Y:S02]  /*ba90*/  SHF.R.U64 R8, R8, 0x3, RZ ;  /* 0x0000000308087819 */ /* 0x000fe400000012ff */
[----:B------:R-:W-:Y:S02]  /*baa0*/  LOP3.LUT R12, R13, 0x380, RZ, 0xc0, !PT ;  /* 0x000003800d0c7812 */ /* 0x000fe400078ec0ff */
[----:B------:R-:W-:Y:S02]  /*bab0*/  LOP3.LUT R24, R25, 0x380, RZ, 0xc0, !PT ;  /* 0x0000038019187812 */ /* 0x000fe400078ec0ff */
[----:B------:R-:W-:-:S02]  /*bac0*/  LOP3.LUT R28, R29, 0x380, RZ, 0xc0, !PT ;  /* 0x000003801d1c7812 */ /* 0x000fc400078ec0ff */
[----:B------:R-:W-:Y:S02]  /*bad0*/  LOP3.LUT R36, R37, 0x380, RZ, 0xc0, !PT ;  /* 0x0000038025247812 */ /* 0x000fe400078ec0ff */
[----:B------:R-:W-:Y:S02]  /*bae0*/  LOP3.LUT R40, R41, 0x380, RZ, 0xc0, !PT ;  /* 0x0000038029287812 */ /* 0x000fe400078ec0ff */
[----:B------:R-:W-:Y:S02]  /*baf0*/  SHF.R.U64 R5, R5, 0x3, RZ ;  /* 0x0000000305057819 */ /* 0x000fe400000012ff */
[----:B------:R-:W-:Y:S01]  /*bb00*/  LOP3.LUT R8, R8, R9, RZ, 0x3c, !PT ;  /* 0x0000000908087212 */ /* 0x000fe200078e3cff */
[----:B------:R-:W-:Y:S01]  /*bb10*/  IMAD.X R9, RZ, RZ, R21, P6 ;  /* 0x000000ffff097224 */ /* 0x000fe200030e0615 */
[----:B------:R-:W-:Y:S02]  /*bb20*/  IADD3 R3, P6, R20, 0x7000, RZ ;  /* 0x0000700014037810 */ /* 0x000fe40007fde0ff */
[----:B------:R-:W-:-:S02]  /*bb30*/  SHF.R.U64 R12, R12, 0x3, RZ ;  /* 0x000000030c0c7819 */ /* 0x000fc400000012ff */
[----:B------:R-:W-:Y:S01]  /*bb40*/  SHF.R.U64 R24, R24, 0x3, RZ ;  /* 0x0000000318187819 */ /* 0x000fe200000012ff */
[--C-:B------:R-:W-:Y:S01]  /*bb50*/  IMAD.X R45, RZ, RZ, R21.reuse, P6 ;  /* 0x000000ffff2d7224 */ /* 0x100fe200030e0615 */
[----:B------:R-:W-:Y:S01]  /*bb60*/  SHF.R.U64 R28, R28, 0x3, RZ ;  /* 0x000000031c1c7819 */ /* 0x000fe200000012ff */
[----:B------:R-:W-:Y:S01]  /*bb70*/  UIMAD UR7, UR12, UR10, URZ ;  /* 0x0000000a0c0772a4 */ /* 0x000fe2000f8e023f */
[----:B------:R-:W-:Y:S01]  /*bb80*/  SHF.R.U64 R36, R36, 0x3, RZ ;  /* 0x0000000324247819 */ /* 0x000fe200000012ff */
[----:B------:R-:W-:Y:S01]  /*bb90*/  UIMAD.WIDE.U32 UR8, UR4, UR10, URZ ;  /* 0x0000000a040872a5 */ /* 0x000fe2000f8e003f */
[----:B------:R-:W-:Y:S01]  /*bba0*/  SHF.R.U64 R40, R40, 0x3, RZ ;  /* 0x0000000328287819 */ /* 0x000fe200000012ff */
[----:B------:R-:W-:Y:S01]  /*bbb0*/  ULDC.64 UR12, c[0x0][0xaf0] ;  /* 0x0002bc00000c7ab9 */ /* 0x000fe20000000a00 */
[----:B------:R-:W-:Y:S01]  /*bbc0*/  LOP3.LUT R20, R5, R20, RZ, 0x3c, !PT ;  /* 0x0000001405147212 */ /* 0x000fe200078e3cff */
[----:B------:R-:W5:Y:S01]  /*bbd0*/  LD.E.128 R8, desc[UR50][R8.64] ;  /* 0x0000003208087980 */ /* 0x000f62000c101d00 */
[----:B------:R-:W-:Y:S01]  /*bbe0*/  LOP3.LUT R12, R12, R13, RZ, 0x3c, !PT ;  /* 0x0000000d0c0c7212 */ /* 0x000fe200078e3cff */
[--C-:B------:R-:W-:Y:S01]  /*bbf0*/  IMAD.X R13, RZ, RZ, R21.reuse, P5 ;  /* 0x000000ffff0d7224 */ /* 0x100fe200028e0615 */
[----:B------:R-:W-:Y:S01]  /*bc00*/  LOP3.LUT R24, R24, R25, RZ, 0x3c, !PT ;  /* 0x0000001918187212 */ /* 0x000fe200078e3cff */
[--C-:B------:R-:W-:Y:S01]  /*bc10*/  IMAD.X R25, RZ, RZ, R21.reuse, P4 ;  /* 0x000000ffff197224 */ /* 0x100fe200020e0615 */
[----:B------:R-:W-:Y:S01]  /*bc20*/  LOP3.LUT R28, R28, R29, RZ, 0x3c, !PT ;  /* 0x0000001d1c1c7212 */ /* 0x000fe200078e3cff */
[--C-:B------:R-:W-:Y:S01]  /*bc30*/  IMAD.X R29, RZ, RZ, R21.reuse, P3 ;  /* 0x000000ffff1d7224 */ /* 0x100fe200018e0615 */
[----:B------:R-:W-:Y:S01]  /*bc40*/  LOP3.LUT R36, R36, R37, RZ, 0x3c, !PT ;  /* 0x0000002524247212 */ /* 0x000fe200078e3cff */
[--C-:B------:R-:W-:Y:S01]  /*bc50*/  IMAD.X R37, RZ, RZ, R21.reuse, P2 ;  /* 0x000000ffff257224 */ /* 0x100fe200010e0615 */
[----:B------:R-:W-:Y:S01]  /*bc60*/  LOP3.LUT R40, R40, R41, RZ, 0x3c, !PT ;  /* 0x0000002928287212 */ /* 0x000fe200078e3cff */
[----:B------:R-:W-:Y:S01]  /*bc70*/  IMAD.X R41, RZ, RZ, R21, P0 ;  /* 0x000000ffff297224 */ /* 0x000fe200000e0615 */
[----:B------:R1:W5:Y:S01]  /*bc80*/  LD.E.128 R4, desc[UR50][R20.64] ;  /* 0x0000003214047980 */ /* 0x000362000c101d00 */
[----:B------:R-:W-:Y:S01]  /*bc90*/  LOP3.LUT R0, R3, 0x380, RZ, 0xc0, !PT ;  /* 0x0000038003007812 */ /* 0x000fe200078ec0ff */
[----:B------:R-:W-:-:S02]  /*bca0*/  UIMAD UR7, UR4, UR11, UR7 ;  /* 0x0000000b040772a4 */ /* 0x000fc4000f8e0207 */
[----:B------:R-:W5:Y:S01]  /*bcb0*/  LD.E.128 R12, desc[UR50][R12.64] ;  /* 0x000000320c0c7980 */ /* 0x000f62000c101d00 */
[----:B------:R-:W-:-:S03]  /*bcc0*/  SHF.R.U64 R0, R0, 0x3, RZ ;  /* 0x0000000300007819 */ /* 0x000fc600000012ff */
[----:B------:R-:W5:Y:S01]  /*bcd0*/  LD.E.128 R24, desc[UR50][R24.64] ;  /* 0x0000003218187980 */ /* 0x000f62000c101d00 */
[----:B------:R-:W-:Y:S01]  /*bce0*/  LOP3.LUT R44, R0, R3, RZ, 0x3c, !PT ;  /* 0x00000003002c7212 */ /* 0x000fe200078e3cff */
[----:B-1----:R-:W1:Y:S01]  /*bcf0*/  @P1 LDC R21, c[0x0][0xbf0] ;  /* 0x0002fc00ff151b82 */ /* 0x002e620000000800 */
[----:B------:R-:W-:Y:S01]  /*bd00*/  IMAD R0, R18, 0x20, R99 ;  /* 0x0000002012007824 */ /* 0x000fe200078e0263 */
[----:B------:R-:W-:Y:S01]  /*bd10*/  ULDC.64 UR10, c[0x0][0xae8] ;  /* 0x0002ba00000a7ab9 */ /* 0x000fe20000000a00 */
[----:B------:R-:W-:Y:S01]  /*bd20*/  IMAD.U32 R3, RZ, RZ, UR43 ;  /* 0x0000002bff037e24 */ /* 0x000fe2000f8e00ff */
[----:B------:R-:W-:Y:S01]  /*bd30*/  UIADD3 UR9, UR9, UR7, URZ ;  /* 0x0000000709097290 */ /* 0x000fe2000fffe03f */
[----:B------:R-:W5:Y:S01]  /*bd40*/  LD.E.128 R28, desc[UR50][R28.64] ;  /* 0x000000321c1c7980 */ /* 0x000f62000c101d00 */
[----:B------:R-:W-:Y:S01]  /*bd50*/  USHF.R.S32.HI UR4, URZ, 0x1f, UR36 ;  /* 0x0000001f3f047899 */ /* 0x000fe20008011424 */
[----:B------:R-:W-:Y:S01]  /*bd60*/  IMAD R32, R3, 0x80, R0 ;  /* 0x0000008003207824 */ /* 0x000fe200078e0200 */
[----:B------:R-:W-:Y:S01]  /*bd70*/  UIMAD.WIDE.U32 UR8, UR42, UR10, UR8 ;  /* 0x0000000a2a0872a5 */ /* 0x000fe2000f8e0008 */
[----:B------:R-:W5:Y:S01]  /*bd80*/  LD.E.128 R36, desc[UR50][R36.64] ;  /* 0x0000003224247980 */ /* 0x000f62000c101d00 */
[----:B------:R-:W-:Y:S01]  /*bd90*/  UIMAD UR4, UR4, UR12, URZ ;  /* 0x0000000c040472a4 */ /* 0x000fe2000f8e023f */
[----:B0-----:R-:W-:Y:S01]  /*bda0*/  @P1 IMAD.HI.U32 R0, R32, R33, RZ ;  /* 0x0000002120001227 */ /* 0x001fe200078e00ff */
[----:B------:R-:W-:Y:S01]  /*bdb0*/  UIMAD UR9, UR42, UR11, UR9 ;  /* 0x0000000b2a0972a4 */ /* 0x000fe2000f8e0209 */
[----:B------:R-:W5:Y:S01]  /*bdc0*/  LD.E.128 R40, desc[UR50][R40.64] ;  /* 0x0000003228287980 */ /* 0x000f62000c101d00 */
[----:B------:R-:W-:Y:S01]  /*bdd0*/  UIMAD UR4, UR36, UR13, UR4 ;  /* 0x0000000d240472a4 */ /* 0x000fe2000f8e0204 */
[----:B------:R-:W-:Y:S01]  /*bde0*/  IMAD.MOV.U32 R3, RZ, RZ, R32 ;  /* 0x000000ffff037224 */ /* 0x000fe200078e0020 */
[----:B------:R-:W-:Y:S01]  /*bdf0*/  UIMAD.WIDE.U32 UR36, UR36, UR12, UR8 ;  /* 0x0000000c242472a5 */ /* 0x000fe2000f8e0008 */
[----:B------:R-:W5:Y:S02]  /*be00*/  LD.E.128 R44, desc[UR50][R44.64] ;  /* 0x000000322c2c7980 */ /* 0x000f64000c101d00 */
[----:B------:R-:W-:Y:S01]  /*be10*/  ULDC.64 UR8, c[0x0][0xae0] ;  /* 0x0002b80000087ab9 */ /* 0x000fe20000000a00 */
[----:B-1----:R-:W-:Y:S01]  /*be20*/  @P1 SHF.R.U32.HI R3, RZ, R21, R0 ;  /* 0x00000015ff031219 */ /* 0x002fe20000011600 */
[----:B------:R-:W-:Y:S01]  /*be30*/  UIADD3 UR4, UR37, UR4, URZ ;  /* 0x0000000425047290 */ /* 0x000fe2000fffe03f */
[----:B------:R-:W-:Y:S01]  /*be40*/  IMAD.U32 R20, RZ, RZ, UR36 ;  /* 0x00000024ff147e24 */ /* 0x000fe2000f8e00ff */
[----:B------:R-:W-:Y:S01]  /*be50*/  @!PT LDS RZ, [RZ] ;  /* 0x00000000fffff984 */ /* 0x000fe20000000800 */
[----:B------:R-:W-:Y:S01]  /*be60*/  @!PT LDS RZ, [RZ] ;  /* 0x00000000fffff984 */ /* 0x000fe20000000800 */
[----:B------:R-:W-:Y:S01]  /*be70*/  @!PT LDS RZ, [RZ] ;  /* 0x00000000fffff984 */ /* 0x000fe20000000800 */
[----:B------:R-:W-:Y:S01]  /*be80*/  @!PT LDS RZ, [RZ] ;  /* 0x00000000fffff984 */ /* 0x000fe20000000800 */
[----:B------:R0:W-:Y:S06]  /*be90*/  MEMBAR.ALL.CTA ;  /* 0x0000000000007992 */ /* 0x0001ec0000008000 */
[----:B0-----:R-:W0:Y:S01]  /*bea0*/  FENCE.VIEW.ASYNC.S ;  /* 0x00000000000073c6 */ /* 0x001e220000000000 */
[--C-:B------:R-:W-:Y:S01]  /*beb0*/  SHF.R.S32.HI R0, RZ, 0x1f, R3.reuse ;  /* 0x0000001fff007819 */ /* 0x100fe20000011403 */
[----:B------:R-:W-:-:S02]  /*bec0*/  IMAD.MOV R33, RZ, RZ, -R3 ;  /* 0x000000ffff217224 */ /* 0x000fc400078e0a03 */
[----:B------:R-:W-:Y:S02]  /*bed0*/  IMAD.U32 R21, RZ, RZ, UR37 ;  /* 0x00000025ff157e24 */ /* 0x000fe4000f8e00ff */
[----:B------:R-:W-:Y:S02]  /*bee0*/  IMAD R0, R0, UR8, RZ ;  /* 0x0000000800007c24 */ /* 0x000fe4000f8e02ff */
[----:B------:R-:W-:Y:S02]  /*bef0*/  IMAD R33, R98, R33, R32 ;  /* 0x0000002162217224 */ /* 0x000fe400078e0220 */
[----:B------:R-:W-:Y:S02]  /*bf00*/  IMAD.U32 R21, RZ, RZ, UR4 ;  /* 0x00000004ff157e24 */ /* 0x000fe4000f8e00ff */
[C---:B------:R-:W-:Y:S01]  /*bf10*/  IMAD R49, R3.reuse, UR9, R0 ;  /* 0x0000000903317c24 */ /* 0x040fe2000f8e0200 */
[----:B------:R-:W-:Y:S01]  /*bf20*/  SHF.R.S32.HI R0, RZ, 0x1f, R33 ;  /* 0x0000001fff007819 */ /* 0x000fe20000011421 */
[----:B------:R-:W-:Y:S01]  /*bf30*/  IMAD.WIDE.U32 R20, R3, UR8, R20 ;  /* 0x0000000803147c25 */ /* 0x000fe2000f8e0014 */
[----:B------:R-:W-:-:S03]  /*bf40*/  ULDC.64 UR8, c[0x0][0xad8] ;  /* 0x0002b60000087ab9 */ /* 0x000fc60000000a00 */
[----:B------:R-:W-:Y:S02]  /*bf50*/  IMAD.U32 R51, RZ, RZ, UR43 ;  /* 0x0000002bff337e24 */ /* 0x000fe4000f8e00ff */
[----:B------:R-:W-:Y:S02]  /*bf60*/  IMAD.IADD R21, R21, 0x1, R49 ;  /* 0x0000000115157824 */ /* 0x000fe400078e0231 */
[----:B------:R-:W-:Y:S02]  /*bf70*/  IMAD R0, R0, UR8, RZ ;  /* 0x0000000800007c24 */ /* 0x000fe4000f8e02ff */
[----:B------:R-:W-:Y:S02]  /*bf80*/  IMAD R51, R51, 0x80, R99 ;  /* 0x0000008033337824 */ /* 0x000fe400078e0263 */
[C---:B------:R-:W-:Y:S02]  /*bf90*/  IMAD R49, R33.reuse, UR9, R0 ;  /* 0x0000000921317c24 */ /* 0x040fe4000f8e0200 */
[----:B------:R-:W-:Y:S01]  /*bfa0*/  IMAD.WIDE.U32 R20, R33, UR8, R20 ;  /* 0x0000000821147c25 */ /* 0x000fe2000f8e0014 */
[----:B------:R-:W-:Y:S01]  /*bfb0*/  ISETP.GE.AND P2, PT, R51, R34, PT ;  /* 0x000000223300720c */ /* 0x000fe20003f46270 */
[----:B------:R-:W-:-:S02]  /*bfc0*/  ULDC.64 UR8, c[0x0][0xa80] ;  /* 0x0002a00000087ab9 */ /* 0x000fc40000000a00 */
[----:B------:R-:W-:Y:S01]  /*bfd0*/  IMAD.IADD R21, R21, 0x1, R49 ;  /* 0x0000000115157824 */ /* 0x000fe200078e0231 */
[----:B------:R-:W-:Y:S01]  /*bfe0*/  LEA R0, P3, R20, UR8, 0x1 ;  /* 0x0000000814007c11 */ /* 0x000fe2000f8608ff */
[----:B------:R-:W-:Y:S02]  /*bff0*/  VIADD R2, R2, 0x2e820 ;  /* 0x0002e82002027836 */ /* 0x000fe40000000000 */
[----:B------:R-:W-:Y:S01]  /*c000*/  VIADD R3, R51, 0x20 ;  /* 0x0000002033037836 */ /* 0x000fe20000000000 */
[----:B------:R-:W-:Y:S02]  /*c010*/  LEA.HI.X R32, R20, UR9, R21, 0x1, P3 ;  /* 0x0000000914207c11 */ /* 0x000fe400098f0c15 */
[----:B------:R-:W-:Y:S02]  /*c020*/  PRMT R2, RZ, 0x654, R2 ;  /* 0x00000654ff027816 */ /* 0x000fe40000000002 */
[-C--:B------:R-:W-:Y:S01]  /*c030*/  ISETP.GE.AND P0, PT, R3, R34.reuse, PT ;  /* 0x000000220300720c */ /* 0x080fe20003f06270 */
[----:B------:R-:W-:Y:S01]  /*c040*/  VIADD R3, R51, 0x40 ;  /* 0x0000004033037836 */ /* 0x000fe20000000000 */
[----:B0-----:R0:W-:Y:S01]  /*c050*/  SYNCS.ARRIVE.TRANS64.RED.A1T0 RZ, [R2+URZ], RZ ;  /* 0x000000ff02ff79a7 */ /* 0x0011e2000810043f */
[----:B------:R0:W1:Y:S01]  /*c060*/  SHFL.IDX PT, R20, R0, RZ, 0x181f ;  /* 0x00181fff00147589 */ /* 0x00006200000e0000 */
[----:B------:R-:W-:Y:S03]  /*c070*/  BSSY B1, `(.L_x_169) ;  /* 0x000000f000017945 */ /* 0x000fe60003800000 */
[----:B------:R0:W2:Y:S01]  /*c080*/  SHFL.IDX PT, R21, R32, RZ, 0x181f ;  /* 0x00181fff20157589 */ /* 0x0000a200000e0000 */
[----:B------:R-:W-:-:S02]  /*c090*/  ISETP.GE.AND P1, PT, R3, R34, PT ;  /* 0x000000220300720c */ /* 0x000fc40003f26270 */
[----:B------:R-:W-:Y:S02]  /*c0a0*/  SHF.R.S32.HI R99, RZ, 0x1f, R17 ;  /* 0x0000001fff637819 */ /* 0x000fe40000011411 */
[----:B------:R-:W-:Y:S01]  /*c0b0*/  SHF.R.S32.HI R100, RZ, 0x1f, R16 ;  /* 0x0000001fff647819 */ /* 0x000fe20000011410 */
[----:B------:R-:W-:Y:S08]  /*c0c0*/  @P2 BRA `(.L_x_170) ;  /* 0x0000000000242947 */ /* 0x000ff00003800000 */
[----:B------:R-:W-:Y:S02]  /*c0d0*/  ULDC UR4, c[0x0][0xac8] ;  /* 0x0002b20000047ab9 */ /* 0x000fe40000000800 */
[----:B------:R-:W-:Y:S02]  /*c0e0*/  ISETP.GE.AND P2, PT, R16, UR4, PT ;  /* 0x0000000410007c0c */ /* 0x000fe4000bf46270 */
[----:B------:R-:W-:-:S11]  /*c0f0*/  ISETP.GE.AND P3, PT, R17, UR4, PT ;  /* 0x0000000411007c0c */ /* 0x000fd6000bf66270 */
[CC--:B01----:R-:W-:Y:S02]  /*c100*/  @!P2 LEA R2, P4, R16.reuse, R20.reuse, 0x1 ;  /* 0x000000141002a211 */ /* 0x0c3fe400078808ff */
[C---:B------:R-:W-:Y:S02]  /*c110*/  @!P3 LEA R20, P5, R17.reuse, R20, 0x1 ;  /* 0x000000141114b211 */ /* 0x040fe400078a08ff */
[-C--:B--2---:R-:W-:Y:S02]  /*c120*/  @!P2 LEA.HI.X R3, R16, R21.reuse, R100, 0x1, P4 ;  /* 0x000000151003a211 */ /* 0x084fe400020f0c64 */
[----:B------:R-:W-:-:S03]  /*c130*/  @!P3 LEA.HI.X R21, R17, R21, R99, 0x1, P5 ;  /* 0x000000151115b211 */ /* 0x000fc600028f0c63 */
[----:B-----5:R3:W-:Y:S04]  /*c140*/  @!P2 ST.E.128 desc[UR50][R2.64], R4 ;  /* 0x000000040200a985 */ /* 0x0207e8000c101d32 */
[----:B------:R3:W-:Y:S02]  /*c150*/  @!P3 ST.E.128 desc[UR50][R20.64], R28 ;  /* 0x0000001c1400b985 */ /* 0x0007e4000c101d32 */
.L_x_170:
[----:B------:R-:W-:Y:S05]  /*c160*/  BSYNC B1 ;  /* 0x0000000000017941 */ /* 0x000fea0003800000 */
.L_x_169:
[----:B---3-5:R3:W4:Y:S01]  /*c170*/  SHFL.IDX PT, R5, R32, 0x1, 0x181f ;  /* 0x00381f0020057f89 */ /* 0x02872200000e0000 */
[----:B------:R-:W-:Y:S03]  /*c180*/  BSSY B1, `(.L_x_171) ;  /* 0x000000c000017945 */ /* 0x000fe60003800000 */
[----:B------:R3:W0:Y:S01]  /*c190*/  SHFL.IDX PT, R4, R0, 0x1, 0x181f ;  /* 0x00381f0000047f89 */ /* 0x00062200000e0000 */
[----:B------:R-:W-:Y:S05]  /*c1a0*/  @P0 BRA `(.L_x_172) ;  /* 0x0000000000240947 */ /* 0x000fea0003800000 */
[----:B------:R-:W-:Y:S02]  /*c1b0*/  ULDC UR4, c[0x0][0xac8] ;  /* 0x0002b20000047ab9 */ /* 0x000fe40000000800 */
[----:B------:R-:W-:Y:S02]  /*c1c0*/  ISETP.GE.AND P3, PT, R16, UR4, PT ;  /* 0x0000000410007c0c */ /* 0x000fe4000bf66270 */
[----:B------:R-:W-:-:S11]  /*c1d0*/  ISETP.GE.AND P4, PT, R17, UR4, PT ;  /* 0x0000000411007c0c */ /* 0x000fd6000bf86270 */
[CC--:B0-----:R-:W-:Y:S02]  /*c1e0*/  @!P3 LEA R2, P0, R16.reuse, R4.reuse, 0x1 ;  /* 0x000000041002b211 */ /* 0x0c1fe400078008ff */
[C---:B------:R-:W-:Y:S02]  /*c1f0*/  @!P4 LEA R4, P2, R17.reuse, R4, 0x1 ;  /* 0x000000041104c211 */ /* 0x040fe400078408ff */
[-C--:B----4-:R-:W-:Y:S02]  /*c200*/  @!P3 LEA.HI.X R3, R16, R5.reuse, R100, 0x1, P0 ;  /* 0x000000051003b211 */ /* 0x090fe400000f0c64 */
[----:B------:R-:W-:-:S03]  /*c210*/  @!P4 LEA.HI.X R5, R17, R5, R99, 0x1, P2 ;  /* 0x000000051105c211 */ /* 0x000fc600010f0c63 */
[----:B------:R0:W-:Y:S04]  /*c220*/  @!P3 ST.E.128 desc[UR50][R2.64], R8 ;  /* 0x000000080200b985 */ /* 0x0001e8000c101d32 */
[----:B------:R0:W-:Y:S02]  /*c230*/  @!P4 ST.E.128 desc[UR50][R4.64], R36 ;  /* 0x000000240400c985 */ /* 0x0001e4000c101d32 */
.L_x_172:
[----:B------:R-:W-:Y:S05]  /*c240*/  BSYNC B1 ;  /* 0x0000000000017941 */ /* 0x000fea0003800000 */
.L_x_171:
[----:B0---4-:R0:W4:Y:S01]  /*c250*/  SHFL.IDX PT, R5, R32, 0x2, 0x181f ;  /* 0x00581f0020057f89 */ /* 0x01112200000e0000 */
        /* <DEDUP_REMOVED lines=12> */
.L_x_174:
[----:B------:R-:W-:Y:S05]  /*c320*/  BSYNC B1 ;  /* 0x0000000000017941 */ /* 0x000fea0003800000 */
.L_x_173:
[----:B0-----:R-:W-:Y:S01]  /*c330*/  VIADD R3, R51, 0x60 ;  /* 0x0000006033037836 */ /* 0x001fe20000000000 */
[----:B---3--:R-:W0:Y:S04]  /*c340*/  SHFL.IDX PT, R32, R32, 0x3, 0x181f ;  /* 0x00781f0020207f89 */ /* 0x008e2800000e0000 */
[----:B------:R-:W-:Y:S01]  /*c350*/  ISETP.GE.AND P0, PT, R3, R34, PT ;  /* 0x000000220300720c */ /* 0x000fe20003f06270 */
[----:B------:R-:W3:-:S12]  /*c360*/  SHFL.IDX PT, R0, R0, 0x3, 0x181f ;  /* 0x00781f0000007f89 */ /* 0x000ed800000e0000 */
[----:B------:R-:W-:Y:S05]  /*c370*/  @P0 BRA `(.L_x_175) ;  /* 0x00000018008c0947 */ /* 0x000fea0003800000 */
[----:B------:R-:W-:Y:S02]  /*c380*/  ULDC UR4, c[0x0][0xac8] ;  /* 0x0002b20000047ab9 */ /* 0x000fe40000000800 */
[----:B------:R-:W-:-:S13]  /*c390*/  ISETP.GE.AND P1, PT, R16, UR4, PT ;  /* 0x0000000410007c0c */ /* 0x000fda000bf26270 */
[----:B---3--:R-:W-:-:S04]  /*c3a0*/  @!P1 LEA R2, P0, R16, R0, 0x1 ;  /* 0x0000000010029211 */ /* 0x008fc800078008ff */
[----:B0-----:R-:W-:Y:S02]  /*c3b0*/  @!P1 LEA.HI.X R3, R16, R32, R100, 0x1, P0 ;  /* 0x0000002010039211 */ /* 0x001fe400000f0c64 */
[----:B------:R-:W-:-:S03]  /*c3c0*/  ISETP.GE.AND P0, PT, R17, UR4, PT ;  /* 0x0000000411007c0c */ /* 0x000fc6000bf06270 */
[----:B------:R0:W-:Y:S10]  /*c3d0*/  @!P1 ST.E.128 desc[UR50][R2.64], R24 ;  /* 0x0000001802009985 */ /* 0x0001f4000c101d32 */
[----:B------:R-:W-:Y:S05]  /*c3e0*/  @P0 BRA `(.L_x_175) ;  /* 0x0000001800700947 */ /* 0x000fea0003800000 */
[----:B0-----:R-:W-:-:S04]  /*c3f0*/  LEA R2, P0, R17, R0, 0x1 ;  /* 0x0000000011027211 */ /* 0x001fc800078008ff */
[----:B------:R-:W-:-:S05]  /*c400*/  LEA.HI.X R3, R17, R32, R99, 0x1, P0 ;  /* 0x0000002011037211 */ /* 0x000fca00000f0c63 */
[----:B------:R0:W-:Y:S01]  /*c410*/  ST.E.128 desc[UR50][R2.64], R44 ;  /* 0x0000002c02007985 */ /* 0x0001e2000c101d32 */
[----:B------:R-:W-:Y:S05]  /*c420*/  BRA `(.L_x_175) ;  /* 0x0000001800607947 */ /* 0x000fea0003800000 */
.L_x_168:
[----:B------:R0:W5:Y:S01]  /*c430*/  LDL R108, [R1+0x8] ;  /* 0x00000800016c7983 */ /* 0x0001620000100800 */
[----:B------:R-:W-:Y:S01]  /*c440*/  ULDC.64 UR10, c[0x0][0xb08] ;  /* 0x0002c200000a7ab9 */ /* 0x000fe20000000a00 */
[----:B------:R-:W1:Y:S02]  /*c450*/  @P1 LDC R0, c[0x0][0xbec] ;  /* 0x0002fb00ff001b82 */ /* 0x000e640000000800 */
[----:B------:R0:W5:Y:S04]  /*c460*/  LDL R107, [R1+0x38] ;  /* 0x00003800016b7983 */ /* 0x0001680000100800 */
[----:B------:R0:W5:Y:S04]  /*c470*/  LDL R106, [R1+0x4] ;  /* 0x00000400016a7983 */ /* 0x0001680000100800 */
[----:B------:R0:W5:Y:S04]  /*c480*/  LDL R105, [R1+0x34] ;  /* 0x0000340001697983 */ /* 0x0001680000100800 */
[----:B------:R0:W5:Y:S01]  /*c490*/  LDL R104, [R1] ;  /* 0x0000000001687983 */ /* 0x0001620000100800 */
[----:B------:R-:W-:Y:S01]  /*c4a0*/  UIMAD UR7, UR12, UR10, URZ ;  /* 0x0000000a0c0772a4 */ /* 0x000fe2000f8e023f */
[----:B------:R-:W2:Y:S01]  /*c4b0*/  @P1 LDC R5, c[0x0][0xbf0] ;  /* 0x0002fc00ff051b82 */ /* 0x000ea20000000800 */
[----:B------:R-:W-:Y:S01]  /*c4c0*/  UIMAD.WIDE.U32 UR8, UR4, UR10, URZ ;  /* 0x0000000a040872a5 */ /* 0x000fe2000f8e003f */
[----:B------:R-:W-:Y:S01]  /*c4d0*/  IMAD.MOV.U32 R3, RZ, RZ, R13 ;  /* 0x000000ffff037224 */ /* 0x000fe200078e000d */
[----:B------:R-:W-:Y:S01]  /*c4e0*/  UIMAD UR7, UR4, UR11, UR7 ;  /* 0x0000000b040772a4 */ /* 0x000fe2000f8e0207 */
[----:B------:R-:W-:Y:S01]  /*c4f0*/  ISETP.GE.AND P0, PT, R11, R34, PT ;  /* 0x000000220b00720c */ /* 0x000fe20003f06270 */
[----:B------:R-:W-:Y:S01]  /*c500*/  USHF.R.S32.HI UR4, URZ, 0x1f, UR36 ;  /* 0x0000001f3f047899 */ /* 0x000fe20008011424 */
[----:B------:R-:W-:Y:S01]  /*c510*/  VIADD R2, R2, 0x2e820 ;  /* 0x0002e82002027836 */ /* 0x000fe20000000000 */
[----:B------:R-:W-:Y:S01]  /*c520*/  UIADD3 UR9, UR9, UR7, URZ ;  /* 0x0000000709097290 */ /* 0x000fe2000fffe03f */
[----:B-1----:R-:W-:Y:S01]  /*c530*/  @P1 IMAD.HI.U32 R0, R13, R0, RZ ;  /* 0x000000000d001227 */ /* 0x002fe200078e00ff */
[----:B------:R-:W-:Y:S01]  /*c540*/  ULDC.64 UR10, c[0x0][0xb38] ;  /* 0x0002ce00000a7ab9 */ /* 0x000fe20000000a00 */
[----:B------:R-:W-:Y:S01]  /*c550*/  BSSY B1, `(.L_x_176) ;  /* 0x0000073000017945 */ /* 0x000fe20003800000 */
[----:B------:R-:W-:Y:S01]  /*c560*/  UIMAD.WIDE.U32 UR8, UR42, UR10, UR8 ;  /* 0x0000000a2a0872a5 */ /* 0x000fe2000f8e0008 */
[----:B------:R-:W-:-:S02]  /*c570*/  PRMT R2, RZ, 0x654, R2 ;  /* 0x00000654ff027816 */ /* 0x000fc40000000002 */
[----:B------:R-:W-:Y:S01]  /*c580*/  SHF.R.S32.HI R21, RZ, 0x1f, R19 ;  /* 0x0000001fff157819 */ /* 0x000fe20000011413 */
[----:B------:R-:W-:Y:S01]  /*c590*/  UIMAD UR9, UR42, UR11, UR9 ;  /* 0x0000000b2a0972a4 */ /* 0x000fe2000f8e0209 */
[----:B------:R0:W-:Y:S01]  /*c5a0*/  SYNCS.ARRIVE.TRANS64.RED.A1T0 RZ, [R2+URZ], RZ ;  /* 0x000000ff02ff79a7 */ /* 0x0001e2000810043f */
[----:B------:R-:W-:Y:S01]  /*c5b0*/  SHF.R.S32.HI R24, RZ, 0x1f, R22 ;  /* 0x0000001fff187819 */ /* 0x000fe20000011416 */
[----:B------:R-:W-:Y:S01]  /*c5c0*/  ULDC.64 UR10, c[0x0][0xb40] ;  /* 0x0002d000000a7ab9 */ /* 0x000fe20000000a00 */
[----:B------:R-:W-:Y:S01]  /*c5d0*/  SHF.R.S32.HI R26, RZ, 0x1f, R23 ;  /* 0x0000001fff1a7819 */ /* 0x000fe20000011417 */
[----:B------:R-:W-:Y:S01]  /*c5e0*/  UIMAD UR4, UR4, UR10, URZ ;  /* 0x0000000a040472a4 */ /* 0x000fe2000f8e023f */
[----:B------:R-:W-:Y:S02]  /*c5f0*/  SHF.R.S32.HI R27, RZ, 0x1f, R228 ;  /* 0x0000001fff1b7819 */ /* 0x000fe400000114e4 */
[----:B------:R-:W-:Y:S01]  /*c600*/  SHF.R.S32.HI R28, RZ, 0x1f, R229 ;  /* 0x0000001fff1c7819 */ /* 0x000fe200000114e5 */
[----:B------:R-:W-:Y:S01]  /*c610*/  UIMAD UR4, UR36, UR11, UR4 ;  /* 0x0000000b240472a4 */ /* 0x000fe2000f8e0204 */
[----:B--2---:R-:W-:Y:S01]  /*c620*/  @P1 SHF.R.U32.HI R3, RZ, R5, R0 ;  /* 0x00000005ff031219 */ /* 0x004fe20000011600 */
[----:B------:R-:W-:Y:S01]  /*c630*/  UIMAD.WIDE.U32 UR36, UR36, UR10, UR8 ;  /* 0x0000000a242472a5 */ /* 0x000fe2000f8e0008 */
[----:B------:R-:W-:-:S02]  /*c640*/  SHF.R.S32.HI R29, RZ, 0x1f, R230 ;  /* 0x0000001fff1d7819 */ /* 0x000fc400000114e6 */
[----:B------:R-:W-:Y:S01]  /*c650*/  ULDC.64 UR10, c[0x0][0xb48] ;  /* 0x0002d200000a7ab9 */ /* 0x000fe20000000a00 */
[----:B------:R-:W-:Y:S01]  /*c660*/  UIADD3 UR9, UR37, UR4, URZ ;  /* 0x0000000425097290 */ /* 0x000fe2000fffe03f */
[--C-:B------:R-:W-:Y:S01]  /*c670*/  SHF.R.S32.HI R0, RZ, 0x1f, R3.reuse ;  /* 0x0000001fff007819 */ /* 0x100fe20000011403 */
[----:B------:R-:W-:Y:S01]  /*c680*/  IMAD.MOV R7, RZ, RZ, -R3 ;  /* 0x000000ffff077224 */ /* 0x000fe200078e0a03 */
[----:B------:R-:W-:Y:S01]  /*c690*/  UMOV UR8, UR36 ;  /* 0x0000002400087c82 */ /* 0x000fe20008000000 */
[----:B------:R-:W-:Y:S01]  /*c6a0*/  SHF.R.S32.HI R30, RZ, 0x1f, R231 ;  /* 0x0000001fff1e7819 */ /* 0x000fe200000114e7 */
[----:B------:R-:W-:Y:S01]  /*c6b0*/  UIMAD.WIDE.U32 UR8, UR39, UR10, UR8 ;  /* 0x0000000a270872a5 */ /* 0x000fe2000f8e0008 */
[----:B------:R-:W-:Y:S01]  /*c6c0*/  IMAD R7, R98, R7, R13 ;  /* 0x0000000762077224 */ /* 0x000fe200078e020d */
[----:B------:R-:W-:Y:S02]  /*c6d0*/  SHF.R.S32.HI R31, RZ, 0x1f, R232 ;  /* 0x0000001fff1f7819 */ /* 0x000fe400000114e8 */
[----:B------:R-:W-:Y:S01]  /*c6e0*/  UIMAD UR39, UR39, UR11, UR9 ;  /* 0x0000000b272772a4 */ /* 0x000fe2000f8e0209 */
[----:B------:R-:W-:Y:S01]  /*c6f0*/  SHF.R.S32.HI R99, RZ, 0x1f, R233 ;  /* 0x0000001fff637819 */ /* 0x000fe200000114e9 */
[----:B------:R-:W-:Y:S01]  /*c700*/  IMAD.U32 R5, RZ, RZ, UR9 ;  /* 0x00000009ff057e24 */ /* 0x000fe2000f8e00ff */
[----:B------:R-:W-:Y:S01]  /*c710*/  ULDC.64 UR10, c[0x0][0xb30] ;  /* 0x0002cc00000a7ab9 */ /* 0x000fe20000000a00 */
[----:B------:R-:W-:Y:S01]  /*c720*/  IMAD.U32 R4, RZ, RZ, UR8 ;  /* 0x00000008ff047e24 */ /* 0x000fe2000f8e00ff */
[----:B------:R-:W-:Y:S01]  /*c730*/  ULDC.64 UR8, c[0x0][0xb28] ;  /* 0x0002ca0000087ab9 */ /* 0x000fe20000000a00 */
[----:B------:R-:W-:Y:S01]  /*c740*/  IMAD R0, R0, UR10, RZ ;  /* 0x0000000a00007c24 */ /* 0x000fe2000f8e02ff */
[----:B------:R-:W-:Y:S01]  /*c750*/  SHF.R.S32.HI R100, RZ, 0x1f, R234 ;  /* 0x0000001fff647819 */ /* 0x000fe200000114ea */
[----:B------:R-:W-:Y:S01]  /*c760*/  IMAD.U32 R5, RZ, RZ, UR39 ;  /* 0x00000027ff057e24 */ /* 0x000fe2000f8e00ff */
[----:B------:R-:W-:Y:S01]  /*c770*/  SHF.R.S32.HI R101, RZ, 0x1f, R235 ;  /* 0x0000001fff657819 */ /* 0x000fe200000114eb */
[C---:B------:R-:W-:Y:S01]  /*c780*/  IMAD R9, R3.reuse, UR11, R0 ;  /* 0x0000000b03097c24 */ /* 0x040fe2000f8e0200 */
[----:B------:R-:W-:Y:S01]  /*c790*/  SHF.R.S32.HI R0, RZ, 0x1f, R7 ;  /* 0x0000001fff007819 */ /* 0x000fe20000011407 */
[----:B------:R-:W-:Y:S01]  /*c7a0*/  IMAD.WIDE.U32 R4, R3, UR10, R4 ;  /* 0x0000000a03047c25 */ /* 0x000fe2000f8e0004 */
[----:B------:R-:W-:-:S02]  /*c7b0*/  SHF.R.S32.HI R102, RZ, 0x1f, R236 ;  /* 0x0000001fff667819 */ /* 0x000fc400000114ec */
[----:B------:R-:W-:Y:S01]  /*c7c0*/  SHF.R.S32.HI R103, RZ, 0x1f, R237 ;  /* 0x0000001fff677819 */ /* 0x000fe200000114ed */
[----:B------:R-:W-:Y:S02]  /*c7d0*/  IMAD R0, R0, UR8, RZ ;  /* 0x0000000800007c24 */ /* 0x000fe4000f8e02ff */
[----:B------:R-:W-:Y:S02]  /*c7e0*/  IMAD.IADD R5, R5, 0x1, R9 ;  /* 0x0000000105057824 */ /* 0x000fe400078e0209 */
[C---:B------:R-:W-:Y:S02]  /*c7f0*/  IMAD R3, R7.reuse, UR9, R0 ;  /* 0x0000000907037c24 */ /* 0x040fe4000f8e0200 */
[----:B------:R-:W-:Y:S01]  /*c800*/  IMAD.WIDE.U32 R4, R7, UR8, R4 ;  /* 0x0000000807047c25 */ /* 0x000fe2000f8e0004 */
[----:B------:R-:W-:-:S03]  /*c810*/  ULDC.64 UR8, c[0x0][0xb00] ;  /* 0x0002c00000087ab9 */ /* 0x000fc60000000a00 */
[----:B------:R-:W-:Y:S01]  /*c820*/  IMAD.IADD R3, R5, 0x1, R3 ;  /* 0x0000000105037824 */ /* 0x000fe200078e0203 */
[----:B------:R-:W-:-:S04]  /*c830*/  LEA R0, P1, R4, UR8, 0x2 ;  /* 0x0000000804007c11 */ /* 0x000fc8000f8210ff */
[----:B------:R-:W-:Y:S02]  /*c840*/  LEA.HI.X R20, R4, UR9, R3, 0x2, P1 ;  /* 0x0000000904147c11 */ /* 0x000fe400088f1403 */
[----:B------:R0:W1:Y:S04]  /*c850*/  SHFL.IDX PT, R4, R0, RZ, 0x1c1f ;  /* 0x001c1fff00047589 */ /* 0x00006800000e0000 */
[----:B------:R0:W2:Y:S01]  /*c860*/  SHFL.IDX PT, R5, R20, RZ, 0x1c1f ;  /* 0x001c1fff14057589 */ /* 0x0000a200000e0000 */
[----:B------:R-:W-:Y:S05]  /*c870*/  @P0 BRA `(.L_x_177) ;  /* 0x0000000400000947 */ /* 0x000fea0003800000 */
[----:B------:R-:W-:Y:S02]  /*c880*/  ULDC UR4, c[0x0][0xac8] ;  /* 0x0002b20000047ab9 */ /* 0x000fe40000000800 */
[----:B-----5:R-:W-:Y:S02]  /*c890*/  ISETP.GE.AND P3, PT, R106, UR4, PT ;  /* 0x000000046a007c0c */ /* 0x020fe4000bf66270 */
[----:B------:R-:W-:Y:S02]  /*c8a0*/  ISETP.GE.AND P2, PT, R108, UR4, PT ;  /* 0x000000046c007c0c */ /* 0x000fe4000bf46270 */
[----:B------:R-:W-:Y:S02]  /*c8b0*/  ISETP.GE.AND P1, PT, R104, UR4, PT ;  /* 0x0000000468007c0c */ /* 0x000fe4000bf26270 */
[----:B------:R-:W-:Y:S02]  /*c8c0*/  ISETP.GE.AND P0, PT, R237, UR4, PT ;  /* 0x00000004ed007c0c */ /* 0x000fe4000bf06270 */
[----:B------:R-:W-:-:S05]  /*c8d0*/  ISETP.GE.AND P4, PT, R236, UR4, PT ;  /* 0x00000004ec007c0c */ /* 0x000fca000bf86270 */
[-C--:B-1----:R-:W-:Y:S02]  /*c8e0*/  @!P3 LEA R6, P5, R106, R4.reuse, 0x2 ;  /* 0x000000046a06b211 */ /* 0x082fe400078a10ff */
[----:B0-2---:R-:W-:Y:S02]  /*c8f0*/  @!P2 IMAD.WIDE R2, R108, 0x4, R4 ;  /* 0x000000046c02a825 */ /* 0x005fe400078e0204 */
[----:B------:R-:W-:Y:S02]  /*c900*/  @!P3 LEA.HI.X R7, R106, R5, R107, 0x2, P5 ;  /* 0x000000056a07b211 */ /* 0x000fe400028f146b */
[-C--:B------:R-:W-:Y:S01]  /*c910*/  @!P1 LEA R8, P6, R104, R4.reuse, 0x2 ;  /* 0x0000000468089211 */ /* 0x080fe200078c10ff */
[----:B------:R0:W-:Y:S01]  /*c920*/  @!P2 ST.E.64 desc[UR50][R2.64], R96 ;  /* 0x000000600200a985 */ /* 0x0001e2000c101b32 */
[----:B------:R-:W-:Y:S02]  /*c930*/  ISETP.GE.AND P2, PT, R235, UR4, PT ;  /* 0x00000004eb007c0c */ /* 0x000fe4000bf46270 */
[----:B------:R-:W-:Y:S01]  /*c940*/  @!P0 LEA R10, P5, R237, R4, 0x2 ;  /* 0x00000004ed0a8211 */ /* 0x000fe200078a10ff */
[----:B------:R1:W-:Y:S01]  /*c950*/  @!P3 ST.E.64 desc[UR50][R6.64], R94 ;  /* 0x0000005e0600b985 */ /* 0x0003e2000c101b32 */
[----:B------:R-:W-:-:S02]  /*c960*/  ISETP.GE.AND P3, PT, R234, UR4, PT ;  /* 0x00000004ea007c0c */ /* 0x000fc4000bf66270 */
[-C--:B------:R-:W-:Y:S02]  /*c970*/  @!P1 LEA.HI.X R9, R104, R5.reuse, R105, 0x2, P6 ;  /* 0x0000000568099211 */ /* 0x080fe400030f1469 */
[----:B------:R-:W-:-:S03]  /*c980*/  @!P0 LEA.HI.X R11, R237, R5, R103, 0x2, P5 ;  /* 0x00000005ed0b8211 */ /* 0x000fc600028f1467 */
[----:B------:R2:W-:Y:S01]  /*c990*/  @!P1 ST.E.64 desc[UR50][R8.64], R92 ;  /* 0x0000005c08009985 */ /* 0x0005e2000c101b32 */
[----:B0-----:R-:W-:-:S03]  /*c9a0*/  @!P4 LEA R2, P1, R236, R4, 0x2 ;  /* 0x00000004ec02c211 */ /* 0x001fc600078210ff */
[----:B------:R0:W-:Y:S01]  /*c9b0*/  @!P0 ST.E.64 desc[UR50][R10.64], R90 ;  /* 0x0000005a0a008985 */ /* 0x0001e2000c101b32 */
[----:B------:R-:W-:Y:S02]  /*c9c0*/  ISETP.GE.AND P0, PT, R233, UR4, PT ;  /* 0x00000004e9007c0c */ /* 0x000fe4000bf06270 */
[-C--:B------:R-:W-:Y:S02]  /*c9d0*/  @!P4 LEA.HI.X R3, R236, R5.reuse, R102, 0x2, P1 ;  /* 0x00000005ec03c211 */ /* 0x080fe400008f1466 */
[CC--:B------:R-:W-:Y:S02]  /*c9e0*/  @!P2 LEA R12, P6, R235.reuse, R4.reuse, 0x2 ;  /* 0x00000004eb0ca211 */ /* 0x0c0fe400078c10ff */
[----:B------:R-:W-:Y:S01]  /*c9f0*/  ISETP.GE.AND P1, PT, R232, UR4, PT ;  /* 0x00000004e8007c0c */ /* 0x000fe2000bf26270 */
[----:B------:R3:W-:Y:S01]  /*ca00*/  @!P4 ST.E.64 desc[UR50][R2.64], R88 ;  /* 0x000000580200c985 */ /* 0x0007e2000c101b32 */
[----:B------:R-:W-:Y:S02]  /*ca10*/  @!P3 LEA R14, P5, R234, R4, 0x2 ;  /* 0x00000004ea0eb211 */ /* 0x000fe400078a10ff */
[----:B------:R-:W-:-:S02]  /*ca20*/  @!P2 LEA.HI.X R13, R235, R5, R101, 0x2, P6 ;  /* 0x00000005eb0da211 */ /* 0x000fc400030f1465 */
[----:B------:R-:W-:Y:S02]  /*ca30*/  ISETP.GE.AND P4, PT, R231, UR4, PT ;  /* 0x00000004e7007c0c */ /* 0x000fe4000bf86270 */
[----:B------:R-:W-:Y:S01]  /*ca40*/  @!P3 LEA.HI.X R15, R234, R5, R100, 0x2, P5 ;  /* 0x00000005ea0fb211 */ /* 0x000fe200028f1464 */
[----:B------:R4:W-:Y:S01]  /*ca50*/  @!P2 ST.E.64 desc[UR50][R12.64], R86 ;  /* 0x000000560c00a985 */ /* 0x0009e2000c101b32 */
[----:B-1----:R-:W-:-:S03]  /*ca60*/  @!P0 LEA R6, P2, R233, R4, 0x2 ;  /* 0x00000004e9068211 */ /* 0x002fc600078410ff */
[----:B------:R-:W-:Y:S01]  /*ca70*/  @!P3 ST.E.64 desc[UR50][R14.64], R84 ;  /* 0x000000540e00b985 */ /* 0x000fe2000c101b32 */
[----:B------:R-:W-:Y:S02]  /*ca80*/  ISETP.GE.AND P3, PT, R230, UR4, PT ;  /* 0x00000004e6007c0c */ /* 0x000fe4000bf66270 */
[CC--:B--2---:R-:W-:Y:S02]  /*ca90*/  @!P1 LEA R8, P5, R232.reuse, R4.reuse, 0x2 ;  /* 0x00000004e8089211 */ /* 0x0c4fe400078a10ff */
[-C--:B------:R-:W-:Y:S02]  /*caa0*/  @!P0 LEA.HI.X R7, R233, R5.reuse, R99, 0x2, P2 ;  /* 0x00000005e9078211 */ /* 0x080fe400010f1463 */
[----:B------:R-:W-:Y:S02]  /*cab0*/  ISETP.GE.AND P2, PT, R229, UR4, PT ;  /* 0x00000004e5007c0c */ /* 0x000fe4000bf46270 */
[----:B0-----:R-:W-:Y:S01]  /*cac0*/  @!P4 LEA R10, P6, R231, R4, 0x2 ;  /* 0x00000004e70ac211 */ /* 0x001fe200078c10ff */
[----:B------:R0:W-:Y:S01]  /*cad0*/  @!P0 ST.E.64 desc[UR50][R6.64], R82 ;  /* 0x0000005206008985 */ /* 0x0001e2000c101b32 */
[----:B------:R-:W-:-:S02]  /*cae0*/  @!P1 LEA.HI.X R9, R232, R5, R31, 0x2, P5 ;  /* 0x00000005e8099211 */ /* 0x000fc400028f141f */
[-C--:B------:R-:W-:Y:S02]  /*caf0*/  @!P4 LEA.HI.X R11, R231, R5.reuse, R30, 0x2, P6 ;  /* 0x00000005e70bc211 */ /* 0x080fe400030f141e */
[----:B------:R-:W-:Y:S01]  /*cb00*/  ISETP.GE.AND P0, PT, R228, UR4, PT ;  /* 0x00000004e4007c0c */ /* 0x000fe2000bf06270 */
[----:B------:R1:W-:Y:S01]  /*cb10*/  @!P1 ST.E.64 desc[UR50][R8.64], R80 ;  /* 0x0000005008009985 */ /* 0x0003e2000c101b32 */
[C---:B---3--:R-:W-:Y:S02]  /*cb20*/  @!P3 LEA R2, P1, R230.reuse, R4, 0x2 ;  /* 0x00000004e602b211 */ /* 0x048fe400078210ff */
[----:B------:R-:W-:Y:S01]  /*cb30*/  ISETP.GE.AND P5, PT, R23, UR4, PT ;  /* 0x0000000417007c0c */ /* 0x000fe2000bfa6270 */
[----:B------:R2:W-:Y:S01]  /*cb40*/  @!P4 ST.E.64 desc[UR50][R10.64], R78 ;  /* 0x0000004e0a00c985 */ /* 0x0005e2000c101b32 */
[----:B------:R-:W-:Y:S02]  /*cb50*/  @!P3 LEA.HI.X R3, R230, R5, R29, 0x2, P1 ;  /* 0x00000005e603b211 */ /* 0x000fe400008f141d */
[----:B------:R-:W-:-:S02]  /*cb60*/  ISETP.GE.AND P4, PT, R22, UR4, PT ;  /* 0x0000000416007c0c */ /* 0x000fc4000bf86270 */
[----:B------:R-:W-:Y:S01]  /*cb70*/  ISETP.GE.AND P1, PT, R19, UR4, PT ;  /* 0x0000000413007c0c */ /* 0x000fe2000bf26270 */
[----:B------:R3:W-:Y:S01]  /*cb80*/  @!P3 ST.E.64 desc[UR50][R2.64], R76 ;  /* 0x0000004c0200b985 */ /* 0x0007e2000c101b32 */
[CC--:B----4-:R-:W-:Y:S02]  /*cb90*/  @!P2 LEA R12, P6, R229.reuse, R4.reuse, 0x2 ;  /* 0x00000004e50ca211 */ /* 0x0d0fe400078c10ff */
[C---:B0-----:R-:W-:Y:S02]  /*cba0*/  @!P0 LEA R6, P3, R228.reuse, R4, 0x2 ;  /* 0x00000004e4068211 */ /* 0x041fe400078610ff */
[-C--:B------:R-:W-:Y:S02]  /*cbb0*/  @!P2 LEA.HI.X R13, R229, R5.reuse, R28, 0x2, P6 ;  /* 0x00000005e50da211 */ /* 0x080fe400030f141c */
[----:B------:R-:W-:-:S03]  /*cbc0*/  @!P0 LEA.HI.X R7, R228, R5, R27, 0x2, P3 ;  /* 0x00000005e4078211 */ /* 0x000fc600018f141b */
[----:B------:R3:W-:Y:S01]  /*cbd0*/  @!P2 ST.E.64 desc[UR50][R12.64], R74 ;  /* 0x0000004a0c00a985 */ /* 0x0007e2000c101b32 */
[-C--:B-1----:R-:W-:Y:S02]  /*cbe0*/  @!P5 LEA R8, P2, R23, R4.reuse, 0x2 ;  /* 0x000000041708d211 */ /* 0x082fe400078410ff */
[CC--:B--2---:R-:W-:Y:S01]  /*cbf0*/  @!P4 LEA R10, P3, R22.reuse, R4.reuse, 0x2 ;  /* 0x00000004160ac211 */ /* 0x0c4fe200078610ff */
[----:B------:R3:W-:Y:S01]  /*cc00*/  @!P0 ST.E.64 desc[UR50][R6.64], R70 ;  /* 0x0000004606008985 */ /* 0x0007e2000c101b32 */
[----:B------:R-:W-:Y:S02]  /*cc10*/  @!P1 LEA R4, P6, R19, R4, 0x2 ;  /* 0x0000000413049211 */ /* 0x000fe400078c10ff */
[-C--:B------:R-:W-:Y:S02]  /*cc20*/  @!P5 LEA.HI.X R9, R23, R5.reuse, R26, 0x2, P2 ;  /* 0x000000051709d211 */ /* 0x080fe400010f141a */
[-C--:B------:R-:W-:Y:S02]  /*cc30*/  @!P4 LEA.HI.X R11, R22, R5.reuse, R24, 0x2, P3 ;  /* 0x00000005160bc211 */ /* 0x080fe400018f1418 */
[----:B------:R-:W-:Y:S01]  /*cc40*/  @!P1 LEA.HI.X R5, R19, R5, R21, 0x2, P6 ;  /* 0x0000000513059211 */ /* 0x000fe200030f1415 */
[----:B------:R3:W-:Y:S04]  /*cc50*/  @!P5 ST.E.64 desc[UR50][R8.64], R72 ;  /* 0x000000480800d985 */ /* 0x0007e8000c101b32 */
[----:B------:R3:W-:Y:S04]  /*cc60*/  @!P4 ST.E.64 desc[UR50][R10.64], R68 ;  /* 0x000000440a00c985 */ /* 0x0007e8000c101b32 */
[----:B------:R3:W-:Y:S02]  /*cc70*/  @!P1 ST.E.64 desc[UR50][R4.64], R66 ;  /* 0x0000004204009985 */ /* 0x0007e4000c101b32 */
.L_x_177:
[----:B------:R-:W-:Y:S05]  /*cc80*/  BSYNC B1 ;  /* 0x0000000000017941 */ /* 0x000fea0003800000 */
.L_x_176:
[----:B------:R-:W-:Y:S01]  /*cc90*/  ISETP.GE.AND P0, PT, R25, R34, PT ;  /* 0x000000221900720c */ /* 0x000fe20003f06270 */
[----:B--23--:R2:W3:Y:S04]  /*cca0*/  SHFL.IDX PT, R5, R20, 0x1, 0x1c1f ;  /* 0x003c1f0014057f89 */ /* 0x00c4e800000e0000 */
[----:B-1----:R2:W1:Y:S08]  /*ccb0*/  SHFL.IDX PT, R4, R0, 0x1, 0x1c1f ;  /* 0x003c1f0000047f89 */ /* 0x00247000000e0000 */
[----:B--2---:R-:W-:Y:S05]  /*ccc0*/  @P0 BRA `(.L_x_175) ;  /* 0x0000001000380947 */ /* 0x004fea0003800000 */
[----:B------:R-:W-:Y:S02]  /*ccd0*/  ULDC UR4, c[0x0][0xac8] ;  /* 0x0002b20000047ab9 */ /* 0x000fe40000000800 */
[----:B-----5:R-:W-:Y:S02]  /*cce0*/  ISETP.GE.AND P1, PT, R106, UR4, PT ;  /* 0x000000046a007c0c */ /* 0x020fe4000bf26270 */
[----:B------:R-:W-:Y:S02]  /*ccf0*/  ISETP.GE.AND P6, PT, R108, UR4, PT ;  /* 0x000000046c007c0c */ /* 0x000fe4000bfc6270 */
[----:B------:R-:W-:Y:S02]  /*cd00*/  ISETP.GE.AND P0, PT, R104, UR4, PT ;  /* 0x0000000468007c0c */ /* 0x000fe4000bf06270 */
[----:B------:R-:W-:Y:S02]  /*cd10*/  ISETP.GE.AND P2, PT, R237, UR4, PT ;  /* 0x00000004ed007c0c */ /* 0x000fe4000bf46270 */
[----:B------:R-:W-:-:S05]  /*cd20*/  ISETP.GE.AND P3, PT, R236, UR4, PT ;  /* 0x00000004ec007c0c */ /* 0x000fca000bf66270 */
[-C--:B-1----:R-:W-:Y:S02]  /*cd30*/  @!P1 LEA R6, P4, R106, R4.reuse, 0x2 ;  /* 0x000000046a069211 */ /* 0x082fe400078810ff */
[----:B0--3--:R-:W-:Y:S02]  /*cd40*/  @!P6 IMAD.WIDE R2, R108, 0x4, R4 ;  /* 0x000000046c02e825 */ /* 0x009fe400078e0204 */
[-C--:B------:R-:W-:Y:S02]  /*cd50*/  @!P1 LEA.HI.X R7, R106, R5.reuse, R107, 0x2, P4 ;  /* 0x000000056a079211 */ /* 0x080fe400020f146b */
[----:B------:R-:W-:Y:S01]  /*cd60*/  ISETP.GE.AND P4, PT, R235, UR4, PT ;  /* 0x00000004eb007c0c */ /* 0x000fe2000bf86270 */
[----:B------:R0:W-:Y:S01]  /*cd70*/  @!P6 ST.E.64 desc[UR50][R2.64], R38 ;  /* 0x000000260200e985 */ /* 0x0001e2000c101b32 */
[-C--:B------:R-:W-:Y:S02]  /*cd80*/  @!P0 LEA R8, P5, R104, R4.reuse, 0x2 ;  /* 0x0000000468088211 */ /* 0x080fe400078a10ff */
[----:B------:R-:W-:Y:S01]  /*cd90*/  @!P3 LEA R12, P6, R236, R4, 0x2 ;  /* 0x00000004ec0cb211 */ /* 0x000fe200078c10ff */
[----:B------:R1:W-:Y:S01]  /*cda0*/  @!P1 ST.E.64 desc[UR50][R6.64], R40 ;  /* 0x0000002806009985 */ /* 0x0003e2000c101b32 */
[----:B------:R-:W-:-:S02]  /*cdb0*/  @!P0 LEA.HI.X R9, R104, R5, R105, 0x2, P5 ;  /* 0x0000000568098211 */ /* 0x000fc400028f1469 */
[CC--:B------:R-:W-:Y:S02]  /*cdc0*/  @!P2 LEA R10, P1, R237.reuse, R4.reuse, 0x2 ;  /* 0x00000004ed0aa211 */ /* 0x0c0fe400078210ff */
[-C--:B------:R-:W-:Y:S01]  /*cdd0*/  @!P3 LEA.HI.X R13, R236, R5.reuse, R102, 0x2, P6 ;  /* 0x00000005ec0db211 */ /* 0x080fe200030f1466 */
[----:B------:R2:W-:Y:S01]  /*cde0*/  @!P0 ST.E.64 desc[UR50][R8.64], R42 ;  /* 0x0000002a08008985 */ /* 0x0005e2000c101b32 */
[----:B------:R-:W-:Y:S02]  /*cdf0*/  ISETP.GE.AND P0, PT, R234, UR4, PT ;  /* 0x00000004ea007c0c */ /* 0x000fe4000bf06270 */
[----:B------:R-:W-:Y:S02]  /*ce00*/  @!P2 LEA.HI.X R11, R237, R5, R103, 0x2, P1 ;  /* 0x00000005ed0ba211 */ /* 0x000fe400008f1467 */
[----:B------:R-:W-:Y:S02]  /*ce10*/  ISETP.GE.AND P1, PT, R233, UR4, PT ;  /* 0x00000004e9007c0c */ /* 0x000fe4000bf26270 */
[----:B------:R-:W-:Y:S01]  /*ce20*/  @!P4 LEA R14, P5, R235, R4, 0x2 ;  /* 0x00000004eb0ec211 */ /* 0x000fe200078a10ff */
[----:B------:R3:W-:Y:S01]  /*ce30*/  @!P2 ST.E.64 desc[UR50][R10.64], R44 ;  /* 0x0000002c0a00a985 */ /* 0x0007e2000c101b32 */
[----:B------:R-:W-:-:S02]  /*ce40*/  ISETP.GE.AND P2, PT, R232, UR4, PT ;  /* 0x00000004e8007c0c */ /* 0x000fc4000bf46270 */
[-C--:B------:R-:W-:Y:S01]  /*ce50*/  @!P4 LEA.HI.X R15, R235, R5.reuse, R101, 0x2, P5 ;  /* 0x00000005eb0fc211 */ /* 0x080fe200028f1465 */
[----:B------:R4:W-:Y:S02]  /*ce60*/  @!P3 ST.E.64 desc[UR50][R12.64], R46 ;  /* 0x0000002e0c00b985 */ /* 0x0009e4000c101b32 */
[CC--:B0-----:R-:W-:Y:S02]  /*ce70*/  @!P0 LEA R2, P3, R234.reuse, R4.reuse, 0x2 ;  /* 0x00000004ea028211 */ /* 0x0c1fe400078610ff */
[----:B------:R-:W-:Y:S01]  /*ce80*/  @!P4 ST.E.64 desc[UR50][R14.64], R48 ;  /* 0x000000300e00c985 */ /* 0x000fe2000c101b32 */
[----:B------:R-:W-:Y:S02]  /*ce90*/  ISETP.GE.AND P4, PT, R231, UR4, PT ;  /* 0x00000004e7007c0c */ /* 0x000fe4000bf86270 */
[----:B-1----:R-:W-:Y:S02]  /*cea0*/  @!P1 LEA R6, P5, R233, R4, 0x2 ;  /* 0x00000004e9069211 */ /* 0x002fe400078a10ff */
[----:B------:R-:W-:-:S02]  /*ceb0*/  @!P0 LEA.HI.X R3, R234, R5, R100, 0x2, P3 ;  /* 0x00000005ea038211 */ /* 0x000fc400018f1464 */
[----:B------:R-:W-:Y:S02]  /*cec0*/  ISETP.GE.AND P3, PT, R230, UR4, PT ;  /* 0x00000004e6007c0c */ /* 0x000fe4000bf66270 */
[CC--:B--2---:R-:W-:Y:S01]  /*ced0*/  @!P2 LEA R8, P6, R232.reuse, R4.reuse, 0x2 ;  /* 0x00000004e808a211 */ /* 0x0c4fe200078c10ff */
[----:B------:R0:W-:Y:S01]  /*cee0*/  @!P0 ST.E.64 desc[UR50][R2.64], R50 ;  /* 0x0000003202008985 */ /* 0x0001e2000c101b32 */
[-C--:B------:R-:W-:Y:S02]  /*cef0*/  @!P1 LEA.HI.X R7, R233, R5.reuse, R99, 0x2, P5 ;  /* 0x00000005e9079211 */ /* 0x080fe400028f1463 */
[----:B------:R-:W-:Y:S02]  /*cf00*/  @!P2 LEA.HI.X R9, R232, R5, R31, 0x2, P6 ;  /* 0x00000005e809a211 */ /* 0x000fe400030f141f */
[----:B------:R-:W-:Y:S01]  /*cf10*/  ISETP.GE.AND P0, PT, R229, UR4, PT ;  /* 0x00000004e5007c0c */ /* 0x000fe2000bf06270 */
[----:B------:R1:W-:Y:S01]  /*cf20*/  @!P1 ST.E.64 desc[UR50][R6.64], R52 ;  /* 0x0000003406009985 */ /* 0x0003e2000c101b32 */
[----:B---3--:R-:W-:-:S02]  /*cf30*/  @!P4 LEA R10, P1, R231, R4, 0x2 ;  /* 0x00000004e70ac211 */ /* 0x008fc400078210ff */
[----:B------:R-:W-:Y:S01]  /*cf40*/  ISETP.GE.AND P5, PT, R228, UR4, PT ;  /* 0x00000004e4007c0c */ /* 0x000fe2000bfa6270 */
[----:B------:R2:W-:Y:S01]  /*cf50*/  @!P2 ST.E.64 desc[UR50][R8.64], R54 ;  /* 0x000000360800a985 */ /* 0x0005e2000c101b32 */
[----:B------:R-:W-:Y:S02]  /*cf60*/  @!P4 LEA.HI.X R11, R231, R5, R30, 0x2, P1 ;  /* 0x00000005e70bc211 */ /* 0x000fe400008f141e */
[----:B------:R-:W-:Y:S02]  /*cf70*/  ISETP.GE.AND P2, PT, R23, UR4, PT ;  /* 0x0000000417007c0c */ /* 0x000fe4000bf46270 */
[----:B------:R-:W-:Y:S01]  /*cf80*/  ISETP.GE.AND P1, PT, R22, UR4, PT ;  /* 0x0000000416007c0c */ /* 0x000fe2000bf26270 */
[----:B------:R3:W-:Y:S01]  /*cf90*/  @!P4 ST.E.64 desc[UR50][R10.64], R56 ;  /* 0x000000380a00c985 */ /* 0x0007e2000c101b32 */
[-C--:B----4-:R-:W-:Y:S02]  /*cfa0*/  @!P3 LEA R12, P6, R230, R4.reuse, 0x2 ;  /* 0x00000004e60cb211 */ /* 0x090fe400078c10ff */
[----:B0-----:R-:W-:-:S02]  /*cfb0*/  @!P0 LEA R2, P4, R229, R4, 0x2 ;  /* 0x00000004e5028211 */ /* 0x001fc400078810ff */
        /* <DEDUP_REMOVED lines=10> */
[----:B------:R3:W-:Y:S01]  /*d060*/  @!P5 ST.E.64 desc[UR50][R6.64], R62 ;  /* 0x0000003e0600d985 */ /* 0x0007e2000c101b32 */
[----:B------:R-:W-:-:S03]  /*d070*/  ISETP.GE.AND P0, PT, R19, UR4, PT ;  /* 0x0000000413007c0c */ /* 0x000fc6000bf06270 */
[----:B------:R3:W-:Y:S04]  /*d080*/  @!P2 ST.E.64 desc[UR50][R8.64], R64 ;  /* 0x000000400800a985 */ /* 0x0007e8000c101b32 */
[----:B------:R3:W-:Y:S06]  /*d090*/  @!P1 ST.E.64 desc[UR50][R14.64], R32 ;  /* 0x000000200e009985 */ /* 0x0007ec000c101b32 */
[----:B------:R-:W-:Y:S05]  /*d0a0*/  @P0 BRA `(.L_x_175) ;  /* 0x0000000c00400947 */ /* 0x000fea0003800000 */
[----:B---3--:R-:W-:-:S04]  /*d0b0*/  LEA R2, P0, R19, R4, 0x2 ;  /* 0x0000000413027211 */ /* 0x008fc800078010ff */
[----:B------:R-:W-:-:S05]  /*d0c0*/  LEA.HI.X R3, R19, R5, R21, 0x2, P0 ;  /* 0x0000000513037211 */ /* 0x000fca00000f1415 */
[----:B------:R0:W-:Y:S01]  /*d0d0*/  ST.E.64 desc[UR50][R2.64], R36 ;  /* 0x0000002402007985 */ /* 0x0001e2000c101b32 */
[----:B------:R-:W-:Y:S05]  /*d0e0*/  BRA `(.L_x_175) ;  /* 0x0000000c00307947 */ /* 0x000fea0003800000 */
.L_x_166:
[----:B------:R-:W-:Y:S02]  /*d0f0*/  ULDC.64 UR8, c[0x0][0xc00] ;  /* 0x0003000000087ab9 */ /* 0x000fe40000000a00 */
[----:B------:R-:W-:-:S04]  /*d100*/  UISETP.NE.U32.AND UP0, UPT, UR8, URZ, UPT ;  /* 0x0000003f0800728c */ /* 0x000fc8000bf05070 */
[----:B------:R-:W-:-:S03]  /*d110*/  UISETP.NE.AND.EX UP0, UPT, UR9, URZ, UPT, UP0 ;  /* 0x0000003f0900728c */ /* 0x000fc6000bf05300 */
[----:B------:R-:W-:Y:S02]  /*d120*/  ULDC.64 UR8, c[0x0][0xc00] ;  /* 0x0003000000087ab9 */ /* 0x000fe40000000a00 */
[----:B------:R-:W-:Y:S01]  /*d130*/  UIMAD.WIDE UR8, UR36, 0x4, UR8 ;  /* 0x00000004240878a5 */ /* 0x000fe2000f8e0208 */
[----:B------:R-:W-:-:S05]  /*d140*/  PLOP3.LUT P1, PT, PT, PT, UP0, 0x80, 0x0 ;  /* 0x000000000000781c */ /* 0x000fca0003f2f008 */
[----:B------:R-:W-:Y:S02]  /*d150*/  IMAD.U32 R2, RZ, RZ, UR8 ;  /* 0x00000008ff027e24 */ /* 0x000fe4000f8e00ff */
[----:B------:R-:W-:Y:S01]  /*d160*/  IMAD.U32 R3, RZ, RZ, UR9 ;  /* 0x00000009ff037e24 */ /* 0x000fe2000f8e00ff */
[----:B------:R-:W-:Y:S02]  /*d170*/  ULDC.64 UR8, c[0x0][0xc08] ;  /* 0x0003020000087ab9 */ /* 0x000fe40000000a00 */
[----:B------:R-:W-:-:S03]  /*d180*/  UISETP.NE.U32.AND UP1, UPT, UR8, URZ, UPT ;  /* 0x0000003f0800728c */ /* 0x000fc6000bf25070 */
[----:B------:R-:W2:Y:S01]  /*d190*/  @P1 LDG.E R6, desc[UR50][R2.64] ;  /* 0x0000003202061981 */ /* 0x000ea2000c1e1900 */
[----:B------:R-:W-:Y:S01]  /*d1a0*/  UISETP.NE.AND.EX UP1, UPT, UR9, URZ, UPT, UP1 ;  /* 0x0000003f0900728c */ /* 0x000fe2000bf25310 */
[----:B------:R-:W-:Y:S01]  /*d1b0*/  ULDC UR4, c[0x0][0xa88] ;  /* 0x0002a20000047ab9 */ /* 0x000fe20000000800 */
[----:B------:R-:W0:Y:S01]  /*d1c0*/  S2R R7, SR_TID.X ;  /* 0x0000000000077919 */ /* 0x000e220000002100 */
[----:B------:R-:W-:-:S03]  /*d1d0*/  IMAD.U32 R0, RZ, RZ, UR4 ;  /* 0x00000004ff007e24 */ /* 0x000fc6000f8e00ff */
[----:B------:R-:W-:-:S05]  /*d1e0*/  PLOP3.LUT P2, PT, PT, PT, UP1, 0x80, 0x0 ;  /* 0x000000000000781c */ /* 0x000fca0003f4f018 */
[----:B------:R-:W-:Y:S02]  /*d1f0*/  @UP1 ULDC.64 UR8, c[0x0][0xc08] ;  /* 0x0003020000081ab9 */ /* 0x000fe40000000a00 */
[----:B------:R-:W-:-:S06]  /*d200*/  @UP1 UIMAD.WIDE UR8, UR36, 0x4, UR8 ;  /* 0x00000004240818a5 */ /* 0x000fcc000f8e0208 */
[----:B------:R-:W-:Y:S02]  /*d210*/  IMAD.U32 R4, RZ, RZ, UR8 ;  /* 0x00000008ff047e24 */ /* 0x000fe4000f8e00ff */
[----:B------:R-:W-:-:S05]  /*d220*/  IMAD.U32 R5, RZ, RZ, UR9 ;  /* 0x00000009ff057e24 */ /* 0x000fca000f8e00ff */
[----:B------:R1:W5:Y:S01]  /*d230*/  @P2 LDG.E R0, desc[UR50][R4.64] ;  /* 0x0000003204002981 */ /* 0x000362000c1e1900 */
[----:B------:R-:W-:Y:S01]  /*d240*/  UMOV UR4, URZ ;  /* 0x0000003f00047c82 */ /* 0x000fe20008000000 */
[----:B0-----:R-:W-:-:S05]  /*d250*/  VIADD R10, R7, 0xffffff80 ;  /* 0xffffff80070a7836 */ /* 0x001fca0000000000 */
[----:B------:R-:W-:Y:S02]  /*d260*/  ISETP.GT.AND P0, PT, R10, 0x7f, PT ;  /* 0x0000007f0a00780c */ /* 0x000fe40003f04270 */
[----:B--2---:R-:W-:-:S13]  /*d270*/  @P1 R2UR UR4, R6 ;  /* 0x00000000060412ca */ /* 0x004fda00000e0000 */
[----:B------:R-:W-:Y:S01]  /*d280*/  USHF.R.S32.HI UR16, URZ, 0x1f, UR4 ;  /* 0x0000001f3f107899 */ /* 0x000fe20008011404 */
[----:B-1----:R-:W-:Y:S11]  /*d290*/  @P2 BRA `(.L_x_178) ;  /* 0x0000000000102947 */ /* 0x002ff60003800000 */
[----:B------:R-:W-:Y:S05]  /*d2a0*/  @!P1 BRA `(.L_x_178) ;  /* 0x00000000000c9947 */ /* 0x000fea0003800000 */
[----:B------:R-:W2:Y:S04]  /*d2b0*/  LDG.E R5, desc[UR50][R2.64] ;  /* 0x0000003202057981 */ /* 0x000ea8000c1e1900 */
[----:B-----5:R-:W2:Y:S02]  /*d2c0*/  LDG.E R0, desc[UR50][R2.64+0x4] ;  /* 0x0000043202007981 */ /* 0x020ea4000c1e1900 */
[----:B--2---:R-:W-:-:S07]  /*d2d0*/  IMAD.IADD R0, R0, 0x1, -R5 ;  /* 0x0000000100007824 */ /* 0x004fce00078e0a05 */
.L_x_178:
[----:B------:R-:W-:Y:S01]  /*d2e0*/  USEL UR36, UR36, URZ, !UP0 ;  /* 0x0000003f24247287 */ /* 0x000fe2000c000000 */
[----:B------:R-:W-:Y:S01]  /*d2f0*/  BSSY B1, `(.L_x_179) ;  /* 0x0000038000017945 */ /* 0x000fe20003800000 */
[----:B------:R-:W-:-:S03]  /*d300*/  USEL UR37, UR37, URZ, !UP0 ;  /* 0x0000003f25257287 */ /* 0x000fc6000c000000 */
[----:B------:R-:W-:Y:S09]  /*d310*/  @P0 BRA `(.L_x_180) ;  /* 0x0000000000d40947 */ /* 0x000ff20003800000 */
[----:B------:R-:W0:Y:S01]  /*d320*/  LDC R9, c[0x0][0xbe8] ;  /* 0x0002fa00ff097b82 */ /* 0x000e220000000800 */
[----:B------:R-:W-:-:S04]  /*d330*/  IMAD.U32 R2, RZ, RZ, UR43 ;  /* 0x0000002bff027e24 */ /* 0x000fc8000f8e00ff */
[----:B------:R-:W-:-:S04]  /*d340*/  IMAD R2, R2, 0x80, R7 ;  /* 0x0000008002027824 */ /* 0x000fc800078e0207 */
[----:B------:R-:W-:Y:S02]  /*d350*/  VIADD R4, R2, 0xffffff80 ;  /* 0xffffff8002047836 */ /* 0x000fe40000000000 */
[----:B0----5:R-:W-:-:S05]  /*d360*/  IMAD R3, R0, R9, RZ ;  /* 0x0000000900037224 */ /* 0x021fca00078e02ff */
[----:B------:R-:W-:-:S13]  /*d370*/  ISETP.GE.AND P0, PT, R4, R3, PT ;  /* 0x000000030400720c */ /* 0x000fda0003f06270 */
[----:B------:R-:W-:Y:S05]  /*d380*/  @P0 BRA `(.L_x_180) ;  /* 0x0000000000b80947 */ /* 0x000fea0003800000 */
[----:B------:R-:W-:Y:S01]  /*d390*/  ISETP.NE.AND P0, PT, R9, 0x1, PT ;  /* 0x000000010900780c */ /* 0x000fe20003f05270 */
[----:B------:R-:W-:Y:S01]  /*d3a0*/  UISETP.GT.AND UP2, UPT, UR45, 0x1, UPT ;  /* 0x000000012d00788c */ /* 0x000fe2000bf44270 */
[----:B------:R-:W-:Y:S01]  /*d3b0*/  IMAD.MOV.U32 R5, RZ, RZ, R4 ;  /* 0x000000ffff057224 */ /* 0x000fe200078e0004 */
[----:B------:R-:W-:Y:S02]  /*d3c0*/  UMOV UR7, 0x9b8 ;  /* 0x000009b800077882 */ /* 0x000fe40000000000 */
[----:B------:R-:W-:Y:S02]  /*d3d0*/  USEL UR17, UR7, 0x978, UP2 ;  /* 0x0000097807117887 */ /* 0x000fe40009000000 */
[----:B------:R-:W-:-:S06]  /*d3e0*/  USEL UR19, UR39, URZ, UP2 ;  /* 0x0000003f27137287 */ /* 0x000fcc0009000000 */
[----:B------:R-:W0:Y:S04]  /*d3f0*/  @P0 LDC R3, c[0x0][0xbec] ;  /* 0x0002fb00ff030b82 */ /* 0x000e280000000800 */
[----:B------:R-:W-:Y:S01]  /*d400*/  ULDC.64 UR10, c[0x0][UR17+0x220] ;  /* 0x00008800110a7abb */ /* 0x000fe20008000a00 */
[----:B------:R-:W-:Y:S01]  /*d410*/  ULDC.64 UR8, c[0x0][UR17+0x218] ;  /* 0x0000860011087abb */ /* 0x000fe20008000a00 */
[----:B------:R-:W-:Y:S01]  /*d420*/  ULDC.64 UR12, c[0x0][UR17+0x228] ;  /* 0x00008a00110c7abb */ /* 0x000fe20008000a00 */
[----:B------:R-:W-:Y:S01]  /*d430*/  UIMAD UR7, UR11, UR36, URZ ;  /* 0x000000240b0772a4 */ /* 0x000fe2000f8e023f */
[----:B------:R-:W1:Y:S01]  /*d440*/  @P0 LDC R7, c[0x0][0xbf0] ;  /* 0x0002fc00ff070b82 */ /* 0x000e620000000800 */
[----:B------:R-:W-:Y:S02]  /*d450*/  UIMAD.WIDE.U32 UR14, UR8, UR42, URZ ;  /* 0x0000002a080e72a5 */ /* 0x000fe4000f8e003f */
[----:B------:R-:W-:-:S02]  /*d460*/  UIMAD UR18, UR9, UR42, URZ ;  /* 0x0000002a091272a4 */ /* 0x000fc4000f8e023f */
[----:B------:R-:W-:Y:S02]  /*d470*/  UIMAD.WIDE.U32 UR8, UR10, UR36, URZ ;  /* 0x000000240a0872a5 */ /* 0x000fe4000f8e003f */
[----:B------:R-:W-:Y:S02]  /*d480*/  UIMAD.WIDE.U32 UR20, UR12, UR19, URZ ;  /* 0x000000130c1472a5 */ /* 0x000fe4000f8e003f */
[----:B------:R-:W-:Y:S02]  /*d490*/  UIMAD UR12, UR13, UR19, URZ ;  /* 0x000000130d0c72a4 */ /* 0x000fe4000f8e023f */
[----:B------:R-:W-:Y:S02]  /*d4a0*/  UIMAD UR7, UR10, UR37, UR7 ;  /* 0x000000250a0772a4 */ /* 0x000fe4000f8e0207 */
[----:B------:R-:W-:Y:S02]  /*d4b0*/  UIADD3 UR14, UP0, UP1, UR8, UR14, UR4 ;  /* 0x0000000e080e7290 */ /* 0x000fe4000f91e004 */
[----:B------:R-:W-:Y:S01]  /*d4c0*/  UIADD3 UR8, UR12, UR21, URZ ;  /* 0x000000150c087290 */ /* 0x000fe2000fffe03f */
[----:B0-----:R-:W-:Y:S01]  /*d4d0*/  @P0 IMAD.HI.U32 R2, R4, R3, RZ ;  /* 0x0000000304020227 */ /* 0x001fe200078e00ff */
[----:B------:R-:W-:-:S02]  /*d4e0*/  UIADD3 UR11, UR18, UR15, URZ ;  /* 0x0000000f120b7290 */ /* 0x000fc4000fffe03f */
[----:B------:R-:W-:Y:S01]  /*d4f0*/  UIADD3 UR7, UR9, UR7, URZ ;  /* 0x0000000709077290 */ /* 0x000fe2000fffe03f */
[----:B------:R-:W-:Y:S02]  /*d500*/  IMAD.U32 R3, RZ, RZ, UR21 ;  /* 0x00000015ff037e24 */ /* 0x000fe4000f8e00ff */
[----:B------:R-:W-:Y:S01]  /*d510*/  IMAD.U32 R6, RZ, RZ, UR8 ;  /* 0x00000008ff067e24 */ /* 0x000fe2000f8e00ff */
[----:B------:R-:W-:Y:S01]  /*d520*/  UIADD3.X UR7, UR7, UR11, UR16, UP0, UP1 ;  /* 0x0000000b07077290 */ /* 0x000fe200087e2410 */
[----:B-1----:R-:W-:Y:S01]  /*d530*/  @P0 SHF.R.U32.HI R5, RZ, R7, R2 ;  /* 0x00000007ff050219 */ /* 0x002fe20000011602 */
[----:B------:R-:W-:Y:S01]  /*d540*/  IMAD.U32 R2, RZ, RZ, UR20 ;  /* 0x00000014ff027e24 */ /* 0x000fe2000f8e00ff */
[----:B------:R-:W-:Y:S01]  /*d550*/  ULDC.64 UR8, c[0x0][UR17+0x210] ;  /* 0x0000840011087abb */ /* 0x000fe20008000a00 */
[----:B------:R-:W-:Y:S01]  /*d560*/  ULDC.64 UR10, c[0x0][0xba8] ;  /* 0x0002ea00000a7ab9 */ /* 0x000fe20000000a00 */
[----:B------:R-:W-:Y:S01]  /*d570*/  @!UP2 ULDC UR10, c[0x0][0xb50] ;  /* 0x0002d400000aaab9 */ /* 0x000fe20000000800 */
[--C-:B------:R-:W-:Y:S01]  /*d580*/  IMAD.MOV R7, RZ, RZ, -R5.reuse ;  /* 0x000000ffff077224 */ /* 0x100fe200078e0a05 */
[----:B------:R-:W-:Y:S01]  /*d590*/  IADD3 R2, P0, P1, R5, UR14, R2 ;  /* 0x0000000e05027c10 */ /* 0x000fe2000f91e002 */
[----:B------:R-:W-:Y:S01]  /*d5a0*/  @!UP2 ULDC UR11, c[0x0][0xb54] ;  /* 0x0002d500000baab9 */ /* 0x000fe20000000800 */
[----:B------:R-:W-:Y:S01]  /*d5b0*/  SHF.R.S32.HI R5, RZ, 0x1f, R5 ;  /* 0x0000001fff057819 */ /* 0x000fe20000011405 */
[----:B------:R-:W-:-:S03]  /*d5c0*/  IMAD R7, R9, R7, R4 ;  /* 0x0000000709077224 */ /* 0x000fc600078e0204 */
[----:B------:R-:W-:Y:S01]  /*d5d0*/  IADD3.X R3, R5, UR7, R6, P0, P1 ;  /* 0x0000000705037c10 */ /* 0x000fe200087e2406 */
[C---:B------:R-:W-:Y:S01]  /*d5e0*/  IMAD R9, R7.reuse, UR9, RZ ;  /* 0x0000000907097c24 */ /* 0x040fe2000f8e02ff */
[----:B------:R-:W-:Y:S01]  /*d5f0*/  SHF.R.S32.HI R4, RZ, 0x1f, R7 ;  /* 0x0000001fff047819 */ /* 0x000fe20000011407 */
[----:B------:R-:W-:-:S04]  /*d600*/  IMAD.WIDE.U32 R2, R7, UR8, R2 ;  /* 0x0000000807027c25 */ /* 0x000fc8000f8e0002 */
[----:B------:R-:W-:Y:S01]  /*d610*/  IMAD R9, R4, UR8, R9 ;  /* 0x0000000804097c24 */ /* 0x000fe2000f8e0209 */
[----:B------:R-:W-:-:S03]  /*d620*/  LEA R4, P0, R2, UR10, 0x2 ;  /* 0x0000000a02047c11 */ /* 0x000fc6000f8010ff */
[----:B------:R-:W-:-:S05]  /*d630*/  IMAD.IADD R3, R3, 0x1, R9 ;  /* 0x0000000103037824 */ /* 0x000fca00078e0209 */
[----:B------:R-:W-:Y:S01]  /*d640*/  LEA.HI.X R5, R2, UR11, R3, 0x2, P0 ;  /* 0x0000000b02057c11 */ /* 0x000fe200080f1403 */
[----:B------:R-:W-:-:S05]  /*d650*/  IMAD.MOV.U32 R3, RZ, RZ, -0x800000 ;  /* 0xff800000ff037424 */ /* 0x000fca00078e00ff */
[----:B------:R0:W-:Y:S02]  /*d660*/  STG.E desc[UR50][R4.64], R3 ;  /* 0x0000000304007986 */ /* 0x0001e4000c101932 */
.L_x_180:
[----:B------:R-:W-:Y:S05]  /*d670*/  BSYNC B1 ;  /* 0x0000000000017941 */ /* 0x000fea0003800000 */
.L_x_179:
[----:B------:R-:W-:-:S06]  /*d680*/  UISETP.GT.AND UP0, UPT, UR45, 0x1, UPT ;  /* 0x000000012d00788c */ /* 0x000fcc000bf04270 */
[----:B------:R-:W-:-:S13]  /*d690*/  PLOP3.LUT P0, PT, PT, PT, UP0, 0x80, 0x0 ;  /* 0x000000000000781c */ /* 0x000fda0003f0f008 */
[----:B------:R-:W-:Y:S05]  /*d6a0*/  @P0 BRA `(.L_x_175) ;  /* 0x0000000400c00947 */ /* 0x000fea0003800000 */
[----:B------:R-:W1:Y:S01]  /*d6b0*/  LDC R11, c[0x0][0xbe8] ;  /* 0x0002fa00ff0b7b82 */ /* 0x000e620000000800 */
[----:B------:R-:W-:Y:S01]  /*d6c0*/  SHF.R.S32.HI R8, RZ, 0x1f, R10 ;  /* 0x0000001fff087819 */ /* 0x000fe2000001140a */
[----:B------:R-:W-:Y:S01]  /*d6d0*/  ULDC.64 UR10, c[0x0][0xaa0] ;  /* 0x0002a800000a7ab9 */ /* 0x000fe20000000a00 */
[----:B0-----:R-:W-:Y:S01]  /*d6e0*/  IMAD.U32 R5, RZ, RZ, UR43 ;  /* 0x0000002bff057e24 */ /* 0x001fe2000f8e00ff */
[----:B------:R-:W-:Y:S01]  /*d6f0*/  UIMAD UR7, UR16, UR10, URZ ;  /* 0x0000000a100772a4 */ /* 0x000fe2000f8e023f */
[----:B------:R-:W-:Y:S01]  /*d700*/  LEA.HI R8, R8, R10, RZ, 0x3 ;  /* 0x0000000a08087211 */ /* 0x000fe200078f18ff */
[----:B------:R-:W-:Y:S01]  /*d710*/  UIMAD.WIDE.U32 UR8, UR4, UR10, URZ ;  /* 0x0000000a040872a5 */ /* 0x000fe2000f8e003f */
[----:B------:R-:W-:Y:S01]  /*d720*/  BSSY B1, `(.L_x_181) ;  /* 0x000003e000017945 */ /* 0x000fe20003800000 */
[----:B------:R-:W-:Y:S01]  /*d730*/  UIMAD UR7, UR4, UR11, UR7 ;  /* 0x0000000b040772a4 */ /* 0x000fe2000f8e0207 */
[----:B------:R-:W-:Y:S02]  /*d740*/  SHF.R.S32.HI R8, RZ, 0x3, R8 ;  /* 0x00000003ff087819 */ /* 0x000fe40000011408 */
[----:B------:R-:W-:Y:S01]  /*d750*/  ULDC.64 UR10, c[0x0][0xae8] ;  /* 0x0002ba00000a7ab9 */ /* 0x000fe20000000a00 */
[----:B------:R-:W-:Y:S01]  /*d760*/  UIADD3 UR9, UR9, UR7, URZ ;  /* 0x0000000709097290 */ /* 0x000fe2000fffe03f */
[----:B------:R-:W-:Y:S01]  /*d770*/  SHF.R.S32.HI R10, RZ, 0x1f, R17 ;  /* 0x0000001fff0a7819 */ /* 0x000fe20000011411 */
[----:B------:R-:W-:Y:S01]  /*d780*/  IMAD R2, R18, 0x20, R8 ;  /* 0x0000002012027824 */ /* 0x000fe200078e0208 */
[----:B------:R-:W-:Y:S01]  /*d790*/  SHF.R.S32.HI R12, RZ, 0x1f, R16 ;  /* 0x0000001fff0c7819 */ /* 0x000fe20000011410 */
[----:B------:R-:W-:-:S02]  /*d7a0*/  UIMAD.WIDE.U32 UR8, UR42, UR10, UR8 ;  /* 0x0000000a2a0872a5 */ /* 0x000fc4000f8e0008 */
[----:B------:R-:W-:Y:S02]  /*d7b0*/  IMAD R6, R5, 0x80, R2 ;  /* 0x0000008005067824 */ /* 0x000fe400078e0202 */
[----:B------:R-:W-:Y:S02]  /*d7c0*/  UIMAD UR9, UR42, UR11, UR9 ;  /* 0x0000000b2a0972a4 */ /* 0x000fe4000f8e0209 */
[----:B------:R-:W-:Y:S01]  /*d7d0*/  IMAD.MOV.U32 R5, RZ, RZ, R6 ;  /* 0x000000ffff057224 */ /* 0x000fe200078e0006 */
[----:B------:R-:W-:Y:S01]  /*d7e0*/  ULDC.64 UR10, c[0x0][0xaf0] ;  /* 0x0002bc00000a7ab9 */ /* 0x000fe20000000a00 */
[----:B-1----:R-:W-:Y:S01]  /*d7f0*/  ISETP.NE.AND P0, PT, R11, 0x1, PT ;  /* 0x000000010b00780c */ /* 0x002fe20003f05270 */
[----:B------:R-:W-:-:S04]  /*d800*/  UIMAD UR37, UR37, UR10, URZ ;  /* 0x0000000a252572a4 */ /* 0x000fc8000f8e023f */
[----:B------:R-:W-:Y:S02]  /*d810*/  UIMAD UR4, UR36, UR11, UR37 ;  /* 0x0000000b240472a4 */ /* 0x000fe4000f8e0225 */
[----:B------:R-:W-:-:S03]  /*d820*/  UIMAD.WIDE.U32 UR36, UR36, UR10, UR8 ;  /* 0x0000000a242472a5 */ /* 0x000fc6000f8e0008 */
[----:B------:R-:W-:Y:S01]  /*d830*/  ULDC.64 UR8, c[0x0][0xae0] ;  /* 0x0002b80000087ab9 */ /* 0x000fe20000000a00 */
[----:B------:R-:W-:Y:S02]  /*d840*/  UIADD3 UR4, UR37, UR4, URZ ;  /* 0x0000000425047290 */ /* 0x000fe4000fffe03f */
[----:B------:R-:W0:Y:S08]  /*d850*/  @P0 LDC R3, c[0x0][0xbec] ;  /* 0x0002fb00ff030b82 */ /* 0x000e300000000800 */
[----:B------:R-:W1:Y:S01]  /*d860*/  @P0 LDC R7, c[0x0][0xbf0] ;  /* 0x0002fc00ff070b82 */ /* 0x000e620000000800 */
[----:B0-----:R-:W-:-:S04]  /*d870*/  @P0 IMAD.HI.U32 R2, R6, R3, RZ ;  /* 0x0000000306020227 */ /* 0x001fc800078e00ff */
[----:B------:R-:W-:Y:S02]  /*d880*/  IMAD.U32 R3, RZ, RZ, UR37 ;  /* 0x00000025ff037e24 */ /* 0x000fe4000f8e00ff */
[----:B------:R-:W-:Y:S01]  /*d890*/  IMAD.U32 R3, RZ, RZ, UR4 ;  /* 0x00000004ff037e24 */ /* 0x000fe2000f8e00ff */
[----:B-1----:R-:W-:-:S04]  /*d8a0*/  @P0 SHF.R.U32.HI R5, RZ, R7, R2 ;  /* 0x00000007ff050219 */ /* 0x002fc80000011602 */
[--C-:B------:R-:W-:Y:S01]  /*d8b0*/  SHF.R.S32.HI R2, RZ, 0x1f, R5.reuse ;  /* 0x0000001fff027819 */ /* 0x100fe20000011405 */
[----:B------:R-:W-:-:S04]  /*d8c0*/  IMAD.MOV R7, RZ, RZ, -R5 ;  /* 0x000000ffff077224 */ /* 0x000fc800078e0a05 */
        /* <DEDUP_REMOVED lines=11> */
[----:B-----5:R-:W-:Y:S02]  /*d980*/  IMAD R11, R0, R11, RZ ;  /* 0x0000000b000b7224 */ /* 0x020fe400078e02ff */
[----:B------:R-:W-:-:S02]  /*d990*/  IMAD R5, R7, UR9, R4 ;  /* 0x0000000907057c24 */ /* 0x000fc4000f8e0204 */
[----:B------:R-:W-:Y:S01]  /*d9a0*/  IMAD.WIDE.U32 R2, R7, UR8, R2 ;  /* 0x0000000807027c25 */ /* 0x000fe2000f8e0002 */
[C---:B------:R-:W-:Y:S01]  /*d9b0*/  ISETP.GE.AND P2, PT, R6.reuse, R11, PT ;  /* 0x0000000b0600720c */ /* 0x040fe20003f46270 */
[----:B------:R-:W-:Y:S02]  /*d9c0*/  ULDC.64 UR8, c[0x0][0xa80] ;  /* 0x0002a00000087ab9 */ /* 0x000fe40000000a00 */
[----:B------:R-:W-:Y:S01]  /*d9d0*/  VIADD R0, R6, 0x20 ;  /* 0x0000002006007836 */ /* 0x000fe20000000000 */
[----:B------:R-:W-:Y:S01]  /*d9e0*/  LEA R4, P3, R2, UR8, 0x1 ;  /* 0x0000000802047c11 */ /* 0x000fe2000f8608ff */
[----:B------:R-:W-:-:S03]  /*d9f0*/  IMAD.IADD R3, R3, 0x1, R5 ;  /* 0x0000000103037824 */ /* 0x000fc600078e0205 */
[-C--:B------:R-:W-:Y:S01]  /*da00*/  ISETP.GE.AND P1, PT, R0, R11.reuse, PT ;  /* 0x0000000b0000720c */ /* 0x080fe20003f26270 */
[----:B------:R-:W-:Y:S01]  /*da10*/  VIADD R0, R6, 0x40 ;  /* 0x0000004006007836 */ /* 0x000fe20000000000 */
[----:B------:R-:W-:Y:S02]  /*da20*/  LEA.HI.X R5, R2, UR9, R3, 0x1, P3 ;  /* 0x0000000902057c11 */ /* 0x000fe400098f0c03 */
[----:B------:R0:W1:Y:S02]  /*da30*/  SHFL.IDX PT, R2, R4, RZ, 0x181f ;  /* 0x00181fff04027589 */ /* 0x00006400000e0000 */
[----:B------:R-:W-:Y:S02]  /*da40*/  ISETP.GE.AND P0, PT, R0, R11, PT ;  /* 0x0000000b0000720c */ /* 0x000fe40003f06270 */
[----:B------:R0:W2:Y:S01]  /*da50*/  SHFL.IDX PT, R0, R5, RZ, 0x181f ;  /* 0x00181fff05007589 */ /* 0x0000a200000e0000 */
[----:B------:R-:W-:Y:S10]  /*da60*/  @P2 BRA `(.L_x_182) ;  /* 0x0000000000242947 */ /* 0x000ff40003800000 */
[----:B------:R-:W-:Y:S02]  /*da70*/  ULDC UR4, c[0x0][0xac8] ;  /* 0x0002b20000047ab9 */ /* 0x000fe40000000800 */
[----:B------:R-:W-:Y:S02]  /*da80*/  ISETP.GE.AND P4, PT, R16, UR4, PT ;  /* 0x0000000410007c0c */ /* 0x000fe4000bf86270 */
[----:B------:R-:W-:-:S11]  /*da90*/  ISETP.GE.AND P5, PT, R17, UR4, PT ;  /* 0x0000000411007c0c */ /* 0x000fd6000bfa6270 */
[CC--:B-1----:R-:W-:Y:S02]  /*daa0*/  @!P4 LEA R8, P2, R16.reuse, R2.reuse, 0x1 ;  /* 0x000000021008c211 */ /* 0x0c2fe400078408ff */
[C---:B------:R-:W-:Y:S02]  /*dab0*/  @!P5 LEA R2, P3, R17.reuse, R2, 0x1 ;  /* 0x000000021102d211 */ /* 0x040fe400078608ff */
[-C--:B--2---:R-:W-:Y:S02]  /*dac0*/  @!P4 LEA.HI.X R9, R16, R0.reuse, R12, 0x1, P2 ;  /* 0x000000001009c211 */ /* 0x084fe400010f0c0c */
[----:B------:R-:W-:-:S03]  /*dad0*/  @!P5 LEA.HI.X R3, R17, R0, R10, 0x1, P3 ;  /* 0x000000001103d211 */ /* 0x000fc600018f0c0a */
[----:B------:R3:W-:Y:S04]  /*dae0*/  @!P4 ST.E.128 desc[UR50][R8.64], RZ ;  /* 0x000000ff0800c985 */ /* 0x0007e8000c101d32 */
[----:B------:R3:W-:Y:S02]  /*daf0*/  @!P5 ST.E.128 desc[UR50][R2.64], RZ ;  /* 0x000000ff0200d985 */ /* 0x0007e4000c101d32 */
.L_x_182:
[----:B------:R-:W-:Y:S05]  /*db00*/  BSYNC B1 ;  /* 0x0000000000017941 */ /* 0x000fea0003800000 */
.L_x_181:
[----:B--2---:R2:W4:Y:S01]  /*db10*/  SHFL.IDX PT, R0, R5, 0x1, 0x181f ;  /* 0x00381f0005007f89 */ /* 0x00452200000e0000 */
[----:B------:R-:W-:Y:S03]  /*db20*/  BSSY B1, `(.L_x_183) ;  /* 0x000000c000017945 */ /* 0x000fe60003800000 */
[----:B-1-3--:R2:W1:Y:S01]  /*db30*/  SHFL.IDX PT, R2, R4, 0x1, 0x181f ;  /* 0x00381f0004027f89 */ /* 0x00a46200000e0000 */
[----:B------:R-:W-:Y:S05]  /*db40*/  @P1 BRA `(.L_x_184) ;  /* 0x0000000000241947 */ /* 0x000fea0003800000 */
[----:B------:R-:W-:Y:S02]  /*db50*/  ULDC UR4, c[0x0][0xac8] ;  /* 0x0002b20000047ab9 */ /* 0x000fe40000000800 */
[----:B------:R-:W-:Y:S02]  /*db60*/  ISETP.GE.AND P3, PT, R16, UR4, PT ;  /* 0x0000000410007c0c */ /* 0x000fe4000bf66270 */
[----:B------:R-:W-:-:S11]  /*db70*/  ISETP.GE.AND P4, PT, R17, UR4, PT ;  /* 0x0000000411007c0c */ /* 0x000fd6000bf86270 */
[CC--:B-1----:R-:W-:Y:S02]  /*db80*/  @!P3 LEA R8, P1, R16.reuse, R2.reuse, 0x1 ;  /* 0x000000021008b211 */ /* 0x0c2fe400078208ff */
[C---:B------:R-:W-:Y:S02]  /*db90*/  @!P4 LEA R2, P2, R17.reuse, R2, 0x1 ;  /* 0x000000021102c211 */ /* 0x040fe400078408ff */
[-C--:B----4-:R-:W-:Y:S02]  /*dba0*/  @!P3 LEA.HI.X R9, R16, R0.reuse, R12, 0x1, P1 ;  /* 0x000000001009b211 */ /* 0x090fe400008f0c0c */
[----:B------:R-:W-:-:S03]  /*dbb0*/  @!P4 LEA.HI.X R3, R17, R0, R10, 0x1, P2 ;  /* 0x000000001103c211 */ /* 0x000fc600010f0c0a */
[----:B------:R3:W-:Y:S04]  /*dbc0*/  @!P3 ST.E.128 desc[UR50][R8.64], RZ ;  /* 0x000000ff0800b985 */ /* 0x0007e8000c101d32 */
[----:B------:R3:W-:Y:S02]  /*dbd0*/  @!P4 ST.E.128 desc[UR50][R2.64], RZ ;  /* 0x000000ff0200c985 */ /* 0x0007e4000c101d32 */
.L_x_184:
[----:B------:R-:W-:Y:S05]  /*dbe0*/  BSYNC B1 ;  /* 0x0000000000017941 */ /* 0x000fea0003800000 */
.L_x_183:
[----:B----4-:R4:W0:Y:S01]  /*dbf0*/  SHFL.IDX PT, R0, R5, 0x2, 0x181f ;  /* 0x00581f0005007f89 */ /* 0x01082200000e0000 */
        /* <DEDUP_REMOVED lines=8> */
[-C--:B0-----:R-:W-:Y:S02]  /*dc80*/  @!P2 LEA.HI.X R9, R16, R0.reuse, R12, 0x1, P0 ;  /* 0x000000001009a211 */ /* 0x081fe400000f0c0c */
[----:B------:R-:W-:-:S03]  /*dc90*/  @!P3 LEA.HI.X R3, R17, R0, R10, 0x1, P1 ;  /* 0x000000001103b211 */ /* 0x000fc600008f0c0a */
[----:B------:R3:W-:Y:S04]  /*dca0*/  @!P2 ST.E.128 desc[UR50][R8.64], RZ ;  /* 0x000000ff0800a985 */ /* 0x0007e8000c101d32 */
[----:B------:R3:W-:Y:S02]  /*dcb0*/  @!P3 ST.E.128 desc[UR50][R2.64], RZ ;  /* 0x000000ff0200b985 */ /* 0x0007e4000c101d32 */
.L_x_186:
[----:B------:R-:W-:Y:S05]  /*dcc0*/  BSYNC B1 ;  /* 0x0000000000017941 */ /* 0x000fea0003800000 */
.L_x_185:
[----:B0-----:R-:W-:Y:S01]  /*dcd0*/  VIADD R0, R6, 0x60 ;  /* 0x0000006006007836 */ /* 0x001fe20000000000 */
[----:B--2-4-:R-:W0:Y:S04]  /*dce0*/  SHFL.IDX PT, R5, R5, 0x3, 0x181f ;  /* 0x00781f0005057f89 */ /* 0x014e2800000e0000 */
[----:B------:R-:W-:Y:S01]  /*dcf0*/  ISETP.GE.AND P0, PT, R0, R11, PT ;  /* 0x0000000b0000720c */ /* 0x000fe20003f06270 */
[----:B-1-3--:R1:W2:-:S12]  /*dd00*/  SHFL.IDX PT, R2, R4, 0x3, 0x181f ;  /* 0x00781f0004027f89 */ /* 0x00a29800000e0000 */
[----:B-1----:R-:W-:Y:S05]  /*dd10*/  @P0 BRA `(.L_x_175) ;  /* 0x0000000000240947 */ /* 0x002fea0003800000 */
[----:B------:R-:W-:Y:S02]  /*dd20*/  ULDC UR4, c[0x0][0xac8] ;  /* 0x0002b20000047ab9 */ /* 0x000fe40000000800 */
[----:B------:R-:W-:Y:S02]  /*dd30*/  ISETP.GE.AND P2, PT, R16, UR4, PT ;  /* 0x0000000410007c0c */ /* 0x000fe4000bf46270 */
[----:B------:R-:W-:-:S11]  /*dd40*/  ISETP.GE.AND P3, PT, R17, UR4, PT ;  /* 0x0000000411007c0c */ /* 0x000fd6000bf66270 */
[CC--:B--2---:R-:W-:Y:S02]  /*dd50*/  @!P2 LEA R6, P0, R16.reuse, R2.reuse, 0x1 ;  /* 0x000000021006a211 */ /* 0x0c4fe400078008ff */
[C---:B------:R-:W-:Y:S02]  /*dd60*/  @!P3 LEA R2, P1, R17.reuse, R2, 0x1 ;  /* 0x000000021102b211 */ /* 0x040fe400078208ff */
[-C--:B0-----:R-:W-:Y:S02]  /*dd70*/  @!P2 LEA.HI.X R7, R16, R5.reuse, R12, 0x1, P0 ;  /* 0x000000051007a211 */ /* 0x081fe400000f0c0c */
[----:B------:R-:W-:-:S03]  /*dd80*/  @!P3 LEA.HI.X R3, R17, R5, R10, 0x1, P1 ;  /* 0x000000051103b211 */ /* 0x000fc600008f0c0a */
[----:B------:R0:W-:Y:S04]  /*dd90*/  @!P2 ST.E.128 desc[UR50][R6.64], RZ ;  /* 0x000000ff0600a985 */ /* 0x0001e8000c101d32 */
[----:B------:R0:W-:Y:S02]  /*dda0*/  @!P3 ST.E.128 desc[UR50][R2.64], RZ ;  /* 0x000000ff0200b985 */ /* 0x0001e4000c101d32 */
.L_x_175:
[----:B------:R-:W-:Y:S05]  /*ddb0*/  BSYNC B0 ;  /* 0x0000000000007941 */ /* 0x000fea0003800000 */
.L_x_165:
[----:B------:R-:W-:Y:S02]  /*ddc0*/  ULDC UR4, c[0x0][0xc3c] ;  /* 0x00030f0000047ab9 */ /* 0x000fe40000000800 */
[----:B------:R-:W-:-:S13]  /*ddd0*/  ISETP.GE.AND P0, PT, R35, UR4, PT ;  /* 0x0000000423007c0c */ /* 0x000fda000bf06270 */
[----:B------:R-:W-:Y:S05]  /*dde0*/  @!P0 BRA `(.L_x_187) ;  /* 0xffffff3000a08947 */ /* 0x000fea000383ffff */
[----:B------:R-:W-:Y:S05]  /*ddf0*/  EXIT ;  /* 0x000000000000794d */ /* 0x000fea0003800000 */
.L_x_138:
[----:B------:R-:W-:-:S08]  /*de00*/  NOP ;  /* 0x0000000000007918 */ /* 0x000fd00000000000 */
[----:B------:R-:W0:-:S00]  /*de10*/  USETMAXREG.DEALLOC.CTAPOOL 0x18 ;  /* 0x00000018000079c8 */ /* 0x000e0000080e0500 */
[----:B0-----:R-:W2:Y:S01]  /*de20*/  LDL.LU R2, [R1+0xc] ;  /* 0x00000c0001027983 */ /* 0x001ea20000300800 */
[----:B------:R-:W-:Y:S01]  /*de30*/  LOP3.LUT R0, R0, 0x3, RZ, 0xc0, !PT ;  /* 0x0000000300007812 */ /* 0x000fe200078ec0ff */
[----:B------:R-:W-:-:S05]  /*de40*/  IMAD.MOV.U32 R6, RZ, RZ, RZ ;  /* 0x000000ffff067224 */ /* 0x000fca00078e00ff */
[----:B------:R-:W0:Y:S02]  /*de50*/  SHFL.IDX PT, R0, R0, RZ, 0x1f ;  /* 0x00001fff00007589 */ /* 0x000e2400000e0000 */
[----:B0-----:R-:W-:Y:S02]  /*de60*/  ISETP.NE.AND P0, PT, R0, RZ, PT ;  /* 0x000000ff0000720c */ /* 0x001fe40003f05270 */
[----:B--2---:R-:W-:-:S11]  /*de70*/  LOP3.LUT R2, R2, 0xfffffffd, RZ, 0xc0, !PT ;  /* 0xfffffffd02027812 */ /* 0x004fd600078ec0ff */
[----:B------:R-:W-:-:S05]  /*de80*/  @P0 LOP3.LUT R2, R2, 0x2, RZ, 0xfc, !PT ;  /* 0x0000000202020812 */ /* 0x000fca00078efcff */
[----:B------:R0:W-:Y:S01]  /*de90*/  STL [R1+0xc], R2 ;  /* 0x00000c0201007387 */ /* 0x0001e20000100800 */
[----:B------:R-:W-:Y:S05]  /*dea0*/  @!P0 BRA `(.L_x_188) ;  /* 0x00000000002c8947 */ /* 0x000fea0003800000 */
[----:B------:R-:W1:Y:S08]  /*deb0*/  S2UR UR5, SR_CgaCtaId ;  /* 0x00000000000579c3 */ /* 0x000e700000008800 */
[----:B------:R-:W-:Y:S06]  /*dec0*/  BAR.SYNC.DEFER_BLOCKING 0x5, 0x180 ;  /* 0x0146000000007b1d */ /* 0x000fec0000010000 */
[----:B------:R-:W-:-:S02]  /*ded0*/  UMOV UR4, 0x400 ;  /* 0x0000040000047882 */ /* 0x000fc40000000000 */
[----:B-1----:R-:W-:-:S09]  /*dee0*/  ULEA UR4, UR5, UR4, 0x18 ;  /* 0x0000000405047291 */ /* 0x002fd2000f8ec03f */
[----:B------:R-:W1:Y:S04]  /*def0*/  LDS.128 R4, [UR4+0x2e8d0] ;  /* 0x02e8d004ff047984 */ /* 0x000e680008000c00 */
[----:B-1----:R1:W-:Y:S01]  /*df00*/  STL.64 [R1+0x10], R4 ;  /* 0x0000100401007387 */ /* 0x0023e20000100a00 */
[----:B------:R-:W-:-:S03]  /*df10*/  IMAD.MOV.U32 R0, RZ, RZ, R7 ;  /* 0x000000ffff007224 */ /* 0x000fc600078e0007 */
[----:B------:R1:W-:Y:S02]  /*df20*/  STL [R1+0x18], R6 ;  /* 0x0000180601007387 */ /* 0x0003e40000100800 */
[----:B------:R-:W-:Y:S01]  /*df30*/  R2UR UR43, R0 ;  /* 0x00000000002b72ca */ /* 0x000fe200000e0000 */
[----:B------:R-:W-:Y:S06]  /*df40*/  BAR.ARV 0x4, 0x180 ;  /* 0x0106000000007b1d */ /* 0x000fec0000002000 */
[----:B------:R-:W-:Y:S08]  /*df50*/  BRA `(.L_x_189) ;  /* 0x0000000800b07947 */ /* 0x000ff00003800000 */
.L_x_188:
[----:B------:R-:W1:Y:S01]  /*df60*/  S2R R0, SR_TID.X ;  /* 0x0000000000007919 */ /* 0x000e620000002100 */
[----:B------:R-:W-:Y:S01]  /*df70*/  ULDC UR4, c[0x0][0xc3c] ;  /* 0x00030f0000047ab9 */ /* 0x000fe20000000800 */
[----:B-1----:R-:W-:-:S04]  /*df80*/  LOP3.LUT R0, R0, 0x1f, RZ, 0xc0, !PT ;  /* 0x0000001f00007812 */ /* 0x002fc800078ec0ff */
[----:B------:R-:W-:-:S04]  /*df90*/  ISETP.NE.AND P0, PT, R0, 0x1f, PT ;  /* 0x0000001f0000780c */ /* 0x000fc80003f05270 */
[----:B------:R-:W-:-:S13]  /*dfa0*/  ISETP.GE.OR P1, PT, R0, UR4, !P0 ;  /* 0x0000000400007c0c */ /* 0x000fda000c726670 */
[----:B0-----:R-:W0:Y:S08]  /*dfb0*/  @!P1 LDC.64 R2, c[0x0][0xc80] ;  /* 0x00032000ff029b82 */ /* 0x001e300000000a00 */
[----:B------:R-:W1:Y:S01]  /*dfc0*/  @!P1 LDC.64 R4, c[0x0][0xc78] ;  /* 0x00031e00ff049b82 */ /* 0x000e620000000a00 */
[----:B0-----:R-:W-:-:S05]  /*dfd0*/  @!P1 IMAD.WIDE.U32 R2, R0, 0x4, R2 ;  /* 0x0000000400029825 */ /* 0x001fca00078e0002 */
[----:B------:R1:W2:Y:S02]  /*dfe0*/  @!P1 LDG.E R6, desc[UR50][R2.64] ;  /* 0x0000003202069981 */ /* 0x0002a4000c1e1900 */
[----:B-1----:R-:W-:-:S04]  /*dff0*/  @!P1 IMAD.WIDE.U32 R2, R0, 0x4, R4 ;  /* 0x0000000400029825 */ /* 0x002fc800078e0004 */
[----:B------:R-:W-:-:S06]  /*e000*/  IMAD.MOV.U32 R5, RZ, RZ, RZ ;  /* 0x000000ffff057224 */ /* 0x000fcc00078e00ff */
[----:B------:R-:W2:Y:S01]  /*e010*/  @!P1 LDG.E R5, desc[UR50][R2.64] ;  /* 0x0000003202059981 */ /* 0x000ea2000c1e1900 */
[C---:B------:R-:W-:Y:S01]  /*e020*/  ISETP.NE.AND P1, PT, R0.reuse, RZ, PT ;  /* 0x000000ff0000720c */ /* 0x040fe20003f25270 */
[----:B------:R-:W-:Y:S01]  /*e030*/  UMOV UR43, URZ ;  /* 0x0000003f002b7c82 */ /* 0x000fe20008000000 */
[C---:B------:R-:W-:Y:S02]  /*e040*/  ISETP.GE.U32.AND P2, PT, R0.reuse, 0x2, PT ;  /* 0x000000020000780c */ /* 0x040fe40003f46070 */
[C---:B------:R-:W-:Y:S02]  /*e050*/  ISETP.GE.U32.AND P3, PT, R0.reuse, 0x4, PT ;  /* 0x000000040000780c */ /* 0x040fe40003f66070 */
[C---:B------:R-:W-:Y:S02]  /*e060*/  ISETP.GE.U32.AND P4, PT, R0.reuse, 0x8, PT ;  /* 0x000000080000780c */ /* 0x040fe40003f86070 */
[----:B------:R-:W-:Y:S01]  /*e070*/  ISETP.GE.U32.AND P5, PT, R0, 0x10, PT ;  /* 0x000000100000780c */ /* 0x000fe20003fa6070 */
[----:B--2---:R-:W-:-:S05]  /*e080*/  IMAD R4, R6, R5, RZ ;  /* 0x0000000506047224 */ /* 0x004fca00078e02ff */
[----:B------:R-:W0:Y:S02]  /*e090*/  SHFL.UP PT, R7, R4, 0x1, RZ ;  /* 0x0420000004077989 */ /* 0x000e2400000e00ff */
[----:B0-----:R-:W-:-:S05]  /*e0a0*/  SEL R7, R7, RZ, P1 ;  /* 0x000000ff07077207 */ /* 0x001fca0000800000 */
[----:B------:R-:W-:-:S05]  /*e0b0*/  IMAD.IADD R7, R4, 0x1, R7 ;  /* 0x0000000104077824 */ /* 0x000fca00078e0207 */
[----:B------:R-:W0:Y:S02]  /*e0c0*/  SHFL.UP PT, R8, R7, 0x2, RZ ;  /* 0x0440000007087989 */ /* 0x000e2400000e00ff */
[----:B0-----:R-:W-:-:S05]  /*e0d0*/  SEL R8, R8, RZ, P2 ;  /* 0x000000ff08087207 */ /* 0x001fca0001000000 */
[----:B------:R-:W-:Y:S02]  /*e0e0*/  IMAD.IADD R8, R7, 0x1, R8 ;  /* 0x0000000107087824 */ /* 0x000fe400078e0208 */
[----:B------:R-:W0:Y:S03]  /*e0f0*/  S2R R7, SR_CTAID.X ;  /* 0x0000000000077919 */ /* 0x000e260000002500 */
[----:B------:R-:W1:Y:S02]  /*e100*/  SHFL.UP PT, R9, R8, 0x4, RZ ;  /* 0x0480000008097989 */ /* 0x000e6400000e00ff */
[----:B-1----:R-:W-:-:S05]  /*e110*/  SEL R9, R9, RZ, P3 ;  /* 0x000000ff09097207 */ /* 0x002fca0001800000 */
[----:B------:R-:W-:-:S05]  /*e120*/  IMAD.IADD R3, R8, 0x1, R9 ;  /* 0x0000000108037824 */ /* 0x000fca00078e0209 */
[----:B------:R-:W1:Y:S02]  /*e130*/  SHFL.UP PT, R2, R3, 0x8, RZ ;  /* 0x0500000003027989 */ /* 0x000e6400000e00ff */
[----:B-1----:R-:W-:-:S05]  /*e140*/  SEL R2, R2, RZ, P4 ;  /* 0x000000ff02027207 */ /* 0x002fca0002000000 */
[----:B------:R-:W-:-:S05]  /*e150*/  IMAD.IADD R4, R3, 0x1, R2 ;  /* 0x0000000103047824 */ /* 0x000fca00078e0202 */
[----:B------:R-:W1:Y:S02]  /*e160*/  SHFL.UP PT, R2, R4, 0x10, RZ ;  /* 0x0600000004027989 */ /* 0x000e6400000e00ff */
[----:B-1----:R-:W-:Y:S02]  /*e170*/  SEL R9, R2, RZ, P5 ;  /* 0x000000ff02097207 */ /* 0x002fe40002800000 */
[----:B------:R-:W1:Y:S03]  /*e180*/  LDC R2, c[0x0][0xc38] ;  /* 0x00030e00ff027b82 */ /* 0x000e660000000800 */
[----:B------:R-:W-:-:S05]  /*e190*/  IMAD.IADD R9, R4, 0x1, R9 ;  /* 0x0000000104097824 */ /* 0x000fca00078e0209 */
[----:B------:R-:W1:Y:S02]  /*e1a0*/  SHFL.IDX PT, R11, R9, 0x1f, 0x1f ;  /* 0x03e01f00090b7f89 */ /* 0x000e6400000e0000 */
[----:B-1----:R-:W-:-:S04]  /*e1b0*/  IMAD R8, R11, R2, RZ ;  /* 0x000000020b087224 */ /* 0x002fc800078e02ff */
[----:B------:R-:W-:Y:S01]  /*e1c0*/  IMAD.MOV.U32 R11, RZ, RZ, R8 ;  /* 0x000000ffff0b7224 */ /* 0x000fe200078e0008 */
[----:B0-----:R-:W-:-:S13]  /*e1d0*/  ISETP.GT.AND P6, PT, R8, R7, PT ;  /* 0x000000070800720c */ /* 0x001fda0003fc4270 */
[----:B------:R-:W-:Y:S05]  /*e1e0*/  @P6 BRA `(.L_x_190) ;  /* 0x0000000000a46947 */ /* 0x000fea0003800000 */
[----:B------:R-:W-:Y:S01]  /*e1f0*/  IMAD.MOV.U32 R8, RZ, RZ, R11 ;  /* 0x000000ffff087224 */ /* 0x000fe200078e000b */
[----:B------:R-:W-:Y:S01]  /*e200*/  UMOV UR43, URZ ;  /* 0x0000003f002b7c82 */ /* 0x000fe20008000000 */
[----:B------:R-:W-:-:S05]  /*e210*/  ULDC UR5, c[0x0][0xc3c] ;  /* 0x00030f0000057ab9 */ /* 0x000fca0000000800 */
.L_x_192:
[----:B------:R-:W-:-:S03]  /*e220*/  UIADD3 UR4, UR43, 0x1f, URZ ;  /* 0x0000001f2b047890 */ /* 0x000fc6000fffe03f */
[----:B------:R-:W-:Y:S01]  /*e230*/  ULDC UR43, c[0x0][0xc3c] ;  /* 0x00030f00002b7ab9 */ /* 0x000fe20000000800 */
[----:B------:R-:W-:-:S06]  /*e240*/  UISETP.GE.AND UP0, UPT, UR4, UR5, UPT ;  /* 0x000000050400728c */ /* 0x000fcc000bf06270 */
[----:B------:R-:W-:-:S13]  /*e250*/  PLOP3.LUT P6, PT, PT, PT, UP0, 0x40, 0x0 ;  /* 0x000000000000781c */ /* 0x000fda0003fce808 */
[----:B------:R-:W-:Y:S05]  /*e260*/  @!P6 BRA `(.L_x_191) ;  /* 0x0000000400b4e947 */ /* 0x000fea0003800000 */
[----:B------:R-:W-:Y:S01]  /*e270*/  UMOV UR43, UR4 ;  /* 0x00000004002b7c82 */ /* 0x000fe20008000000 */
[----:B------:R-:W-:Y:S02]  /*e280*/  IMAD.MOV.U32 R6, RZ, RZ, RZ ;  /* 0x000000ffff067224 */ /* 0x000fe400078e00ff */
[----:B------:R-:W-:-:S05]  /*e290*/  VIADD R9, R0, UR43 ;  /* 0x0000002b00097c36 */ /* 0x000fca0008000000 */
[----:B------:R-:W-:-:S13]  /*e2a0*/  ISETP.GE.OR P6, PT, R9, UR5, !P0 ;  /* 0x0000000509007c0c */ /* 0x000fda000c7c6670 */
[----:B------:R-:W0:Y:S08]  /*e2b0*/  @!P6 LDC.64 R2, c[0x0][0xc80] ;  /* 0x00032000ff02eb82 */ /* 0x000e300000000a00 */
[----:B------:R-:W1:Y:S01]  /*e2c0*/  @!P6 LDC.64 R4, c[0x0][0xc78] ;  /* 0x00031e00ff04eb82 */ /* 0x000e620000000a00 */
[----:B0-----:R-:W-:-:S05]  /*e2d0*/  @!P6 IMAD.WIDE R2, R9, 0x4, R2 ;  /* 0x000000040902e825 */ /* 0x001fca00078e0202 */
[----:B------:R1:W2:Y:S02]  /*e2e0*/  @!P6 LDG.E R6, desc[UR50][R2.64] ;  /* 0x000000320206e981 */ /* 0x0002a4000c1e1900 */
[----:B-1----:R-:W-:-:S04]  /*e2f0*/  @!P6 IMAD.WIDE R2, R9, 0x4, R4 ;  /* 0x000000040902e825 */ /* 0x002fc800078e0204 */
[----:B------:R-:W-:-:S06]  /*e300*/  IMAD.MOV.U32 R5, RZ, RZ, RZ ;  /* 0x000000ffff057224 */ /* 0x000fcc00078e00ff */
[----:B------:R-:W2:Y:S02]  /*e310*/  @!P6 LDG.E R5, desc[UR50][R2.64] ;  /* 0x000000320205e981 */ /* 0x000ea4000c1e1900 */
[----:B--2---:R-:W-:-:S05]  /*e320*/  IMAD R11, R6, R5, RZ ;  /* 0x00000005060b7224 */ /* 0x004fca00078e02ff */
[----:B------:R-:W0:Y:S02]  /*e330*/  SHFL.UP PT, R4, R11, 0x1, RZ ;  /* 0x042000000b047989 */ /* 0x000e2400000e00ff */
[----:B0-----:R-:W-:-:S05]  /*e340*/  SEL R4, R4, RZ, P1 ;  /* 0x000000ff04047207 */ /* 0x001fca0000800000 */
[----:B------:R-:W-:-:S05]  /*e350*/  IMAD.IADD R4, R11, 0x1, R4 ;  /* 0x000000010b047824 */ /* 0x000fca00078e0204 */
        /* <DEDUP_REMOVED lines=11> */
[----:B------:R-:W-:Y:S02]  /*e410*/  IMAD.IADD R9, R3, 0x1, R2 ;  /* 0x0000000103097824 */ /* 0x000fe400078e0202 */
[----:B------:R-:W0:Y:S03]  /*e420*/  LDC R2, c[0x0][0xc38] ;  /* 0x00030e00ff027b82 */ /* 0x000e260000000800 */
[----:B------:R-:W0:Y:S02]  /*e430*/  SHFL.IDX PT, R11, R9, 0x1f, 0x1f ;  /* 0x03e01f00090b7f89 */ /* 0x000e2400000e0000 */
[----:B0-----:R-:W-:-:S04]  /*e440*/  IMAD R11, R11, R2, RZ ;  /* 0x000000020b0b7224 */ /* 0x001fc800078e02ff */
[----:B------:R-:W-:-:S05]  /*e450*/  IMAD.IADD R8, R11, 0x1, R8 ;  /* 0x000000010b087824 */ /* 0x000fca00078e0208 */
[----:B------:R-:W-:-:S13]  /*e460*/  ISETP.GT.AND P6, PT, R8, R7, PT ;  /* 0x000000070800720c */ /* 0x000fda0003fc4270 */
[----:B------:R-:W-:Y:S05]  /*e470*/  @!P6 BRA `(.L_x_192) ;  /* 0xfffffffc0068e947 */ /* 0x000fea000383ffff */
.L_x_190:
[----:B------:R-:W-:Y:S02]  /*e480*/  IMAD.IADD R11, R8, 0x1, -R11 ;  /* 0x00000001080b7824 */ /* 0x000fe400078e0a0b */
[----:B------:R-:W-:Y:S02]  /*e490*/  IMAD.MOV.U32 R8, RZ, RZ, RZ ;  /* 0x000000ffff087224 */ /* 0x000fe400078e00ff */
[----:B------:R-:W-:-:S05]  /*e4a0*/  IMAD R4, R9, R2, R11 ;  /* 0x0000000209047224 */ /* 0x000fca00078e020b */
[----:B------:R-:W-:-:S13]  /*e4b0*/  ISETP.GT.AND P0, PT, R4, R7, PT ;  /* 0x000000070400720c */ /* 0x000fda0003f04270 */
[----:B------:R-:W-:Y:S02]  /*e4c0*/  VOTEU.ANY UR5, UPT, !P0 ;  /* 0x0000000000057886 */ /* 0x000fe400040e0100 */
[----:B------:R-:W-:Y:S02]  /*e4d0*/  UPOPC UR4, UR5 ;  /* 0x00000005000472bf */ /* 0x000fe40008000000 */
[----:B------:R-:W-:-:S04]  /*e4e0*/  ISETP.NE.AND P0, PT, RZ, UR5, PT ;  /* 0x00000005ff007c0c */ /* 0x000fc8000bf05270 */
[----:B------:R-:W-:Y:S02]  /*e4f0*/  IMAD.U32 R13, RZ, RZ, UR4 ;  /* 0x00000004ff0d7e24 */ /* 0x000fe4000f8e00ff */
[----:B------:R-:W-:-:S03]  /*e500*/  IMAD.U32 R12, RZ, RZ, UR4 ;  /* 0x00000004ff0c7e24 */ /* 0x000fc6000f8e00ff */
[----:B------:R-:W0:Y:S04]  /*e510*/  SHFL.IDX PT, R6, R6, R13, 0x1f ;  /* 0x00001f0d06067589 */ /* 0x000e2800000e0000 */
[----:B------:R1:W2:Y:S01]  /*e520*/  SHFL.IDX PT, R5, R5, R12, 0x1f ;  /* 0x00001f0c05057589 */ /* 0x0002a200000e0000 */
[----:B0-----:R-:W-:-:S04]  /*e530*/  IABS R4, R6 ;  /* 0x0000000600047213 */ /* 0x001fc80000000000 */
[----:B------:R-:W0:Y:S08]  /*e540*/  I2F.RP R10, R4 ;  /* 0x00000004000a7306 */ /* 0x000e300000209400 */
[----:B0-----:R-:W0:Y:S02]  /*e550*/  MUFU.RCP R10, R10 ;  /* 0x0000000a000a7308 */ /* 0x001e240000001000 */
[----:B0-----:R-:W-:-:S06]  /*e560*/  VIADD R3, R10, 0xffffffe ;  /* 0x0ffffffe0a037836 */ /* 0x001fcc0000000000 */
[----:B------:R-:W0:Y:S01]  /*e570*/  F2I.FTZ.U32.TRUNC.NTZ R3, R3 ;  /* 0x0000000300037305 */ /* 0x000e22000021f000 */
[----:B-12---:R-:W-:Y:S05]  /*e580*/  @!P0 BRA `(.L_x_193) ;  /* 0x00000000000c8947 */ /* 0x006fea0003800000 */
[----:B------:R-:W-:-:S06]  /*e590*/  UIADD3 UR5, UR4, -0x1, URZ ;  /* 0xffffffff04057890 */ /* 0x000fcc000fffe03f */
[----:B------:R-:W-:-:S06]  /*e5a0*/  IMAD.U32 R8, RZ, RZ, UR5 ;  /* 0x00000005ff087e24 */ /* 0x000fcc000f8e00ff */
[----:B------:R1:W2:Y:S02]  /*e5b0*/  SHFL.IDX PT, R8, R9, R8, 0x1f ;  /* 0x00001f0809087589 */ /* 0x0002a400000e0000 */
.L_x_193:
[----:B--2---:R-:W-:Y:S01]  /*e5c0*/  IMAD R11, R8, R2, R11 ;  /* 0x00000002080b7224 */ /* 0x004fe200078e020b */
[----:B------:R-:W-:Y:S01]  /*e5d0*/  IABS R8, R5 ;  /* 0x0000000500087213 */ /* 0x000fe20000000000 */
[----:B01----:R-:W-:Y:S01]  /*e5e0*/  IMAD.MOV R9, RZ, RZ, -R3 ;  /* 0x000000ffff097224 */ /* 0x003fe200078e0a03 */
[----:B------:R-:W-:Y:S01]  /*e5f0*/  UIADD3 UR43, UR4, UR43, URZ ;  /* 0x0000002b042b7290 */ /* 0x000fe2000fffe03f */
[----:B------:R-:W-:Y:S01]  /*e600*/  IMAD.MOV.U32 R2, RZ, RZ, RZ ;  /* 0x000000ffff027224 */ /* 0x000fe200078e00ff */
[----:B------:R-:W0:Y:S01]  /*e610*/  I2F.RP R10, R8 ;  /* 0x00000008000a7306 */ /* 0x000e220000209400 */
[----:B------:R-:W-:Y:S01]  /*e620*/  IMAD R9, R9, R4, RZ ;  /* 0x0000000409097224 */ /* 0x000fe200078e02ff */
[----:B------:R1:W-:Y:S01]  /*e630*/  STL [R1+0x10], R11 ;  /* 0x0000100b01007387 */ /* 0x0003e20000100800 */
[----:B------:R-:W-:Y:S02]  /*e640*/  IMAD.IADD R7, R7, 0x1, -R11 ;  /* 0x0000000107077824 */ /* 0x000fe400078e0a0b */
[----:B------:R-:W-:Y:S01]  /*e650*/  IMAD.HI.U32 R2, R3, R9, R2 ;  /* 0x0000000903027227 */ /* 0x000fe200078e0002 */
[----:B------:R-:W-:-:S05]  /*e660*/  IABS R3, R6 ;  /* 0x0000000600037213 */ /* 0x000fca0000000000 */
[----:B------:R-:W-:Y:S01]  /*e670*/  IMAD.MOV R12, RZ, RZ, -R3 ;  /* 0x000000ffff0c7224 */ /* 0x000fe200078e0a03 */
[----:B-1----:R-:W-:Y:S01]  /*e680*/  IABS R11, R7 ;  /* 0x00000007000b7213 */ /* 0x002fe20000000000 */
[----:B0-----:R-:W0:Y:S04]  /*e690*/  MUFU.RCP R10, R10 ;  /* 0x0000000a000a7308 */ /* 0x001e280000001000 */
[----:B------:R-:W-:-:S04]  /*e6a0*/  IMAD.HI.U32 R9, R2, R11, RZ ;  /* 0x0000000b02097227 */ /* 0x000fc800078e00ff */
[----:B------:R-:W-:Y:S02]  /*e6b0*/  IMAD R11, R9, R12, R11 ;  /* 0x0000000c090b7224 */ /* 0x000fe400078e020b */
[----:B------:R-:W-:-:S03]  /*e6c0*/  IMAD.MOV.U32 R2, RZ, RZ, RZ ;  /* 0x000000ffff027224 */ /* 0x000fc600078e00ff */
[----:B------:R-:W-:Y:S01]  /*e6d0*/  ISETP.GT.U32.AND P1, PT, R4, R11, PT ;  /* 0x0000000b0400720c */ /* 0x000fe20003f24070 */
[----:B0-----:R-:W-:-:S06]  /*e6e0*/  VIADD R3, R10, 0xffffffe ;  /* 0x0ffffffe0a037836 */ /* 0x001fcc0000000000 */
[----:B------:R-:W0:Y:S06]  /*e6f0*/  F2I.FTZ.U32.TRUNC.NTZ R3, R3 ;  /* 0x0000000300037305 */ /* 0x000e2c000021f000 */
[----:B------:R-:W-:Y:S02]  /*e700*/  @!P1 IMAD.IADD R11, R11, 0x1, -R4 ;  /* 0x000000010b0b9824 */ /* 0x000fe400078e0a04 */
[----:B------:R-:W-:Y:S01]  /*e710*/  @!P1 VIADD R9, R9, 0x1 ;  /* 0x0000000109099836 */ /* 0x000fe20000000000 */
[----:B------:R-:W-:Y:S02]  /*e720*/  ISETP.NE.AND P1, PT, R6, RZ, PT ;  /* 0x000000ff0600720c */ /* 0x000fe40003f25270 */
[----:B------:R-:W-:Y:S01]  /*e730*/  ISETP.GE.U32.AND P0, PT, R11, R4, PT ;  /* 0x000000040b00720c */ /* 0x000fe20003f06070 */
[----:B0-----:R-:W-:-:S04]  /*e740*/  IMAD.MOV R11, RZ, RZ, -R3 ;  /* 0x000000ffff0b7224 */ /* 0x001fc800078e0a03 */
[----:B------:R-:W-:-:S08]  /*e750*/  IMAD R11, R11, R8, RZ ;  /* 0x000000080b0b7224 */ /* 0x000fd000078e02ff */
[----:B------:R-:W-:Y:S02]  /*e760*/  @P0 VIADD R9, R9, 0x1 ;  /* 0x0000000109090836 */ /* 0x000fe40000000000 */
[----:B------:R-:W-:Y:S01]  /*e770*/  IMAD.HI.U32 R4, R3, R11, R2 ;  /* 0x0000000b03047227 */ /* 0x000fe200078e0002 */
[----:B------:R-:W-:-:S04]  /*e780*/  LOP3.LUT R2, R7, R6, RZ, 0x3c, !PT ;  /* 0x0000000607027212 */ /* 0x000fc800078e3cff */
[----:B------:R-:W-:Y:S02]  /*e790*/  ISETP.GE.AND P2, PT, R2, RZ, PT ;  /* 0x000000ff0200720c */ /* 0x000fe40003f46270 */
[----:B------:R-:W-:-:S05]  /*e7a0*/  IABS R2, R5 ;  /* 0x0000000500027213 */ /* 0x000fca0000000000 */
[----:B------:R-:W-:-:S06]  /*e7b0*/  IMAD.MOV R2, RZ, RZ, -R2 ;  /* 0x000000ffff027224 */ /* 0x000fcc00078e0a02 */
[----:B------:R-:W-:Y:S01]  /*e7c0*/  @!P2 IMAD.MOV R9, RZ, RZ, -R9 ;  /* 0x000000ffff09a224 */ /* 0x000fe200078e0a09 */
[----:B------:R-:W-:-:S04]  /*e7d0*/  @!P1 LOP3.LUT R9, RZ, R6, RZ, 0x33, !PT ;  /* 0x00000006ff099212 */ /* 0x000fc800078e33ff */
[-C--:B------:R-:W-:Y:S01]  /*e7e0*/  IABS R3, R9.reuse ;  /* 0x0000000900037213 */ /* 0x080fe20000000000 */
[----:B------:R-:W-:-:S04]  /*e7f0*/  IMAD R6, R6, R9, RZ ;  /* 0x0000000906067224 */ /* 0x000fc800078e02ff */
[----:B------:R-:W-:-:S04]  /*e800*/  IMAD.HI.U32 R4, R4, R3, RZ ;  /* 0x0000000304047227 */ /* 0x000fc800078e00ff */
[----:B------:R-:W-:Y:S01]  /*e810*/  IMAD R3, R4, R2, R3 ;  /* 0x0000000204037224 */ /* 0x000fe200078e0203 */
[----:B------:R-:W-:-:S04]  /*e820*/  LOP3.LUT R2, R9, R5, RZ, 0x3c, !PT ;  /* 0x0000000509027212 */ /* 0x000fc800078e3cff */
[----:B------:R-:W-:Y:S02]  /*e830*/  ISETP.GT.U32.AND P1, PT, R8, R3, PT ;  /* 0x000000030800720c */ /* 0x000fe40003f24070 */
[----:B------:R-:W-:-:S11]  /*e840*/  ISETP.GE.AND P2, PT, R2, RZ, PT ;  /* 0x000000ff0200720c */ /* 0x000fd60003f46270 */
[----:B------:R-:W-:Y:S02]  /*e850*/  @!P1 IMAD.IADD R3, R3, 0x1, -R8 ;  /* 0x0000000103039824 */ /* 0x000fe400078e0a08 */
[----:B------:R-:W-:Y:S01]  /*e860*/  @!P1 VIADD R4, R4, 0x1 ;  /* 0x0000000104049836 */ /* 0x000fe20000000000 */
[----:B------:R-:W-:Y:S02]  /*e870*/  ISETP.NE.AND P1, PT, R5, RZ, PT ;  /* 0x000000ff0500720c */ /* 0x000fe40003f25270 */
[----:B------:R-:W-:Y:S01]  /*e880*/  ISETP.GE.U32.AND P0, PT, R3, R8, PT ;  /* 0x000000080300720c */ /* 0x000fe20003f06070 */
[----:B------:R-:W-:-:S12]  /*e890*/  IMAD.IADD R3, R7, 0x1, -R6 ;  /* 0x0000000107037824 */ /* 0x000fd800078e0a06 */
[----:B------:R-:W-:-:S04]  /*e8a0*/  @P0 VIADD R4, R4, 0x1 ;  /* 0x0000000104040836 */ /* 0x000fc80000000000 */
[----:B------:R-:W-:Y:S01]  /*e8b0*/  @!P2 IMAD.MOV R4, RZ, RZ, -R4 ;  /* 0x000000ffff04a224 */ /* 0x000fe200078e0a04 */
[----:B------:R-:W-:-:S05]  /*e8c0*/  @!P1 LOP3.LUT R4, RZ, R5, RZ, 0x33, !PT ;  /* 0x00000005ff049212 */ /* 0x000fca00078e33ff */
[--C-:B------:R-:W-:Y:S02]  /*e8d0*/  IMAD.MOV R2, RZ, RZ, -R4.reuse ;  /* 0x000000ffff027224 */ /* 0x100fe400078e0a04 */
[C---:B------:R-:W-:Y:S02]  /*e8e0*/  IMAD R4, R5.reuse, 0x1000000, R4 ;  /* 0x0100000005047824 */ /* 0x040fe400078e0204 */
[----:B------:R-:W-:-:S04]  /*e8f0*/  IMAD R9, R5, R2, R9 ;  /* 0x0000000205097224 */ /* 0x000fc800078e0209 */
[----:B------:R-:W-:-:S05]  /*e900*/  IMAD R2, R9, 0x10000, R4 ;  /* 0x0001000009027824 */ /* 0x000fca00078e0204 */
[----:B------:R0:W-:Y:S04]  /*e910*/  STL [R1+0x18], R2 ;  /* 0x0000180201007387 */ /* 0x0001e80000100800 */
[----:B------:R0:W-:Y:S01]  /*e920*/  STL [R1+0x14], R3 ;  /* 0x0000140301007387 */ /* 0x0001e20000100800 */
[----:B------:R-:W-:Y:S05]  /*e930*/  BRA `(.L_x_194) ;  /* 0x00000000000c7947 */ /* 0x000fea0003800000 */
.L_x_191:
[----:B------:R1:W-:Y:S04]  /*e940*/  STL [R1+0x10], R7 ;  /* 0x0000100701007387 */ /* 0x0003e80000100800 */
[----:B------:R1:W-:Y:S04]  /*e950*/  STL [R1+0x14], RZ ;  /* 0x000014ff01007387 */ /* 0x0003e80000100800 */
[----:B------:R1:W-:Y:S02]  /*e960*/  STL [R1+0x18], RZ ;  /* 0x000018ff01007387 */ /* 0x0003e40000100800 */
.L_x_194:
[----:B------:R-:W2:Y:S04]  /*e970*/  LDL R4, [R1+0x10] ;  /* 0x0000100001047983 */ /* 0x000ea80000100800 */
[----:B------:R-:W2:Y:S04]  /*e980*/  LDL R5, [R1+0x14] ;  /* 0x0000140001057983 */ /* 0x000ea80000100800 */
[----:B------:R-:W2:Y:S01]  /*e990*/  LDL R6, [R1+0x18] ;  /* 0x0000180001067983 */ /* 0x000ea20000100800 */
[----:B------:R-:W-:Y:S01]  /*e9a0*/  ISETP.NE.AND P0, PT, R0, RZ, PT ;  /* 0x000000ff0000720c */ /* 0x000fe20003f05270 */
[----:B0-----:R-:W-:-:S12]  /*e9b0*/  IMAD.U32 R2, RZ, RZ, UR43 ;  /* 0x0000002bff027e24 */ /* 0x001fd8000f8e00ff */
[----:B------:R-:W0:Y:S01]  /*e9c0*/  @!P0 S2R R3, SR_CgaCtaId ;  /* 0x0000000000038919 */ /* 0x000e220000008800 */
[----:B------:R-:W-:Y:S01]  /*e9d0*/  @!P0 MOV R0, 0x400 ;  /* 0x0000040000008802 */ /* 0x000fe20000000f00 */
[----:B-1----:R-:W-:-:S03]  /*e9e0*/  @!P0 IMAD.MOV.U32 R7, RZ, RZ, R2 ;  /* 0x000000ffff078224 */ /* 0x002fc600078e0002 */
[----:B0-----:R-:W-:-:S05]  /*e9f0*/  @!P0 LEA R0, R3, R0, 0x18 ;  /* 0x0000000003008211 */ /* 0x001fca00078ec0ff */
[----:B--2---:R2:W-:Y:S01]  /*ea00*/  @!P0 STS.128 [R0+0x2e8d0], R4 ;  /* 0x02e8d00400008388 */ /* 0x0045e20000000c00 */
[----:B------:R-:W-:Y:S06]  /*ea10*/  BAR.ARV 0x5, 0x180 ;  /* 0x0146000000007b1d */ /* 0x000fec0000002000 */
.L_x_189:
[----:B--2---:R-:W-:Y:S01]  /*ea20*/  IMAD.MOV.U32 R0, RZ, RZ, 0x1 ;  /* 0x00000001ff007424 */ /* 0x004fe200078e00ff */
[----:B------:R-:W-:Y:S01]  /*ea30*/  ULDC UR4, c[0x0][0xc3c] ;  /* 0x00030f0000047ab9 */ /* 0x000fe20000000800 */
[----:B------:R2:W-:Y:S01]  /*ea40*/  STL [R1], RZ ;  /* 0x000000ff01007387 */ /* 0x0005e20000100800 */
[----:B------:R-:W-:-:S03]  /*ea50*/  UISETP.GE.AND UP0, UPT, UR43, UR4, UPT ;  /* 0x000000042b00728c */ /* 0x000fc6000bf06270 */
[----:B------:R2:W-:Y:S03]  /*ea60*/  STL [R1+0x4], R0 ;  /* 0x0000040001007387 */ /* 0x0005e60000100800 */
[----:B------:R-:W-:Y:S01]  /*ea70*/  PLOP3.LUT P0, PT, PT, PT, UP0, 0x80, 0x0 ;  /* 0x000000000000781c */ /* 0x000fe20003f0f008 */
[----:B------:R2:W-:-:S12]  /*ea80*/  STL [R1+0x30], RZ ;  /* 0x000030ff01007387 */ /* 0x0005d80000100800 */
[----:B--2---:R-:W-:Y:S05]  /*ea90*/  @P0 BRA `(.L_x_195) ;  /* 0x0000004800800947 */ /* 0x004fea0003800000 */
[----:B-1----:R-:W1:Y:S01]  /*eaa0*/  S2R R6, SR_TID.X ;  /* 0x0000000000067919 */ /* 0x002e620000002100 */
[----:B------:R-:W2:Y:S01]  /*eab0*/  S2UR UR5, SR_CgaCtaId ;  /* 0x00000000000579c3 */ /* 0x000ea20000008800 */
[----:B------:R-:W-:Y:S01]  /*eac0*/  UMOV UR4, 0x400 ;  /* 0x0000040000047882 */ /* 0x000fe20000000000 */
[----:B------:R-:W-:Y:S01]  /*ead0*/  ULDC UR41, c[0x0][0xc] ;  /* 0x0000030000297ab9 */ /* 0x000fe20000000800 */
[----:B------:R-:W-:Y:S02]  /*eae0*/  ULOP3.LUT UR39, UR38, 0x1, URZ, 0xfc, !UPT ;  /* 0x0000000126277892 */ /* 0x000fe4000f8efc3f */
[----:B------:R-:W-:Y:S01]  /*eaf0*/  ULOP3.LUT UR42, UR38, 0x2, URZ, 0xfc, !UPT ;  /* 0x00000002262a7892 */ /* 0x000fe2000f8efc3f */
[----:B------:R-:W-:Y:S01]  /*eb00*/  ULDC.64 UR52, c[0x0][0x198] ;  /* 0x0000660000347ab9 */ /* 0x000fe20000000a00 */
[----:B--2---:R-:W-:-:S06]  /*eb10*/  ULEA UR4, UR5, UR4, 0x18 ;  /* 0x0000000405047291 */ /* 0x004fcc000f8ec03f */
[----:B------:R-:W-:Y:S01]  /*eb20*/  IMAD.U32 R18, RZ, RZ, UR4 ;  /* 0x00000004ff127e24 */ /* 0x000fe2000f8e00ff */
[C---:B-1----:R-:W-:Y:S01]  /*eb30*/  LOP3.LUT R4, R6.reuse, 0x7f, RZ, 0xc0, !PT ;  /* 0x0000007f06047812 */ /* 0x042fe200078ec0ff */
[C---:B------:R-:W-:Y:S01]  /*eb40*/  IMAD.SHL.U32 R0, R6.reuse, 0x20, RZ ;  /* 0x0000002006007824 */ /* 0x040fe200078e00ff */
[C---:B------:R-:W-:Y:S01]  /*eb50*/  LOP3.LUT P0, RZ, R6.reuse, 0x4, RZ, 0xc0, !PT ;  /* 0x0000000406ff7812 */ /* 0x040fe2000780c0ff */
[----:B------:R-:W-:Y:S01]  /*eb60*/  IMAD.SHL.U32 R5, R6, 0x4, RZ ;  /* 0x0000000406057824 */ /* 0x000fe200078e00ff */
[----:B------:R-:W-:Y:S02]  /*eb70*/  SHF.R.U32.HI R3, RZ, 0x5, R4 ;  /* 0x00000005ff037819 */ /* 0x000fe40000011604 */
[----:B0-----:R-:W-:-:S04]  /*eb80*/  LOP3.LUT R2, R0, 0x80, RZ, 0xc0, !PT ;  /* 0x0000008000027812 */ /* 0x001fc800078ec0ff */
[----:B------:R-:W-:-:S04]  /*eb90*/  LOP3.LUT R2, R2, 0x10, R6, 0xf8, !PT ;  /* 0x0000001002027812 */ /* 0x000fc800078ef806 */
[----:B------:R-:W-:Y:S02]  /*eba0*/  LOP3.LUT R5, R2, 0x10, R5, 0x78, !PT ;  /* 0x0000001002057812 */ /* 0x000fe400078e7805 */
[C---:B------:R-:W-:Y:S02]  /*ebb0*/  LOP3.LUT R2, R0.reuse, 0x60, RZ, 0xc0, !PT ;  /* 0x0000006000027812 */ /* 0x040fe400078ec0ff */
[----:B------:R-:W-:-:S03]  /*ebc0*/  LOP3.LUT R0, R0, 0x100, RZ, 0xc0, !PT ;  /* 0x0000010000007812 */ /* 0x000fc600078ec0ff */
[----:B------:R-:W-:-:S05]  /*ebd0*/  IMAD R2, R3, 0x200, R2 ;  /* 0x0000020003027824 */ /* 0x000fca00078e0202 */
[----:B------:R-:W-:Y:S01]  /*ebe0*/  IADD3 R5, R5, R2, R0 ;  /* 0x0000000205057210 */ /* 0x000fe20007ffe000 */
[----:B------:R-:W-:-:S04]  /*ebf0*/  IMAD.SHL.U32 R2, R6, 0x80, RZ ;  /* 0x0000008006027824 */ /* 0x000fc800078e00ff */
[----:B------:R0:W-:Y:S01]  /*ec00*/  STL [R1+0x20], R5 ;  /* 0x0000200501007387 */ /* 0x0001e20000100800 */
[----:B------:R-:W-:-:S05]  /*ec10*/  LOP3.LUT R0, R2, 0x380, RZ, 0xc0, !PT ;  /* 0x0000038002007812 */ /* 0x000fca00078ec0ff */
[----:B------:R-:W-:Y:S02]  /*ec20*/  IMAD R3, R3, 0x10, R0 ;  /* 0x0000001003037824 */ /* 0x000fe400078e0200 */
[----:B------:R-:W-:-:S05]  /*ec30*/  IMAD.SHL.U32 R0, R6, 0x10, RZ ;  /* 0x0000001006007824 */ /* 0x000fca00078e00ff */
[----:B------:R-:W-:-:S04]  /*ec40*/  LOP3.LUT R3, R3, 0x70, R0, 0x78, !PT ;  /* 0x0000007003037812 */ /* 0x000fc800078e7800 */
[----:B0-----:R-:W-:Y:S01]  /*ec50*/  LOP3.LUT R5, R3, 0xc00, R2, 0xf8, !PT ;  /* 0x00000c0003057812 */ /* 0x001fe200078ef802 */
[----:B------:R-:W-:Y:S01]  /*ec60*/  IMAD.SHL.U32 R3, R6, 0x2, RZ ;  /* 0x0000000206037824 */ /* 0x000fe200078e00ff */
[----:B------:R-:W-:-:S03]  /*ec70*/  LOP3.LUT R2, R0, 0x3f0, RZ, 0xc0, !PT ;  /* 0x000003f000027812 */ /* 0x000fc600078ec0ff */
[----:B------:R-:W-:Y:S01]  /*ec80*/  STL [R1+0x24], R5 ;  /* 0x0000240501007387 */ /* 0x000fe20000100800 */
[----:B------:R-:W-:Y:S01]  /*ec90*/  LOP3.LUT R3, R2, 0x70, R3, 0x78, !PT ;  /* 0x0000007002037812 */ /* 0x000fe200078e7803 */
[----:B------:R-:W-:Y:S01]  /*eca0*/  IMAD.SHL.U32 R2, R4, 0x10, RZ ;  /* 0x0000001004027824 */ /* 0x000fe200078e00ff */
[----:B------:R-:W-:-:S04]  /*ecb0*/  SHF.R.U32.HI R4, RZ, 0x3, R4 ;  /* 0x00000003ff047819 */ /* 0x000fc80000011604 */
[----:B------:R-:W-:Y:S01]  /*ecc0*/  LOP3.LUT R3, R3, 0x400, R2, 0xf8, !PT ;  /* 0x0000040003037812 */ /* 0x000fe200078ef802 */
[----:B------:R-:W-:Y:S01]  /*ecd0*/  IMAD.MOV.U32 R2, RZ, RZ, 0x40 ;  /* 0x00000040ff027424 */ /* 0x000fe200078e00ff */
[----:B------:R-:W-:Y:S01]  /*ece0*/  LOP3.LUT R4, R4, 0x70, R0, 0xf8, !PT ;  /* 0x0000007004047812 */ /* 0x000fe200078ef800 */
[----:B------:R-:W-:-:S03]  /*ecf0*/  IMAD.MOV.U32 R0, RZ, RZ, 0x1 ;  /* 0x00000001ff007424 */ /* 0x000fc600078e00ff */
[----:B------:R-:W-:-:S05]  /*ed00*/  SEL R2, R2, 0xffffffc0, !P0 ;  /* 0xffffffc002027807 */ /* 0x000fca0004000000 */
[----:B------:R0:W-:Y:S02]  /*ed10*/  STL [R1+0x28], R2 ;  /* 0x0000280201007387 */ /* 0x0001e40000100800 */
[----:B0-----:R-:W-:-:S05]  /*ed20*/  IMAD.IADD R2, R18, 0x1, R3 ;  /* 0x0000000112027824 */ /* 0x001fca00078e0203 */
[----:B------:R0:W-:Y:S04]  /*ed30*/  STL [R1+0x2c], R2 ;  /* 0x00002c0201007387 */ /* 0x0001e80000100800 */
[----:B------:R0:W-:Y:S04]  /*ed40*/  STL [R1+0x30], RZ ;  /* 0x000030ff01007387 */ /* 0x0001e80000100800 */
[----:B------:R0:W-:Y:S04]  /*ed50*/  STL [R1+0x4], R0 ;  /* 0x0000040001007387 */ /* 0x0001e80000100800 */
[----:B------:R0:W-:Y:S02]  /*ed60*/  STL [R1], RZ ;  /* 0x000000ff01007387 */ /* 0x0001e40000100800 */
.L_x_261:
[----:B------:R-:W-:Y:S01]  /*ed70*/  ULDC.64 UR4, c[0x0][0xc88] ;  /* 0x0003220000047ab9 */ /* 0x000fe20000000a00 */
[----:B------:R-:W-:Y:S01]  /*ed80*/  ULDC.64 UR6, c[0x0][0xa18] ;  /* 0x0002860000067ab9 */ /* 0x000fe20000000a00 */
[----:B------:R-:W-:Y:S01]  /*ed90*/  UIMAD.WIDE UR4, UR43, 0x4, UR4 ;  /* 0x000000042b0478a5 */ /* 0x000fe2000f8e0204 */
[----:B------:R-:W2:Y:S01]  /*eda0*/  LDL.LU R10, [R1+0x18] ;  /* 0x00001800010a7983 */ /* 0x000ea20000300800 */
[----:B------:R-:W-:Y:S01]  /*edb0*/  ULDC UR8, c[0x0][0x288] ;  /* 0x0000a20000087ab9 */ /* 0x000fe20000000800 */
[----:B-1----:R-:W1:Y:S03]  /*edc0*/  LDC R9, c[0x0][0x2f0] ;  /* 0x0000bc00ff097b82 */ /* 0x002e660000000800 */
[----:B0-----:R-:W-:Y:S02]  /*edd0*/  IMAD.U32 R2, RZ, RZ, UR4 ;  /* 0x00000004ff027e24 */ /* 0x001fe4000f8e00ff */
[----:B------:R-:W-:Y:S01]  /*ede0*/  IMAD.U32 R3, RZ, RZ, UR5 ;  /* 0x00000005ff037e24 */ /* 0x000fe2000f8e00ff */
[----:B------:R-:W-:Y:S01]  /*edf0*/  UISETP.NE.U32.AND UP0, UPT, UR6, URZ, UPT ;  /* 0x0000003f0600728c */ /* 0x000fe2000bf05070 */
[----:B------:R-:W-:-:S03]  /*ee00*/  ULDC.64 UR4, c[0x0][0xa28] ;  /* 0x00028a0000047ab9 */ /* 0x000fc60000000a00 */
[----:B------:R-:W3:Y:S01]  /*ee10*/  LDG.E R2, desc[UR50][R2.64] ;  /* 0x0000003202027981 */ /* 0x000ee2000c1e1900 */
[----:B------:R-:W-:Y:S01]  /*ee20*/  UISETP.NE.AND.EX UP0, UPT, UR7, URZ, UPT, UP0 ;  /* 0x0000003f0700728c */ /* 0x000fe2000bf05300 */
[----:B------:R-:W-:Y:S01]  /*ee30*/  IMAD.U32 R19, RZ, RZ, UR8 ;  /* 0x00000008ff137e24 */ /* 0x000fe2000f8e00ff */
[----:B------:R-:W-:Y:S01]  /*ee40*/  UISETP.NE.U32.AND UP1, UPT, UR4, URZ, UPT ;  /* 0x0000003f0400728c */ /* 0x000fe2000bf25070 */
[----:B------:R-:W-:-:S03]  /*ee50*/  ULDC.64 UR8, c[0x0][0xa08] ;  /* 0x0002820000087ab9 */ /* 0x000fc60000000a00 */
[----:B------:R-:W-:Y:S01]  /*ee60*/  UISETP.NE.AND.EX UP1, UPT, UR5, URZ, UPT, UP1 ;  /* 0x0000003f0500728c */ /* 0x000fe2000bf25310 */
[----:B------:R-:W-:-:S05]  /*ee70*/  PLOP3.LUT P3, PT, PT, PT, UP0, 0x80, 0x0 ;  /* 0x000000000000781c */ /* 0x000fca0003f6f008 */
[----:B------:R-:W-:Y:S02]  /*ee80*/  PLOP3.LUT P4, PT, PT, PT, UP1, 0x80, 0x0 ;  /* 0x000000000000781c */ /* 0x000fe40003f8f018 */
[----:B------:R-:W-:-:S04]  /*ee90*/  ISETP.NE.U32.AND P2, PT, RZ, UR8, PT ;  /* 0x00000008ff007c0c */ /* 0x000fc8000bf45070 */
[----:B------:R-:W-:Y:S02]  /*eea0*/  ISETP.NE.AND.EX P2, PT, RZ, UR9, PT, P2 ;  /* 0x00000009ff007c0c */ /* 0x000fe4000bf45320 */
[----:B---3--:R-:W-:Y:S02]  /*eeb0*/  R2UR UR45, R2 ;  /* 0x00000000022d72ca */ /* 0x008fe400000e0000 */
[----:B------:R-:W0:Y:S11]  /*eec0*/  LDC.64 R2, c[0x0][0x418] ;  /* 0x00010600ff027b82 */ /* 0x000e360000000a00 */
[----:B------:R-:W-:-:S02]  /*eed0*/  USHF.R.S32.HI UR46, URZ, 0x1f, UR45 ;  /* 0x0000001f3f2e7899 */ /* 0x000fc4000801142d */
[----:B------:R-:W-:Y:S02]  /*eee0*/  USHF.L.U32 UR47, UR45, 0x2, URZ ;  /* 0x000000022d2f7899 */ /* 0x000fe4000800063f */
[----:B------:R-:W-:Y:S02]  /*eef0*/  USHF.L.U64.HI UR48, UR45, 0x2, UR46 ;  /* 0x000000022d307899 */ /* 0x000fe4000801022e */
[----:B------:R-:W-:Y:S02]  /*ef00*/  @UP0 UIADD3 UR6, UP3, UR47, UR6, URZ ;  /* 0x000000062f060290 */ /* 0x000fe4000ff7e03f */
[----:B------:R-:W-:Y:S02]  /*ef10*/  @UP1 ULEA UR4, UP2, UR45, UR4, 0x2 ;  /* 0x000000042d041291 */ /* 0x000fe4000f84103f */
[----:B------:R-:W-:Y:S02]  /*ef20*/  @UP0 UIADD3.X UR7, UR48, UR7, URZ, UP3, !UPT ;  /* 0x0000000730070290 */ /* 0x000fe40009ffe43f */
[----:B------:R-:W-:Y:S01]  /*ef30*/  IMAD.U32 R4, RZ, RZ, UR6 ;  /* 0x00000006ff047e24 */ /* 0x000fe2000f8e00ff */
[----:B------:R-:W-:-:S03]  /*ef40*/  @UP1 ULEA.HI.X UR5, UR45, UR5, UR46, 0x2, UP2 ;  /* 0x000000052d051291 */ /* 0x000fc600090f142e */
[----:B------:R-:W-:Y:S01]  /*ef50*/  IMAD.U32 R5, RZ, RZ, UR7 ;  /* 0x00000007ff057e24 */ /* 0x000fe2000f8e00ff */
[----:B------:R-:W-:Y:S02]  /*ef60*/  ULDC.64 UR6, c[0x0][0xa00] ;  /* 0x0002800000067ab9 */ /* 0x000fe40000000a00 */
[----:B------:R-:W-:Y:S02]  /*ef70*/  ISETP.NE.U32.AND P0, PT, RZ, UR6, PT ;  /* 0x00000006ff007c0c */ /* 0x000fe4000bf05070 */
[----:B------:R3:W5:Y:S01]  /*ef80*/  @P3 LDG.E R19, desc[UR50][R4.64] ;  /* 0x0000003204133981 */ /* 0x000762000c1e1900 */
[----:B0-----:R-:W-:Y:S02]  /*ef90*/  ISETP.NE.U32.AND P1, PT, R2, RZ, PT ;  /* 0x000000ff0200720c */ /* 0x001fe40003f25070 */
[----:B------:R-:W-:Y:S01]  /*efa0*/  ISETP.NE.AND.EX P0, PT, RZ, UR7, PT, P0 ;  /* 0x00000007ff007c0c */ /* 0x000fe2000bf05300 */
[----:B---3--:R-:W-:Y:S01]  /*efb0*/  IMAD.U32 R4, RZ, RZ, UR4 ;  /* 0x00000004ff047e24 */ /* 0x008fe2000f8e00ff */
[----:B------:R-:W-:Y:S01]  /*efc0*/  UIADD3 UR4, UP0, UR47, UR6, URZ ;  /* 0x000000062f047290 */ /* 0x000fe2000ff1e03f */
[----:B------:R-:W-:Y:S01]  /*efd0*/  IMAD.U32 R5, RZ, RZ, UR5 ;  /* 0x00000005ff057e24 */ /* 0x000fe2000f8e00ff */
[----:B------:R-:W-:-:S02]  /*efe0*/  UIADD3 UR6, UP1, UR47, UR8, URZ ;  /* 0x000000082f067290 */ /* 0x000fc4000ff3e03f */
[----:B------:R-:W-:Y:S02]  /*eff0*/  UIADD3.X UR5, UR48, UR7, URZ, UP0, !UPT ;  /* 0x0000000730057290 */ /* 0x000fe400087fe43f */
[----:B------:R-:W-:Y:S01]  /*f000*/  UIADD3.X UR7, UR48, UR9, URZ, UP1, !UPT ;  /* 0x0000000930077290 */ /* 0x000fe20008ffe43f */
[----:B------:R0:W3:Y:S01]  /*f010*/  @P4 LDG.E R0, desc[UR50][R4.64] ;  /* 0x0000003204004981 */ /* 0x0000e2000c1e1900 */
[----:B------:R-:W-:-:S04]  /*f020*/  IMAD.U32 R6, RZ, RZ, UR6 ;  /* 0x00000006ff067e24 */ /* 0x000fc8000f8e00ff */
[----:B------:R-:W-:Y:S02]  /*f030*/  IMAD.U32 R7, RZ, RZ, UR7 ;  /* 0x00000007ff077e24 */ /* 0x000fe4000f8e00ff */
[----:B0-----:R-:W-:-:S03]  /*f040*/  IMAD.U32 R4, RZ, RZ, UR4 ;  /* 0x00000004ff047e24 */ /* 0x001fc6000f8e00ff */
[----:B------:R-:W4:Y:S01]  /*f050*/  @P2 LDG.E R8, desc[UR50][R6.64] ;  /* 0x0000003206082981 */ /* 0x000f22000c1e1900 */
[----:B------:R-:W-:-:S05]  /*f060*/  IMAD.U32 R5, RZ, RZ, UR5 ;  /* 0x00000005ff057e24 */ /* 0x000fca000f8e00ff */
[----:B------:R-:W4:Y:S01]  /*f070*/  @P0 LDG.E R2, desc[UR50][R4.64] ;  /* 0x0000003204020981 */ /* 0x000f22000c1e1900 */
[----:B------:R-:W-:Y:S02]  /*f080*/  ISETP.NE.AND.EX P1, PT, R3, RZ, PT, P1 ;  /* 0x000000ff0300720c */ /* 0x000fe40003f25310 */
[----:B------:R-:W0:Y:S01]  /*f090*/  LDC R3, c[0x0][0x424] ;  /* 0x00010900ff037b82 */ /* 0x000e220000000800 */
[----:B------:R-:W-:Y:S01]  /*f0a0*/  UMOV UR4, URZ ;  /* 0x0000003f00047c82 */ /* 0x000fe20008000000 */
[----:B------:R-:W-:Y:S01]  /*f0b0*/  UMOV UR44, URZ ;  /* 0x0000003f002c7c82 */ /* 0x000fe20008000000 */
[----:B------:R-:W-:Y:S01]  /*f0c0*/  UMOV UR40, URZ ;  /* 0x0000003f00287c82 */ /* 0x000fe20008000000 */
[----:B--2---:R-:W-:Y:S02]  /*f0d0*/  R2UR UR36, R10 ;  /* 0x000000000a2472ca */ /* 0x004fe400000e0000 */
[----:B---3--:R-:W-:Y:S02]  /*f0e0*/  @P4 R2UR UR4, R0 ;  /* 0x00000000000442ca */ /* 0x008fe400000e0000 */
[----:B------:R-:W-:-:S04]  /*f0f0*/  LOP3.LUT R0, R10, 0xff000000, RZ, 0xc0, !PT ;  /* 0xff0000000a007812 */ /* 0x000fc800078ec0ff */
[----:B------:R-:W-:Y:S02]  /*f100*/  SHF.R.U32.HI R0, RZ, 0x8, R0 ;  /* 0x00000008ff007819 */ /* 0x000fe40000011600 */
[----:B----4-:R-:W-:Y:S02]  /*f110*/  @P2 R2UR UR40, R8 ;  /* 0x00000000082822ca */ /* 0x010fe400000e0000 */
[----:B------:R-:W-:Y:S02]  /*f120*/  @P0 R2UR UR44, R2 ;  /* 0x00000000022c02ca */ /* 0x000fe400000e0000 */
[----:B------:R-:W-:-:S04]  /*f130*/  LOP3.LUT R2, R10, 0xff0000, RZ, 0xc0, !PT ;  /* 0x00ff00000a027812 */ /* 0x000fc800078ec0ff */
[----:B------:R-:W-:Y:S01]  /*f140*/  LEA.HI R0, R2, R0, RZ, 0x10 ;  /* 0x0000000002007211 */ /* 0x000fe200078f80ff */
[----:B01----:R-:W-:Y:S08]  /*f150*/  @P3 BRA `(.L_x_196) ;  /* 0x0000000000103947 */ /* 0x003ff00003800000 */
[----:B------:R-:W-:Y:S05]  /*f160*/  @!P0 BRA `(.L_x_196) ;  /* 0x00000000000c8947 */ /* 0x000fea0003800000 */
[----:B-----5:R-:W2:Y:S04]  /*f170*/  LDG.E R19, desc[UR50][R4.64] ;  /* 0x0000003204137981 */ /* 0x020ea8000c1e1900 */
[----:B------:R-:W2:Y:S02]  /*f180*/  LDG.E R4, desc[UR50][R4.64+0x4] ;  /* 0x0000043204047981 */ /* 0x000ea4000c1e1900 */
[----:B--2---:R-:W-:-:S07]  /*f190*/  IMAD.IADD R19, R4, 0x1, -R19 ;  /* 0x0000000104137824 */ /* 0x004fce00078e0a13 */
.L_x_196:
[----:B------:R-:W-:Y:S01]  /*f1a0*/  SEL R3, R3, 0x1, P1 ;  /* 0x0000000103037807 */ /* 0x000fe20000800000 */
[----:B------:R-:W-:Y:S01]  /*f1b0*/  ULDC.64 UR6, c[0x0][0xa20] ;  /* 0x0002880000067ab9 */ /* 0x000fe20000000a00 */
[----:B------:R-:W-:Y:S01]  /*f1c0*/  ULOP3.LUT UR36, UR36, 0xffff, URZ, 0xc0, !UPT ;  /* 0x0000ffff24247892 */ /* 0x000fe2000f8ec03f */
[----:B------:R-:W-:Y:S01]  /*f1d0*/  ISETP.NE.U32.AND P0, PT, RZ, UR6, PT ;  /* 0x00000006ff007c0c */ /* 0x000fe2000bf05070 */
[----:B------:R-:W-:Y:S01]  /*f1e0*/  UIADD3 UR40, UR40, UR4, URZ ;  /* 0x0000000428287290 */ /* 0x000fe2000fffe03f */
[----:B------:R-:W-:Y:S02]  /*f1f0*/  IMAD R2, R3, R9, RZ ;  /* 0x0000000903027224 */ /* 0x000fe400078e02ff */
[----:B------:R-:W-:Y:S01]  /*f200*/  IMAD.U32 R3, RZ, RZ, UR45 ;  /* 0x0000002dff037e24 */ /* 0x000fe2000f8e00ff */
[----:B------:R-:W-:-:S04]  /*f210*/  ISETP.NE.AND.EX P0, PT, RZ, UR7, PT, P0 ;  /* 0x00000007ff007c0c */ /* 0x000fc8000bf05300 */
[----:B------:R0:W-:Y:S09]  /*f220*/  STL [R1+0x8], R3 ;  /* 0x0000080301007387 */ /* 0x0001f20000100800 */
[----:B------:R-:W-:Y:S05]  /*f230*/  @!P0 BRA `(.L_x_197) ;  /* 0x0000000000188947 */ /* 0x000fea0003800000 */
[----:B------:R-:W-:-:S04]  /*f240*/  UIADD3 UR5, UP0, UR47, UR6, URZ ;  /* 0x000000062f057290 */ /* 0x000fc8000ff1e03f */
[----:B------:R-:W-:Y:S02]  /*f250*/  UIADD3.X UR6, UR48, UR7, URZ, UP0, !UPT ;  /* 0x0000000730067290 */ /* 0x000fe400087fe43f */
[----:B------:R-:W-:-:S04]  /*f260*/  IMAD.U32 R2, RZ, RZ, UR5 ;  /* 0x00000005ff027e24 */ /* 0x000fc8000f8e00ff */
[----:B0-----:R-:W-:-:S05]  /*f270*/  IMAD.U32 R3, RZ, RZ, UR6 ;  /* 0x00000006ff037e24 */ /* 0x001fca000f8e00ff */
[----:B------:R0:W5:Y:S01]  /*f280*/  LDG.E R2, desc[UR50][R2.64] ;  /* 0x0000003202027981 */ /* 0x000162000c1e1900 */
[----:B------:R-:W-:Y:S05]  /*f290*/  BRA `(.L_x_198) ;  /* 0x0000000000107947 */ /* 0x000fea0003800000 */
.L_x_197:
[----:B------:R-:W-:Y:S05]  /*f2a0*/  @!P2 BRA `(.L_x_198) ;  /* 0x00000000000ca947 */ /* 0x000fea0003800000 */
[----:B------:R-:W2:Y:S04]  /*f2b0*/  LDG.E R2, desc[UR50][R6.64] ;  /* 0x0000003206027981 */ /* 0x000ea8000c1e1900 */
[----:B------:R-:W2:Y:S02]  /*f2c0*/  LDG.E R6, desc[UR50][R6.64+0x4] ;  /* 0x0000043206067981 */ /* 0x000ea4000c1e1900 */
[----:B--2---:R-:W-:-:S07]  /*f2d0*/  IMAD.IADD R2, R6, 0x1, -R2 ;  /* 0x0000000106027824 */ /* 0x004fce00078e0a02 */
.L_x_198:
[----:B-----5:R-:W-:-:S04]  /*f2e0*/  VIADD R2, R2, -UR4 ;  /* 0x8000000402027c36 */ /* 0x020fc80008000000 */
[C---:B0-----:R-:W-:Y:S01]  /*f2f0*/  VIADD R3, R2.reuse, 0xdf ;  /* 0x000000df02037836 */ /* 0x041fe20000000000 */
[----:B------:R-:W-:Y:S01]  /*f300*/  ISETP.GE.AND P0, PT, R2, 0x1, PT ;  /* 0x000000010200780c */ /* 0x000fe20003f06270 */
[----:B------:R-:W-:-:S04]  /*f310*/  IMAD.MOV.U32 R2, RZ, RZ, RZ ;  /* 0x000000ffff027224 */ /* 0x000fc800078e00ff */
        /* <DEDUP_REMOVED lines=8> */
[----:B0-----:R-:W-:Y:S02]  /*f3a0*/  IABS R6, R4 ;  /* 0x0000000400067213 */ /* 0x001fe40000000000 */
[----:B------:R-:W-:Y:S02]  /*f3b0*/  IADD3 R5, R4, -0x1, R17 ;  /* 0xffffffff04057810 */ /* 0x000fe40007ffe011 */
[----:B------:R-:W0:Y:S08]  /*f3c0*/  I2F.RP R2, R6 ;  /* 0x0000000600027306 */ /* 0x000e300000209400 */
[----:B0-----:R-:W0:Y:S02]  /*f3d0*/  MUFU.RCP R2, R2 ;  /* 0x0000000200027308 */ /* 0x001e240000001000 */
[----:B0-----:R-:W-:-:S06]  /*f3e0*/  VIADD R2, R2, 0xffffffe ;  /* 0x0ffffffe02027836 */ /* 0x001fcc0000000000 */
[----:B------:R0:W1:Y:S02]  /*f3f0*/  F2I.FTZ.U32.TRUNC.NTZ R3, R2 ;  /* 0x0000000200037305 */ /* 0x000064000021f000 */
[----:B0-----:R-:W-:-:S04]  /*f400*/  LOP3.LUT R2, R5, R4, RZ, 0x3c, !PT ;  /* 0x0000000405027212 */ /* 0x001fc800078e3cff */
[----:B------:R-:W-:Y:S01]  /*f410*/  ISETP.GE.AND P2, PT, R2, RZ, PT ;  /* 0x000000ff0200720c */ /* 0x000fe20003f46270 */
[----:B-1----:R-:W-:-:S04]  /*f420*/  IMAD.MOV R2, RZ, RZ, -R3 ;  /* 0x000000ffff027224 */ /* 0x002fc800078e0a03 */
[----:B------:R-:W-:Y:S02]  /*f430*/  IMAD R7, R2, R6, RZ ;  /* 0x0000000602077224 */ /* 0x000fe400078e02ff */
[----:B------:R-:W-:-:S04]  /*f440*/  IMAD.MOV.U32 R2, RZ, RZ, RZ ;  /* 0x000000ffff027224 */ /* 0x000fc800078e00ff */
[----:B------:R-:W-:Y:S01]  /*f450*/  IMAD.HI.U32 R7, R3, R7, R2 ;  /* 0x0000000703077227 */ /* 0x000fe200078e0002 */
[----:B------:R-:W-:Y:S02]  /*f460*/  IABS R2, R5 ;  /* 0x0000000500027213 */ /* 0x000fe40000000000 */
[----:B------:R-:W-:-:S03]  /*f470*/  IABS R3, R4 ;  /* 0x0000000400037213 */ /* 0x000fc60000000000 */
[----:B------:R-:W-:-:S04]  /*f480*/  IMAD.HI.U32 R7, R7, R2, RZ ;  /* 0x0000000207077227 */ /* 0x000fc800078e00ff */
[----:B------:R-:W-:-:S04]  /*f490*/  IMAD.MOV R3, RZ, RZ, -R3 ;  /* 0x000000ffff037224 */ /* 0x000fc800078e0a03 */
[----:B------:R-:W-:-:S05]  /*f4a0*/  IMAD R2, R7, R3, R2 ;  /* 0x0000000307027224 */ /* 0x000fca00078e0202 */
[----:B------:R-:W-:-:S13]  /*f4b0*/  ISETP.GT.U32.AND P1, PT, R6, R2, PT ;  /* 0x000000020600720c */ /* 0x000fda0003f24070 */
[----:B------:R-:W-:Y:S02]  /*f4c0*/  @!P1 IMAD.IADD R2, R2, 0x1, -R6 ;  /* 0x0000000102029824 */ /* 0x000fe400078e0a06 */
[----:B------:R-:W-:Y:S01]  /*f4d0*/  @!P1 VIADD R7, R7, 0x1 ;  /* 0x0000000107079836 */ /* 0x000fe20000000000 */
[----:B------:R-:W-:Y:S02]  /*f4e0*/  ISETP.NE.AND P1, PT, R4, RZ, PT ;  /* 0x000000ff0400720c */ /* 0x000fe40003f25270 */
[----:B------:R-:W-:-:S13]  /*f4f0*/  ISETP.GE.U32.AND P0, PT, R2, R6, PT ;  /* 0x000000060200720c */ /* 0x000fda0003f06070 */
[----:B------:R-:W-:-:S04]  /*f500*/  @P0 VIADD R7, R7, 0x1 ;  /* 0x0000000107070836 */ /* 0x000fc80000000000 */
[----:B------:R-:W-:-:S04]  /*f510*/  IMAD.MOV.U32 R2, RZ, RZ, R7 ;  /* 0x000000ffff027224 */ /* 0x000fc800078e0007 */
[----:B------:R-:W-:Y:S01]  /*f520*/  @!P2 IMAD.MOV R2, RZ, RZ, -R2 ;  /* 0x000000ffff02a224 */ /* 0x000fe200078e0a02 */
[----:B------:R-:W-:-:S07]  /*f530*/  @!P1 LOP3.LUT R2, RZ, R4, RZ, 0x33, !PT ;  /* 0x00000004ff029212 */ /* 0x000fce00078e33ff */
.L_x_199:
[----:B------:R-:W-:Y:S01]  /*f540*/  LOP3.LUT R0, R0, 0xff, RZ, 0xc0, !PT ;  /* 0x000000ff00007812 */ /* 0x000fe200078ec0ff */
[----:B------:R-:W-:Y:S04]  /*f550*/  BSSY B7, `(.L_x_200) ;  /* 0x000032e000077945 */ /* 0x000fe80003800000 */
[----:B------:R-:W-:-:S05]  /*f560*/  IMAD R3, R0, R2, RZ ;  /* 0x0000000200037224 */ /* 0x000fca00078e02ff */
[----:B------:R0:W-:Y:S01]  /*f570*/  STL [R1+0x18], R3 ;  /* 0x0000180301007387 */ /* 0x0001e20000100800 */
[----:B------:R-:W-:-:S04]  /*f580*/  VIADDMNMX R17, R3, R2, R17, PT ;  /* 0x0000000203117246 */ /* 0x000fc80003800111 */
[----:B------:R-:W-:-:S13]  /*f590*/  ISETP.GT.AND P0, PT, R17, R3, PT ;  /* 0x000000031100720c */ /* 0x000fda0003f04270 */
[----:B0-----:R-:W-:Y:S05]  /*f5a0*/  @P0 BRA `(.L_x_201) ;  /* 0x0000000000480947 */ /* 0x001fea0003800000 */
[----:B------:R-:W0:Y:S02]  /*f5b0*/  S2R R3, SR_TID.X ;  /* 0x0000000000037919 */ /* 0x000e240000002100 */
[----:B0-----:R-:W-:-:S04]  /*f5c0*/  LOP3.LUT R3, R3, 0x7f, RZ, 0xc0, !PT ;  /* 0x0000007f03037812 */ /* 0x001fc800078ec0ff */
[----:B------:R-:W-:-:S13]  /*f5d0*/  ISETP.NE.AND P0, PT, R3, RZ, PT ;  /* 0x000000ff0300720c */ /* 0x000fda0003f05270 */
[----:B------:R-:W-:Y:S05]  /*f5e0*/  @P0 BRA `(.L_x_202) ;  /* 0x0000003000900947 */ /* 0x000fea0003800000 */
[----:B------:R-:W0:Y:S01]  /*f5f0*/  S2R R5, SR_LANEID ;  /* 0x0000000000057919 */ /* 0x000e220000000000 */
[----:B------:R-:W-:Y:S01]  /*f600*/  VOTEU.ANY UR4, UPT, PT ;  /* 0x0000000000047886 */ /* 0x000fe200038e0100 */
[----:B------:R-:W1:Y:S01]  /*f610*/  LDC.64 R2, c[0x0][0xc60] ;  /* 0x00031800ff027b82 */ /* 0x000e620000000a00 */
[----:B------:R-:W0:Y:S02]  /*f620*/  FLO.U32 R0, UR4 ;  /* 0x0000000400007d00 */ /* 0x000e2400080e0000 */
[----:B0-----:R-:W-:-:S06]  /*f630*/  ISETP.EQ.U32.AND P0, PT, R0, R5, PT ;  /* 0x000000050000720c */ /* 0x001fcc0003f02070 */
[----:B------:R-:W1:Y:S07]  /*f640*/  POPC R5, UR4 ;  /* 0x0000000400057d09 */ /* 0x000e6e0008000000 */
[----:B-1----:R-:W2:Y:S01]  /*f650*/  @P0 ATOMG.E.ADD.STRONG.GPU PT, R3, desc[UR50][R2.64], R5 ;  /* 0x00000005020309a8 */ /* 0x002ea200081ee1f2 */
[----:B------:R-:W0:Y:S02]  /*f660*/  S2R R4, SR_LTMASK ;  /* 0x0000000000047919 */ /* 0x000e240000003900 */
[----:B0-----:R-:W-:-:S04]  /*f670*/  LOP3.LUT R4, R4, UR4, RZ, 0xc0, !PT ;  /* 0x0000000404047c12 */ /* 0x001fc8000f8ec0ff */
[----:B------:R-:W0:Y:S01]  /*f680*/  POPC R7, R4 ;  /* 0x0000000400077309 */ /* 0x000e220000000000 */
[----:B--2---:R-:W0:Y:S02]  /*f690*/  SHFL.IDX PT, R0, R3, R0, 0x1f ;  /* 0x00001f0003007589 */ /* 0x004e2400000e0000 */
[----:B0-----:R-:W-:-:S05]  /*f6a0*/  IADD3 R0, R0, UR41, R7 ;  /* 0x0000002900007c10 */ /* 0x001fca000fffe007 */
[----:B------:R0:W-:Y:S01]  /*f6b0*/  STL [R1+0x10], R0 ;  /* 0x0000100001007387 */ /* 0x0001e20000100800 */
[----:B------:R-:W-:Y:S05]  /*f6c0*/  BRA `(.L_x_202) ;  /* 0x0000003000587947 */ /* 0x000fea0003800000 */
.L_x_201:
[----:B------:R-:W-:Y:S01]  /*f6d0*/  VIADD R0, R18, 0x20400 ;  /* 0x0002040012007836 */ /* 0x000fe20000000000 */
[----:B------:R-:W-:Y:S04]  /*f6e0*/  BSSY B6, `(.L_x_203) ;  /* 0x0000013000067945 */ /* 0x000fe80003800000 */
        /* <DEDUP_REMOVED lines=18> */
.L_x_204:
[----:B------:R-:W-:Y:S05]  /*f810*/  BSYNC B6 ;  /* 0x0000000000067941 */ /* 0x000fea0003800000 */
.L_x_203:
[----:B------:R-:W2:Y:S01]  /*f820*/  LDL.LU R16, [R1+0xc] ;  /* 0x00000c0001107983 */ /* 0x000ea20000300800 */
[----:B------:R-:W-:Y:S01]  /*f830*/  VIADD R0, R18, 0xe400 ;  /* 0x0000e40012007836 */ /* 0x000fe20000000000 */
[----:B------:R-:W-:Y:S04]  /*f840*/  BSSY B6, `(.L_x_205) ;  /* 0x0000016000067945 */ /* 0x000fe80003800000 */
[----:B------:R-:W-:Y:S02]  /*f850*/  LOP3.LUT P0, RZ, R0, 0x3ff, RZ, 0xc0, !PT ;  /* 0x000003ff00ff7812 */ /* 0x000fe4000780c0ff */
[----:B--2---:R-:W-:-:S11]  /*f860*/  LOP3.LUT R16, R16, 0xfffffffe, RZ, 0xc0, !PT ;  /* 0xfffffffe10107812 */ /* 0x004fd600078ec0ff */
[----:B------:R-:W-:-:S05]  /*f870*/  @P0 LOP3.LUT R16, R16, 0x1, RZ, 0xfc, !PT ;  /* 0x0000000110100812 */ /* 0x000fca00078efcff */
[----:B------:R0:W-:Y:S01]  /*f880*/  STL [R1+0xc], R16 ;  /* 0x00000c1001007387 */ /* 0x0001e20000100800 */
[----:B------:R-:W-:Y:S05]  /*f890*/  @!P0 BRA `(.L_x_206) ;  /* 0x0000000000408947 */ /* 0x000fea0003800000 */
[----:B------:R-:W-:Y:S01]  /*f8a0*/  MOV R2, 0x0 ;  /* 0x0000000000027802 */ /* 0x000fe20000000f00 */
[----:B------:R-:W-:Y:S01]  /*f8b0*/  ULDC.64 UR6, c[0x4][0x98] ;  /* 0x0100260000067ab9 */ /* 0x000fe20000000a00 */
[----:B------:R-:W-:Y:S01]  /*f8c0*/  ULDC.64 UR8, c[0x4][0xa0] ;  /* 0x0100280000087ab9 */ /* 0x000fe20000000a00 */
[----:B------:R-:W-:Y:S01]  /*f8d0*/  ULDC.64 UR4, c[0x4][0x10] ;  /* 0x0100040000047ab9 */ /* 0x000fe20000000a00 */
[----:B------:R-:W-:Y:S02]  /*f8e0*/  IMAD.U32 R4, RZ, RZ, UR6 ;  /* 0x00000006ff047e24 */ /* 0x000fe4000f8e00ff */
[----:B------:R-:W1:Y:S01]  /*f8f0*/  LDC.64 R2, c[0x4][R2] ;  /* 0x0100000002027b82 */ /* 0x000e620000000a00 */
        /* <DEDUP_REMOVED lines=9> */
[----:B01----:R-:W-:Y:S05]  /*f990*/  CALL.ABS.NOINC R2 ;  /* 0x0000000002007343 */ /* 0x003fea0003c00000 */
.L_x_206:
[----:B------:R-:W-:Y:S05]  /*f9a0*/  BSYNC B6 ;  /* 0x0000000000067941 */ /* 0x000fea0003800000 */
.L_x_205:
        /* <DEDUP_REMOVED lines=20> */
.L_x_208:
[----:B------:R-:W-:Y:S05]  /*faf0*/  BSYNC B6 ;  /* 0x0000000000067941 */ /* 0x000fea0003800000 */
.L_x_207:
[----:B------:R-:W-:Y:S01]  /*fb00*/  LOP3.LUT P6, RZ, R16, 0x1, RZ, 0xc0, !PT ;  /* 0x0000000110ff7812 */ /* 0x000fe200078cc0ff */
[----:B------:R-:W-:-:S12]  /*fb10*/  BSSY B6, `(.L_x_209) ;  /* 0x0000012000067945 */ /* 0x000fd80003800000 */
        /* <DEDUP_REMOVED lines=17> */
.L_x_210:
[----:B------:R-:W-:Y:S05]  /*fc30*/  BSYNC B6 ;  /* 0x0000000000067941 */ /* 0x000fea0003800000 */
.L_x_209:
[----:B------:R-:W2:Y:S01]  /*fc40*/  LDL R8, [R1+0x8] ;  /* 0x0000080001087983 */ /* 0x000ea20000100800 */
[----:B------:R-:W-:Y:S02]  /*fc50*/  ULDC.64 UR4, c[0x0][0x9f8] ;  /* 0x00027e0000047ab9 */ /* 0x000fe40000000a00 */
[----:B------:R-:W-:-:S04]  /*fc60*/  UISETP.NE.U32.AND UP0, UPT, UR4, URZ, UPT ;  /* 0x0000003f0400728c */ /* 0x000fc8000bf05070 */
[----:B------:R-:W-:-:S06]  /*fc70*/  UISETP.NE.AND.EX UP0, UPT, UR5, URZ, UPT, UP0 ;  /* 0x0000003f0500728c */ /* 0x000fcc000bf05300 */
[----:B------:R-:W-:-:S05]  /*fc80*/  PLOP3.LUT P0, PT, PT, PT, UP0, 0x80, 0x0 ;  /* 0x000000000000781c */ /* 0x000fca0003f0f008 */
[----:B------:R-:W-:-:S04]  /*fc90*/  @UP0 UIADD3 UR4, UP1, UR47, UR4, URZ ;  /* 0x000000042f040290 */ /* 0x000fc8000ff3e03f */
[----:B------:R-:W-:Y:S02]  /*fca0*/  @UP0 UIADD3.X UR5, UR48, UR5, URZ, UP1, !UPT ;  /* 0x0000000530050290 */ /* 0x000fe40008ffe43f */
[----:B------:R-:W-:-:S04]  /*fcb0*/  IMAD.U32 R2, RZ, RZ, UR4 ;  /* 0x00000004ff027e24 */ /* 0x000fc8000f8e00ff */
[----:B------:R-:W-:Y:S01]  /*fcc0*/  IMAD.U32 R3, RZ, RZ, UR5 ;  /* 0x00000005ff037e24 */ /* 0x000fe2000f8e00ff */
[----:B------:R-:W1:Y:S01]  /*fcd0*/  S2R R0, SR_TID.X ;  /* 0x0000000000007919 */ /* 0x000e620000002100 */
[----:B------:R-:W-:-:S03]  /*fce0*/  ULDC.64 UR4, c[0x0][0xa08] ;  /* 0x0002820000047ab9 */ /* 0x000fc60000000a00 */
[----:B--2---:R2:W3:Y:S01]  /*fcf0*/  @P0 LDG.E R8, desc[UR50][R2.64] ;  /* 0x0000003202080981 */ /* 0x0044e2000c1e1900 */
[----:B-1----:R-:W-:-:S04]  /*fd00*/  SHF.R.U32.HI R0, RZ, 0x5, R0 ;  /* 0x00000005ff007819 */ /* 0x002fc80000011600 */
[----:B------:R-:W-:Y:S01]  /*fd10*/  LOP3.LUT R0, R0, 0x3, RZ, 0xc0, !PT ;  /* 0x0000000300007812 */ /* 0x000fe200078ec0ff */
[----:B--2---:R-:W1:Y:S01]  /*fd20*/  LDC.64 R2, c[0x0][0x418] ;  /* 0x00010600ff027b82 */ /* 0x004e620000000a00 */
[----:B---3--:R-:W-:Y:S01]  /*fd30*/  SHF.R.S32.HI R9, RZ, 0x1f, R8 ;  /* 0x0000001fff097819 */ /* 0x008fe20000011408 */
[----:B------:R2:W-:Y:S01]  /*fd40*/  @P0 STL [R1+0x8], R8 ;  /* 0x0000080801000387 */ /* 0x0005e20000100800 */
[----:B-1----:R-:W-:Y:S01]  /*fd50*/  LOP3.LUT P0, RZ, R2, UR4, RZ, 0xfc, !PT ;  /* 0x0000000402ff7c12 */ /* 0x002fe2000f80fcff */
[----:B------:R-:W-:Y:S02]  /*fd60*/  UMOV UR4, 0xffffffff ;  /* 0xffffffff00047882 */ /* 0x000fe40000000000 */
[----:B------:R2:W-:Y:S01]  /*fd70*/  STL [R1+0x1c], R9 ;  /* 0x00001c0901007387 */ /* 0x0005e20000100800 */
[----:B------:R-:W-:-:S04]  /*fd80*/  LOP3.LUT P0, RZ, R3, UR5, RZ, 0xfc, P0 ;  /* 0x0000000503ff7c12 */ /* 0x000fc8000800fcff */
[----:B0-----:R-:W-:Y:S01]  /*fd90*/  SEL R16, R8, RZ, !P0 ;  /* 0x000000ff08107207 */ /* 0x001fe20004000000 */
[----:B------:R-:W-:Y:S08]  /*fda0*/  BRA.DIV UR4, `(.L_x_211) ;  /* 0x0000003e04387947 */ /* 0x000ff0000b800000 */
[----:B------:R0:W1:Y:S02]  /*fdb0*/  SHFL.IDX PT, R14, R0, RZ, 0x1f ;  /* 0x00001fff000e7589 */ /* 0x00006400000e0000 */
.L_x_280:
[----:B0-----:R-:W3:Y:S01]  /*fdc0*/  LDL.LU R0, [R1+0xc] ;  /* 0x00000c0001007983 */ /* 0x001ee20000300800 */
[----:B------:R-:W-:Y:S02]  /*fdd0*/  PLOP3.LUT P1, PT, PT, PT, PT, 0x8, 0x0 ;  /* 0x000000000000781c */ /* 0x000fe40003f2e170 */
[----:B-1----:R-:W-:Y:S02]  /*fde0*/  ISETP.NE.AND P0, PT, R14, RZ, PT ;  /* 0x000000ff0e00720c */ /* 0x002fe40003f05270 */
[----:B---3--:R-:W-:-:S09]  /*fdf0*/  LOP3.LUT R0, R0, 0xfffffffe, RZ, 0xc0, !PT ;  /* 0xfffffffe00007812 */ /* 0x008fd200078ec0ff */
[----:B------:R-:W-:-:S05]  /*fe00*/  @P1 LOP3.LUT R0, R0, 0x1, RZ, 0xfc, !PT ;  /* 0x0000000100001812 */ /* 0x000fca00078efcff */
[----:B------:R0:W-:Y:S01]  /*fe10*/  STL [R1+0xc], R0 ;  /* 0x00000c0001007387 */ /* 0x0001e20000100800 */
[----:B------:R-:W-:Y:S05]  /*fe20*/  @P0 BRA `(.L_x_212) ;  /* 0x00000004005c0947 */ /* 0x000fea0003800000 */
[----:B------:R-:W-:Y:S01]  /*fe30*/  UMOV UR4, 0xffffffff ;  /* 0xffffffff00047882 */ /* 0x000fe20000000000 */
[----:B0-----:R-:W-:Y:S02]  /*fe40*/  VIADD R0, R17, 0xffffffff ;  /* 0xffffffff11007836 */ /* 0x001fe40000000000 */
[----:B------:R-:W-:Y:S05]  /*fe50*/  BRA.DIV UR4, `(.L_x_213) ;  /* 0x0000003e042c7947 */ /* 0x000fea000b800000 */
[----:B------:R-:W-:-:S13]  /*fe60*/  ELECT P6, URZ, PT ;  /* 0x00000000003f782f */ /* 0x000fda00038c0000 */
.L_x_283:
[----:B------:R-:W-:Y:S05]  /*fe70*/  @!P6 BRA `(.L_x_212) ;  /* 0x000000040048e947 */ /* 0x000fea0003800000 */
[----:B------:R-:W-:-:S04]  /*fe80*/  ISETP.NE.U32.AND P0, PT, R2, RZ, PT ;  /* 0x000000ff0200720c */ /* 0x000fc80003f05070 */
[----:B------:R-:W-:-:S13]  /*fe90*/  ISETP.NE.AND.EX P0, PT, R3, RZ, PT, P0 ;  /* 0x000000ff0300720c */ /* 0x000fda0003f05300 */
[----:B------:R-:W-:Y:S05]  /*fea0*/  @!P0 BRA `(.L_x_214) ;  /* 0x0000000000448947 */ /* 0x000fea0003800000 */
[----:B------:R-:W0:Y:S01]  /*feb0*/  LDC R7, c[0x0][0x43c] ;  /* 0x00010f00ff077b82 */ /* 0x000e220000000800 */
        /* <DEDUP_REMOVED lines=16> */
.L_x_214:
[----:B0-----:R-:W3:Y:S04]  /*ffc0*/  LDL R3, [R1] ;  /* 0x0000000001037983 */ /* 0x001ee80000100800 */
[----:B------:R-:W4:Y:S01]  /*ffd0*/  LDL R2, [R1+0x4] ;  /* 0x0000040001027983 */ /* 0x000f220000100800 */
[----:B--2---:R-:W0:Y:S02]  /*ffe0*/  S2R R8, SR_TID.X ;  /* 0x0000000000087919 */ /* 0x004e240000002100 */
[----:B0-----:R-:W-:-:S04]  /*fff0*/  LOP3.LUT R8, R8, 0x7f, RZ, 0xc0, !PT ;  /* 0x0000007f08087812 */ /* 0x001fc800078ec0ff */
[----:B------:R-:W-:Y:S01]  /*10000*/  ISETP.NE.AND P1, PT, R8, RZ, PT ;  /* 0x000000ff0800720c */ /* 0x000fe20003f25270 */
[----:B---3--:R-:W-:Y:S01]  /*10010*/  IMAD R3, R3, 0x8, R18 ;  /* 0x0000000803037824 */ /* 0x008fe200078e0212 */
[----:B----4-:R-:W-:-:S04]  /*10020*/  SHF.L.U32 R2, R2, 0x1f, RZ ;  /* 0x0000001f02027819 */ /* 0x010fc800000006ff */
[----:B------:R-:W0:Y:S02]  /*10030*/  SYNCS.PHASECHK.TRANS64.TRYWAIT P0, [R3+URZ+0x2e880], R2 ;  /* 0x02e88002030075a7 */ /* 0x000e24000800017f */
[----:B0-----:R-:W-:Y:S05]  /*10040*/  @!P0 BRA `(.L_x_215) ;  /* 0x0000003800d08947 */ /* 0x001fea0003800000 */
.L_x_284:
[----:B------:R-:W-:Y:S05]  /*10050*/  @P1 BRA `(.L_x_216) ;  /* 0x00000000001c1947 */ /* 0x000fea0003800000 */
[----:B------:R-:W1:Y:S02]  /*10060*/  S2R R4, SR_TID.X ;  /* 0x0000000000047919 */ /* 0x000e640000002100 */
[----:B-1----:R-:W-:Y:S01]  /*10070*/  LOP3.LUT R5, R4, 0x1f, RZ, 0xc0, !PT ;  /* 0x0000001f04057812 */ /* 0x002fe200078ec0ff */
[----:B------:R-:W-:-:S03]  /*10080*/  IMAD.MOV.U32 R4, RZ, RZ, 0x7000 ;  /* 0x00007000ff047424 */ /* 0x000fc600078e00ff */
[----:B------:R-:W-:Y:S01]  /*10090*/  ISETP.NE.AND P0, PT, R5, RZ, PT ;  /* 0x000000ff0500720c */ /* 0x000fe20003f05270 */
[----:B------:R1:W-:-:S12]  /*100a0*/  SYNCS.ARRIVE.TRANS64 RZ, [R3+URZ+0x2e870], R4 ;  /* 0x02e8700403ff79a7 */ /* 0x0003d8000800003f */
[----:B-1----:R-:W-:Y:S05]  /*100b0*/  @!P0 BRA `(.L_x_216) ;  /* 0x0000000000048947 */ /* 0x002fea0003800000 */
[----:B------:R-:W-:Y:S01]  /*100c0*/  BPT.TRAP 0x1 ;  /* 0x000000040000795c */ /* 0x000fe20000300000 */
.L_x_216:
[----:B------:R-:W2:Y:S01]  /*100d0*/  LDL R5, [R1] ;  /* 0x0000000001057983 */ /* 0x000ea20000100800 */
[----:B------:R-:W-:Y:S01]  /*100e0*/  IMAD.MOV.U32 R4, RZ, RZ, 0xe0 ;  /* 0x000000e0ff047424 */ /* 0x000fe200078e00ff */
[----:B------:R-:W-:Y:S01]  /*100f0*/  R2UR UR33, R3 ;  /* 0x00000000032172ca */ /* 0x000fe200000e0000 */
[----:B------:R-:W-:Y:S01]  /*10100*/  UIADD3 UR4, UP0, UR52, 0x470, URZ ;  /* 0x0000047034047890 */ /* 0x000fe2000ff1e03f */
[----:B-----5:R-:W-:Y:S01]  /*10110*/  R2UR UR37, R16 ;  /* 0x00000000102572ca */ /* 0x020fe200000e0000 */
[----:B------:R-:W-:Y:S01]  /*10120*/  IMAD R0, R0, R4, UR40 ;  /* 0x0000002800007e24 */ /* 0x000fe2000f8e0204 */
[----:B------:R-:W-:Y:S01]  /*10130*/  UMOV UR6, 0x0 ;  /* 0x0000000000067882 */ /* 0x000fe20000000000 */
[----:B------:R-:W-:Y:S01]  /*10140*/  UIADD3.X UR5, URZ, UR53, URZ, UP0, !UPT ;  /* 0x000000353f057290 */ /* 0x000fe200087fe43f */
[----:B------:R-:W-:Y:S02]  /*10150*/  UMOV UR7, 0x14f00000 ;  /* 0x14f0000000077882 */ /* 0x000fe40000000000 */
[----:B------:R-:W-:Y:S01]  /*10160*/  R2UR UR35, R0 ;  /* 0x00000000002372ca */ /* 0x000fe200000e0000 */
[----:B------:R-:W-:-:S04]  /*10170*/  UMOV UR34, URZ ;  /* 0x0000003f00227c82 */ /* 0x000fc80008000000 */
[----:B------:R-:W-:Y:S01]  /*10180*/  UIADD3 UR33, UR33, 0x2e870, URZ ;  /* 0x0002e87021217890 */ /* 0x000fe2000fffe03f */
[----:B--2---:R-:W-:-:S05]  /*10190*/  IMAD R4, R5, 0x7000, R18 ;  /* 0x0000700005047824 */ /* 0x004fca00078e0212 */
[----:B------:R-:W-:-:S13]  /*101a0*/  R2UR UR32, R4 ;  /* 0x00000000042072ca */ /* 0x000fda00000e0000 */
[----:B------:R-:W-:-:S09]  /*101b0*/  UIADD3 UR32, UR32, 0xe400, URZ ;  /* 0x0000e40020207890 */ /* 0x000fd2000fffe03f */
[----:B------:R1:W-:Y:S01]  /*101c0*/  UTMALDG.4D [UR32], [UR4], desc[UR6] ;  /* 0x00000620040075b4 */ /* 0x0003e20008019000 */
[----:B------:R-:W2:Y:S02]  /*101d0*/  SYNCS.PHASECHK.TRANS64.TRYWAIT P0, [R3+URZ+0x2e840], R2 ;  /* 0x02e84002030075a7 */ /* 0x000ea4000800017f */
[----:B-12---:R-:W-:Y:S05]  /*101e0*/  @!P0 BRA `(.L_x_217) ;  /* 0x00000038007c8947 */ /* 0x006fea0003800000 */
.L_x_285:
[----:B------:R-:W-:Y:S05]  /*101f0*/  @P1 BRA `(.L_x_218) ;  /* 0x00000000001c1947 */ /* 0x000fea0003800000 */
[----:B------:R-:W2:Y:S01]  /*10200*/  S2R R5, SR_TID.X ;  /* 0x0000000000057919 */ /* 0x000ea20000002100 */
[----:B01----:R-:W-:-:S04]  /*10210*/  IMAD.MOV.U32 R2, RZ, RZ, 0x7000 ;  /* 0x00007000ff027424 */ /* 0x003fc800078e00ff */
[----:B------:R3:W-:Y:S01]  /*10220*/  SYNCS.ARRIVE.TRANS64 RZ, [R3+URZ+0x2e830], R2 ;  /* 0x02e8300203ff79a7 */ /* 0x0007e2000800003f */
[----:B--2---:R-:W-:-:S04]  /*10230*/  LOP3.LUT R5, R5, 0x1f, RZ, 0xc0, !PT ;  /* 0x0000001f05057812 */ /* 0x004fc800078ec0ff */
[----:B------:R-:W-:-:S13]  /*10240*/  ISETP.NE.AND P0, PT, R5, RZ, PT ;  /* 0x000000ff0500720c */ /* 0x000fda0003f05270 */
[----:B---3--:R-:W-:Y:S05]  /*10250*/  @!P0 BRA `(.L_x_218) ;  /* 0x0000000000048947 */ /* 0x008fea0003800000 */
[----:B------:R-:W-:Y:S01]  /*10260*/  BPT.TRAP 0x1 ;  /* 0x000000040000795c */ /* 0x000fe20000300000 */
.L_x_218:
[----:B01----:R-:W2:Y:S01]  /*10270*/  LDL.LU R2, [R1+0xc] ;  /* 0x00000c0001027983 */ /* 0x003ea20000300800 */
[----:B------:R-:W-:Y:S01]  /*10280*/  R2UR UR8, R4 ;  /* 0x00000000040872ca */ /* 0x000fe200000e0000 */
[----:B------:R-:W-:Y:S01]  /*10290*/  UIADD3 UR4, UP0, UR52, 0x370, URZ ;  /* 0x0000037034047890 */ /* 0x000fe2000ff1e03f */
[----:B------:R-:W-:Y:S01]  /*102a0*/  R2UR UR9, R3 ;  /* 0x00000000030972ca */ /* 0x000fe200000e0000 */
[----:B------:R-:W-:Y:S01]  /*102b0*/  UMOV UR6, 0x0 ;  /* 0x0000000000067882 */ /* 0x000fe20000000000 */
[----:B------:R-:W-:Y:S01]  /*102c0*/  PLOP3.LUT P0, PT, PT, PT, PT, 0x80, 0x0 ;  /* 0x000000000000781c */ /* 0x000fe20003f0f070 */
[----:B------:R-:W-:Y:S01]  /*102d0*/  UIADD3.X UR5, URZ, UR53, URZ, UP0, !UPT ;  /* 0x000000353f057290 */ /* 0x000fe200087fe43f */
[----:B------:R-:W-:Y:S01]  /*102e0*/  R2UR UR11, R0 ;  /* 0x00000000000b72ca */ /* 0x000fe200000e0000 */
[----:B------:R-:W-:Y:S01]  /*102f0*/  UMOV UR7, 0x14f00000 ;  /* 0x14f0000000077882 */ /* 0x000fe20000000000 */
[----:B------:R-:W-:Y:S01]  /*10300*/  R2UR UR13, R16 ;  /* 0x00000000100d72ca */ /* 0x000fe200000e0000 */
[----:B------:R-:W-:Y:S01]  /*10310*/  UMOV UR10, URZ ;  /* 0x0000003f000a7c82 */ /* 0x000fe20008000000 */
[----:B------:R-:W-:-:S03]  /*10320*/  UMOV UR12, UR36 ;  /* 0x00000024000c7c82 */ /* 0x000fc60008000000 */
[----:B------:R-:W-:Y:S02]  /*10330*/  UIADD3 UR8, UR8, 0x20400, URZ ;  /* 0x0002040008087890 */ /* 0x000fe4000fffe03f */
[----:B------:R-:W-:-:S09]  /*10340*/  UIADD3 UR9, UR9, 0x2e830, URZ ;  /* 0x0002e83009097890 */ /* 0x000fd2000fffe03f */
[----:B------:R1:W-:Y:S01]  /*10350*/  UTMALDG.4D [UR8], [UR4], desc[UR6] ;  /* 0x00000608040075b4 */ /* 0x0003e20008019000 */
[----:B--2---:R-:W-:-:S04]  /*10360*/  LOP3.LUT R2, R2, 0xfffffffe, RZ, 0xc0, !PT ;  /* 0xfffffffe02027812 */ /* 0x004fc800078ec0ff */
[----:B------:R-:W-:-:S05]  /*10370*/  @P0 LOP3.LUT R2, R2, 0x1, RZ, 0xfc, !PT ;  /* 0x0000000102020812 */ /* 0x000fca00078efcff */
[----:B------:R1:W-:Y:S01]  /*10380*/  STL [R1+0xc], R2 ;  /* 0x00000c0201007387 */ /* 0x0003e20000100800 */
[----:B------:R-:W-:Y:S01]  /*10390*/  NOP ;  /* 0x0000000000007918 */ /* 0x000fe20000000000 */
.L_x_212:
[----:B------:R-:W-:Y:S05]  /*103a0*/  WARPSYNC.ALL ;  /* 0x0000000000007948 */ /* 0x000fea0003800000 */
[----:B0-----:R-:W-:Y:S01]  /*103b0*/  VIADD R0, R18, 0x1c400 ;  /* 0x0001c40012007836 */ /* 0x001fe20000000000 */
[----:B-1----:R-:W-:Y:S01]  /*103c0*/  USHF.R.S32.HI UR4, URZ, 0x1f, UR44 ;  /* 0x0000001f3f047899 */ /* 0x002fe2000801142c */
[----:B------:R-:W-:Y:S03]  /*103d0*/  BAR.SYNC.DEFER_BLOCKING 0x8, 0x180 ;  /* 0x0206000000007b1d */ /* 0x000fe60000010000 */
[----:B------:R-:W-:-:S03]  /*103e0*/  LOP3.LUT P0, RZ, R0, 0x3ff, RZ, 0xc0, !PT ;  /* 0x000003ff00ff7812 */ /* 0x000fc6000780c0ff */
[----:B------:R-:W-:Y:S01]  /*103f0*/  ULDC.64 UR6, c[0x0][0x298] ;  /* 0x0000a60000067ab9 */ /* 0x000fe20000000a00 */
[----:B------:R-:W-:Y:S01]  /*10400*/  ULDC.64 UR8, c[0x0][0xa00] ;  /* 0x0002800000087ab9 */ /* 0x000fe20000000a00 */
[----:B------:R-:W-:Y:S01]  /*10410*/  UIMAD UR4, UR4, UR6, URZ ;  /* 0x00000006040472a4 */ /* 0x000fe2000f8e023f */
[----:B------:R-:W-:Y:S01]  /*10420*/  BSSY B6, `(.L_x_219) ;  /* 0x0000019000067945 */ /* 0x000fe20003800000 */
[----:B------:R-:W-:Y:S02]  /*10430*/  UISETP.NE.U32.AND UP0, UPT, UR8, URZ, UPT ;  /* 0x0000003f0800728c */ /* 0x000fe4000bf05070 */
[----:B------:R-:W-:Y:S02]  /*10440*/  UIMAD.WIDE.U32 UR48, UR44, UR6, URZ ;  /* 0x000000062c3072a5 */ /* 0x000fe4000f8e003f */
[----:B------:R-:W-:Y:S02]  /*10450*/  UIMAD UR4, UR44, UR7, UR4 ;  /* 0x000000072c0472a4 */ /* 0x000fe4000f8e0204 */
[----:B------:R-:W-:-:S02]  /*10460*/  UISETP.NE.AND.EX UP0, UPT, UR9, URZ, UPT, UP0 ;  /* 0x0000003f0900728c */ /* 0x000fc4000bf05300 */
[----:B------:R-:W-:Y:S02]  /*10470*/  UIADD3 UR37, UR49, UR4, URZ ;  /* 0x0000000431257290 */ /* 0x000fe4000fffe03f */
[----:B------:R-:W-:Y:S02]  /*10480*/  USEL UR45, UR45, URZ, !UP0 ;  /* 0x0000003f2d2d7287 */ /* 0x000fe4000c000000 */
[----:B------:R-:W-:Y:S01]  /*10490*/  USEL UR46, UR46, URZ, !UP0 ;  /* 0x0000003f2e2e7287 */ /* 0x000fe2000c000000 */
[----:B------:R-:W-:Y:S11]  /*104a0*/  @!P0 BRA `(.L_x_220) ;  /* 0x0000000000408947 */ /* 0x000ff60003800000 */
        /* <DEDUP_REMOVED lines=11> */
[----:B--2---:R-:W-:Y:S02]  /*10560*/  IMAD.MOV.U32 R8, RZ, RZ, 0x70 ;  /* 0x00000070ff087424 */ /* 0x004fe400078e00ff */
[----:B------:R-:W-:Y:S02]  /*10570*/  IMAD.MOV.U32 R12, RZ, RZ, 0x1 ;  /* 0x00000001ff0c7424 */ /* 0x000fe400078e00ff */
[----:B------:R-:W-:-:S07]  /*10580*/  IMAD.MOV.U32 R13, RZ, RZ, RZ ;  /* 0x000000ffff0d7224 */ /* 0x000fce00078e00ff */
[----:B------:R-:W-:-:S07]  /*10590*/  LEPC R20, `(.L_x_220) ;  /* 0x000000001014794e */ /* 0x000fce0000000000 */
[----:B0-----:R-:W-:Y:S05]  /*105a0*/  CALL.ABS.NOINC R2 ;  /* 0x0000000002007343 */ /* 0x001fea0003c00000 */
.L_x_220:
[----:B------:R-:W-:Y:S05]  /*105b0*/  BSYNC B6 ;  /* 0x0000000000067941 */ /* 0x000fea0003800000 */
.L_x_219:
[----:B------:R-:W3:Y:S01]  /*105c0*/  LDL.LU R3, [R1+0x14] ;  /* 0x0000140001037983 */ /* 0x000ee20000300800 */
[----:B------:R-:W0:Y:S01]  /*105d0*/  LDC R6, c[0x0][0x448] ;  /* 0x00011200ff067b82 */ /* 0x000e220000000800 */
[----:B------:R-:W-:Y:S01]  /*105e0*/  ULDC.64 UR6, c[0x0][0x2d8] ;  /* 0x0000b60000067ab9 */ /* 0x000fe20000000a00 */
[----:B------:R-:W1:Y:S01]  /*105f0*/  S2R R2, SR_TID.X ;  /* 0x0000000000027919 */ /* 0x000e620000002100 */
[----:B------:R-:W4:Y:S01]  /*10600*/  S2R R0, SR_TID.X ;  /* 0x0000000000007919 */ /* 0x000f220000002100 */
[----:B------:R-:W-:Y:S01]  /*10610*/  UMOV UR4, UR48 ;  /* 0x0000003000047c82 */ /* 0x000fe20008000000 */
[----:B------:R-:W-:Y:S01]  /*10620*/  UMOV UR5, UR37 ;  /* 0x0000002500057c82 */ /* 0x000fe20008000000 */
[----:B------:R-:W-:Y:S01]  /*10630*/  ULDC.64 UR8, c[0x0][0x2e0] ;  /* 0x0000b80000087ab9 */ /* 0x000fe20000000a00 */
[----:B--2---:R2:W5:Y:S01]  /*10640*/  LDL R8, [R1+0x2c] ;  /* 0x00002c0001087983 */ /* 0x0045620000100800 */
[----:B0-----:R-:W-:Y:S02]  /*10650*/  ISETP.NE.AND P0, PT, R6, 0x1, PT ;  /* 0x000000010600780c */ /* 0x001fe40003f05270 */
[----:B-1----:R-:W-:-:S11]  /*10660*/  LOP3.LUT R2, R2, 0x7f, RZ, 0xc0, !PT ;  /* 0x0000007f02027812 */ /* 0x002fd600078ec0ff */
[----:B------:R-:W0:Y:S01]  /*10670*/  @P0 LDC R4, c[0x0][0x450] ;  /* 0x00011400ff040b82 */ /* 0x000e220000000800 */
[----:B------:R-:W-:Y:S01]  /*10680*/  SHF.R.U32.HI R2, RZ, 0x3, R2 ;  /* 0x00000003ff027819 */ /* 0x000fe20000011602 */
[----:B----4-:R-:W-:-:S05]  /*10690*/  IMAD.SHL.U32 R0, R0, 0x10, RZ ;  /* 0x0000001000007824 */ /* 0x010fca00078e00ff */
[----:B------:R-:W-:Y:S02]  /*106a0*/  LOP3.LUT R0, R2, 0x70, R0, 0xf8, !PT ;  /* 0x0000007002007812 */ /* 0x000fe400078ef800 */
[----:B------:R-:W1:Y:S01]  /*106b0*/  @P0 LDC R2, c[0x0][0x44c] ;  /* 0x00011300ff020b82 */ /* 0x000e620000000800 */
[----:B------:R-:W4:Y:S01]  /*106c0*/  S2R R7, SR_TID.X ;  /* 0x0000000000077919 */ /* 0x000f220000002100 */
[----:B------:R-:W-:Y:S02]  /*106d0*/  UIMAD.WIDE.U32 UR4, UR36, UR6, UR4 ;  /* 0x00000006240472a5 */ /* 0x000fe4000f8e0004 */
[----:B------:R-:W-:Y:S02]  /*106e0*/  UIMAD UR6, UR46, UR8, URZ ;  /* 0x000000082e0672a4 */ /* 0x000fe4000f8e023f */
[----:B------:R-:W-:Y:S02]  /*106f0*/  UIMAD UR5, UR36, UR7, UR5 ;  /* 0x00000007240572a4 */ /* 0x000fe4000f8e0205 */
[----:B------:R-:W-:-:S02]  /*10700*/  UIMAD UR6, UR45, UR9, UR6 ;  /* 0x000000092d0672a4 */ /* 0x000fc4000f8e0206 */
[----:B------:R-:W-:-:S03]  /*10710*/  UIMAD.WIDE.U32 UR4, UR45, UR8, UR4 ;  /* 0x000000082d0472a5 */ /* 0x000fc6000f8e0004 */
[----:B------:R-:W-:Y:S01]  /*10720*/  ULDC.64 UR8, c[0x0][0x2d0] ;  /* 0x0000b40000087ab9 */ /* 0x000fe20000000a00 */
[----:B------:R-:W-:Y:S01]  /*10730*/  UIADD3 UR5, UR5, UR6, URZ ;  /* 0x0000000605057290 */ /* 0x000fe2000fffe03f */
[----:B----4-:R-:W-:-:S05]  /*10740*/  IMAD.SHL.U32 R9, R7, 0x10, RZ ;  /* 0x0000001007097824 */ /* 0x010fca00078e00ff */
[----:B------:R-:W-:Y:S02]  /*10750*/  LOP3.LUT R9, R9, 0x70, RZ, 0xc0, !PT ;  /* 0x0000007009097812 */ /* 0x000fe400078ec0ff */
[----:B------:R-:W-:-:S04]  /*10760*/  LOP3.LUT R7, R7, 0x7f, RZ, 0xc0, !PT ;  /* 0x0000007f07077812 */ /* 0x000fc800078ec0ff */
[----:B------:R-:W-:Y:S01]  /*10770*/  SHF.R.U32.HI R10, RZ, 0x3, R7 ;  /* 0x00000003ff0a7819 */ /* 0x000fe20000011607 */
[----:B---3--:R-:W-:-:S05]  /*10780*/  IMAD.SHL.U32 R5, R3, 0x80, RZ ;  /* 0x0000008003057824 */ /* 0x008fca00078e00ff */
[----:B------:R-:W-:-:S05]  /*10790*/  LOP3.LUT R0, R0, R5, RZ, 0xfc, !PT ;  /* 0x0000000500007212 */ /* 0x000fca00078efcff */
[----:B-1----:R-:W-:-:S04]  /*107a0*/  @P0 IMAD.HI.U32 R3, R0, R2, RZ ;  /* 0x0000000200030227 */ /* 0x002fc800078e00ff */
[----:B------:R-:W-:Y:S01]  /*107b0*/  IMAD.MOV.U32 R2, RZ, RZ, R0 ;  /* 0x000000ffff027224 */ /* 0x000fe200078e0000 */
[----:B0-----:R-:W-:-:S04]  /*107c0*/  @P0 SHF.R.U32.HI R2, RZ, R4, R3 ;  /* 0x00000004ff020219 */ /* 0x001fc80000011603 */
[--C-:B------:R-:W-:Y:S01]  /*107d0*/  SHF.R.S32.HI R4, RZ, 0x1f, R2.reuse ;  /* 0x0000001fff047819 */ /* 0x100fe20000011402 */
[----:B------:R-:W-:-:S04]  /*107e0*/  IMAD.MOV R3, RZ, RZ, -R2 ;  /* 0x000000ffff037224 */ /* 0x000fc800078e0a02 */
[----:B------:R-:W-:Y:S02]  /*107f0*/  IMAD R0, R6, R3, R0 ;  /* 0x0000000306007224 */ /* 0x000fe400078e0200 */
[----:B------:R-:W-:Y:S02]  /*10800*/  IMAD R4, R4, UR8, RZ ;  /* 0x0000000804047c24 */ /* 0x000fe4000f8e02ff */
[----:B------:R-:W-:Y:S02]  /*10810*/  IMAD.U32 R3, RZ, RZ, UR8 ;  /* 0x00000008ff037e24 */ /* 0x000fe4000f8e00ff */
[C---:B------:R-:W-:Y:S02]  /*10820*/  IMAD R4, R2.reuse, UR9, R4 ;  /* 0x0000000902047c24 */ /* 0x040fe4000f8e0204 */
[----:B------:R-:W-:Y:S01]  /*10830*/  IMAD.WIDE.U32 R2, R2, R3, UR4 ;  /* 0x0000000402027e25 */ /* 0x000fe2000f8e0003 */
[----:B------:R-:W-:-:S03]  /*10840*/  ULDC.64 UR4, c[0x0][0x2c8] ;  /* 0x0000b20000047ab9 */ /* 0x000fc60000000a00 */
[----:B------:R-:W-:Y:S01]  /*10850*/  IMAD.IADD R3, R3, 0x1, R4 ;  /* 0x0000000103037824 */ /* 0x000fe200078e0204 */
[----:B------:R-:W-:Y:S01]  /*10860*/  SHF.R.S32.HI R4, RZ, 0x1f, R0 ;  /* 0x0000001fff047819 */ /* 0x000fe20000011400 */
[----:B------:R-:W-:-:S04]  /*10870*/  IMAD.WIDE.U32 R2, R0, UR4, R2 ;  /* 0x0000000400027c25 */ /* 0x000fc8000f8e0002 */
[----:B------:R-:W-:-:S04]  /*10880*/  IMAD R4, R4, UR4, RZ ;  /* 0x0000000404047c24 */ /* 0x000fc8000f8e02ff */
[----:B------:R-:W-:Y:S01]  /*10890*/  IMAD R4, R0, UR5, R4 ;  /* 0x0000000500047c24 */ /* 0x000fe2000f8e0204 */
[----:B------:R-:W-:Y:S02]  /*108a0*/  ULDC.64 UR4, c[0x0][0x280] ;  /* 0x0000a00000047ab9 */ /* 0x000fe40000000a00 */
[----:B------:R-:W-:Y:S01]  /*108b0*/  IADD3 R0, P0, R2, UR4, RZ ;  /* 0x0000000402007c10 */ /* 0x000fe2000ff1e0ff */
[----:B------:R-:W-:-:S03]  /*108c0*/  ULDC UR4, c[0x0][0x2b8] ;  /* 0x0000ae0000047ab9 */ /* 0x000fc60000000800 */
[----:B------:R-:W-:Y:S02]  /*108d0*/  IADD3.X R2, R3, UR5, R4, P0, !PT ;  /* 0x0000000503027c10 */ /* 0x000fe400087fe404 */
[----:B------:R-:W-:Y:S01]  /*108e0*/  ISETP.GE.AND P0, PT, R9, UR4, PT ;  /* 0x0000000409007c0c */ /* 0x000fe2000bf06270 */
[----:B------:R-:W-:-:S03]  /*108f0*/  UMOV UR4, 0xffffffff ;  /* 0xffffffff00047882 */ /* 0x000fc60000000000 */
[----:B--2---:R-:W-:Y:S09]  /*10900*/  BRA.DIV UR4, `(.L_x_221) ;  /* 0x0000003204c87947 */ /* 0x004ff2000b800000 */
[----:B------:R-:W0:Y:S01]  /*10910*/  SHFL.IDX PT, R7, R0, RZ, 0x181f ;  /* 0x00181fff00077589 */ /* 0x000e2200000e0000 */
[----:B------:R-:W-:Y:S02]  /*10920*/  IMAD R4, R19, R6, RZ ;  /* 0x0000000613047224 */ /* 0x000fe400078e02ff */
[----:B------:R-:W-:Y:S01]  /*10930*/  IMAD.IADD R3, R10, 0x1, R5 ;  /* 0x000000010a037824 */ /* 0x000fe200078e0205 */
[----:B------:R-:W1:Y:S03]  /*10940*/  SHFL.IDX PT, R6, R2, RZ, 0x181f ;  /* 0x00181fff02067589 */ /* 0x000e6600000e0000 */
[C---:B------:R-:W-:Y:S01]  /*10950*/  VIADD R5, R3.reuse, 0x10 ;  /* 0x0000001003057836 */ /* 0x040fe20000000000 */
[----:B------:R-:W-:-:S13]  /*10960*/  ISETP.GE.AND P1, PT, R3, R4, PT ;  /* 0x000000040300720c */ /* 0x000fda0003f26270 */
[----:B0-----:R-:W-:-:S05]  /*10970*/  @!P1 IADD3 R7, P2, R9, R7, RZ ;  /* 0x0000000709079210 */ /* 0x001fca0007f5e0ff */
[----:B-1----:R-:W-:-:S05]  /*10980*/  @!P1 IMAD.X R6, RZ, RZ, R6, P2 ;  /* 0x000000ffff069224 */ /* 0x002fca00010e0606 */
[----:B------:R-:W-:-:S04]  /*10990*/  @!P1 LOP3.LUT R7, R7, R6, RZ, 0x3c, !PT ;  /* 0x0000000607079212 */ /* 0x000fc800078e3cff */
[----:B------:R-:W-:-:S04]  /*109a0*/  @!P1 LOP3.LUT R6, R7, R6, RZ, 0x3c, !PT ;  /* 0x0000000607069212 */ /* 0x000fc800078e3cff */
[----:B------:R-:W-:-:S05]  /*109b0*/  @!P1 LOP3.LUT R7, R7, R6, RZ, 0x3c, !PT ;  /* 0x0000000607079212 */ /* 0x000fca00078e3cff */
[----:B------:R-:W-:Y:S01]  /*109c0*/  @!PT LDS RZ, [RZ] ;  /* 0x00000000fffff984 */ /* 0x000fe20000000800 */
[----:B-----5:R0:W-:Y:S01]  /*109d0*/  @!P1 LDGSTS.E.BYPASS.LTC128B.128 [R8+0x1c400], desc[UR50][R6.64], !P0 ;  /* 0x1c40000006089fae */ /* 0x0201e2000c101d72 */
[----:B------:R-:W-:-:S03]  /*109e0*/  ISETP.GE.AND P1, PT, R5, R4, PT ;  /* 0x000000040500720c */ /* 0x000fc60003f26270 */
[----:B------:R-:W-:Y:S04]  /*109f0*/  SHFL.IDX PT, R5, R2, 0x1, 0x181f ;  /* 0x00381f0002057f89 */ /* 0x000fe800000e0000 */
[----:B0-----:R-:W0:Y:S06]  /*10a00*/  SHFL.IDX PT, R6, R0, 0x1, 0x181f ;  /* 0x00381f0000067f89 */ /* 0x001e2c00000e0000 */
[----:B0-----:R-:W-:-:S05]  /*10a10*/  @!P1 IADD3 R6, P2, R9, R6, RZ ;  /* 0x0000000609069210 */ /* 0x001fca0007f5e0ff */
[----:B------:R-:W-:-:S04]  /*10a20*/  @!P1 IMAD.X R5, RZ, RZ, R5, P2 ;  /* 0x000000ffff059224 */ /* 0x000fc800010e0605 */
[----:B------:R-:W-:Y:S02]  /*10a30*/  @!P1 IMAD.MOV.U32 R7, RZ, RZ, R5 ;  /* 0x000000ffff079224 */ /* 0x000fe400078e0005 */
[----:B------:R-:W-:-:S03]  /*10a40*/  VIADD R5, R3, 0x20 ;  /* 0x0000002003057836 */ /* 0x000fc60000000000 */
[----:B------:R0:W-:Y:S02]  /*10a50*/  @!P1 LDGSTS.E.BYPASS.LTC128B.128 [R8+0x1cc00], desc[UR50][R6.64], !P0 ;  /* 0x1cc0000006089fae */ /* 0x0001e4000c101d72 */
[----:B------:R-:W-:Y:S02]  /*10a60*/  ISETP.GE.AND P1, PT, R5, R4, PT ;  /* 0x000000040500720c */ /* 0x000fe40003f26270 */
[----:B------:R-:W-:Y:S04]  /*10a70*/  SHFL.IDX PT, R5, R2, 0x2, 0x181f ;  /* 0x00581f0002057f89 */ /* 0x000fe800000e0000 */
[----:B0-----:R-:W0:Y:S07]  /*10a80*/  SHFL.IDX PT, R6, R0, 0x2, 0x181f ;  /* 0x00581f0000067f89 */ /* 0x001e2e00000e0000 */
        /* <DEDUP_REMOVED lines=31> */
[----:B0-----:R-:W0:Y:S04]  /*10c80*/  SHFL.IDX PT, R6, R0, 0x6, 0x181f ;  /* 0x00d81f0000067f89 */ /* 0x001e2800000e0000 */
[----:B------:R-:W1:Y:S03]  /*10c90*/  SHFL.IDX PT, R0, R0, 0x7, 0x181f ;  /* 0x00f81f0000007f89 */ /* 0x000e6600000e0000 */
[----:B0-----:R-:W-:-:S05]  /*10ca0*/  @!P1 IADD3 R6, P2, R9, R6, RZ ;  /* 0x0000000609069210 */ /* 0x001fca0007f5e0ff */
[----:B------:R-:W-:-:S04]  /*10cb0*/  @!P1 IMAD.X R5, RZ, RZ, R5, P2 ;  /* 0x000000ffff059224 */ /* 0x000fc800010e0605 */
[----:B------:R-:W-:Y:S02]  /*10cc0*/  @!P1 IMAD.MOV.U32 R7, RZ, RZ, R5 ;  /* 0x000000ffff079224 */ /* 0x000fe400078e0005 */
[----:B------:R0:W2:Y:S04]  /*10cd0*/  SHFL.IDX PT, R5, R2, 0x7, 0x181f ;  /* 0x00f81f0002057f89 */ /* 0x0000a800000e0000 */
[----:B-1----:R0:W-:Y:S02]  /*10ce0*/  @!P1 LDGSTS.E.BYPASS.LTC128B.128 [R8+0x1f400], desc[UR50][R6.64], !P0 ;  /* 0x1f40000006089fae */ /* 0x0021e4000c101d72 */
.L_x_302:
[----:B------:R-:W-:-:S05]  /*10cf0*/  VIADD R3, R3, 0x70 ;  /* 0x0000007003037836 */ /* 0x000fca0000000000 */
[----:B------:R-:W-:-:S13]  /*10d00*/  ISETP.GE.AND P1, PT, R3, R4, PT ;  /* 0x000000040300720c */ /* 0x000fda0003f26270 */
[----:B0-----:R-:W-:-:S05]  /*10d10*/  @!P1 IADD3 R2, P2, R9, R0, RZ ;  /* 0x0000000009029210 */ /* 0x001fca0007f5e0ff */
[----:B--2---:R-:W-:-:S05]  /*10d20*/  @!P1 IMAD.X R3, RZ, RZ, R5, P2 ;  /* 0x000000ffff039224 */ /* 0x004fca00010e0605 */
[----:B------:R-:W-:Y:S01]  /*10d30*/  @!PT LDS RZ, [RZ] ;  /* 0x00000000fffff984 */ /* 0x000fe20000000800 */
[----:B------:R-:W-:Y:S01]  /*10d40*/  @!PT LDS RZ, [RZ] ;  /* 0x00000000fffff984 */ /* 0x000fe20000000800 */
[----:B------:R-:W-:Y:S01]  /*10d50*/  @!PT LDS RZ, [RZ] ;  /* 0x00000000fffff984 */ /* 0x000fe20000000800 */
[----:B------:R0:W-:Y:S01]  /*10d60*/  @!P1 LDGSTS.E.BYPASS.LTC128B.128 [R8+0x1fc00], desc[UR50][R2.64], !P0 ;  /* 0x1fc0000002089fae */ /* 0x0001e2000c101d72 */
[----:B------:R-:W-:Y:S01]  /*10d70*/  PLOP3.LUT P0, PT, PT, PT, PT, 0x80, 0x0 ;  /* 0x000000000000781c */ /* 0x000fe20003f0f070 */
[----:B------:R-:W-:-:S12]  /*10d80*/  NOP ;  /* 0x0000000000007918 */ /* 0x000fd80000000000 */
.L_x_222:
[----:B------:R-:W-:Y:S02]  /*10d90*/  PLOP3.LUT P1, PT, P1, P0, PT, 0xa2, 0x0 ;  /* 0x000000000000781c */ /* 0x000fe40000f21472 */
[----:B------:R-:W-:-:S08]  /*10da0*/  @P0 R2UR P1, UR4, R18 ;  /* 0x00000000120402ca */ /* 0x000fd00000020000 */
[----:B------:R-:W-:-:S05]  /*10db0*/  @P0 PLOP3.LUT P0, PT, P1, PT, PT, 0x80, 0x0 ;  /* 0x000000000000081c */ /* 0x000fca0000f0f070 */
[----:B------:R-:W-:Y:S01]  /*10dc0*/  @!P1 SYNCS.ARRIVE.TRANS64.RED.A0T1 RZ, [UR4+0x2e800], RZ ;  /* 0x02e800ffffff99a7 */ /* 0x000fe20008200404 */
[----:B------:R-:W-:Y:S07]  /*10dd0*/  @!P1 ARRIVES.LDGSTSBAR.64.TRANSCNT [UR4+0x2e800] ;  /* 0x02e80000ff0099b0 */ /* 0x000fee0008000a84 */
[----:B------:R-:W-:Y:S05]  /*10de0*/  @P0 BRA.U.ANY `(.L_x_222) ;  /* 0xfffffffd00e80947 */ /* 0x000fea000393ffff */
[----:B0-----:R-:W2:Y:S02]  /*10df0*/  LDL.LU R2, [R1+0x30] ;  /* 0x0000300001027983 */ /* 0x001ea40000300800 */
[----:B--2---:R-:W-:-:S05]  /*10e00*/  VIADD R2, R2, 0x1 ;  /* 0x0000000102027836 */ /* 0x004fca0000000000 */
[----:B------:R0:W-:Y:S01]  /*10e10*/  STL [R1+0x30], R2 ;  /* 0x0000300201007387 */ /* 0x0001e20000100800 */
[----:B------:R-:W-:-:S04]  /*10e20*/  LEA.HI R0, R2, R2, RZ, 0x1 ;  /* 0x0000000202007211 */ /* 0x000fc800078f08ff */
[----:B------:R-:W-:-:S05]  /*10e30*/  LOP3.LUT R0, R0, 0xfffffffe, RZ, 0xc0, !PT ;  /* 0xfffffffe00007812 */ /* 0x000fca00078ec0ff */
[----:B------:R-:W-:-:S05]  /*10e40*/  IMAD.IADD R0, R2, 0x1, -R0 ;  /* 0x0000000102007824 */ /* 0x000fca00078e0a00 */
[----:B------:R-:W-:Y:S01]  /*10e50*/  SHF.L.U32 R0, R0, 0x1f, RZ ;  /* 0x0000001f00007819 */ /* 0x000fe200000006ff */
[----:B------:R-:W-:Y:S01]  /*10e60*/  NOP ;  /* 0x0000000000007918 */ /* 0x000fe20000000000 */
[----:B------:R0:W-:Y:S01]  /*10e70*/  SYNCS.ARRIVE.TRANS64.A1T0 RZ, [R18+URZ+0x2e800], RZ ;  /* 0x02e800ff12ff79a7 */ /* 0x0001e2000810003f */
[----:B------:R-:W-:Y:S01]  /*10e80*/  BSSY B0, `(.L_x_223) ;  /* 0x0000003000007945 */ /* 0x000fe20003800000 */
[----:B------:R-:W1:Y:S03]  /*10e90*/  SYNCS.PHASECHK.TRANS64.TRYWAIT P0, [R18+URZ+0x2e820], R0 ;  /* 0x02e82000120075a7 */ /* 0x000e66000800017f */
[----:B01----:R-:W-:Y:S05]  /*10ea0*/  @!P0 BRA `(.L_x_224) ;  /* 0x0000003400d48947 */ /* 0x003fea0003800000 */
.L_x_303:
[----:B------:R-:W-:Y:S05]  /*10eb0*/  BSYNC B0 ;  /* 0x0000000000007941 */ /* 0x000fea0003800000 */
.L_x_223:
[----:B------:R-:W2:Y:S01]  /*10ec0*/  LDL R2, [R1+0x18] ;  /* 0x0000180001027983 */ /* 0x000ea20000100800 */
[----:B------:R-:W-:-:S05]  /*10ed0*/  VIADD R17, R17, 0xfffffffe ;  /* 0xfffffffe11117836 */ /* 0x000fca0000000000 */
[----:B--2---:R-:W-:-:S13]  /*10ee0*/  ISETP.GE.AND P0, PT, R17, R2, PT ;  /* 0x000000021100720c */ /* 0x004fda0003f06270 */
[----:B------:R-:W-:Y:S05]  /*10ef0*/  @!P0 BRA `(.L_x_225) ;  /* 0x0000000c00e08947 */ /* 0x000fea0003800000 */
[----:B0-----:R0:W5:Y:S04]  /*10f00*/  LDL.LU R0, [R1+0x4] ;  /* 0x0000040001007983 */ /* 0x0011680000300800 */
[----:B------:R0:W5:Y:S02]  /*10f10*/  LDL.LU R6, [R1] ;  /* 0x0000000001067983 */ /* 0x0001640000300800 */
.L_x_245:
[----:B------:R-:W2:Y:S01]  /*10f20*/  LDL R2, [R1+0xc] ;  /* 0x00000c0001027983 */ /* 0x000ea20000100800 */
[----:B-----5:R-:W-:Y:S01]  /*10f30*/  VIADD R3, R6, 0x1 ;  /* 0x0000000106037836 */ /* 0x020fe20000000000 */
[----:B------:R-:W-:Y:S05]  /*10f40*/  YIELD ;  /* 0x0000000000007946 */ /* 0x000fea0003800000 */
[C---:B------:R-:W-:Y:S01]  /*10f50*/  ISETP.NE.AND P0, PT, R3.reuse, 0x2, PT ;  /* 0x000000020300780c */ /* 0x040fe20003f05270 */
[----:B------:R-:W-:Y:S03]  /*10f60*/  BSSY B0, `(.L_x_226) ;  /* 0x000006c000007945 */ /* 0x000fe60003800000 */
[----:B------:R-:W-:-:S02]  /*10f70*/  SEL R9, R3, RZ, P0 ;  /* 0x000000ff03097207 */ /* 0x000fc40000000000 */
[----:B--2---:R-:W-:Y:S02]  /*10f80*/  LOP3.LUT P1, RZ, R2, 0x1, RZ, 0xc0, !PT ;  /* 0x0000000102ff7812 */ /* 0x004fe4000782c0ff */
[----:B------:R-:W-:-:S04]  /*10f90*/  SEL R2, RZ, 0x1, P0 ;  /* 0x00000001ff027807 */ /* 0x000fc80000000000 */
[----:B------:R-:W-:-:S05]  /*10fa0*/  LOP3.LUT R8, R0, R2, RZ, 0x3c, !PT ;  /* 0x0000000200087212 */ /* 0x000fca00078e3cff */
[----:B------:R1:W-:Y:S04]  /*10fb0*/  STL [R1+0x4], R8 ;  /* 0x0000040801007387 */ /* 0x0003e80000100800 */
[----:B------:R1:W-:Y:S01]  /*10fc0*/  STL [R1], R9 ;  /* 0x0000000901007387 */ /* 0x0003e20000100800 */
[----:B------:R-:W-:Y:S05]  /*10fd0*/  @!P1 BRA `(.L_x_227) ;  /* 0x0000000400909947 */ /* 0x000fea0003800000 */
[----:B------:R-:W-:Y:S01]  /*10fe0*/  ULDC.64 UR4, c[0x0][0x418] ;  /* 0x0001060000047ab9 */ /* 0x000fe20000000a00 */
[----:B------:R-:W-:Y:S01]  /*10ff0*/  IMAD.MOV.U32 R7, RZ, RZ, R17 ;  /* 0x000000ffff077224 */ /* 0x000fe200078e0011 */
[----:B------:R-:W-:-:S04]  /*11000*/  ISETP.NE.U32.AND P0, PT, RZ, UR4, PT ;  /* 0x00000004ff007c0c */ /* 0x000fc8000bf05070 */
[----:B------:R-:W-:-:S13]  /*11010*/  ISETP.NE.AND.EX P0, PT, RZ, UR5, PT, P0 ;  /* 0x00000005ff007c0c */ /* 0x000fda000bf05300 */
[----:B------:R-:W-:Y:S05]  /*11020*/  @!P0 BRA `(.L_x_228) ;  /* 0x00000000004c8947 */ /* 0x000fea0003800000 */
[----:B------:R-:W2:Y:S01]  /*11030*/  LDL R10, [R1+0x1c] ;  /* 0x00001c00010a7983 */ /* 0x000ea20000100800 */
[----:B------:R-:W3:Y:S01]  /*11040*/  LDC R7, c[0x0][0x43c] ;  /* 0x00010f00ff077b82 */ /* 0x000ee20000000800 */
[----:B------:R-:W-:Y:S02]  /*11050*/  ULDC.64 UR6, c[0x0][0x428] ;  /* 0x00010a0000067ab9 */ /* 0x000fe40000000a00 */
[----:B------:R-:W4:Y:S01]  /*11060*/  LDL R5, [R1+0x8] ;  /* 0x0000080001057983 */ /* 0x000f220000100800 */
[----:B---3--:R-:W-:-:S13]  /*11070*/  ISETP.NE.AND P0, PT, R7, 0x1, PT ;  /* 0x000000010700780c */ /* 0x008fda0003f05270 */
[----:B------:R-:W3:Y:S02]  /*11080*/  @P0 LDC.64 R2, c[0x0][0x440] ;  /* 0x00011000ff020b82 */ /* 0x000ee40000000a00 */
[----:B---3--:R-:W-:-:S04]  /*11090*/  @P0 IMAD.HI.U32 R4, R17, R2, RZ ;  /* 0x0000000211040227 */ /* 0x008fc800078e00ff */
[----:B------:R-:W-:Y:S01]  /*110a0*/  IMAD.MOV.U32 R2, RZ, RZ, R17 ;  /* 0x000000ffff027224 */ /* 0x000fe200078e0011 */
[----:B------:R-:W-:-:S05]  /*110b0*/  @P0 SHF.R.U32.HI R2, RZ, R3, R4 ;  /* 0x00000003ff020219 */ /* 0x000fca0000011604 */
[----:B------:R-:W-:-:S04]  /*110c0*/  IMAD.MOV R3, RZ, RZ, -R2 ;  /* 0x000000ffff037224 */ /* 0x000fc800078e0a02 */
[----:B------:R-:W-:Y:S01]  /*110d0*/  IMAD R7, R7, R3, R17 ;  /* 0x0000000307077224 */ /* 0x000fe200078e0211 */
[----:B------:R-:W-:Y:S01]  /*110e0*/  SHF.R.S32.HI R3, RZ, 0x1f, R2 ;  /* 0x0000001fff037819 */ /* 0x000fe20000011402 */
[----:B--2---:R-:W-:-:S04]  /*110f0*/  IMAD R4, R10, UR6, RZ ;  /* 0x000000060a047c24 */ /* 0x004fc8000f8e02ff */
[C---:B----4-:R-:W-:Y:S02]  /*11100*/  IMAD R4, R5.reuse, UR7, R4 ;  /* 0x0000000705047c24 */ /* 0x050fe4000f8e0204 */
[----:B------:R-:W-:-:S04]  /*11110*/  IMAD.WIDE.U32 R2, R5, UR6, R2 ;  /* 0x0000000605027c25 */ /* 0x000fc8000f8e0002 */
[----:B------:R-:W-:Y:S01]  /*11120*/  IMAD.IADD R3, R4, 0x1, R3 ;  /* 0x0000000104037824 */ /* 0x000fe200078e0203 */
[----:B------:R-:W-:-:S04]  /*11130*/  LEA R4, P0, R2, UR4, 0x2 ;  /* 0x0000000402047c11 */ /* 0x000fc8000f8010ff */
[----:B------:R-:W-:-:S05]  /*11140*/  LEA.HI.X R5, R2, UR5, R3, 0x2, P0 ;  /* 0x0000000502057c11 */ /* 0x000fca00080f1403 */
[----:B------:R2:W5:Y:S04]  /*11150*/  LDG.E R16, desc[UR50][R4.64] ;  /* 0x0000003204107981 */ /* 0x000568000c1e1900 */
.L_x_228:
[----:B------:R-:W2:Y:S01]  /*11160*/  S2R R2, SR_TID.X ;  /* 0x0000000000027919 */ /* 0x000ea20000002100 */
[----:B------:R-:W-:Y:S01]  /*11170*/  IMAD R3, R9, 0x8, R18 ;  /* 0x0000000809037824 */ /* 0x000fe200078e0212 */
[----:B------:R-:W-:Y:S01]  /*11180*/  BSSY B1, `(.L_x_229) ;  /* 0x0000006000017945 */ /* 0x000fe20003800000 */
[----:B--2---:R-:W-:Y:S02]  /*11190*/  LOP3.LUT R4, R2, 0x7f, RZ, 0xc0, !PT ;  /* 0x0000007f02047812 */ /* 0x004fe400078ec0ff */
[----:B------:R-:W-:Y:S02]  /*111a0*/  SHF.L.U32 R2, R8, 0x1f, RZ ;  /* 0x0000001f08027819 */ /* 0x000fe400000006ff */
[----:B------:R-:W-:Y:S02]  /*111b0*/  ISETP.NE.AND P1, PT, R4, RZ, PT ;  /* 0x000000ff0400720c */ /* 0x000fe40003f25270 */
[----:B------:R-:W2:Y:S02]  /*111c0*/  SYNCS.PHASECHK.TRANS64.TRYWAIT P0, [R3+URZ+0x2e880], R2 ;  /* 0x02e88002030075a7 */ /* 0x000ea4000800017f */
[----:B--2---:R-:W-:Y:S09]  /*111d0*/  @!P0 BRA `(.L_x_230) ;  /* 0x00000034001c8947 */ /* 0x004ff20003800000 */
.L_x_304:
[----:B------:R-:W-:Y:S05]  /*111e0*/  BSYNC B1 ;  /* 0x0000000000017941 */ /* 0x000fea0003800000 */
.L_x_229:
[----:B------:R-:W-:Y:S04]  /*111f0*/  BSSY B1, `(.L_x_231) ;  /* 0x0000009000017945 */ /* 0x000fe80003800000 */
[----:B------:R-:W-:Y:S05]  /*11200*/  @P1 BRA `(.L_x_232) ;  /* 0x00000000001c1947 */ /* 0x000fea0003800000 */
[----:B------:R-:W3:Y:S02]  /*11210*/  S2R R4, SR_TID.X ;  /* 0x0000000000047919 */ /* 0x000ee40000002100 */
[----:B---3--:R-:W-:Y:S01]  /*11220*/  LOP3.LUT R5, R4, 0x1f, RZ, 0xc0, !PT ;  /* 0x0000001f04057812 */ /* 0x008fe200078ec0ff */
[----:B------:R-:W-:-:S03]  /*11230*/  IMAD.MOV.U32 R4, RZ, RZ, 0x7000 ;  /* 0x00007000ff047424 */ /* 0x000fc600078e00ff */
[----:B------:R-:W-:Y:S01]  /*11240*/  ISETP.NE.AND P0, PT, R5, RZ, PT ;  /* 0x000000ff0500720c */ /* 0x000fe20003f05270 */
[----:B------:R3:W-:-:S12]  /*11250*/  SYNCS.ARRIVE.TRANS64 RZ, [R3+URZ+0x2e870], R4 ;  /* 0x02e8700403ff79a7 */ /* 0x0007d8000800003f */
[----:B---3--:R-:W-:Y:S05]  /*11260*/  @!P0 BRA `(.L_x_232) ;  /* 0x0000000000048947 */ /* 0x008fea0003800000 */
[----:B------:R-:W-:Y:S01]  /*11270*/  BPT.TRAP 0x1 ;  /* 0x000000040000795c */ /* 0x000fe20000300000 */
.L_x_232:
[----:B------:R-:W-:Y:S05]  /*11280*/  BSYNC B1 ;  /* 0x0000000000017941 */ /* 0x000fea0003800000 */
.L_x_231:
[----:B------:R-:W3:Y:S01]  /*11290*/  LDL R5, [R1] ;  /* 0x0000000001057983 */ /* 0x000ee20000100800 */
[----:B-1----:R-:W-:Y:S01]  /*112a0*/  IMAD.MOV.U32 R9, RZ, RZ, RZ ;  /* 0x000000ffff097224 */ /* 0x002fe200078e00ff */
[----:B------:R-:W-:Y:S01]  /*112b0*/  UIADD3 UR4, UP0, UR52, 0x470, URZ ;  /* 0x0000047034047890 */ /* 0x000fe2000ff1e03f */
[----:B------:R-:W-:Y:S01]  /*112c0*/  IMAD.MOV.U32 R4, RZ, RZ, 0xe0 ;  /* 0x000000e0ff047424 */ /* 0x000fe200078e00ff */
[----:B------:R-:W-:Y:S01]  /*112d0*/  PLOP3.LUT P0, PT, PT, PT, PT, 0x80, 0x0 ;  /* 0x000000000000781c */ /* 0x000fe20003f0f070 */
[----:B------:R-:W-:Y:S01]  /*112e0*/  UMOV UR6, 0x0 ;  /* 0x0000000000067882 */ /* 0x000fe20000000000 */
[----:B------:R-:W-:Y:S01]  /*112f0*/  R2UR UR10, R9 ;  /* 0x00000000090a72ca */ /* 0x000fe200000e0000 */
[----:B------:R-:W-:Y:S01]  /*11300*/  IMAD R4, R7, R4, UR40 ;  /* 0x0000002807047e24 */ /* 0x000fe2000f8e0204 */
[----:B------:R-:W-:Y:S01]  /*11310*/  UIADD3.X UR5, URZ, UR53, URZ, UP0, !UPT ;  /* 0x000000353f057290 */ /* 0x000fe200087fe43f */
[----:B------:R-:W-:Y:S01]  /*11320*/  VIADD R7, R3, 0x2e870 ;  /* 0x0002e87003077836 */ /* 0x000fe20000000000 */
[----:B------:R-:W-:Y:S01]  /*11330*/  UMOV UR7, 0x14f00000 ;  /* 0x14f0000000077882 */ /* 0x000fe20000000000 */
[----:B---3--:R-:W-:-:S04]  /*11340*/  IMAD R5, R5, 0x7000, R18 ;  /* 0x0000700005057824 */ /* 0x008fc800078e0212 */
[----:B------:R-:W-:-:S07]  /*11350*/  VIADD R8, R5, 0xe400 ;  /* 0x0000e40005087836 */ /* 0x000fce0000000000 */
.L_x_233:
[----:B------:R-:W-:-:S13]  /*11360*/  @P0 ELECT P2, URZ, PT ;  /* 0x00000000003f082f */ /* 0x000fda0003840000 */
[----:B-----5:R-:W-:Y:S01]  /*11370*/  @P2 R2UR UR13, R16 ;  /* 0x00000000100d22ca */ /* 0x020fe200000e0000 */
[----:B------:R-:W-:Y:S01]  /*11380*/  UMOV UR12, UR36 ;  /* 0x00000024000c7c82 */ /* 0x000fe20008000000 */
[----:B------:R-:W-:Y:S02]  /*11390*/  @P2 R2UR UR11, R4 ;  /* 0x00000000040b22ca */ /* 0x000fe400000e0000 */
[----:B------:R-:W-:Y:S02]  /*113a0*/  @P2 R2UR UR9, R7 ;  /* 0x00000000070922ca */ /* 0x000fe400000e0000 */
[----:B------:R-:W-:Y:S02]  /*113b0*/  @P2 R2UR UR8, R8 ;  /* 0x00000000080822ca */ /* 0x000fe400000e0000 */
[----:B------:R-:W-:Y:S02]  /*113c0*/  @P2 PLOP3.LUT P0, PT, P2, PT, PT, 0x8, 0x0 ;  /* 0x000000000000281c */ /* 0x000fe4000170e170 */
[----:B------:R-:W-:-:S09]  /*113d0*/  PLOP3.LUT P2, PT, PT, PT, PT, 0x8, 0x0 ;  /* 0x000000000000781c */ /* 0x000fd20003f4e170 */
[----:B------:R1:W-:Y:S02]  /*113e0*/  UTMALDG.4D [UR8], [UR4], desc[UR6] ;  /* 0x00000608040075b4 */ /* 0x0003e40008019000 */
[----:B-1----:R-:W-:Y:S05]  /*113f0*/  @P0 BRA.U.ANY `(.L_x_233) ;  /* 0xfffffffd00d80947 */ /* 0x002fea000393ffff */
[----:B------:R-:W1:Y:S01]  /*11400*/  SYNCS.PHASECHK.TRANS64.TRYWAIT P0, [R3+URZ+0x2e840], R2 ;  /* 0x02e84002030075a7 */ /* 0x000e62000800017f */
[----:B------:R-:W-:Y:S04]  /*11410*/  BSSY B1, `(.L_x_234) ;  /* 0x0000002000017945 */ /* 0x000fe80003800000 */
[----:B-1----:R-:W-:Y:S05]  /*11420*/  @!P0 BRA `(.L_x_235) ;  /* 0x00000030009c8947 */ /* 0x002fea0003800000 */
.L_x_305:
[----:B------:R-:W-:Y:S05]  /*11430*/  BSYNC B1 ;  /* 0x0000000000017941 */ /* 0x000fea0003800000 */
.L_x_234:
[----:B------:R-:W-:Y:S01]  /*11440*/  BSSY B1, `(.L_x_236) ;  /* 0x000000b000017945 */ /* 0x000fe20003800000 */
[----:B------:R-:W-:Y:S02]  /*11450*/  IMAD.MOV.U32 R10, RZ, RZ, 0x0 ;  /* 0x00000000ff0a7424 */ /* 0x000fe400078e00ff */
[----:B------:R-:W-:Y:S01]  /*11460*/  IMAD.MOV.U32 R11, RZ, RZ, 0x14f00000 ;  /* 0x14f00000ff0b7424 */ /* 0x000fe200078e00ff */
[----:B------:R-:W-:Y:S06]  /*11470*/  @P1 BRA `(.L_x_237) ;  /* 0x00000000001c1947 */ /* 0x000fec0003800000 */
[----:B------:R-:W3:Y:S01]  /*11480*/  S2R R7, SR_TID.X ;  /* 0x0000000000077919 */ /* 0x000ee20000002100 */
[----:B-12---:R-:W-:-:S04]  /*11490*/  IMAD.MOV.U32 R2, RZ, RZ, 0x7000 ;  /* 0x00007000ff027424 */ /* 0x006fc800078e00ff */
[----:B------:R4:W-:Y:S01]  /*114a0*/  SYNCS.ARRIVE.TRANS64 RZ, [R3+URZ+0x2e830], R2 ;  /* 0x02e8300203ff79a7 */ /* 0x0009e2000800003f */
[----:B---3--:R-:W-:-:S04]  /*114b0*/  LOP3.LUT R7, R7, 0x1f, RZ, 0xc0, !PT ;  /* 0x0000001f07077812 */ /* 0x008fc800078ec0ff */
[----:B------:R-:W-:-:S13]  /*114c0*/  ISETP.NE.AND P0, PT, R7, RZ, PT ;  /* 0x000000ff0700720c */ /* 0x000fda0003f05270 */
[----:B----4-:R-:W-:Y:S05]  /*114d0*/  @!P0 BRA `(.L_x_237) ;  /* 0x0000000000048947 */ /* 0x010fea0003800000 */
[----:B------:R-:W-:Y:S01]  /*114e0*/  BPT.TRAP 0x1 ;  /* 0x000000040000795c */ /* 0x000fe20000300000 */
.L_x_237:
[----:B------:R-:W-:Y:S05]  /*114f0*/  BSYNC B1 ;  /* 0x0000000000017941 */ /* 0x000fea0003800000 */
.L_x_236:
[----:B------:R-:W-:Y:S01]  /*11500*/  R2UR UR10, R9 ;  /* 0x00000000090a72ca */ /* 0x000fe200000e0000 */
[----:B------:R-:W-:Y:S01]  /*11510*/  UIADD3 UR4, UP0, UR52, 0x370, URZ ;  /* 0x0000037034047890 */ /* 0x000fe2000ff1e03f */
[----:B------:R-:W-:Y:S01]  /*11520*/  R2UR UR6, R10 ;  /* 0x000000000a0672ca */ /* 0x000fe200000e0000 */
[----:B------:R-:W-:Y:S01]  /*11530*/  VIADD R5, R5, 0x20400 ;  /* 0x0002040005057836 */ /* 0x000fe20000000000 */
[----:B------:R-:W-:Y:S01]  /*11540*/  R2UR UR7, R11 ;  /* 0x000000000b0772ca */ /* 0x000fe200000e0000 */
[----:B-12---:R-:W-:Y:S01]  /*11550*/  VIADD R3, R3, 0x2e830 ;  /* 0x0002e83003037836 */ /* 0x006fe20000000000 */
[----:B------:R-:W-:Y:S01]  /*11560*/  PLOP3.LUT P0, PT, PT, PT, PT, 0x80, 0x0 ;  /* 0x000000000000781c */ /* 0x000fe20003f0f070 */
[----:B------:R-:W-:-:S12]  /*11570*/  UIADD3.X UR5, URZ, UR53, URZ, UP0, !UPT ;  /* 0x000000353f057290 */ /* 0x000fd800087fe43f */
.L_x_238:
[----:B------:R-:W-:-:S13]  /*11580*/  @P0 ELECT P1, URZ, PT ;  /* 0x00000000003f082f */ /* 0x000fda0003820000 */
[----:B------:R-:W-:Y:S01]  /*11590*/  @P1 R2UR UR13, R16 ;  /* 0x00000000100d12ca */ /* 0x000fe200000e0000 */
[----:B------:R-:W-:Y:S01]  /*115a0*/  UMOV UR12, UR36 ;  /* 0x00000024000c7c82 */ /* 0x000fe20008000000 */
[----:B------:R-:W-:Y:S02]  /*115b0*/  @P1 R2UR UR11, R4 ;  /* 0x00000000040b12ca */ /* 0x000fe400000e0000 */
[----:B------:R-:W-:Y:S02]  /*115c0*/  @P1 R2UR UR9, R3 ;  /* 0x00000000030912ca */ /* 0x000fe400000e0000 */
[----:B------:R-:W-:Y:S02]  /*115d0*/  @P1 R2UR UR8, R5 ;  /* 0x00000000050812ca */ /* 0x000fe400000e0000 */
[----:B------:R-:W-:Y:S02]  /*115e0*/  @P1 PLOP3.LUT P0, PT, P1, PT, PT, 0x8, 0x0 ;  /* 0x000000000000181c */ /* 0x000fe40000f0e170 */
[----:B------:R-:W-:-:S09]  /*115f0*/  PLOP3.LUT P1, PT, PT, PT, PT, 0x8, 0x0 ;  /* 0x000000000000781c */ /* 0x000fd20003f2e170 */
[----:B------:R2:W-:Y:S02]  /*11600*/  UTMALDG.4D [UR8], [UR4], desc[UR6] ;  /* 0x00000608040075b4 */ /* 0x0005e40008019000 */
[----:B--2---:R-:W-:Y:S05]  /*11610*/  @P0 BRA.U.ANY `(.L_x_238) ;  /* 0xfffffffd00d80947 */ /* 0x004fea000393ffff */
.L_x_227:
[----:B------:R-:W-:Y:S05]  /*11620*/  BSYNC B0 ;  /* 0x0000000000007941 */ /* 0x000fea0003800000 */
.L_x_226:
[----:B------:R-:W-:-:S06]  /*11630*/  UISETP.NE.AND UP0, UPT, UR39, 0x3, UPT ;  /* 0x000000032700788c */ /* 0x000fcc000bf05270 */
[----:B------:R-:W-:-:S13]  /*11640*/  PLOP3.LUT P0, PT, PT, PT, UP0, 0x80, 0x0 ;  /* 0x000000000000781c */ /* 0x000fda0003f0f008 */
[----:B------:R-:W-:Y:S05]  /*11650*/  @!P0 BRA `(.L_x_239) ;  /* 0x0000000000048947 */ /* 0x000fea0003800000 */
[----:B------:R-:W-:Y:S01]  /*11660*/  BPT.TRAP 0x1 ;  /* 0x000000040000795c */ /* 0x000fe20000300000 */
.L_x_239:
[----:B------:R-:W-:Y:S01]  /*11670*/  IMAD.U32 R2, RZ, RZ, UR42 ;  /* 0x0000002aff027e24 */ /* 0x000fe2000f8e00ff */
[----:B------:R-:W-:Y:S01]  /*11680*/  BSSY B0, `(.L_x_240) ;  /* 0x0000007000007945 */ /* 0x000fe20003800000 */
[----:B------:R-:W-:-:S03]  /*11690*/  IMAD R19, R6, 0x8, R18 ;  /* 0x0000000806137824 */ /* 0x000fc600078e0212 */
[----:B------:R-:W-:Y:S02]  /*116a0*/  ISETP.NE.AND P1, PT, R2, 0x3, PT ;  /* 0x000000030200780c */ /* 0x000fe40003f25270 */
[----:B------:R-:W-:-:S04]  /*116b0*/  LOP3.LUT R2, R0, 0x1, RZ, 0x3c, !PT ;  /* 0x0000000100027812 */ /* 0x000fc800078e3cff */
[----:B------:R-:W-:-:S04]  /*116c0*/  SHF.L.U32 R2, R2, 0x1f, RZ ;  /* 0x0000001f02027819 */ /* 0x000fc800000006ff */
[----:B------:R-:W2:Y:S02]  /*116d0*/  SYNCS.PHASECHK.TRANS64.TRYWAIT P0, [R19+URZ+0x2e870], R2 ;  /* 0x02e87002130075a7 */ /* 0x000ea4000800017f */
[----:B--2---:R-:W-:Y:S05]  /*116e0*/  @!P0 BRA `(.L_x_241) ;  /* 0x0000003000008947 */ /* 0x004fea0003800000 */
.L_x_306:
[----:B------:R-:W-:Y:S05]  /*116f0*/  BSYNC B0 ;  /* 0x0000000000007941 */ /* 0x000fea0003800000 */
.L_x_240:
[----:B------:R-:W-:Y:S05]  /*11700*/  @!P1 BRA `(.L_x_242) ;  /* 0x0000000000049947 */ /* 0x000fea0003800000 */
[----:B------:R-:W-:Y:S01]  /*11710*/  BPT.TRAP 0x1 ;  /* 0x000000040000795c */ /* 0x000fe20000300000 */
.L_x_242:
[----:B--2---:R-:W-:Y:S01]  /*11720*/  SHF.L.U32 R2, R0, 0x1f, RZ ;  /* 0x0000001f00027819 */ /* 0x004fe200000006ff */
[----:B------:R-:W-:-:S03]  /*11730*/  IMAD R0, R6, 0x7000, RZ ;  /* 0x0000700006007824 */ /* 0x000fc600078e02ff */
[----:B------:R-:W2:Y:S02]  /*11740*/  SYNCS.PHASECHK.TRANS64.TRYWAIT P0, [R19+URZ+0x2e860], R2 ;  /* 0x02e86002130075a7 */ /* 0x000ea4000800017f */
[----:B--2---:R-:W-:Y:S05]  /*11750*/  @!P0 BRA `(.L_x_243) ;  /* 0x0000002c00f88947 */ /* 0x004fea0003800000 */
.L_x_307:
[----:B------:R-:W2:Y:S04]  /*11760*/  LDL R4, [R1+0x24] ;  /* 0x0000240001047983 */ /* 0x000ea80000100800 */
[----:B------:R-:W3:Y:S04]  /*11770*/  LDL R3, [R1+0x28] ;  /* 0x0000280001037983 */ /* 0x000ee80000100800 */
[----:B------:R-:W4:Y:S01]  /*11780*/  LDL R12, [R1+0x20] ;  /* 0x00002000010c7983 */ /* 0x000f220000100800 */
[----:B------:R-:W-:Y:S05]  /*11790*/  WARPSYNC.ALL ;  /* 0x0000000000007948 */ /* 0x000fea0003800000 */
[----:B--2---:R-:W-:-:S05]  /*117a0*/  LOP3.LUT R2, R0, R4, RZ, 0xfc, !PT ;  /* 0x0000000400027212 */ /* 0x004fca00078efcff */
[C---:B------:R-:W-:Y:S01]  /*117b0*/  IMAD.IADD R2, R18.reuse, 0x1, R2 ;  /* 0x0000000112027824 */ /* 0x040fe200078e0202 */
[----:B----4-:R-:W-:-:S03]  /*117c0*/  IADD3 R0, R18, R0, R12 ;  /* 0x0000000012007210 */ /* 0x010fc60007ffe00c */
[----:B---3--:R-:W-:Y:S01]  /*117d0*/  IMAD.IADD R3, R3, 0x1, R2 ;  /* 0x0000000103037824 */ /* 0x008fe200078e0202 */
[----:B------:R-:W1:Y:S02]  /*117e0*/  LDSM.16.MT88.4 R4, [R2+0xe400] ;  /* 0x00e400000204783b */ /* 0x000e640000004200 */
[C-C-:B-1----:R-:W-:Y:S02]  /*117f0*/  PRMT R8, R4.reuse, 0x6420, R5.reuse ;  /* 0x0000642004087816 */ /* 0x142fe40000000005 */
[----:B------:R-:W-:Y:S02]  /*11800*/  PRMT R9, R4, 0x7531, R5 ;  /* 0x0000753104097816 */ /* 0x000fe40000000005 */
[C-C-:B------:R-:W-:Y:S02]  /*11810*/  PRMT R10, R6.reuse, 0x6420, R7.reuse ;  /* 0x00006420060a7816 */ /* 0x140fe40000000007 */
[----:B------:R-:W-:Y:S02]  /*11820*/  PRMT R11, R6, 0x7531, R7 ;  /* 0x00007531060b7816 */ /* 0x000fe40000000007 */
[----:B------:R-:W1:Y:S04]  /*11830*/  LDSM.16.MT88.4 R4, [R3+0xe400] ;  /* 0x00e400000304783b */ /* 0x000e680000004200 */
[----:B------:R-:W-:Y:S01]  /*11840*/  STSM.16.M88.4 [R0+0x400], R8 ;  /* 0x0004000800007844 */ /* 0x000fe20000000200 */
[----:B-1----:R-:W-:-:S02]  /*11850*/  PRMT R12, R4, 0x6420, R5 ;  /* 0x00006420040c7816 */ /* 0x002fc40000000005 */
[----:B------:R-:W-:Y:S02]  /*11860*/  PRMT R13, R4, 0x7531, R5 ;  /* 0x00007531040d7816 */ /* 0x000fe40000000005 */
[C-C-:B------:R-:W-:Y:S02]  /*11870*/  PRMT R14, R6.reuse, 0x6420, R7.reuse ;  /* 0x00006420060e7816 */ /* 0x140fe40000000007 */
[----:B------:R-:W-:-:S05]  /*11880*/  PRMT R15, R6, 0x7531, R7 ;  /* 0x00007531060f7816 */ /* 0x000fca0000000007 */
[----:B------:R-:W-:Y:S04]  /*11890*/  STSM.16.M88.4 [R0+0xc00], R12 ;  /* 0x000c000c00007844 */ /* 0x000fe80000000200 */
[----:B------:R-:W1:Y:S02]  /*118a0*/  LDSM.16.MT88.4 R8, [R2+0xf400] ;  /* 0x00f400000208783b */ /* 0x000e640000004200 */
[C-C-:B-1----:R-:W-:Y:S02]  /*118b0*/  PRMT R4, R8.reuse, 0x6420, R9.reuse ;  /* 0x0000642008047816 */ /* 0x142fe40000000009 */
[----:B------:R-:W-:Y:S02]  /*118c0*/  PRMT R5, R8, 0x7531, R9 ;  /* 0x0000753108057816 */ /* 0x000fe40000000009 */
[----:B------:R-:W-:-:S02]  /*118d0*/  PRMT R6, R10, 0x6420, R11 ;  /* 0x000064200a067816 */ /* 0x000fc4000000000b */
[----:B------:R-:W-:Y:S02]  /*118e0*/  PRMT R7, R10, 0x7531, R11 ;  /* 0x000075310a077816 */ /* 0x000fe4000000000b */
[----:B------:R-:W1:Y:S04]  /*118f0*/  LDSM.16.MT88.4 R8, [R3+0xf400] ;  /* 0x00f400000308783b */ /* 0x000e680000004200 */
[----:B------:R-:W-:Y:S01]  /*11900*/  STSM.16.M88.4 [R0+0x1400], R4 ;  /* 0x0014000400007844 */ /* 0x000fe20000000200 */
[C-C-:B-1----:R-:W-:Y:S02]  /*11910*/  PRMT R12, R8.reuse, 0x6420, R9.reuse ;  /* 0x00006420080c7816 */ /* 0x142fe40000000009 */
[----:B------:R-:W-:Y:S02]  /*11920*/  PRMT R13, R8, 0x7531, R9 ;  /* 0x00007531080d7816 */ /* 0x000fe40000000009 */
[----:B------:R-:W-:-:S02]  /*11930*/  PRMT R14, R10, 0x6420, R11 ;  /* 0x000064200a0e7816 */ /* 0x000fc4000000000b */
        /* <DEDUP_REMOVED lines=56> */
[----:B------:R1:W-:Y:S02]  /*11cc0*/  STSM.16.M88.4 [R0+0x6400], R4 ;  /* 0x0064000400007844 */ /* 0x0003e40000000200 */
[C-C-:B-1----:R-:W-:Y:S02]  /*11cd0*/  PRMT R4, R8.reuse, 0x6420, R9.reuse ;  /* 0x0000642008047816 */ /* 0x142fe40000000009 */
[----:B------:R-:W-:-:S02]  /*11ce0*/  PRMT R5, R8, 0x7531, R9 ;  /* 0x0000753108057816 */ /* 0x000fc40000000009 */
        /* <DEDUP_REMOVED lines=8> */
[----:B--2---:R-:W2:Y:S01]  /*11d70*/  FENCE.VIEW.ASYNC.S ;  /* 0x00000000000073c6 */ /* 0x004ea20000000000 */
[----:B------:R-:W-:Y:S05]  /*11d80*/  @!P1 BRA `(.L_x_244) ;  /* 0x0000000000049947 */ /* 0x000fea0003800000 */
[----:B------:R-:W-:Y:S01]  /*11d90*/  BPT.TRAP 0x1 ;  /* 0x000000040000795c */ /* 0x000fe20000300000 */
.L_x_244:
[----:B-1----:R-:W1:Y:S01]  /*11da0*/  S2R R0, SR_TID.X ;  /* 0x0000000000007919 */ /* 0x002e620000002100 */
[----:B--2---:R2:W-:Y:S01]  /*11db0*/  SYNCS.ARRIVE.TRANS64.A1T0 RZ, [R19+URZ+0x2e850], RZ ;  /* 0x02e850ff13ff79a7 */ /* 0x0045e2000810003f */
[----:B------:R3:W5:Y:S01]  /*11dc0*/  LDL R6, [R1] ;  /* 0x0000000001067983 */ /* 0x0007620000100800 */
[----:B-1----:R-:W-:-:S03]  /*11dd0*/  LOP3.LUT R2, R0, 0x7f, RZ, 0xc0, !PT ;  /* 0x0000007f00027812 */ /* 0x002fc600078ec0ff */
[----:B------:R-:W4:Y:S01]  /*11de0*/  LDL R0, [R1+0x18] ;  /* 0x0000180001007983 */ /* 0x000f220000100800 */
[----:B------:R-:W-:Y:S01]  /*11df0*/  BAR.SYNC.DEFER_BLOCKING 0x2, 0x80 ;  /* 0x0082000000007b1d */ /* 0x000fe20000010000 */
[----:B------:R-:W-:-:S13]  /*11e00*/  ISETP.NE.AND P0, PT, R2, RZ, PT ;  /* 0x000000ff0200720c */ /* 0x000fda0003f05270 */
[----:B--2---:R-:W-:-:S05]  /*11e10*/  @!P0 VIADD R19, R19, 0x2e880 ;  /* 0x0002e88013138836 */ /* 0x004fca0000000000 */
[----:B------:R-:W-:-:S04]  /*11e20*/  @!P0 PRMT R19, RZ, 0x654, R19 ;  /* 0x00000654ff138816 */ /* 0x000fc80000000013 */
[----:B------:R3:W-:Y:S01]  /*11e30*/  @!P0 SYNCS.ARRIVE.TRANS64.RED.A1T0 RZ, [R19+URZ], RZ ;  /* 0x000000ff13ff89a7 */ /* 0x0007e2000810043f */
[C---:B----4-:R-:W-:Y:S01]  /*11e40*/  ISETP.GT.AND P0, PT, R17.reuse, R0, PT ;  /* 0x000000001100720c */ /* 0x050fe20003f04270 */
[----:B------:R-:W-:Y:S01]  /*11e50*/  VIADD R17, R17, 0xffffffff ;  /* 0xffffffff11117836 */ /* 0x000fe20000000000 */
[----:B------:R3:W5:Y:S11]  /*11e60*/  LDL R0, [R1+0x4] ;  /* 0x0000040001007983 */ /* 0x0007760000100800 */
[----:B---3--:R-:W-:Y:S05]  /*11e70*/  @P0 BRA `(.L_x_245) ;  /* 0xfffffff000280947 */ /* 0x008fea000383ffff */
.L_x_225:
[----:B------:R-:W1:Y:S01]  /*11e80*/  S2R R2, SR_TID.X ;  /* 0x0000000000027919 */ /* 0x000e620000002100 */
[----:B------:R-:W-:Y:S01]  /*11e90*/  BSSY B0, `(.L_x_246) ;  /* 0x0000011000007945 */ /* 0x000fe20003800000 */
[----:B-1----:R-:W-:-:S04]  /*11ea0*/  LOP3.LUT R2, R2, 0x7f, RZ, 0xc0, !PT ;  /* 0x0000007f02027812 */ /* 0x002fc800078ec0ff */
[----:B------:R-:W-:-:S13]  /*11eb0*/  ISETP.NE.AND P0, PT, R2, RZ, PT ;  /* 0x000000ff0200720c */ /* 0x000fda0003f05270 */
[----:B------:R-:W-:Y:S05]  /*11ec0*/  @P0 BRA `(.L_x_247) ;  /* 0x0000000000340947 */ /* 0x000fea0003800000 */
[----:B------:R-:W1:Y:S01]  /*11ed0*/  S2R R5, SR_LANEID ;  /* 0x0000000000057919 */ /* 0x000e620000000000 */
[----:B------:R-:W-:Y:S01]  /*11ee0*/  VOTEU.ANY UR4, UPT, PT ;  /* 0x0000000000047886 */ /* 0x000fe200038e0100 */
[----:B------:R-:W2:Y:S01]  /*11ef0*/  LDC.64 R2, c[0x0][0xc60] ;  /* 0x00031800ff027b82 */ /* 0x000ea20000000a00 */
[----:B0----5:R-:W1:Y:S02]  /*11f00*/  FLO.U32 R0, UR4 ;  /* 0x0000000400007d00 */ /* 0x021e6400080e0000 */
[----:B-1----:R-:W-:-:S06]  /*11f10*/  ISETP.EQ.U32.AND P1, PT, R0, R5, PT ;  /* 0x000000050000720c */ /* 0x002fcc0003f22070 */
[----:B------:R-:W2:Y:S07]  /*11f20*/  POPC R5, UR4 ;  /* 0x0000000400057d09 */ /* 0x000eae0008000000 */
[----:B--2---:R-:W2:Y:S01]  /*11f30*/  @P1 ATOMG.E.ADD.STRONG.GPU PT, R3, desc[UR50][R2.64], R5 ;  /* 0x00000005020319a8 */ /* 0x004ea200081ee1f2 */
[----:B------:R-:W0:Y:S02]  /*11f40*/  S2R R4, SR_LTMASK ;  /* 0x0000000000047919 */ /* 0x000e240000003900 */
[----:B0-----:R-:W-:-:S04]  /*11f50*/  LOP3.LUT R4, R4, UR4, RZ, 0xc0, !PT ;  /* 0x0000000404047c12 */ /* 0x001fc8000f8ec0ff */
[----:B------:R-:W0:Y:S01]  /*11f60*/  POPC R7, R4 ;  /* 0x0000000400077309 */ /* 0x000e220000000000 */
[----:B--2---:R-:W0:Y:S02]  /*11f70*/  SHFL.IDX PT, R0, R3, R0, 0x1f ;  /* 0x00001f0003007589 */ /* 0x004e2400000e0000 */
[----:B0-----:R-:W-:-:S05]  /*11f80*/  IADD3 R0, R0, UR41, R7 ;  /* 0x0000002900007c10 */ /* 0x001fca000fffe007 */
[----:B------:R1:W-:Y:S02]  /*11f90*/  STL [R1+0x10], R0 ;  /* 0x0000100001007387 */ /* 0x0003e40000100800 */
.L_x_247:
[----:B------:R-:W-:Y:S05]  /*11fa0*/  BSYNC B0 ;  /* 0x0000000000007941 */ /* 0x000fea0003800000 */
.L_x_246:
[----:B------:R-:W-:-:S06]  /*11fb0*/  UISETP.NE.AND UP0, UPT, UR39, 0x3, UPT ;  /* 0x000000032700788c */ /* 0x000fcc000bf05270 */
[----:B------:R-:W-:-:S13]  /*11fc0*/  PLOP3.LUT P1, PT, PT, PT, UP0, 0x80, 0x0 ;  /* 0x000000000000781c */ /* 0x000fda0003f2f008 */
[----:B------:R-:W-:Y:S05]  /*11fd0*/  @!P1 BRA `(.L_x_248) ;  /* 0x0000000000049947 */ /* 0x000fea0003800000 */
[----:B------:R-:W-:Y:S01]  /*11fe0*/  BPT.TRAP 0x1 ;  /* 0x000000040000795c */ /* 0x000fe20000300000 */
.L_x_248:
[----:B------:R-:W2:Y:S04]  /*11ff0*/  LDL R2, [R1+0x4] ;  /* 0x0000040001027983 */ /* 0x000ea80000100800 */
[----:B01---5:R-:W3:Y:S01]  /*12000*/  LDL R0, [R1] ;  /* 0x0000000001007983 */ /* 0x023ee20000100800 */
[----:B------:R-:W-:Y:S01]  /*12010*/  BSSY B0, `(.L_x_249) ;  /* 0x0000008000007945 */ /* 0x000fe20003800000 */
[----:B--2---:R-:W-:-:S04]  /*12020*/  LOP3.LUT R3, R2, 0x1, RZ, 0x3c, !PT ;  /* 0x0000000102037812 */ /* 0x004fc800078e3cff */
[----:B------:R-:W-:Y:S01]  /*12030*/  SHF.L.U32 R3, R3, 0x1f, RZ ;  /* 0x0000001f03037819 */ /* 0x000fe200000006ff */
[----:B---3--:R-:W-:-:S04]  /*12040*/  IMAD R16, R0, 0x8, R18 ;  /* 0x0000000800107824 */ /* 0x008fc800078e0212 */
[----:B------:R-:W0:Y:S01]  /*12050*/  SYNCS.PHASECHK.TRANS64.TRYWAIT P1, [R16+URZ+0x2e870], R3 ;  /* 0x02e87003100075a7 */ /* 0x000e22000802017f */
[----:B------:R-:W-:-:S05]  /*12060*/  IMAD.U32 R0, RZ, RZ, UR42 ;  /* 0x0000002aff007e24 */ /* 0x000fca000f8e00ff */
[----:B------:R-:W-:Y:S01]  /*12070*/  ISETP.NE.AND P2, PT, R0, 0x3, PT ;  /* 0x000000030000780c */ /* 0x000fe20003f45270 */
[----:B0-----:R-:W-:-:S12]  /*12080*/  @!P1 BRA `(.L_x_250) ;  /* 0x0000002400c09947 */ /* 0x001fd80003800000 */
.L_x_308:
[----:B------:R-:W-:Y:S05]  /*12090*/  BSYNC B0 ;  /* 0x0000000000007941 */ /* 0x000fea0003800000 */
.L_x_249:
[----:B------:R-:W-:Y:S05]  /*120a0*/  @!P2 BRA `(.L_x_251) ;  /* 0x000000000004a947 */ /* 0x000fea0003800000 */
[----:B------:R-:W-:Y:S01]  /*120b0*/  BPT.TRAP 0x1 ;  /* 0x000000040000795c */ /* 0x000fe20000300000 */
.L_x_251:
[----:B------:R-:W0:Y:S02]  /*120c0*/  LDL R0, [R1+0x4] ;  /* 0x0000040001007983 */ /* 0x000e240000100800 */
[----:B0-----:R-:W-:-:S04]  /*120d0*/  SHF.L.U32 R3, R0, 0x1f, RZ ;  /* 0x0000001f00037819 */ /* 0x001fc800000006ff */
[----:B------:R-:W0:Y:S02]  /*120e0*/  SYNCS.PHASECHK.TRANS64.TRYWAIT P1, [R16+URZ+0x2e860], R3 ;  /* 0x02e86003100075a7 */ /* 0x000e24000802017f */
[----:B0-----:R-:W-:Y:S05]  /*120f0*/  @!P1 BRA `(.L_x_252) ;  /* 0x0000002400b89947 */ /* 0x001fea0003800000 */
.L_x_309:
[----:B------:R-:W2:Y:S04]  /*12100*/  LDL R17, [R1] ;  /* 0x0000000001117983 */ /* 0x000ea80000100800 */
[----:B------:R-:W0:Y:S04]  /*12110*/  LDL R2, [R1+0x24] ;  /* 0x0000240001027983 */ /* 0x000e280000100800 */
[----:B------:R-:W3:Y:S04]  /*12120*/  LDL R13, [R1+0x28] ;  /* 0x00002800010d7983 */ /* 0x000ee80000100800 */
[----:B------:R-:W4:Y:S01]  /*12130*/  LDL R12, [R1+0x20] ;  /* 0x00002000010c7983 */ /* 0x000f220000100800 */
[----:B------:R-:W-:Y:S05]  /*12140*/  WARPSYNC.ALL ;  /* 0x0000000000007948 */ /* 0x000fea0003800000 */
[----:B--2---:R-:W-:-:S05]  /*12150*/  IMAD R0, R17, 0x7000, RZ ;  /* 0x0000700011007824 */ /* 0x004fca00078e02ff */
[----:B0-----:R-:W-:-:S05]  /*12160*/  LOP3.LUT R3, R0, R2, RZ, 0xfc, !PT ;  /* 0x0000000200037212 */ /* 0x001fca00078efcff */
[----:B------:R-:W-:-:S05]  /*12170*/  IMAD.IADD R2, R18, 0x1, R3 ;  /* 0x0000000112027824 */ /* 0x000fca00078e0203 */
[----:B------:R-:W0:Y:S01]  /*12180*/  LDSM.16.MT88.4 R4, [R2+0xe400] ;  /* 0x00e400000204783b */ /* 0x000e220000004200 */
[----:B---3--:R-:W-:Y:S01]  /*12190*/  IMAD.IADD R3, R13, 0x1, R2 ;  /* 0x000000010d037824 */ /* 0x008fe200078e0202 */
[----:B----4-:R-:W-:Y:S02]  /*121a0*/  IADD3 R0, R18, R0, R12 ;  /* 0x0000000012007210 */ /* 0x010fe40007ffe00c */
[C-C-:B0-----:R-:W-:Y:S02]  /*121b0*/  PRMT R8, R4.reuse, 0x6420, R5.reuse ;  /* 0x0000642004087816 */ /* 0x141fe40000000005 */
[----:B------:R-:W-:Y:S02]  /*121c0*/  PRMT R9, R4, 0x7531, R5 ;  /* 0x0000753104097816 */ /* 0x000fe40000000005 */
[C-C-:B------:R-:W-:Y:S02]  /*121d0*/  PRMT R10, R6.reuse, 0x6420, R7.reuse ;  /* 0x00006420060a7816 */ /* 0x140fe40000000007 */
[----:B------:R-:W-:-:S02]  /*121e0*/  PRMT R11, R6, 0x7531, R7 ;  /* 0x00007531060b7816 */ /* 0x000fc40000000007 */
[----:B------:R-:W0:Y:S04]  /*121f0*/  LDSM.16.MT88.4 R4, [R3+0xe400] ;  /* 0x00e400000304783b */ /* 0x000e280000004200 */
[----:B------:R0:W-:Y:S02]  /*12200*/  STSM.16.M88.4 [R0+0x400], R8 ;  /* 0x0004000800007844 */ /* 0x0001e40000000200 */
[C-C-:B0-----:R-:W-:Y:S02]  /*12210*/  PRMT R8, R4.reuse, 0x6420, R5.reuse ;  /* 0x0000642004087816 */ /* 0x141fe40000000005 */
[----:B------:R-:W-:Y:S02]  /*12220*/  PRMT R9, R4, 0x7531, R5 ;  /* 0x0000753104097816 */ /* 0x000fe40000000005 */
[----:B------:R-:W-:-:S02]  /*12230*/  PRMT R10, R6, 0x6420, R7 ;  /* 0x00006420060a7816 */ /* 0x000fc40000000007 */
[----:B------:R-:W-:-:S05]  /*12240*/  PRMT R11, R6, 0x7531, R7 ;  /* 0x00007531060b7816 */ /* 0x000fca0000000007 */
[----:B------:R-:W-:Y:S04]  /*12250*/  STSM.16.M88.4 [R0+0xc00], R8 ;  /* 0x000c000800007844 */ /* 0x000fe80000000200 */
[----:B------:R-:W0:Y:S02]  /*12260*/  LDSM.16.MT88.4 R4, [R2+0xf400] ;  /* 0x00f400000204783b */ /* 0x000e240000004200 */
        /* <DEDUP_REMOVED lines=79> */
.L_x_253:
[----:B------:R-:W2:Y:S01]  /*12760*/  LDL.LU R3, [R1+0x4] ;  /* 0x0000040001037983 */ /* 0x000ea20000300800 */
[----:B0-----:R-:W-:Y:S01]  /*12770*/  SYNCS.ARRIVE.TRANS64.A1T0 RZ, [R16+URZ+0x2e850], RZ ;  /* 0x02e850ff10ff79a7 */ /* 0x001fe2000810003f */
[----:B-1----:R-:W-:-:S05]  /*12780*/  @!P0 VIADD R0, R16, 0x2e880 ;  /* 0x0002e88010008836 */ /* 0x002fca0000000000 */
[----:B------:R-:W-:Y:S01]  /*12790*/  @!P0 PRMT R0, RZ, 0x654, R0 ;  /* 0x00000654ff008816 */ /* 0x000fe20000000000 */
[----:B------:R-:W-:Y:S06]  /*127a0*/  BAR.SYNC.DEFER_BLOCKING 0x2, 0x80 ;  /* 0x0082000000007b1d */ /* 0x000fec0000010000 */
[----:B------:R0:W-:Y:S02]  /*127b0*/  @!P0 SYNCS.ARRIVE.TRANS64.RED.A1T0 RZ, [R0+URZ], RZ ;  /* 0x000000ff00ff89a7 */ /* 0x0001e4000810043f */
[----:B0-----:R-:W-:-:S05]  /*127c0*/  VIADD R0, R17, 0x1 ;  /* 0x0000000111007836 */ /* 0x001fca0000000000 */
[----:B------:R-:W-:-:S04]  /*127d0*/  ISETP.NE.AND P0, PT, R0, 0x2, PT ;  /* 0x000000020000780c */ /* 0x000fc80003f05270 */
[----:B------:R-:W-:Y:S02]  /*127e0*/  SEL R2, RZ, 0x1, P0 ;  /* 0x00000001ff027807 */ /* 0x000fe40000000000 */
[----:B------:R-:W-:-:S05]  /*127f0*/  SEL R0, R0, RZ, P0 ;  /* 0x000000ff00007207 */ /* 0x000fca0000000000 */
[----:B------:R1:W-:Y:S01]  /*12800*/  STL [R1], R0 ;  /* 0x0000000001007387 */ /* 0x0003e20000100800 */
[----:B--2---:R-:W-:-:S05]  /*12810*/  LOP3.LUT R3, R3, R2, RZ, 0x3c, !PT ;  /* 0x0000000203037212 */ /* 0x004fca00078e3cff */
[----:B------:R1:W-:Y:S02]  /*12820*/  STL [R1+0x4], R3 ;  /* 0x0000040301007387 */ /* 0x0003e40000100800 */
.L_x_202:
[----:B------:R-:W-:Y:S05]  /*12830*/  BSYNC B7 ;  /* 0x0000000000077941 */ /* 0x000fea0003800000 */
.L_x_200:
[----:B01----:R-:W2:Y:S02]  /*12840*/  LDL R0, [R1+0xc] ;  /* 0x00000c0001007983 */ /* 0x003ea40000100800 */
[----:B--2---:R-:W-:-:S13]  /*12850*/  LOP3.LUT P0, RZ, R0, 0x2, RZ, 0xc0, !PT ;  /* 0x0000000200ff7812 */ /* 0x004fda000780c0ff */
[----:B------:R-:W-:Y:S05]  /*12860*/  @!P0 BRA `(.L_x_254) ;  /* 0x0000000000308947 */ /* 0x000fea0003800000 */
[----:B------:R-:W0:Y:S08]  /*12870*/  S2UR UR5, SR_CgaCtaId ;  /* 0x00000000000579c3 */ /* 0x000e300000008800 */
[----:B------:R-:W-:Y:S06]  /*12880*/  BAR.SYNC.DEFER_BLOCKING 0x5, 0x180 ;  /* 0x0146000000007b1d */ /* 0x000fec0000010000 */
[----:B------:R-:W-:-:S02]  /*12890*/  UMOV UR4, 0x400 ;  /* 0x0000040000047882 */ /* 0x000fc40000000000 */
[----:B0-----:R-:W-:-:S06]  /*128a0*/  ULEA UR4, UR5, UR4, 0x18 ;  /* 0x0000000405047291 */ /* 0x001fcc000f8ec03f */
[----:B------:R-:W-:-:S05]  /*128b0*/  IMAD.U32 R18, RZ, RZ, UR4 ;  /* 0x00000004ff127e24 */ /* 0x000fca000f8e00ff */
[----:B------:R-:W0:Y:S04]  /*128c0*/  LDS.128 R4, [R18+0x2e8d0] ;  /* 0x02e8d00012047984 */ /* 0x000e280000000c00 */
[----:B0-----:R0:W-:Y:S01]  /*128d0*/  STL.64 [R1+0x10], R4 ;  /* 0x0000100401007387 */ /* 0x0011e20000100a00 */
[----:B------:R-:W-:-:S03]  /*128e0*/  IMAD.MOV.U32 R0, RZ, RZ, R7 ;  /* 0x000000ffff007224 */ /* 0x000fc600078e0007 */
[----:B------:R0:W-:Y:S02]  /*128f0*/  STL [R1+0x18], R6 ;  /* 0x0000180601007387 */ /* 0x0001e40000100800 */
[----:B------:R-:W-:Y:S01]  /*12900*/  R2UR UR43, R0 ;  /* 0x00000000002b72ca */ /* 0x000fe200000e0000 */
[----:B------:R-:W-:Y:S06]  /*12910*/  BAR.ARV 0x4, 0x180 ;  /* 0x0106000000007b1d */ /* 0x000fec0000002000 */
[----:B------:R-:W-:Y:S08]  /*12920*/  BRA `(.L_x_255) ;  /* 0x0000000800cc7947 */ /* 0x000ff00003800000 */
.L_x_254:
[----:B------:R-:W2:Y:S01]  /*12930*/  LDL.LU R0, [R1+0x10] ;  /* 0x0000100001007983 */ /* 0x000ea20000300800 */
[----:B------:R-:W-:Y:S01]  /*12940*/  ULDC UR4, c[0x0][0xc3c] ;  /* 0x00030f0000047ab9 */ /* 0x000fe20000000800 */
[----:B------:R-:W0:Y:S02]  /*12950*/  S2R R2, SR_TID.X ;  /* 0x0000000000027919 */ /* 0x000e240000002100 */
[----:B0-----:R-:W-:-:S04]  /*12960*/  LOP3.LUT R11, R2, 0x1f, RZ, 0xc0, !PT ;  /* 0x0000001f020b7812 */ /* 0x001fc800078ec0ff */
[C---:B------:R-:W-:Y:S01]  /*12970*/  ISETP.NE.AND P0, PT, R11.reuse, 0x1f, PT ;  /* 0x0000001f0b00780c */ /* 0x040fe20003f05270 */
[----:B------:R-:W-:-:S05]  /*12980*/  VIADD R6, R11, UR43 ;  /* 0x0000002b0b067c36 */ /* 0x000fca0008000000 */
[----:B------:R-:W-:Y:S01]  /*12990*/  ISETP.GE.OR P1, PT, R6, UR4, !P0 ;  /* 0x0000000406007c0c */ /* 0x000fe2000c726670 */
[----:B------:R-:W-:Y:S02]  /*129a0*/  IMAD.MOV.U32 R7, RZ, RZ, RZ ;  /* 0x000000ffff077224 */ /* 0x000fe400078e00ff */
[----:B--2---:R-:W-:-:S10]  /*129b0*/  IMAD.MOV.U32 R10, RZ, RZ, R0 ;  /* 0x000000ffff0a7224 */ /* 0x004fd400078e0000 */
[----:B------:R-:W0:Y:S01]  /*129c0*/  @!P1 LDC.64 R2, c[0x0][0xc80] ;  /* 0x00032000ff029b82 */ /* 0x000e220000000a00 */
[----:B------:R-:W-:Y:S01]  /*129d0*/  IMAD.MOV.U32 R0, RZ, RZ, RZ ;  /* 0x000000ffff007224 */ /* 0x000fe200078e00ff */
[----:B------:R-:W-:Y:S01]  /*129e0*/  ISETP.GE.U32.AND P2, PT, R11, 0x2, PT ;  /* 0x000000020b00780c */ /* 0x000fe20003f46070 */
[----:B------:R-:W-:-:S05]  /*129f0*/  ULDC UR4, c[0x0][0xc3c] ;  /* 0x00030f0000047ab9 */ /* 0x000fca0000000800 */
[----:B------:R-:W1:Y:S01]  /*12a00*/  @!P1 LDC.64 R4, c[0x0][0xc78] ;  /* 0x00031e00ff049b82 */ /* 0x000e620000000a00 */
[----:B0-----:R-:W-:-:S05]  /*12a10*/  @!P1 IMAD.WIDE R2, R6, 0x4, R2 ;  /* 0x0000000406029825 */ /* 0x001fca00078e0202 */
[----:B------:R1:W2:Y:S02]  /*12a20*/  @!P1 LDG.E R0, desc[UR50][R2.64] ;  /* 0x0000003202009981 */ /* 0x0002a4000c1e1900 */
[----:B-1----:R-:W-:-:S05]  /*12a30*/  @!P1 IMAD.WIDE R2, R6, 0x4, R4 ;  /* 0x0000000406029825 */ /* 0x002fca00078e0204 */
[----:B------:R-:W2:Y:S01]  /*12a40*/  @!P1 LDG.E R7, desc[UR50][R2.64] ;  /* 0x0000003202079981 */ /* 0x000ea2000c1e1900 */
[C---:B------:R-:W-:Y:S02]  /*12a50*/  ISETP.NE.AND P1, PT, R11.reuse, RZ, PT ;  /* 0x000000ff0b00720c */ /* 0x040fe40003f25270 */
        /* <DEDUP_REMOVED lines=10> */
[----:B------:R-:W-:Y:S04]  /*12b00*/  SHFL.IDX PT, R5, R10, 0x1, 0x1f ;  /* 0x00201f000a057f89 */ /* 0x000fe800000e0000 */
[----:B------:R-:W0:Y:S02]  /*12b10*/  SHFL.UP PT, R8, R6, 0x4, RZ ;  /* 0x0480000006087989 */ /* 0x000e2400000e00ff */
[----:B0-----:R-:W-:-:S05]  /*12b20*/  SEL R3, R8, RZ, P3 ;  /* 0x000000ff08037207 */ /* 0x001fca0001800000 */
[----:B------:R-:W-:Y:S02]  /*12b30*/  IMAD.IADD R4, R6, 0x1, R3 ;  /* 0x0000000106047824 */ /* 0x000fe400078e0203 */
[----:B------:R-:W-:-:S03]  /*12b40*/  IMAD.MOV.U32 R6, RZ, RZ, RZ ;  /* 0x000000ffff067224 */ /* 0x000fc600078e00ff */
[----:B------:R-:W0:Y:S02]  /*12b50*/  SHFL.UP PT, R2, R4, 0x8, RZ ;  /* 0x0500000004027989 */ /* 0x000e2400000e00ff */
[----:B0-----:R-:W-:-:S05]  /*12b60*/  SEL R3, R2, RZ, P4 ;  /* 0x000000ff02037207 */ /* 0x001fca0002000000 */
[----:B------:R-:W-:Y:S02]  /*12b70*/  IMAD.IADD R9, R4, 0x1, R3 ;  /* 0x0000000104097824 */ /* 0x000fe400078e0203 */
[----:B------:R-:W0:Y:S01]  /*12b80*/  LDC R3, c[0x0][0xc38] ;  /* 0x00030e00ff037b82 */ /* 0x000e220000000800 */
[----:B------:R-:W-:Y:S04]  /*12b90*/  SHFL.IDX PT, R4, R10, RZ, 0x1f ;  /* 0x00001fff0a047589 */ /* 0x000fe800000e0000 */
[----:B------:R-:W1:Y:S02]  /*12ba0*/  SHFL.UP PT, R2, R9, 0x10, RZ ;  /* 0x0600000009027989 */ /* 0x000e6400000e00ff */
[----:B-1----:R-:W-:-:S05]  /*12bb0*/  SEL R2, R2, RZ, P5 ;  /* 0x000000ff02027207 */ /* 0x002fca0002800000 */
[----:B------:R-:W-:-:S05]  /*12bc0*/  IMAD.IADD R2, R9, 0x1, R2 ;  /* 0x0000000109027824 */ /* 0x000fca00078e0202 */
[----:B------:R-:W0:Y:S02]  /*12bd0*/  SHFL.IDX PT, R8, R2, 0x1f, 0x1f ;  /* 0x03e01f0002087f89 */ /* 0x000e2400000e0000 */
[----:B0-----:R-:W-:-:S04]  /*12be0*/  IMAD R8, R8, R3, RZ ;  /* 0x0000000308087224 */ /* 0x001fc800078e02ff */
[----:B------:R-:W-:-:S05]  /*12bf0*/  IMAD.IADD R5, R5, 0x1, R8 ;  /* 0x0000000105057824 */ /* 0x000fca00078e0208 */
[----:B------:R-:W-:-:S13]  /*12c00*/  ISETP.GT.AND P6, PT, R5, R4, PT ;  /* 0x000000040500720c */ /* 0x000fda0003fc4270 */
[----:B------:R-:W-:Y:S05]  /*12c10*/  @P6 BRA `(.L_x_256) ;  /* 0x0000000000986947 */ /* 0x000fea0003800000 */
.L_x_258:
[----:B------:R-:W-:-:S04]  /*12c20*/  UIADD3 UR43, UR43, 0x1f, URZ ;  /* 0x0000001f2b2b7890 */ /* 0x000fc8000fffe03f */
[----:B------:R-:W-:-:S06]  /*12c30*/  UISETP.GE.AND UP0, UPT, UR43, UR4, UPT ;  /* 0x000000042b00728c */ /* 0x000fcc000bf06270 */
[----:B------:R-:W-:-:S13]  /*12c40*/  PLOP3.LUT P6, PT, PT, PT, UP0, 0x40, 0x0 ;  /* 0x000000000000781c */ /* 0x000fda0003fce808 */
[----:B------:R-:W-:Y:S05]  /*12c50*/  @!P6 BRA `(.L_x_257) ;  /* 0x0000000400b0e947 */ /* 0x000fea0003800000 */
[----:B------:R-:W0:Y:S02]  /*12c60*/  S2R R0, SR_TID.X ;  /* 0x0000000000007919 */ /* 0x000e240000002100 */
[----:B0-----:R-:W-:-:S05]  /*12c70*/  LOP3.LUT R0, R0, 0x1f, RZ, 0xc0, !PT ;  /* 0x0000001f00007812 */ /* 0x001fca00078ec0ff */
[----:B------:R-:W-:Y:S02]  /*12c80*/  VIADD R7, R0, UR43 ;  /* 0x0000002b00077c36 */ /* 0x000fe40008000000 */
[----:B------:R-:W-:-:S03]  /*12c90*/  IMAD.MOV.U32 R0, RZ, RZ, RZ ;  /* 0x000000ffff007224 */ /* 0x000fc600078e00ff */
[----:B------:R-:W-:-:S13]  /*12ca0*/  ISETP.GE.OR P6, PT, R7, UR4, !P0 ;  /* 0x0000000407007c0c */ /* 0x000fda000c7c6670 */
[----:B------:R-:W0:Y:S02]  /*12cb0*/  @!P6 LDC.64 R2, c[0x0][0xc80] ;  /* 0x00032000ff02eb82 */ /* 0x000e240000000a00 */
[----:B0-----:R-:W-:-:S05]  /*12cc0*/  @!P6 IMAD.WIDE R2, R7, 0x4, R2 ;  /* 0x000000040702e825 */ /* 0x001fca00078e0202 */
[----:B------:R0:W2:Y:S02]  /*12cd0*/  @!P6 LDG.E R0, desc[UR50][R2.64] ;  /* 0x000000320200e981 */ /* 0x0000a4000c1e1900 */
[----:B0-----:R-:W0:Y:S02]  /*12ce0*/  @!P6 LDC.64 R2, c[0x0][0xc78] ;  /* 0x00031e00ff02eb82 */ /* 0x001e240000000a00 */
[----:B0-----:R-:W-:-:S04]  /*12cf0*/  @!P6 IMAD.WIDE R2, R7, 0x4, R2 ;  /* 0x000000040702e825 */ /* 0x001fc800078e0202 */
        /* <DEDUP_REMOVED lines=24> */
.L_x_256:
[----:B------:R-:W-:-:S04]  /*12e80*/  IMAD.IADD R5, R5, 0x1, -R8 ;  /* 0x0000000105057824 */ /* 0x000fc800078e0a08 */
[----:B------:R-:W-:-:S05]  /*12e90*/  IMAD R8, R2, R3, R5 ;  /* 0x0000000302087224 */ /* 0x000fca00078e0205 */
[----:B------:R-:W-:-:S13]  /*12ea0*/  ISETP.GT.AND P0, PT, R8, R4, PT ;  /* 0x000000040800720c */ /* 0x000fda0003f04270 */
[----:B------:R-:W-:Y:S02]  /*12eb0*/  VOTEU.ANY UR5, UPT, !P0 ;  /* 0x0000000000057886 */ /* 0x000fe400040e0100 */
[----:B------:R-:W-:Y:S01]  /*12ec0*/  ISETP.NE.AND P0, PT, RZ, UR5, PT ;  /* 0x00000005ff007c0c */ /* 0x000fe2000bf05270 */
[----:B------:R-:W-:-:S06]  /*12ed0*/  UPOPC UR4, UR5 ;  /* 0x00000005000472bf */ /* 0x000fcc0008000000 */
[----:B------:R-:W-:-:S05]  /*12ee0*/  IMAD.U32 R8, RZ, RZ, UR4 ;  /* 0x00000004ff087e24 */ /* 0x000fca000f8e00ff */
[----:B------:R0:W1:Y:S04]  /*12ef0*/  SHFL.IDX PT, R0, R0, R8, 0x1f ;  /* 0x00001f0800007589 */ /* 0x00006800000e0000 */
[----:B------:R0:W2:Y:S01]  /*12f00*/  SHFL.IDX PT, R7, R7, R8, 0x1f ;  /* 0x00001f0807077589 */ /* 0x0000a200000e0000 */
[----:B------:R-:W-:Y:S05]  /*12f10*/  @!P0 BRA `(.L_x_259) ;  /* 0x00000000000c8947 */ /* 0x000fea0003800000 */
[----:B------:R-:W-:-:S06]  /*12f20*/  UIADD3 UR5, UR4, -0x1, URZ ;  /* 0xffffffff04057890 */ /* 0x000fcc000fffe03f */
[----:B------:R-:W-:-:S06]  /*12f30*/  IMAD.U32 R6, RZ, RZ, UR5 ;  /* 0x00000005ff067e24 */ /* 0x000fcc000f8e00ff */
[----:B------:R3:W4:Y:S02]  /*12f40*/  SHFL.IDX PT, R6, R2, R6, 0x1f ;  /* 0x00001f0602067589 */ /* 0x00072400000e0000 */
.L_x_259:
[----:B0---4-:R-:W-:Y:S01]  /*12f50*/  IMAD R8, R6, R3, R5 ;  /* 0x0000000306087224 */ /* 0x011fe200078e0205 */
[-C--:B-1----:R-:W-:Y:S01]  /*12f60*/  IABS R5, R0.reuse ;  /* 0x0000000000057213 */ /* 0x082fe20000000000 */
[----:B------:R-:W-:Y:S02]  /*12f70*/  UIADD3 UR43, UR4, UR43, URZ ;  /* 0x0000002b042b7290 */ /* 0x000fe4000fffe03f */
[----:B------:R-:W-:Y:S01]  /*12f80*/  IMAD.IADD R4, R4, 0x1, -R8 ;  /* 0x0000000104047824 */ /* 0x000fe200078e0a08 */
[----:B------:R-:W0:Y:S01]  /*12f90*/  I2F.RP R9, R5 ;  /* 0x0000000500097306 */ /* 0x000e220000209400 */
[----:B------:R1:W-:Y:S02]  /*12fa0*/  STL [R1+0x10], R8 ;  /* 0x0000100801007387 */ /* 0x0003e40000100800 */
[----:B-1----:R-:W-:-:S05]  /*12fb0*/  IABS R8, R0 ;  /* 0x0000000000087213 */ /* 0x002fca0000000000 */
[----:B0-----:R-:W0:Y:S01]  /*12fc0*/  MUFU.RCP R9, R9 ;  /* 0x0000000900097308 */ /* 0x001e220000001000 */
[----:B------:R-:W-:Y:S02]  /*12fd0*/  IMAD.MOV R8, RZ, RZ, -R8 ;  /* 0x000000ffff087224 */ /* 0x000fe400078e0a08 */
[----:B0-----:R-:W-:-:S05]  /*12fe0*/  VIADD R10, R9, 0xffffffe ;  /* 0x0ffffffe090a7836 */ /* 0x001fca0000000000 */
[----:B------:R-:W3:Y:S02]  /*12ff0*/  F2I.FTZ.U32.TRUNC.NTZ R3, R10 ;  /* 0x0000000a00037305 */ /* 0x000ee4000021f000 */
[----:B---3--:R-:W-:-:S04]  /*13000*/  IMAD.MOV R2, RZ, RZ, -R3 ;  /* 0x000000ffff027224 */ /* 0x008fc800078e0a03 */
[----:B------:R-:W-:Y:S02]  /*13010*/  IMAD R6, R2, R5, RZ ;  /* 0x0000000502067224 */ /* 0x000fe400078e02ff */
[----:B------:R-:W-:-:S04]  /*13020*/  IMAD.MOV.U32 R2, RZ, RZ, RZ ;  /* 0x000000ffff027224 */ /* 0x000fc800078e00ff */
[----:B------:R-:W-:Y:S01]  /*13030*/  IMAD.HI.U32 R2, R3, R6, R2 ;  /* 0x0000000603027227 */ /* 0x000fe200078e0002 */
[----:B------:R-:W-:-:S05]  /*13040*/  IABS R3, R4 ;  /* 0x0000000400037213 */ /* 0x000fca0000000000 */
[----:B------:R-:W-:-:S04]  /*13050*/  IMAD.HI.U32 R6, R2, R3, RZ ;  /* 0x0000000302067227 */ /* 0x000fc800078e00ff */
[----:B------:R-:W-:-:S05]  /*13060*/  IMAD R3, R6, R8, R3 ;  /* 0x0000000806037224 */ /* 0x000fca00078e0203 */
[----:B------:R-:W-:-:S13]  /*13070*/  ISETP.GT.U32.AND P1, PT, R5, R3, PT ;  /* 0x000000030500720c */ /* 0x000fda0003f24070 */
[----:B------:R-:W-:Y:S02]  /*13080*/  @!P1 IMAD.IADD R3, R3, 0x1, -R5 ;  /* 0x0000000103039824 */ /* 0x000fe400078e0a05 */
[----:B------:R-:W-:Y:S01]  /*13090*/  @!P1 VIADD R6, R6, 0x1 ;  /* 0x0000000106069836 */ /* 0x000fe20000000000 */
[----:B------:R-:W-:Y:S02]  /*130a0*/  ISETP.NE.AND P1, PT, R0, RZ, PT ;  /* 0x000000ff0000720c */ /* 0x000fe40003f25270 */
[----:B------:R-:W-:Y:S02]  /*130b0*/  ISETP.GE.U32.AND P0, PT, R3, R5, PT ;  /* 0x000000050300720c */ /* 0x000fe40003f06070 */
[----:B--2---:R-:W-:-:S04]  /*130c0*/  IABS R5, R7 ;  /* 0x0000000700057213 */ /* 0x004fc80000000000 */
[----:B------:R-:W0:Y:S07]  /*130d0*/  I2F.RP R2, R5 ;  /* 0x0000000500027306 */ /* 0x000e2e0000209400 */
[----:B------:R-:W-:Y:S01]  /*130e0*/  @P0 VIADD R6, R6, 0x1 ;  /* 0x0000000106060836 */ /* 0x000fe20000000000 */
[----:B0-----:R-:W0:Y:S02]  /*130f0*/  MUFU.RCP R2, R2 ;  /* 0x0000000200027308 */ /* 0x001e240000001000 */
[----:B0-----:R-:W-:-:S06]  /*13100*/  VIADD R2, R2, 0xffffffe ;  /* 0x0ffffffe02027836 */ /* 0x001fcc0000000000 */
[----:B------:R-:W0:Y:S02]  /*13110*/  F2I.FTZ.U32.TRUNC.NTZ R3, R2 ;  /* 0x0000000200037305 */ /* 0x000e24000021f000 */
[----:B0-----:R-:W-:-:S04]  /*13120*/  IMAD.MOV R2, RZ, RZ, -R3 ;  /* 0x000000ffff027224 */ /* 0x001fc800078e0a03 */
[----:B------:R-:W-:Y:S02]  /*13130*/  IMAD R8, R2, R5, RZ ;  /* 0x0000000502087224 */ /* 0x000fe400078e02ff */
[----:B------:R-:W-:-:S04]  /*13140*/  IMAD.MOV.U32 R2, RZ, RZ, RZ ;  /* 0x000000ffff027224 */ /* 0x000fc800078e00ff */
[----:B------:R-:W-:Y:S01]  /*13150*/  IMAD.HI.U32 R2, R3, R8, R2 ;  /* 0x0000000803027227 */ /* 0x000fe200078e0002 */
[----:B------:R-:W-:Y:S02]  /*13160*/  LOP3.LUT R3, R4, R0, RZ, 0x3c, !PT ;  /* 0x0000000004037212 */ /* 0x000fe400078e3cff */
[----:B------:R-:W-:Y:S02]  /*13170*/  IABS R8, R7 ;  /* 0x0000000700087213 */ /* 0x000fe40000000000 */
[----:B------:R-:W-:-:S03]  /*13180*/  ISETP.GE.AND P2, PT, R3, RZ, PT ;  /* 0x000000ff0300720c */ /* 0x000fc60003f46270 */
[----:B------:R-:W-:-:S10]  /*13190*/  IMAD.MOV R8, RZ, RZ, -R8 ;  /* 0x000000ffff087224 */ /* 0x000fd400078e0a08 */
[----:B------:R-:W-:Y:S01]  /*131a0*/  @!P2 IMAD.MOV R6, RZ, RZ, -R6 ;  /* 0x000000ffff06a224 */ /* 0x000fe200078e0a06 */
[----:B------:R-:W-:-:S04]  /*131b0*/  @!P1 LOP3.LUT R6, RZ, R0, RZ, 0x33, !PT ;  /* 0x00000000ff069212 */ /* 0x000fc800078e33ff */
[-C--:B------:R-:W-:Y:S01]  /*131c0*/  IABS R3, R6.reuse ;  /* 0x0000000600037213 */ /* 0x080fe20000000000 */
[----:B------:R-:W-:-:S04]  /*131d0*/  IMAD R0, R0, R6, RZ ;  /* 0x0000000600007224 */ /* 0x000fc800078e02ff */
[----:B------:R-:W-:-:S04]  /*131e0*/  IMAD.HI.U32 R2, R2, R3, RZ ;  /* 0x0000000302027227 */ /* 0x000fc800078e00ff */
[----:B------:R-:W-:Y:S02]  /*131f0*/  IMAD R3, R2, R8, R3 ;  /* 0x0000000802037224 */ /* 0x000fe400078e0203 */
[----:B------:R-:W-:-:S03]  /*13200*/  IMAD.IADD R4, R4, 0x1, -R0 ;  /* 0x0000000104047824 */ /* 0x000fc600078e0a00 */
[----:B------:R-:W-:-:S13]  /*13210*/  ISETP.GT.U32.AND P1, PT, R5, R3, PT ;  /* 0x000000030500720c */ /* 0x000fda0003f24070 */
[----:B------:R-:W-:Y:S02]  /*13220*/  @!P1 IMAD.IADD R3, R3, 0x1, -R5 ;  /* 0x0000000103039824 */ /* 0x000fe400078e0a05 */
[----:B------:R-:W-:Y:S01]  /*13230*/  @!P1 VIADD R2, R2, 0x1 ;  /* 0x0000000102029836 */ /* 0x000fe20000000000 */
[----:B------:R-:W-:Y:S02]  /*13240*/  ISETP.NE.AND P1, PT, R7, RZ, PT ;  /* 0x000000ff0700720c */ /* 0x000fe40003f25270 */
[----:B------:R-:W-:Y:S02]  /*13250*/  ISETP.GE.U32.AND P0, PT, R3, R5, PT ;  /* 0x000000050300720c */ /* 0x000fe40003f06070 */
[----:B------:R-:W-:-:S04]  /*13260*/  LOP3.LUT R3, R6, R7, RZ, 0x3c, !PT ;  /* 0x0000000706037212 */ /* 0x000fc800078e3cff */
[----:B------:R-:W-:-:S07]  /*13270*/  ISETP.GE.AND P2, PT, R3, RZ, PT ;  /* 0x000000ff0300720c */ /* 0x000fce0003f46270 */
[----:B------:R-:W-:-:S06]  /*13280*/  @P0 VIADD R2, R2, 0x1 ;  /* 0x0000000102020836 */ /* 0x000fcc0000000000 */
        /* <DEDUP_REMOVED lines=9> */
.L_x_257:
[----:B------:R0:W-:Y:S01]  /*13320*/  STL [R1+0x10], R4 ;  /* 0x0000100401007387 */ /* 0x0001e20000100800 */
[----:B------:R-:W-:-:S03]  /*13330*/  ULDC UR43, c[0x0][0xc3c] ;  /* 0x00030f00002b7ab9 */ /* 0x000fc60000000800 */
[----:B------:R0:W-:Y:S04]  /*13340*/  STL [R1+0x14], RZ ;  /* 0x000014ff01007387 */ /* 0x0001e80000100800 */
[----:B------:R0:W-:Y:S02]  /*13350*/  STL [R1+0x18], RZ ;  /* 0x000018ff01007387 */ /* 0x0001e40000100800 */
.L_x_260:
[----:B------:R-:W2:Y:S04]  /*13360*/  LDL R3, [R1+0x14] ;  /* 0x0000140001037983 */ /* 0x000ea80000100800 */
[----:B------:R-:W3:Y:S04]  /*13370*/  LDL R2, [R1+0x18] ;  /* 0x0000180001027983 */ /* 0x000ee80000100800 */
[----:B01----:R-:W4:Y:S01]  /*13380*/  LDL R4, [R1+0x10] ;  /* 0x0000100001047983 */ /* 0x003f220000100800 */
[----:B------:R-:W0:Y:S02]  /*13390*/  S2R R0, SR_TID.X ;  /* 0x0000000000007919 */ /* 0x000e240000002100 */
[----:B0-----:R-:W-:Y:S01]  /*133a0*/  LOP3.LUT R0, R0, 0x1f, RZ, 0xc0, !PT ;  /* 0x0000001f00007812 */ /* 0x001fe200078ec0ff */
[----:B------:R-:W-:Y:S03]  /*133b0*/  BAR.SYNC.DEFER_BLOCKING 0x4, 0x180 ;  /* 0x0106000000007b1d */ /* 0x000fe60000010000 */
[----:B------:R-:W-:-:S13]  /*133c0*/  ISETP.NE.AND P0, PT, R0, RZ, PT ;  /* 0x000000ff0000720c */ /* 0x000fda0003f05270 */
[----:B------:R-:W-:Y:S01]  /*133d0*/  @!P0 MOV R0, 0x400 ;  /* 0x0000040000008802 */ /* 0x000fe20000000f00 */
[----:B--2---:R-:W-:Y:S02]  /*133e0*/  IMAD.MOV.U32 R5, RZ, RZ, R3 ;  /* 0x000000ffff057224 */ /* 0x004fe400078e0003 */
[----:B------:R-:W0:Y:S01]  /*133f0*/  @!P0 S2R R3, SR_CgaCtaId ;  /* 0x0000000000038919 */ /* 0x000e220000008800 */
[----:B---3--:R-:W-:Y:S01]  /*13400*/  IMAD.MOV.U32 R6, RZ, RZ, R2 ;  /* 0x000000ffff067224 */ /* 0x008fe200078e0002 */
[----:B0-----:R-:W-:Y:S01]  /*13410*/  @!P0 LEA R18, R3, R0, 0x18 ;  /* 0x0000000003128211 */ /* 0x001fe200078ec0ff */
[----:B------:R-:W-:-:S04]  /*13420*/  IMAD.U32 R0, RZ, RZ, UR43 ;  /* 0x0000002bff007e24 */ /* 0x000fc8000f8e00ff */
[----:B------:R-:W-:-:S05]  /*13430*/  @!P0 IMAD.MOV.U32 R7, RZ, RZ, R0 ;  /* 0x000000ffff078224 */ /* 0x000fca00078e0000 */
[----:B----4-:R1:W-:Y:S01]  /*13440*/  @!P0 STS.128 [R18+0x2e8d0], R4 ;  /* 0x02e8d00412008388 */ /* 0x0103e20000000c00 */
[----:B------:R-:W-:Y:S06]  /*13450*/  BAR.ARV 0x5, 0x180 ;  /* 0x0146000000007b1d */ /* 0x000fec0000002000 */
.L_x_255:
[----:B------:R-:W-:Y:S02]  /*13460*/  ULDC UR4, c[0x0][0xc3c] ;  /* 0x00030f0000047ab9 */ /* 0x000fe40000000800 */
[----:B------:R-:W-:-:S06]  /*13470*/  UISETP.GE.AND UP0, UPT, UR43, UR4, UPT ;  /* 0x000000042b00728c */ /* 0x000fcc000bf06270 */
[----:B------:R-:W-:-:S13]  /*13480*/  PLOP3.LUT P0, PT, PT, PT, UP0, 0x80, 0x0 ;  /* 0x000000000000781c */ /* 0x000fda0003f0f008 */
[----:B------:R-:W-:Y:S05]  /*13490*/  @!P0 BRA `(.L_x_261) ;  /* 0xffffffb800348947 */ /* 0x000fea000383ffff */
.L_x_195:
[----:B------:R-:W2:Y:S01]  /*134a0*/  LDL.LU R0, [R1+0x30] ;  /* 0x0000300001007983 */ /* 0x000ea20000300800 */
[----:B------:R-:W-:Y:S01]  /*134b0*/  BSSY B0, `(.L_x_262) ;  /* 0x000000b000007945 */ /* 0x000fe20003800000 */
[----:B01----:R-:W0:Y:S01]  /*134c0*/  S2R R5, SR_CgaCtaId ;  /* 0x0000000000057919 */ /* 0x003e220000008800 */
[----:B--2---:R-:W-:-:S05]  /*134d0*/  VIADD R0, R0, 0x1 ;  /* 0x0000000100007836 */ /* 0x004fca0000000000 */
[----:B------:R-:W-:-:S04]  /*134e0*/  LEA.HI R2, R0, R0, RZ, 0x1 ;  /* 0x0000000000027211 */ /* 0x000fc800078f08ff */
[----:B------:R-:W-:-:S05]  /*134f0*/  LOP3.LUT R3, R2, 0xfffffffe, RZ, 0xc0, !PT ;  /* 0xfffffffe02037812 */ /* 0x000fca00078ec0ff */
[----:B------:R-:W-:Y:S01]  /*13500*/  IMAD.IADD R3, R0, 0x1, -R3 ;  /* 0x0000000100037824 */ /* 0x000fe200078e0a03 */
[----:B------:R-:W-:-:S04]  /*13510*/  MOV R0, 0x400 ;  /* 0x0000040000007802 */ /* 0x000fc80000000f00 */
[----:B0-----:R-:W-:Y:S02]  /*13520*/  LEA R0, R5, R0, 0x18 ;  /* 0x0000000005007211 */ /* 0x001fe400078ec0ff */
[----:B------:R-:W-:-:S04]  /*13530*/  SHF.L.U32 R3, R3, 0x1f, RZ ;  /* 0x0000001f03037819 */ /* 0x000fc800000006ff */
[----:B------:R-:W0:Y:S02]  /*13540*/  SYNCS.PHASECHK.TRANS64.TRYWAIT P0, [R0+URZ+0x2e820], R3 ;  /* 0x02e82003000075a7 */ /* 0x000e24000800017f */
[----:B0-----:R-:W-:Y:S05]  /*13550*/  @!P0 BRA `(.L_x_263) ;  /* 0x0000001000b48947 */ /* 0x001fea0003800000 */
.L_x_310:
[----:B------:R-:W-:Y:S05]  /*13560*/  BSYNC B0 ;  /* 0x0000000000007941 */ /* 0x000fea0003800000 */
.L_x_262:
[----:B------:R-:W-:-:S03]  /*13570*/  UMOV UR4, 0xffffffff ;  /* 0xffffffff00047882 */ /* 0x000fc60000000000 */
[----:B------:R-:W-:Y:S05]  /*13580*/  BRA.DIV UR4, `(.L_x_264) ;  /* 0x0000001204bc7947 */ /* 0x000fea000b800000 */
[----:B------:R-:W1:Y:S02]  /*13590*/  S2R R2, SR_TID.X ;  /* 0x0000000000027919 */ /* 0x000e640000002100 */
[----:B-1----:R-:W-:-:S04]  /*135a0*/  SHF.R.U32.HI R2, RZ, 0x5, R2 ;  /* 0x00000005ff027819 */ /* 0x002fc80000011602 */
[----:B------:R-:W-:-:S05]  /*135b0*/  LOP3.LUT R2, R2, 0x3, RZ, 0xc0, !PT ;  /* 0x0000000302027812 */ /* 0x000fca00078ec0ff */
[----:B------:R1:W2:Y:S02]  /*135c0*/  SHFL.IDX PT, R14, R2, RZ, 0x1f ;  /* 0x00001fff020e7589 */ /* 0x0002a400000e0000 */
.L_x_313:
[----:B--2---:R-:W-:Y:S01]  /*135d0*/  ISETP.NE.AND P0, PT, R14, RZ, PT ;  /* 0x000000ff0e00720c */ /* 0x004fe20003f05270 */
[----:B------:R-:W-:-:S12]  /*135e0*/  BSSY B0, `(.L_x_265) ;  /* 0x000002e000007945 */ /* 0x000fd80003800000 */
[----:B------:R-:W-:Y:S05]  /*135f0*/  @P0 BRA `(.L_x_266) ;  /* 0x0000000000b00947 */ /* 0x000fea0003800000 */
[----:B------:R-:W-:-:S03]  /*13600*/  UMOV UR4, 0xffffffff ;  /* 0xffffffff00047882 */ /* 0x000fc60000000000 */
[----:B------:R-:W-:Y:S05]  /*13610*/  BRA.DIV UR4, `(.L_x_267) ;  /* 0x0000001204cc7947 */ /* 0x000fea000b800000 */
[----:B------:R-:W-:-:S13]  /*13620*/  ELECT P6, URZ, PT ;  /* 0x00000000003f782f */ /* 0x000fda00038c0000 */
.L_x_316:
[----:B------:R-:W-:Y:S05]  /*13630*/  @!P6 BRA `(.L_x_266) ;  /* 0x0000000000a0e947 */ /* 0x000fea0003800000 */
[----:B------:R-:W-:-:S06]  /*13640*/  ULOP3.LUT UR4, UR38, 0x2, URZ, 0xfc, !UPT ;  /* 0x0000000226047892 */ /* 0x000fcc000f8efc3f */
[----:B-1----:R-:W-:-:S05]  /*13650*/  IMAD.U32 R2, RZ, RZ, UR4 ;  /* 0x00000004ff027e24 */ /* 0x002fca000f8e00ff */
[----:B------:R-:W-:-:S13]  /*13660*/  ISETP.NE.AND P0, PT, R2, 0x3, PT ;  /* 0x000000030200780c */ /* 0x000fda0003f05270 */
[----:B------:R-:W-:Y:S05]  /*13670*/  @!P0 BRA `(.L_x_268) ;  /* 0x0000000000048947 */ /* 0x000fea0003800000 */
[----:B------:R-:W-:Y:S01]  /*13680*/  BPT.TRAP 0x1 ;  /* 0x000000040000795c */ /* 0x000fe20000300000 */
.L_x_268:
[----:B0-----:R-:W2:Y:S04]  /*13690*/  LDL R3, [R1] ;  /* 0x0000000001037983 */ /* 0x001ea80000100800 */
[----:B------:R-:W3:Y:S01]  /*136a0*/  LDL.LU R7, [R1+0x4] ;  /* 0x0000040001077983 */ /* 0x000ee20000300800 */
[----:B------:R-:W-:-:S04]  /*136b0*/  VIADD R2, R0, 0x2e840 ;  /* 0x0002e84000027836 */ /* 0x000fc80000000000 */
[C---:B--2---:R-:W-:Y:S02]  /*136c0*/  IMAD R6, R3.reuse, 0x8, R2 ;  /* 0x0000000803067824 */ /* 0x044fe400078e0202 */
[----:B------:R-:W-:Y:S01]  /*136d0*/  VIADD R3, R3, 0x1 ;  /* 0x0000000103037836 */ /* 0x000fe20000000000 */
[----:B---3--:R-:W-:-:S04]  /*136e0*/  SHF.L.U32 R5, R7, 0x1f, RZ ;  /* 0x0000001f07057819 */ /* 0x008fc800000006ff */
[C---:B------:R-:W-:Y:S01]  /*136f0*/  ISETP.NE.AND P2, PT, R3.reuse, 0x2, PT ;  /* 0x000000020300780c */ /* 0x040fe20003f45270 */
[----:B------:R-:W0:Y:S03]  /*13700*/  SYNCS.PHASECHK.TRANS64.TRYWAIT P1, [R6+URZ], R5 ;  /* 0x00000005060075a7 */ /* 0x000e26000802017f */
[----:B------:R-:W-:Y:S02]  /*13710*/  SEL R4, RZ, 0x1, P2 ;  /* 0x00000001ff047807 */ /* 0x000fe40001000000 */
[----:B------:R-:W-:Y:S02]  /*13720*/  SEL R3, R3, RZ, P2 ;  /* 0x000000ff03037207 */ /* 0x000fe40001000000 */
[----:B------:R-:W-:-:S03]  /*13730*/  LOP3.LUT R4, R7, R4, RZ, 0x3c, !PT ;  /* 0x0000000407047212 */ /* 0x000fc600078e3cff */
[----:B------:R-:W-:Y:S01]  /*13740*/  IMAD R7, R3, 0x8, R2 ;  /* 0x0000000803077824 */ /* 0x000fe200078e0202 */
[----:B------:R-:W-:Y:S01]  /*13750*/  SHF.L.U32 R2, R4, 0x1f, RZ ;  /* 0x0000001f04027819 */ /* 0x000fe200000006ff */
[----:B0-----:R-:W-:Y:S06]  /*13760*/  @!P1 BRA `(.L_x_269) ;  /* 0x0000001000989947 */ /* 0x001fec0003800000 */
.L_x_317:
[----:B------:R-:W1:Y:S02]  /*13770*/  SYNCS.PHASECHK.TRANS64.TRYWAIT P1, [R7+URZ], R2 ;  /* 0x00000002070075a7 */ /* 0x000e64000802017f */
[----:B-1----:R-:W-:Y:S05]  /*13780*/  @!P1 BRA `(.L_x_270) ;  /* 0x0000001000a49947 */ /* 0x002fea0003800000 */
.L_x_318:
[----:B------:R-:W-:Y:S05]  /*13790*/  @!P0 BRA `(.L_x_271) ;  /* 0x0000000000048947 */ /* 0x000fea0003800000 */
[----:B------:R-:W-:Y:S01]  /*137a0*/  BPT.TRAP 0x1 ;  /* 0x000000040000795c */ /* 0x000fe20000300000 */
.L_x_271:
[----:B------:R-:W2:Y:S02]  /*137b0*/  LDL.LU R4, [R1] ;  /* 0x0000000001047983 */ /* 0x000ea40000300800 */
[----:B--2---:R-:W-:-:S04]  /*137c0*/  IMAD R4, R4, 0x8, R0 ;  /* 0x0000000804047824 */ /* 0x004fc800078e0200 */
[----:B------:R-:W2:Y:S02]  /*137d0*/  SYNCS.PHASECHK.TRANS64.TRYWAIT P1, [R4+URZ+0x2e860], R5 ;  /* 0x02e86005040075a7 */ /* 0x000ea4000802017f */
[----:B--2---:R-:W-:Y:S05]  /*137e0*/  @!P1 BRA `(.L_x_272) ;  /* 0x0000001000a09947 */ /* 0x004fea0003800000 */
.L_x_319:
[----:B------:R-:W-:Y:S05]  /*137f0*/  @!P0 BRA `(.L_x_273) ;  /* 0x0000000000048947 */ /* 0x000fea0003800000 */
[----:B------:R-:W-:Y:S01]  /*13800*/  BPT.TRAP 0x1 ;  /* 0x000000040000795c */ /* 0x000fe20000300000 */
.L_x_273:
[----:B------:R-:W-:-:S04]  /*13810*/  IMAD R3, R3, 0x8, R0 ;  /* 0x0000000803037824 */ /* 0x000fc800078e0200 */
[----:B------:R-:W3:Y:S02]  /*13820*/  SYNCS.PHASECHK.TRANS64.TRYWAIT P1, [R3+URZ+0x2e860], R2 ;  /* 0x02e86002030075a7 */ /* 0x000ee4000802017f */
[----:B---3--:R-:W-:Y:S05]  /*13830*/  @!P1 BRA `(.L_x_274) ;  /* 0x0000001000a09947 */ /* 0x008fea0003800000 */
.L_x_320:
[----:B------:R-:W-:Y:S05]  /*13840*/  @!P0 BRA `(.L_x_275) ;  /* 0x0000000000048947 */ /* 0x000fea0003800000 */
[----:B------:R-:W-:Y:S01]  /*13850*/  BPT.TRAP 0x1 ;  /* 0x000000040000795c */ /* 0x000fe20000300000 */
.L_x_275:
[----:B------:R-:W4:Y:S02]  /*13860*/  SYNCS.PHASECHK.TRANS64.TRYWAIT P0, [R4+URZ+0x2e880], R5 ;  /* 0x02e88005040075a7 */ /* 0x000f24000800017f */
[----:B----4-:R-:W-:Y:S05]  /*13870*/  @!P0 BRA `(.L_x_276) ;  /* 0x0000001000a48947 */ /* 0x010fea0003800000 */
.L_x_277:
[----:B------:R0:W0:Y:S02]  /*13880*/  SYNCS.PHASECHK.TRANS64.TRYWAIT P0, [R3+URZ+0x2e880], R2 ;  /* 0x02e88002030075a7 */ /* 0x000024000800017f */
[----:B0-----:R-:W-:Y:S05]  /*13890*/  @!P0 NANOSLEEP.SYNCS 0x989680 ;  /* 0x009896800000895d */ /* 0x001fea0003900000 */
[----:B------:R-:W0:Y:S02]  /*138a0*/  @!P0 SYNCS.PHASECHK.TRANS64 P0, [R3+URZ+0x2e880], R2 ;  /* 0x02e88002030085a7 */ /* 0x000e24000800007f */
[----:B0-----:R-:W-:Y:S05]  /*138b0*/  @!P0 BRA `(.L_x_277) ;  /* 0xfffffffc00f08947 */ /* 0x001fea000383ffff */
.L_x_266:
[----:B------:R-:W-:Y:S05]  /*138c0*/  BSYNC B0 ;  /* 0x0000000000007941 */ /* 0x000fea0003800000 */
.L_x_265:
[----:B------:R-:W-:Y:S05]  /*138d0*/  EXIT ;  /* 0x000000000000794d */ /* 0x000fea0003800000 */
.L_x_144:
[----:B0-----:R0:W1:Y:S02]  /*138e0*/  SYNCS.PHASECHK.TRANS64.TRYWAIT P1, [R0+URZ+0x2e800], R3 ;  /* 0x02e80003000075a7 */ /* 0x001064000802017f */
[----:B-1----:R-:W-:Y:S05]  /*138f0*/  @!P1 NANOSLEEP.SYNCS 0x989680 ;  /* 0x009896800000995d */ /* 0x002fea0003900000 */
[----:B------:R-:W1:Y:S02]  /*13900*/  @!P1 SYNCS.PHASECHK.TRANS64 P1, [R0+URZ+0x2e800], R3 ;  /* 0x02e80003000095a7 */ /* 0x000e64000802007f */
[----:B-1----:R-:W-:Y:S05]  /*13910*/  @!P1 BRA `(.L_x_144) ;  /* 0xfffffffc00f09947 */ /* 0x002fea000383ffff */
[----:B------:R-:W-:Y:S05]  /*13920*/  BRA `(.L_x_278) ;  /* 0xfffffee4005c7947 */ /* 0x000fea000383ffff */
.L_x_148:
[----:B0-----:R0:W2:Y:S02]  /*13930*/  SYNCS.PHASECHK.TRANS64.TRYWAIT P2, [R7+URZ+0x2e830], R6 ;  /* 0x02e83006070075a7 */ /* 0x0010a4000804017f */
[----:B--2---:R-:W-:Y:S05]  /*13940*/  @!P2 NANOSLEEP.SYNCS 0x989680 ;  /* 0x009896800000a95d */ /* 0x004fea0003900000 */
[----:B------:R-:W2:Y:S02]  /*13950*/  @!P2 SYNCS.PHASECHK.TRANS64 P2, [R7+URZ+0x2e830], R6 ;  /* 0x02e830060700a5a7 */ /* 0x000ea4000804007f */
[----:B--2---:R-:W-:Y:S05]  /*13960*/  @!P2 BRA `(.L_x_148) ;  /* 0xfffffffc00f0a947 */ /* 0x004fea000383ffff */
[----:B------:R-:W-:Y:S05]  /*13970*/  BRA `(.L_x_147) ;  /* 0xfffffee4008c7947 */ /* 0x000fea000383ffff */
.L_x_153:
[----:B-1----:R-:W-:-:S04]  /*13980*/  IMAD.U32 R5, RZ, RZ, UR6 ;  /* 0x00000006ff057e24 */ /* 0x002fc8000f8e00ff */
[----:B------:R1:W2:Y:S03]  /*13990*/  SYNCS.PHASECHK.TRANS64.TRYWAIT P1, [R5+URZ+0x2e830], R0 ;  /* 0x02e83000050075a7 */ /* 0x0002a6000802017f */
[----:B--2---:R-:W-:Y:S05]  /*139a0*/  @!P1 NANOSLEEP.SYNCS 0x989680 ;  /* 0x009896800000995d */ /* 0x004fea0003900000 */
[----:B------:R-:W2:Y:S02]  /*139b0*/  @!P1 SYNCS.PHASECHK.TRANS64 P1, [R5+URZ+0x2e830], R0 ;  /* 0x02e83000050095a7 */ /* 0x000ea4000802007f */
[----:B--2---:R-:W-:Y:S05]  /*139c0*/  @!P1 BRA `(.L_x_153) ;  /* 0xfffffffc00ec9947 */ /* 0x004fea000383ffff */
[----:B------:R-:W-:Y:S05]  /*139d0*/  BRA `(.L_x_150) ;  /* 0xffffff2400247947 */ /* 0x000fea000383ffff */
.L_x_157:
[----:B-1----:R-:W-:-:S04]  /*139e0*/  IMAD.U32 R2, RZ, RZ, UR6 ;  /* 0x00000006ff027e24 */ /* 0x002fc8000f8e00ff */
[----:B------:R1:W2:Y:S03]  /*139f0*/  SYNCS.PHASECHK.TRANS64.TRYWAIT P1, [R2+URZ+0x2e850], R0 ;  /* 0x02e85000020075a7 */ /* 0x0002a6000802017f */
[----:B--2---:R-:W-:Y:S05]  /*13a00*/  @!P1 NANOSLEEP.SYNCS 0x989680 ;  /* 0x009896800000995d */ /* 0x004fea0003900000 */
[----:B------:R-:W2:Y:S02]  /*13a10*/  @!P1 SYNCS.PHASECHK.TRANS64 P1, [R2+URZ+0x2e850], R0 ;  /* 0x02e85000020095a7 */ /* 0x000ea4000802007f */
[----:B--2---:R-:W-:Y:S05]  /*13a20*/  @!P1 BRA `(.L_x_157) ;  /* 0xfffffffc00ec9947 */ /* 0x004fea000383ffff */
[----:B------:R-:W-:Y:S05]  /*13a30*/  BRA `(.L_x_154) ;  /* 0xffffff3000307947 */ /* 0x000fea000383ffff */
.L_x_163:
[----:B-1----:R1:W2:Y:S02]  /*13a40*/  SYNCS.PHASECHK.TRANS64.TRYWAIT P1, [R20+URZ+0x2e850], R3 ;  /* 0x02e85003140075a7 */ /* 0x0022a4000802017f */
[----:B--2---:R-:W-:Y:S05]  /*13a50*/  @!P1 NANOSLEEP.SYNCS 0x989680 ;  /* 0x009896800000995d */ /* 0x004fea0003900000 */
[----:B------:R-:W2:Y:S02]  /*13a60*/  @!P1 SYNCS.PHASECHK.TRANS64 P1, [R20+URZ+0x2e850], R3 ;  /* 0x02e85003140095a7 */ /* 0x000ea4000802007f */
[----:B--2---:R-:W-:Y:S05]  /*13a70*/  @!P1 BRA `(.L_x_163) ;  /* 0xfffffffc00f09947 */ /* 0x004fea000383ffff */
[----:B------:R-:W-:Y:S05]  /*13a80*/  BRA `(.L_x_162) ;  /* 0xffffff5800a47947 */ /* 0x000fea000383ffff */
.L_x_211:
[----:B------:R-:W-:Y:S02]  /*13a90*/  IMAD.MOV.U32 R13, RZ, RZ, R0 ;  /* 0x000000ffff0d7224 */ /* 0x000fe400078e0000 */
[----:B------:R-:W-:Y:S02]  /*13aa0*/  IMAD.MOV.U32 R12, RZ, RZ, RZ ;  /* 0x000000ffff0c7224 */ /* 0x000fe400078e00ff */
[----:B------:R-:W-:Y:S02]  /*13ab0*/  IMAD.MOV.U32 R11, RZ, RZ, 0x1f ;  /* 0x0000001fff0b7424 */ /* 0x000fe400078e00ff */
[----:B------:R-:W-:-:S07]  /*13ac0*/  IMAD.MOV.U32 R15, RZ, RZ, -0x1 ;  /* 0xffffffffff0f7424 */ /* 0x000fce00078e00ff */
[----:B--2---:R-:W-:Y:S05]  /*13ad0*/  WARPSYNC.COLLECTIVE R15, `(.L_x_279) ;  /* 0x000000000f087348 */ /* 0x004fea0003c00000 */
[----:B------:R0:W1:Y:S02]  /*13ae0*/  SHFL.IDX P6, R14, R13, R12, R11 ;  /* 0x0000000c0d0e7389 */ /* 0x00006400000c000b */
[----:B012---:R-:W-:Y:S01]  /*13af0*/  ENDCOLLECTIVE ;  /* 0x000000000000791b */ /* 0x007fe20003800000 */
.L_x_279:
[----:B------:R-:W-:Y:S05]  /*13b00*/  BRA `(.L_x_280) ;  /* 0xffffffc000ac7947 */ /* 0x000fea000383ffff */
.L_x_213:
[----:B------:R-:W-:Y:S01]  /*13b10*/  BSSY B0, `(.L_x_281) ;  /* 0x0000006000007945 */ /* 0x000fe20003800000 */
[----:B------:R-:W-:-:S07]  /*13b20*/  IMAD.MOV.U32 R15, RZ, RZ, -0x1 ;  /* 0xffffffffff0f7424 */ /* 0x000fce00078e00ff */
[----:B--2---:R-:W-:Y:S05]  /*13b30*/  WARPSYNC.COLLECTIVE R15, `(.L_x_282) ;  /* 0x000000000f0c7348 */ /* 0x004fea0003c00000 */
[----:B------:R-:W-:Y:S02]  /*13b40*/  ELECT P6, UR62, PT ;  /* 0x00000000003e782f */ /* 0x000fe400038c0000 */
[----:B------:R-:W-:Y:S01]  /*13b50*/  MOV R14, UR62 ;  /* 0x0000003e000e7c02 */ /* 0x000fe20008000f00 */
[----:B--2---:R-:W-:Y:S10]  /*13b60*/  ENDCOLLECTIVE ;  /* 0x000000000000791b */ /* 0x004ff40003800000 */
.L_x_282:
[----:B------:R-:W-:Y:S05]  /*13b70*/  BSYNC B0 ;  /* 0x0000000000007941 */ /* 0x000fea0003800000 */
.L_x_281:
[----:B------:R-:W-:Y:S05]  /*13b80*/  BRA `(.L_x_283) ;  /* 0xffffffc000b87947 */ /* 0x000fea000383ffff */
.L_x_215:
[----:B0-----:R0:W1:Y:S02]  /*13b90*/  SYNCS.PHASECHK.TRANS64.TRYWAIT P0, [R3+URZ+0x2e880], R2 ;  /* 0x02e88002030075a7 */ /* 0x001064000800017f */
[----:B-1----:R-:W-:Y:S05]  /*13ba0*/  @!P0 NANOSLEEP.SYNCS 0x989680 ;  /* 0x009896800000895d */ /* 0x002fea0003900000 */
[----:B------:R-:W1:Y:S02]  /*13bb0*/  @!P0 SYNCS.PHASECHK.TRANS64 P0, [R3+URZ+0x2e880], R2 ;  /* 0x02e88002030085a7 */ /* 0x000e64000800007f */
[----:B-1----:R-:W-:Y:S05]  /*13bc0*/  @!P0 BRA `(.L_x_215) ;  /* 0xfffffffc00f08947 */ /* 0x002fea000383ffff */
[----:B------:R-:W-:Y:S05]  /*13bd0*/  BRA `(.L_x_284) ;  /* 0xffffffc4001c7947 */ /* 0x000fea000383ffff */
.L_x_217:
[----:B-1----:R1:W2:Y:S02]  /*13be0*/  SYNCS.PHASECHK.TRANS64.TRYWAIT P0, [R3+URZ+0x2e840], R2 ;  /* 0x02e84002030075a7 */ /* 0x0022a4000800017f */
[----:B--2---:R-:W-:Y:S05]  /*13bf0*/  @!P0 NANOSLEEP.SYNCS 0x989680 ;  /* 0x009896800000895d */ /* 0x004fea0003900000 */
[----:B------:R-:W2:Y:S02]  /*13c00*/  @!P0 SYNCS.PHASECHK.TRANS64 P0, [R3+URZ+0x2e840], R2 ;  /* 0x02e84002030085a7 */ /* 0x000ea4000800007f */
[----:B--2---:R-:W-:Y:S05]  /*13c10*/  @!P0 BRA `(.L_x_217) ;  /* 0xfffffffc00f08947 */ /* 0x004fea000383ffff */
[----:B------:R-:W-:Y:S05]  /*13c20*/  BRA `(.L_x_285) ;  /* 0xffffffc400707947 */ /* 0x000fea000383ffff */
.L_x_221:
[----:B------:R-:W-:Y:S02]  /*13c30*/  IMAD.MOV.U32 R13, RZ, RZ, R2 ;  /* 0x000000ffff0d7224 */ /* 0x000fe400078e0002 */
[----:B------:R-:W-:Y:S02]  /*13c40*/  IMAD.MOV.U32 R12, RZ, RZ, RZ ;  /* 0x000000ffff0c7224 */ /* 0x000fe400078e00ff */
[----:B------:R-:W-:Y:S02]  /*13c50*/  IMAD.MOV.U32 R11, RZ, RZ, 0x181f ;  /* 0x0000181fff0b7424 */ /* 0x000fe400078e00ff */
[----:B------:R-:W-:Y:S02]  /*13c60*/  IMAD.MOV.U32 R15, RZ, RZ, -0x1 ;  /* 0xffffffffff0f7424 */ /* 0x000fe400078e00ff */
[----:B------:R-:W-:Y:S02]  /*13c70*/  IMAD R4, R19, R6, RZ ;  /* 0x0000000613047224 */ /* 0x000fe400078e02ff */
[----:B------:R-:W-:-:S07]  /*13c80*/  IMAD.IADD R3, R10, 0x1, R5 ;  /* 0x000000010a037824 */ /* 0x000fce00078e0205 */
[----:B-----5:R-:W-:Y:S05]  /*13c90*/  WARPSYNC.COLLECTIVE R15, `(.L_x_286) ;  /* 0x000000000f087348 */ /* 0x020fea0003c00000 */
[----:B------:R0:W1:Y:S02]  /*13ca0*/  SHFL.IDX P6, R14, R13, R12, R11 ;  /* 0x0000000c0d0e7389 */ /* 0x00006400000c000b */
[----:B01---5:R-:W-:Y:S01]  /*13cb0*/  ENDCOLLECTIVE ;  /* 0x000000000000791b */ /* 0x023fe20003800000 */
.L_x_286:
[C---:B------:R-:W-:Y:S01]  /*13cc0*/  VIADD R5, R3.reuse, 0x10 ;  /* 0x0000001003057836 */ /* 0x040fe20000000000 */
[----:B------:R-:W-:Y:S01]  /*13cd0*/  ISETP.GE.AND P1, PT, R3, R4, PT ;  /* 0x000000040300720c */ /* 0x000fe20003f26270 */
[----:B------:R-:W-:Y:S02]  /*13ce0*/  IMAD.MOV.U32 R13, RZ, RZ, R0 ;  /* 0x000000ffff0d7224 */ /* 0x000fe400078e0000 */
[----:B------:R-:W-:-:S10]  /*13cf0*/  IMAD.MOV.U32 R6, RZ, RZ, R14 ;  /* 0x000000ffff067224 */ /* 0x000fd400078e000e */
[----:B------:R-:W-:Y:S05]  /*13d00*/  WARPSYNC.COLLECTIVE R15, `(.L_x_287) ;  /* 0x000000000f087348 */ /* 0x000fea0003c00000 */
[----:B------:R0:W1:Y:S02]  /*13d10*/  SHFL.IDX P6, R14, R13, R12, R11 ;  /* 0x0000000c0d0e7389 */ /* 0x00006400000c000b */
[----:B01----:R-:W-:Y:S01]  /*13d20*/  ENDCOLLECTIVE ;  /* 0x000000000000791b */ /* 0x003fe20003800000 */
.L_x_287:
[----:B------:R-:W-:Y:S02]  /*13d30*/  IMAD.MOV.U32 R13, RZ, RZ, R2 ;  /* 0x000000ffff0d7224 */ /* 0x000fe400078e0002 */
[----:B------:R-:W-:Y:S02]  /*13d40*/  IMAD.MOV.U32 R12, RZ, RZ, 0x1 ;  /* 0x00000001ff0c7424 */ /* 0x000fe400078e00ff */
[----:B------:R-:W-:-:S07]  /*13d50*/  IMAD.MOV.U32 R7, RZ, RZ, R14 ;  /* 0x000000ffff077224 */ /* 0x000fce00078e000e */
[----:B------:R-:W-:Y:S05]  /*13d60*/  WARPSYNC.COLLECTIVE R15, `(.L_x_288) ;  /* 0x000000000f087348 */ /* 0x000fea0003c00000 */
[----:B------:R0:W1:Y:S02]  /*13d70*/  SHFL.IDX P6, R14, R13, R12, R11 ;  /* 0x0000000c0d0e7389 */ /* 0x00006400000c000b */
[----:B01----:R-:W-:Y:S01]  /*13d80*/  ENDCOLLECTIVE ;  /* 0x000000000000791b */ /* 0x003fe20003800000 */
.L_x_288:
        /* <DEDUP_REMOVED lines=11> */
[----:B------:R-:W-:-:S12]  /*13e40*/  IMAD.MOV.U32 R5, RZ, RZ, R14 ;  /* 0x000000ffff057224 */ /* 0x000fd800078e000e */
[----:B0-----:R-:W-:Y:S05]  /*13e50*/  WARPSYNC.COLLECTIVE R15, `(.L_x_289) ;  /* 0x000000000f087348 */ /* 0x001fea0003c00000 */
[----:B------:R1:W2:Y:S02]  /*13e60*/  SHFL.IDX P6, R14, R13, R12, R11 ;  /* 0x0000000c0d0e7389 */ /* 0x0002a400000c000b */
[----:B012---:R-:W-:Y:S01]  /*13e70*/  ENDCOLLECTIVE ;  /* 0x000000000000791b */ /* 0x007fe20003800000 */
.L_x_289:
[----:B------:R-:W-:Y:S02]  /*13e80*/  IMAD.MOV.U32 R13, RZ, RZ, R2 ;  /* 0x000000ffff0d7224 */ /* 0x000fe400078e0002 */
[----:B------:R-:W-:Y:S02]  /*13e90*/  IMAD.MOV.U32 R12, RZ, RZ, 0x2 ;  /* 0x00000002ff0c7424 */ /* 0x000fe400078e00ff */
[----:B------:R-:W-:-:S07]  /*13ea0*/  IMAD.MOV.U32 R6, RZ, RZ, R14 ;  /* 0x000000ffff067224 */ /* 0x000fce00078e000e */
[----:B------:R-:W-:Y:S05]  /*13eb0*/  WARPSYNC.COLLECTIVE R15, `(.L_x_290) ;  /* 0x000000000f087348 */ /* 0x000fea0003c00000 */
[----:B------:R0:W1:Y:S02]  /*13ec0*/  SHFL.IDX P6, R14, R13, R12, R11 ;  /* 0x0000000c0d0e7389 */ /* 0x00006400000c000b */
[----:B01----:R-:W-:Y:S01]  /*13ed0*/  ENDCOLLECTIVE ;  /* 0x000000000000791b */ /* 0x003fe20003800000 */
.L_x_290:
[----:B------:R-:W-:-:S05]  /*13ee0*/  @!P1 IADD3 R6, P2, R9, R6, RZ ;  /* 0x0000000609069210 */ /* 0x000fca0007f5e0ff */
[----:B------:R-:W-:-:S04]  /*13ef0*/  @!P1 IMAD.X R5, RZ, RZ, R5, P2 ;  /* 0x000000ffff059224 */ /* 0x000fc800010e0605 */
[----:B------:R-:W-:Y:S02]  /*13f00*/  @!P1 IMAD.MOV.U32 R7, RZ, RZ, R5 ;  /* 0x000000ffff079224 */ /* 0x000fe400078e0005 */
[----:B------:R-:W-:Y:S02]  /*13f10*/  VIADD R5, R3, 0x20 ;  /* 0x0000002003057836 */ /* 0x000fe40000000000 */
[----:B------:R-:W-:Y:S01]  /*13f20*/  IMAD.MOV.U32 R13, RZ, RZ, R0 ;  /* 0x000000ffff0d7224 */ /* 0x000fe200078e0000 */
[----:B------:R-:W-:Y:S01]  /*13f30*/  @!PT LDS RZ, [RZ] ;  /* 0x00000000fffff984 */ /* 0x000fe20000000800 */
[----:B------:R-:W-:Y:S01]  /*13f40*/  @!PT LDS RZ, [RZ] ;  /* 0x00000000fffff984 */ /* 0x000fe20000000800 */
[----:B------:R-:W-:Y:S01]  /*13f50*/  @!PT LDS RZ, [RZ] ;  /* 0x00000000fffff984 */ /* 0x000fe20000000800 */
[----:B------:R0:W-:Y:S02]  /*13f60*/  @!P1 LDGSTS.E.BYPASS.LTC128B.128 [R8+0x1cc00], desc[UR50][R6.64], !P0 ;  /* 0x1cc0000006089fae */ /* 0x0001e4000c101d72 */
[----:B------:R-:W-:Y:S01]  /*13f70*/  ISETP.GE.AND P1, PT, R5, R4, PT ;  /* 0x000000040500720c */ /* 0x000fe20003f26270 */
[----:B------:R-:W-:-:S12]  /*13f80*/  IMAD.MOV.U32 R5, RZ, RZ, R14 ;  /* 0x000000ffff057224 */ /* 0x000fd800078e000e */
[----:B0-----:R-:W-:Y:S05]  /*13f90*/  WARPSYNC.COLLECTIVE R15, `(.L_x_291) ;  /* 0x000000000f087348 */ /* 0x001fea0003c00000 */
[----:B------:R1:W2:Y:S02]  /*13fa0*/  SHFL.IDX P6, R14, R13, R12, R11 ;  /* 0x0000000c0d0e7389 */ /* 0x0002a400000c000b */
[----:B012---:R-:W-:Y:S01]  /*13fb0*/  ENDCOLLECTIVE ;  /* 0x000000000000791b */ /* 0x007fe20003800000 */
.L_x_291:
[----:B------:R-:W-:Y:S02]  /*13fc0*/  IMAD.MOV.U32 R13, RZ, RZ, R2 ;  /* 0x000000ffff0d7224 */ /* 0x000fe400078e0002 */
[----:B------:R-:W-:Y:S02]  /*13fd0*/  IMAD.MOV.U32 R12, RZ, RZ, 0x3 ;  /* 0x00000003ff0c7424 */ /* 0x000fe400078e00ff */
[----:B------:R-:W-:-:S07]  /*13fe0*/  IMAD.MOV.U32 R6, RZ, RZ, R14 ;  /* 0x000000ffff067224 */ /* 0x000fce00078e000e */
[----:B------:R-:W-:Y:S05]  /*13ff0*/  WARPSYNC.COLLECTIVE R15, `(.L_x_292) ;  /* 0x000000000f087348 */ /* 0x000fea0003c00000 */
[----:B------:R0:W1:Y:S02]  /*14000*/  SHFL.IDX P6, R14, R13, R12, R11 ;  /* 0x0000000c0d0e7389 */ /* 0x00006400000c000b */
[----:B01----:R-:W-:Y:S01]  /*14010*/  ENDCOLLECTIVE ;  /* 0x000000000000791b */ /* 0x003fe20003800000 */
.L_x_292:
        /* <DEDUP_REMOVED lines=14> */
.L_x_293:
[----:B------:R-:W-:Y:S02]  /*14100*/  IMAD.MOV.U32 R13, RZ, RZ, R2 ;  /* 0x000000ffff0d7224 */ /* 0x000fe400078e0002 */
[----:B------:R-:W-:Y:S02]  /*14110*/  IMAD.MOV.U32 R12, RZ, RZ, 0x4 ;  /* 0x00000004ff0c7424 */ /* 0x000fe400078e00ff */
[----:B------:R-:W-:-:S07]  /*14120*/  IMAD.MOV.U32 R6, RZ, RZ, R14 ;  /* 0x000000ffff067224 */ /* 0x000fce00078e000e */
[----:B------:R-:W-:Y:S05]  /*14130*/  WARPSYNC.COLLECTIVE R15, `(.L_x_294) ;  /* 0x000000000f087348 */ /* 0x000fea0003c00000 */
[----:B------:R0:W1:Y:S02]  /*14140*/  SHFL.IDX P6, R14, R13, R12, R11 ;  /* 0x0000000c0d0e7389 */ /* 0x00006400000c000b */
[----:B01----:R-:W-:Y:S01]  /*14150*/  ENDCOLLECTIVE ;  /* 0x000000000000791b */ /* 0x003fe20003800000 */
.L_x_294:
        /* <DEDUP_REMOVED lines=14> */
.L_x_295:
[----:B------:R-:W-:Y:S02]  /*14240*/  IMAD.MOV.U32 R13, RZ, RZ, R2 ;  /* 0x000000ffff0d7224 */ /* 0x000fe400078e0002 */
[----:B------:R-:W-:Y:S02]  /*14250*/  IMAD.MOV.U32 R12, RZ, RZ, 0x5 ;  /* 0x00000005ff0c7424 */ /* 0x000fe400078e00ff */
[----:B------:R-:W-:-:S07]  /*14260*/  IMAD.MOV.U32 R6, RZ, RZ, R14 ;  /* 0x000000ffff067224 */ /* 0x000fce00078e000e */
[----:B------:R-:W-:Y:S05]  /*14270*/  WARPSYNC.COLLECTIVE R15, `(.L_x_296) ;  /* 0x000000000f087348 */ /* 0x000fea0003c00000 */
[----:B------:R0:W1:Y:S02]  /*14280*/  SHFL.IDX P6, R14, R13, R12, R11 ;  /* 0x0000000c0d0e7389 */ /* 0x00006400000c000b */
[----:B01----:R-:W-:Y:S01]  /*14290*/  ENDCOLLECTIVE ;  /* 0x000000000000791b */ /* 0x003fe20003800000 */
.L_x_296:
        /* <DEDUP_REMOVED lines=14> */
.L_x_297:
[----:B------:R-:W-:Y:S02]  /*14380*/  IMAD.MOV.U32 R13, RZ, RZ, R2 ;  /* 0x000000ffff0d7224 */ /* 0x000fe400078e0002 */
[----:B------:R-:W-:Y:S02]  /*14390*/  IMAD.MOV.U32 R12, RZ, RZ, 0x6 ;  /* 0x00000006ff0c7424 */ /* 0x000fe400078e00ff */
[----:B------:R-:W-:-:S07]  /*143a0*/  IMAD.MOV.U32 R6, RZ, RZ, R14 ;  /* 0x000000ffff067224 */ /* 0x000fce00078e000e */
[----:B------:R-:W-:Y:S05]  /*143b0*/  WARPSYNC.COLLECTIVE R15, `(.L_x_298) ;  /* 0x000000000f087348 */ /* 0x000fea0003c00000 */
[----:B------:R0:W1:Y:S02]  /*143c0*/  SHFL.IDX P6, R14, R13, R12, R11 ;  /* 0x0000000c0d0e7389 */ /* 0x00006400000c000b */
[----:B01----:R-:W-:Y:S01]  /*143d0*/  ENDCOLLECTIVE ;  /* 0x000000000000791b */ /* 0x003fe20003800000 */
.L_x_298:
[----:B------:R-:W-:-:S05]  /*143e0*/  @!P1 IADD3 R6, P2, R9, R6, RZ ;  /* 0x0000000609069210 */ /* 0x000fca0007f5e0ff */
[----:B------:R-:W-:-:S04]  /*143f0*/  @!P1 IMAD.X R5, RZ, RZ, R5, P2 ;  /* 0x000000ffff059224 */ /* 0x000fc800010e0605 */
[----:B------:R-:W-:Y:S02]  /*14400*/  @!P1 IMAD.MOV.U32 R7, RZ, RZ, R5 ;  /* 0x000000ffff079224 */ /* 0x000fe400078e0005 */
[----:B------:R-:W-:-:S03]  /*14410*/  IMAD.MOV.U32 R13, RZ, RZ, R0 ;  /* 0x000000ffff0d7224 */ /* 0x000fc600078e0000 */
[----:B------:R-:W-:Y:S01]  /*14420*/  @!PT LDS RZ, [RZ] ;  /* 0x00000000fffff984 */ /* 0x000fe20000000800 */
[----:B------:R-:W-:Y:S01]  /*14430*/  @!PT LDS RZ, [RZ] ;  /* 0x00000000fffff984 */ /* 0x000fe20000000800 */
[----:B------:R-:W-:Y:S01]  /*14440*/  @!PT LDS RZ, [RZ] ;  /* 0x00000000fffff984 */ /* 0x000fe20000000800 */
[----:B------:R0:W-:Y:S01]  /*14450*/  @!P1 LDGSTS.E.BYPASS.LTC128B.128 [R8+0x1ec00], desc[UR50][R6.64], !P0 ;  /* 0x1ec0000006089fae */ /* 0x0001e2000c101d72 */
[----:B------:R-:W-:-:S07]  /*14460*/  IMAD.MOV.U32 R5, RZ, RZ, R14 ;  /* 0x000000ffff057224 */ /* 0x000fce00078e000e */
[----:B0-----:R-:W-:Y:S05]  /*14470*/  WARPSYNC.COLLECTIVE R15, `(.L_x_299) ;  /* 0x000000000f087348 */ /* 0x001fea0003c00000 */
[----:B------:R1:W2:Y:S02]  /*14480*/  SHFL.IDX P6, R14, R13, R12, R11 ;  /* 0x0000000c0d0e7389 */ /* 0x0002a400000c000b */
[----:B012---:R-:W-:Y:S01]  /*14490*/  ENDCOLLECTIVE ;  /* 0x000000000000791b */ /* 0x007fe20003800000 */
.L_x_299:
[----:B------:R-:W-:-:S05]  /*144a0*/  VIADD R7, R3, 0x60 ;  /* 0x0000006003077836 */ /* 0x000fca0000000000 */
[----:B------:R-:W-:Y:S01]  /*144b0*/  ISETP.GE.AND P1, PT, R7, R4, PT ;  /* 0x000000040700720c */ /* 0x000fe20003f26270 */
[----:B------:R-:W-:Y:S02]  /*144c0*/  IMAD.MOV.U32 R13, RZ, RZ, R2 ;  /* 0x000000ffff0d7224 */ /* 0x000fe400078e0002 */
[----:B------:R-:W-:Y:S02]  /*144d0*/  IMAD.MOV.U32 R12, RZ, RZ, 0x7 ;  /* 0x00000007ff0c7424 */ /* 0x000fe400078e00ff */
[----:B------:R-:W-:-:S08]  /*144e0*/  IMAD.MOV.U32 R6, RZ, RZ, R14 ;  /* 0x000000ffff067224 */ /* 0x000fd000078e000e */
[----:B------:R-:W-:Y:S05]  /*144f0*/  WARPSYNC.COLLECTIVE R15, `(.L_x_300) ;  /* 0x000000000f087348 */ /* 0x000fea0003c00000 */
[----:B------:R0:W1:Y:S02]  /*14500*/  SHFL.IDX P6, R14, R13, R12, R11 ;  /* 0x0000000c0d0e7389 */ /* 0x00006400000c000b */
[----:B01----:R-:W-:Y:S01]  /*14510*/  ENDCOLLECTIVE ;  /* 0x000000000000791b */ /* 0x003fe20003800000 */
.L_x_300:
        /* <DEDUP_REMOVED lines=12> */
.L_x_301:
[----:B------:R-:W-:Y:S01]  /*145e0*/  IMAD.MOV.U32 R0, RZ, RZ, R14 ;  /* 0x000000ffff007224 */ /* 0x000fe200078e000e */
[----:B------:R-:W-:Y:S06]  /*145f0*/  BRA `(.L_x_302) ;  /* 0xffffffc400bc7947 */ /* 0x000fec000383ffff */
.L_x_224:
[----:B0-----:R0:W1:Y:S02]  /*14600*/  SYNCS.PHASECHK.TRANS64.TRYWAIT P0, [R18+URZ+0x2e820], R0 ;  /* 0x02e82000120075a7 */ /* 0x001064000800017f */
[----:B-1----:R-:W-:Y:S05]  /*14610*/  @!P0 NANOSLEEP.SYNCS 0x989680 ;  /* 0x009896800000895d */ /* 0x002fea0003900000 */
[----:B------:R-:W1:Y:S02]  /*14620*/  @!P0 SYNCS.PHASECHK.TRANS64 P0, [R18+URZ+0x2e820], R0 ;  /* 0x02e82000120085a7 */ /* 0x000e64000800007f */
[----:B-1----:R-:W-:Y:S05]  /*14630*/  @!P0 BRA `(.L_x_224) ;  /* 0xfffffffc00f08947 */ /* 0x002fea000383ffff */
[----:B------:R-:W-:Y:S05]  /*14640*/  BRA `(.L_x_303) ;  /* 0xffffffc800187947 */ /* 0x000fea000383ffff */
.L_x_230:
[----:B--2---:R2:W3:Y:S02]  /*14650*/  SYNCS.PHASECHK.TRANS64.TRYWAIT P0, [R3+URZ+0x2e880], R2 ;  /* 0x02e88002030075a7 */ /* 0x0044e4000800017f */
[----:B---3--:R-:W-:Y:S05]  /*14660*/  @!P0 NANOSLEEP.SYNCS 0x989680 ;  /* 0x009896800000895d */ /* 0x008fea0003900000 */
[----:B------:R-:W3:Y:S02]  /*14670*/  @!P0 SYNCS.PHASECHK.TRANS64 P0, [R3+URZ+0x2e880], R2 ;  /* 0x02e88002030085a7 */ /* 0x000ee4000800007f */
[----:B---3--:R-:W-:Y:S05]  /*14680*/  @!P0 BRA `(.L_x_230) ;  /* 0xfffffffc00f08947 */ /* 0x008fea000383ffff */
[----:B------:R-:W-:Y:S05]  /*14690*/  BRA `(.L_x_304) ;  /* 0xffffffc800d07947 */ /* 0x000fea000383ffff */
.L_x_235:
[----:B-1----:R1:W3:Y:S02]  /*146a0*/  SYNCS.PHASECHK.TRANS64.TRYWAIT P0, [R3+URZ+0x2e840], R2 ;  /* 0x02e84002030075a7 */ /* 0x0022e4000800017f */
[----:B---3--:R-:W-:Y:S05]  /*146b0*/  @!P0 NANOSLEEP.SYNCS 0x989680 ;  /* 0x009896800000895d */ /* 0x008fea0003900000 */
[----:B------:R-:W3:Y:S02]  /*146c0*/  @!P0 SYNCS.PHASECHK.TRANS64 P0, [R3+URZ+0x2e840], R2 ;  /* 0x02e84002030085a7 */ /* 0x000ee4000800007f */
[----:B---3--:R-:W-:Y:S05]  /*146d0*/  @!P0 BRA `(.L_x_235) ;  /* 0xfffffffc00f08947 */ /* 0x008fea000383ffff */
[----:B------:R-:W-:Y:S05]  /*146e0*/  BRA `(.L_x_305) ;  /* 0xffffffcc00507947 */ /* 0x000fea000383ffff */
.L_x_241:
[----:B--2---:R2:W3:Y:S02]  /*146f0*/  SYNCS.PHASECHK.TRANS64.TRYWAIT P0, [R19+URZ+0x2e870], R2 ;  /* 0x02e87002130075a7 */ /* 0x0044e4000800017f */
[----:B---3--:R-:W-:Y:S05]  /*14700*/  @!P0 NANOSLEEP.SYNCS 0x989680 ;  /* 0x009896800000895d */ /* 0x008fea0003900000 */
[----:B------:R-:W3:Y:S02]  /*14710*/  @!P0 SYNCS.PHASECHK.TRANS64 P0, [R19+URZ+0x2e870], R2 ;  /* 0x02e87002130085a7 */ /* 0x000ee4000800007f */
[----:B---3--:R-:W-:Y:S05]  /*14720*/  @!P0 BRA `(.L_x_241) ;  /* 0xfffffffc00f08947 */ /* 0x008fea000383ffff */
[----:B------:R-:W-:Y:S05]  /*14730*/  BRA `(.L_x_306) ;  /* 0xffffffcc00ec7947 */ /* 0x000fea000383ffff */
.L_x_243:
[----:B--2---:R2:W3:Y:S02]  /*14740*/  SYNCS.PHASECHK.TRANS64.TRYWAIT P0, [R19+URZ+0x2e860], R2 ;  /* 0x02e86002130075a7 */ /* 0x0044e4000800017f */
[----:B---3--:R-:W-:Y:S05]  /*14750*/  @!P0 NANOSLEEP.SYNCS 0x989680 ;  /* 0x009896800000895d */ /* 0x008fea0003900000 */
[----:B------:R-:W3:Y:S02]  /*14760*/  @!P0 SYNCS.PHASECHK.TRANS64 P0, [R19+URZ+0x2e860], R2 ;  /* 0x02e86002130085a7 */ /* 0x000ee4000800007f */
[----:B---3--:R-:W-:Y:S05]  /*14770*/  @!P0 BRA `(.L_x_243) ;  /* 0xfffffffc00f08947 */ /* 0x008fea000383ffff */
[----:B------:R-:W-:Y:S05]  /*14780*/  BRA `(.L_x_307) ;  /* 0xffffffcc00f47947 */ /* 0x000fea000383ffff */
.L_x_250:
[----:B0-----:R0:W1:Y:S02]  /*14790*/  SYNCS.PHASECHK.TRANS64.TRYWAIT P1, [R16+URZ+0x2e870], R3 ;  /* 0x02e87003100075a7 */ /* 0x001064000802017f */
[----:B-1----:R-:W-:Y:S05]  /*147a0*/  @!P1 NANOSLEEP.SYNCS 0x989680 ;  /* 0x009896800000995d */ /* 0x002fea0003900000 */
[----:B------:R-:W1:Y:S02]  /*147b0*/  @!P1 SYNCS.PHASECHK.TRANS64 P1, [R16+URZ+0x2e870], R3 ;  /* 0x02e87003100095a7 */ /* 0x000e64000802007f */
[----:B-1----:R-:W-:Y:S05]  /*147c0*/  @!P1 BRA `(.L_x_250) ;  /* 0xfffffffc00f09947 */ /* 0x002fea000383ffff */
[----:B------:R-:W-:Y:S05]  /*147d0*/  BRA `(.L_x_308) ;  /* 0xffffffd8002c7947 */ /* 0x000fea000383ffff */
.L_x_252:
[----:B0-----:R0:W1:Y:S02]  /*147e0*/  SYNCS.PHASECHK.TRANS64.TRYWAIT P1, [R16+URZ+0x2e860], R3 ;  /* 0x02e86003100075a7 */ /* 0x001064000802017f */
[----:B-1----:R-:W-:Y:S05]  /*147f0*/  @!P1 NANOSLEEP.SYNCS 0x989680 ;  /* 0x009896800000995d */ /* 0x002fea0003900000 */
[----:B------:R-:W1:Y:S02]  /*14800*/  @!P1 SYNCS.PHASECHK.TRANS64 P1, [R16+URZ+0x2e860], R3 ;  /* 0x02e86003100095a7 */ /* 0x000e64000802007f */
[----:B-1----:R-:W-:Y:S05]  /*14810*/  @!P1 BRA `(.L_x_252) ;  /* 0xfffffffc00f09947 */ /* 0x002fea000383ffff */
[----:B------:R-:W-:Y:S05]  /*14820*/  BRA `(.L_x_309) ;  /* 0xffffffd800347947 */ /* 0x000fea000383ffff */
.L_x_263:
[----:B0-----:R0:W1:Y:S02]  /*14830*/  SYNCS.PHASECHK.TRANS64.TRYWAIT P0, [R0+URZ+0x2e820], R3 ;  /* 0x02e82003000075a7 */ /* 0x001064000800017f */
[----:B-1----:R-:W-:Y:S05]  /*14840*/  @!P0 NANOSLEEP.SYNCS 0x989680 ;  /* 0x009896800000895d */ /* 0x002fea0003900000 */
[----:B------:R-:W1:Y:S02]  /*14850*/  @!P0 SYNCS.PHASECHK.TRANS64 P0, [R0+URZ+0x2e820], R3 ;  /* 0x02e82003000085a7 */ /* 0x000e64000800007f */
[----:B-1----:R-:W-:Y:S05]  /*14860*/  @!P0 BRA `(.L_x_263) ;  /* 0xfffffffc00f08947 */ /* 0x002fea000383ffff */
[----:B------:R-:W-:Y:S05]  /*14870*/  BRA `(.L_x_310) ;  /* 0xffffffec00387947 */ /* 0x000fea000383ffff */
.L_x_264:
[----:B------:R-:W1:Y:S01]  /*14880*/  S2R R2, SR_TID.X ;  /* 0x0000000000027919 */ /* 0x000e620000002100 */
[----:B------:R-:W-:Y:S01]  /*14890*/  BSSY B0, `(.L_x_311) ;  /* 0x000000a000007945 */ /* 0x000fe20003800000 */
[----:B------:R-:W-:Y:S02]  /*148a0*/  IMAD.MOV.U32 R12, RZ, RZ, RZ ;  /* 0x000000ffff0c7224 */ /* 0x000fe400078e00ff */
[----:B------:R-:W-:Y:S02]  /*148b0*/  IMAD.MOV.U32 R11, RZ, RZ, 0x1f ;  /* 0x0000001fff0b7424 */ /* 0x000fe400078e00ff */
[----:B------:R-:W-:Y:S01]  /*148c0*/  IMAD.MOV.U32 R15, RZ, RZ, -0x1 ;  /* 0xffffffffff0f7424 */ /* 0x000fe200078e00ff */
[----:B-1----:R-:W-:-:S04]  /*148d0*/  SHF.R.U32.HI R2, RZ, 0x5, R2 ;  /* 0x00000005ff027819 */ /* 0x002fc80000011602 */
[----:B------:R-:W-:-:S05]  /*148e0*/  LOP3.LUT R2, R2, 0x3, RZ, 0xc0, !PT ;  /* 0x0000000302027812 */ /* 0x000fca00078ec0ff */
[----:B------:R-:W-:-:S07]  /*148f0*/  IMAD.MOV.U32 R13, RZ, RZ, R2 ;  /* 0x000000ffff0d7224 */ /* 0x000fce00078e0002 */
[----:B0-----:R-:W-:Y:S05]  /*14900*/  WARPSYNC.COLLECTIVE R15, `(.L_x_312) ;  /* 0x000000000f087348 */ /* 0x001fea0003c00000 */
[----:B------:R1:W2:Y:S02]  /*14910*/  SHFL.IDX P6, R14, R13, R12, R11 ;  /* 0x0000000c0d0e7389 */ /* 0x0002a400000c000b */
[----:B012---:R-:W-:Y:S01]  /*14920*/  ENDCOLLECTIVE ;  /* 0x000000000000791b */ /* 0x007fe20003800000 */
.L_x_312:
[----:B------:R-:W-:Y:S05]  /*14930*/  BSYNC B0 ;  /* 0x0000000000007941 */ /* 0x000fea0003800000 */
.L_x_311:
[----:B------:R-:W-:Y:S05]  /*14940*/  BRA `(.L_x_313) ;  /* 0xffffffec00207947 */ /* 0x000fea000383ffff */
.L_x_267:
[----:B------:R-:W-:Y:S01]  /*14950*/  BSSY B1, `(.L_x_314) ;  /* 0x0000006000017945 */ /* 0x000fe20003800000 */
[----:B------:R-:W-:-:S07]  /*14960*/  IMAD.MOV.U32 R15, RZ, RZ, -0x1 ;  /* 0xffffffffff0f7424 */ /* 0x000fce00078e00ff */
[----:B01----:R-:W-:Y:S05]  /*14970*/  WARPSYNC.COLLECTIVE R15, `(.L_x_315) ;  /* 0x000000000f0c7348 */ /* 0x003fea0003c00000 */
[----:B------:R-:W-:Y:S02]  /*14980*/  ELECT P6, UR62, PT ;  /* 0x00000000003e782f */ /* 0x000fe400038c0000 */
[----:B------:R-:W-:Y:S01]  /*14990*/  MOV R14, UR62 ;  /* 0x0000003e000e7c02 */ /* 0x000fe20008000f00 */
[----:B01----:R-:W-:Y:S10]  /*149a0*/  ENDCOLLECTIVE ;  /* 0x000000000000791b */ /* 0x003ff40003800000 */
.L_x_315:
[----:B------:R-:W-:Y:S05]  /*149b0*/  BSYNC B1 ;  /* 0x0000000000017941 */ /* 0x000fea0003800000 */
.L_x_314:
[----:B------:R-:W-:Y:S05]  /*149c0*/  BRA `(.L_x_316) ;  /* 0xffffffec00187947 */ /* 0x000fea000383ffff */
.L_x_269:
[----:B0-----:R0:W1:Y:S02]  /*149d0*/  SYNCS.PHASECHK.TRANS64.TRYWAIT P1, [R6+URZ], R5 ;  /* 0x00000005060075a7 */ /* 0x001064000802017f */
[----:B-1----:R-:W-:Y:S05]  /*149e0*/  @!P1 NANOSLEEP.SYNCS 0x989680 ;  /* 0x009896800000995d */ /* 0x002fea0003900000 */
[----:B------:R-:W1:Y:S02]  /*149f0*/  @!P1 SYNCS.PHASECHK.TRANS64 P1, [R6+URZ], R5 ;  /* 0x00000005060095a7 */ /* 0x000e64000802007f */
[----:B-1----:R-:W-:Y:S05]  /*14a00*/  @!P1 BRA `(.L_x_269) ;  /* 0xfffffffc00f09947 */ /* 0x002fea000383ffff */
[----:B------:R-:W-:Y:S05]  /*14a10*/  BRA `(.L_x_317) ;  /* 0xffffffec00547947 */ /* 0x000fea000383ffff */
.L_x_270:
[----:B-1----:R1:W2:Y:S02]  /*14a20*/  SYNCS.PHASECHK.TRANS64.TRYWAIT P1, [R7+URZ], R2 ;  /* 0x00000002070075a7 */ /* 0x0022a4000802017f */
[----:B--2---:R-:W-:Y:S05]  /*14a30*/  @!P1 NANOSLEEP.SYNCS 0x989680 ;  /* 0x009896800000995d */ /* 0x004fea0003900000 */
[----:B------:R-:W2:Y:S02]  /*14a40*/  @!P1 SYNCS.PHASECHK.TRANS64 P1, [R7+URZ], R2 ;  /* 0x00000002070095a7 */ /* 0x000ea4000802007f */
[----:B--2---:R-:W-:Y:S05]  /*14a50*/  @!P1 BRA `(.L_x_270) ;  /* 0xfffffffc00f09947 */ /* 0x004fea000383ffff */
[----:B------:R-:W-:Y:S05]  /*14a60*/  BRA `(.L_x_318) ;  /* 0xffffffec00487947 */ /* 0x000fea000383ffff */
.L_x_272:
[----:B--2---:R2:W3:Y:S02]  /*14a70*/  SYNCS.PHASECHK.TRANS64.TRYWAIT P1, [R4+URZ+0x2e860], R5 ;  /* 0x02e86005040075a7 */ /* 0x0044e4000802017f */
[----:B---3--:R-:W-:Y:S05]  /*14a80*/  @!P1 NANOSLEEP.SYNCS 0x989680 ;  /* 0x009896800000995d */ /* 0x008fea0003900000 */
[----:B------:R-:W3:Y:S02]  /*14a90*/  @!P1 SYNCS.PHASECHK.TRANS64 P1, [R4+URZ+0x2e860], R5 ;  /* 0x02e86005040095a7 */ /* 0x000ee4000802007f */
[----:B---3--:R-:W-:Y:S05]  /*14aa0*/  @!P1 BRA `(.L_x_272) ;  /* 0xfffffffc00f09947 */ /* 0x008fea000383ffff */
[----:B------:R-:W-:Y:S05]  /*14ab0*/  BRA `(.L_x_319) ;  /* 0xffffffec004c7947 */ /* 0x000fea000383ffff */
.L_x_274:
[----:B---3--:R3:W4:Y:S02]  /*14ac0*/  SYNCS.PHASECHK.TRANS64.TRYWAIT P1, [R3+URZ+0x2e860], R2 ;  /* 0x02e86002030075a7 */ /* 0x008724000802017f */
[----:B----4-:R-:W-:Y:S05]  /*14ad0*/  @!P1 NANOSLEEP.SYNCS 0x989680 ;  /* 0x009896800000995d */ /* 0x010fea0003900000 */
[----:B------:R-:W4:Y:S02]  /*14ae0*/  @!P1 SYNCS.PHASECHK.TRANS64 P1, [R3+URZ+0x2e860], R2 ;  /* 0x02e86002030095a7 */ /* 0x000f24000802007f */
[----:B----4-:R-:W-:Y:S05]  /*14af0*/  @!P1 BRA `(.L_x_274) ;  /* 0xfffffffc00f09947 */ /* 0x010fea000383ffff */
[----:B------:R-:W-:Y:S05]  /*14b00*/  BRA `(.L_x_320) ;  /* 0xffffffec004c7947 */ /* 0x000fea000383ffff */
.L_x_276:
[----:B----4-:R4:W0:Y:S02]  /*14b10*/  SYNCS.PHASECHK.TRANS64.TRYWAIT P0, [R4+URZ+0x2e880], R5 ;  /* 0x02e88005040075a7 */ /* 0x010824000800017f */
[----:B0-----:R-:W-:Y:S05]  /*14b20*/  @!P0 NANOSLEEP.SYNCS 0x989680 ;  /* 0x009896800000895d */ /* 0x001fea0003900000 */
[----:B------:R-:W0:Y:S02]  /*14b30*/  @!P0 SYNCS.PHASECHK.TRANS64 P0, [R4+URZ+0x2e880], R5 ;  /* 0x02e88005040085a7 */ /* 0x000e24000800007f */
[----:B0-----:R-:W-:Y:S05]  /*14b40*/  @!P0 BRA `(.L_x_276) ;  /* 0xfffffffc00f08947 */ /* 0x001fea000383ffff */
[----:B------:R-:W-:Y:S05]  /*14b50*/  BRA `(.L_x_277) ;  /* 0xffffffec00487947 */ /* 0x000fea000383ffff */
.L_x_321:
        /* <DEDUP_REMOVED lines=10> */
.L_x_2835:


//--------------------- .text._ZN7cutlass13device_kernelIN5flash11enable_sm90INS1_16FlashAttnFwdSm90INS1_25CollectiveMainloopFwdSm90ILi2EN4cute5tupleIJNS5_1CILi1EEES8_S8_EEENS6_IJNS7_ILi128EEENS7_ILi224EEESA_EEELi128ENS_12float_e4m3_tEfNS_4arch4Sm90ELb0ELb0ELb0ELb1ELb0ELb1ELb0ELb1ELb1ELb1ELb1ELb0EEENS1_21CollectiveEpilogueFwdINS6_IJSA_SA_SB_EEES9_NS_10bfloat16_tESF_Li256ELb1ELb1ELb1ELb1EEENS1_36VarlenDynamicPersistentTileSchedulerILi128ELi224ELi256ELi128ELb1ELb1ELb1ELb0ELb1ELb1EEEEEEEEEvNT_6ParamsE --------------------------
	.section	.text._ZN7cutlass13device_kernelIN5flash11enable_sm90INS1_16FlashAttnFwdSm90INS1_25CollectiveMainloopFwdSm90ILi2EN4cute5tupleIJNS5_1CILi1EEES8_S8_EEENS6_IJNS7_ILi128EEENS7_ILi224EEESA_EEELi128ENS_12float_e4m3_tEfNS_4arch4Sm90ELb0ELb0ELb0ELb1ELb0ELb1ELb0ELb1ELb1ELb1ELb1ELb0EEENS1_21CollectiveEpilogueFwdINS6_IJSA_SA_SB_EEES9_NS_10bfloat16_tESF_Li256ELb1ELb1ELb1ELb1EEENS1_36VarlenDynamicPersistentTileSchedulerILi128ELi224ELi256ELi128ELb1ELb1ELb1ELb0ELb1ELb1EEEEEEEEEvNT_6ParamsE,"ax",@progbits
	.align	128
.text._ZN7cutlass13device_kernelIN5flash11enable_sm90INS1_16FlashAttnFwdSm90INS1_25CollectiveMainloopFwdSm90ILi2EN4cute5tupleIJNS5_1CILi1EEES8_S8_EEENS6_IJNS7_ILi128EEENS7_ILi224EEESA_EEELi128ENS_12float_e4m3_tEfNS_4arch4Sm90ELb0ELb0ELb0ELb1ELb0ELb1ELb0ELb1ELb1ELb1ELb1ELb0EEENS1_21CollectiveEpilogueFwdINS6_IJSA_SA_SB_EEES9_NS_10bfloat16_tESF_Li256ELb1ELb1ELb1ELb1EEENS1_36VarlenDynamicPersistentTileSchedulerILi128ELi224ELi256ELi128ELb1ELb1ELb1ELb0ELb1ELb1EEEEEEEEEvNT_6ParamsE:
        .type           _ZN7cutlass13device_kernelIN5flash11enable_sm90INS1_16FlashAttnFwdSm90INS1_25CollectiveMainloopFwdSm90ILi2EN4cute5tupleIJNS5_1CILi1EEES8_S8_EEENS6_IJNS7_ILi128EEENS7_ILi224EEESA_EEELi128ENS_12float_e4m3_tEfNS_4arch4Sm90ELb0ELb0ELb0ELb1ELb0ELb1ELb0ELb1ELb1ELb1ELb1ELb0EEENS1_21CollectiveEpilogueFwdINS6_IJSA_SA_SB_EEES9_NS_10bfloat16_tESF_Li256ELb1ELb1ELb1ELb1EEENS1_36VarlenDynamicPersistentTileSchedulerILi128ELi224ELi256ELi128ELb1ELb1ELb1ELb0ELb1ELb1EEEEEEEEEvNT_6ParamsE,@function
        .size           _ZN7cutlass13device_kernelIN5flash11enable_sm90INS1_16FlashAttnFwdSm90INS1_25CollectiveMainloopFwdSm90ILi2EN4cute5tupleIJNS5_1CILi1EEES8_S8_EEENS6_IJNS7_ILi128EEENS7_ILi224EEESA_EEELi128ENS_12float_e4m3_tEfNS_4arch4Sm90ELb0ELb0ELb0ELb1ELb0ELb1ELb0ELb1ELb1ELb1ELb1ELb0EEENS1_21CollectiveEpilogueFwdINS6_IJSA_SA_SB_EEES9_NS_10bfloat16_tESF_Li256ELb1ELb1ELb1ELb1EEENS1_36VarlenDynamicPersistentTileSchedulerILi128ELi224ELi256ELi128ELb1ELb1ELb1ELb0ELb1ELb1EEEEEEEEEvNT_6ParamsE,(.L_x_2836 - _ZN7cutlass13device_kernelIN5flash11enable_sm90INS1_16FlashAttnFwdSm90INS1_25CollectiveMainloopFwdSm90ILi2EN4cute5tupleIJNS5_1CILi1EEES8_S8_EEENS6_IJNS7_ILi128EEENS7_ILi224EEESA_EEELi128ENS_12float_e4m3_tEfNS_4arch4Sm90ELb0ELb0ELb0ELb1ELb0ELb1ELb0ELb1ELb1ELb1ELb1ELb0EEENS1_21CollectiveEpilogueFwdINS6_IJSA_SA_SB_EEES9_NS_10bfloat16_tESF_Li256ELb1ELb1ELb1ELb1EEENS1_36VarlenDynamicPersistentTileSchedulerILi128ELi224ELi256ELi128ELb1ELb1ELb1ELb0ELb1ELb1EEEEEEEEEvNT_6ParamsE)
        .other          _ZN7cutlass13device_kernelIN5flash11enable_sm90INS1_16FlashAttnFwdSm90INS1_25CollectiveMainloopFwdSm90ILi2EN4cute5tupleIJNS5_1CILi1EEES8_S8_EEENS6_IJNS7_ILi128EEENS7_ILi224EEESA_EEELi128ENS_12float_e4m3_tEfNS_4arch4Sm90ELb0ELb0ELb0ELb1ELb0ELb1ELb0ELb1ELb1ELb1ELb1ELb0EEENS1_21CollectiveEpilogueFwdINS6_IJSA_SA_SB_EEES9_NS_10bfloat16_tESF_Li256ELb1ELb1ELb1ELb1EEENS1_36VarlenDynamicPersistentTileSchedulerILi128ELi224ELi256ELi128ELb1ELb1ELb1ELb0ELb1ELb1EEEEEEEEEvNT_6ParamsE,@"STO_CUDA_ENTRY STV_DEFAULT"
_ZN7cutlass13device_kernelIN5flash11enable_sm90INS1_16FlashAttnFwdSm90INS1_25CollectiveMainloopFwdSm90ILi2EN4cute5tupleIJNS5_1CILi1EEES8_S8_EEENS6_IJNS7_ILi128EEENS7_ILi224EEESA_EEELi128ENS_12float_e4m3_tEfNS_4arch4Sm90ELb0ELb0ELb0ELb1ELb0ELb1ELb0ELb1ELb1ELb1ELb1ELb0EEENS1_21CollectiveEpilogueFwdINS6_IJSA_SA_SB_EEES9_NS_10bfloat16_tESF_Li256ELb1ELb1ELb1ELb1EEENS1_36VarlenDynamicPersistentTileSchedulerILi128ELi224ELi256ELi128ELb1ELb1ELb1ELb0ELb1ELb1EEEEEEEEEvNT_6ParamsE:
        /* <DEDUP_REMOVED lines=12> */
[----:B------:R-:W-:Y:S02]  /*00c0*/  UIADD3 UR10, UP2, UR4, 0x570, URZ ;  /* 0x00000570040a7890 */ /* 0x000fe4000ff5e03f */
[----:B------:R-:W-:Y:S02]  /*00d0*/  UIADD3 UR4, UP3, UR4, 0x670, URZ ;  /* 0x0000067004047890 */ /* 0x000fe4000ff7e03f */
[----:B------:R-:W-:-:S02]  /*00e0*/  UIADD3.X UR7, URZ, UR5, URZ, UP0, !UPT ;  /* 0x000000053f077290 */ /* 0x000fc400087fe43f */
[----:B------:R-:W-:Y:S02]  /*00f0*/  UIADD3.X UR9, URZ, UR5, URZ, UP1, !UPT ;  /* 0x000000053f097290 */ /* 0x000fe40008ffe43f */
[----:B------:R-:W-:Y:S02]  /*0100*/  UIADD3.X UR11, URZ, UR5, URZ, UP2, !UPT ;  /* 0x000000053f0b7290 */ /* 0x000fe400097fe43f */
[----:B------:R-:W-:-:S03]  /*0110*/  UIADD3.X UR5, URZ, UR5, URZ, UP3, !UPT ;  /* 0x000000053f057290 */ /* 0x000fc60009ffe43f */
[----:B------:R0:W-:Y:S02]  /*0120*/  UTMACCTL.PF [UR6] ;  /* 0x00000000060079b9 */ /* 0x0001e40008040000 */
[----:B------:R0:W-:Y:S02]  /*0130*/  UTMACCTL.PF [UR8] ;  /* 0x00000000080079b9 */ /* 0x0001e40008040000 */
[----:B------:R0:W-:Y:S02]  /*0140*/  UTMACCTL.PF [UR10] ;  /* 0x000000000a0079b9 */ /* 0x0001e40008040000 */
[----:B------:R0:W-:Y:S02]  /*0150*/  UTMACCTL.PF [UR4] ;  /* 0x00000000040079b9 */ /* 0x0001e40008040000 */
[----:B0-----:R-:W-:Y:S01]  /*0160*/  NOP ;  /* 0x0000000000007918 */ /* 0x001fe20000000000 */
.L_x_323:
[----:B------:R-:W-:Y:S05]  /*0170*/  BSYNC B0 ;  /* 0x0000000000007941 */ /* 0x000fea0003800000 */
.L_x_322:
        /* <DEDUP_REMOVED lines=40> */
.L_x_324:
        /* <DEDUP_REMOVED lines=22> */
.L_x_325:
        /* <DEDUP_REMOVED lines=18> */
.L_x_326:
        /* <DEDUP_REMOVED lines=22> */
.L_x_327:
        /* <DEDUP_REMOVED lines=22> */
.L_x_328:
        /* <DEDUP_REMOVED lines=9> */
.L_x_331:
[----:B------:R-:W-:-:S08]  /*09d0*/  NOP ;  /* 0x0000000000007918 */ /* 0x000fd00000000000 */
[----:B------:R-:W0:Y:S02]  /*09e0*/  USETMAXREG.TRY_ALLOC.CTAPOOL UP0, 0xf0 ;  /* 0x000000f0000079c8 */ /* 0x000e240008000600 */
[----:B0-----:R-:W-:-:S13]  /*09f0*/  PLOP3.LUT P0, PT, PT, PT, UP0, 0x80, 0x0 ;  /* 0x000000000000781c */ /* 0x001fda0003f0f008 */
[----:B------:R-:W-:Y:S05]  /*0a00*/  @!P0 BRA `(.L_x_331) ;  /* 0xfffffffc00f08947 */ /* 0x000fea000383ffff */
[----:B------:R-:W2:Y:S01]  /*0a10*/  S2R R0, SR_TID.X ;  /* 0x0000000000007919 */ /* 0x000ea20000002100 */
[----:B------:R-:W-:Y:S01]  /*0a20*/  MOV R16, 0x400 ;  /* 0x0000040000107802 */ /* 0x000fe20000000f00 */
[----:B------:R-:W-:Y:S01]  /*0a30*/  ULDC UR4, c[0x0][0xc3c] ;  /* 0x00030f0000047ab9 */ /* 0x000fe20000000800 */
[----:B--2---:R-:W-:Y:S02]  /*0a40*/  SHF.R.U32.HI R2, RZ, 0x7, R0 ;  /* 0x00000007ff027819 */ /* 0x004fe40000011600 */
[----:B------:R-:W0:Y:S01]  /*0a50*/  S2R R0, SR_CgaCtaId ;  /* 0x0000000000007919 */ /* 0x000e220000008800 */
[----:B------:R-:W-:Y:S06]  /*0a60*/  BAR.ARV 0x8, 0x180 ;  /* 0x0206000000007b1d */ /* 0x000fec0000002000 */
[----:B------:R-:W-:-:S13]  /*0a70*/  ISETP.NE.AND P0, PT, R2, 0x1, PT ;  /* 0x000000010200780c */ /* 0x000fda0003f05270 */
[----:B------:R-:W-:Y:S08]  /*0a80*/  @!P0 BAR.ARV 0x9, 0x100 ;  /* 0x0244000000008b1d */ /* 0x000ff00000002000 */
[----:B------:R-:W-:Y:S01]  /*0a90*/  BAR.SYNC.DEFER_BLOCKING 0x5, 0x180 ;  /* 0x0146000000007b1d */ /* 0x000fe20000010000 */
[----:B0-----:R-:W-:-:S05]  /*0aa0*/  LEA R16, R0, R16, 0x18 ;  /* 0x0000001000107211 */ /* 0x001fca00078ec0ff */
[----:B------:R-:W0:Y:S02]  /*0ab0*/  LDS.128 R120, [R16+0x2e8d0] ;  /* 0x02e8d00010787984 */ /* 0x000e240000000c00 */
[----:B------:R-:W-:Y:S06]  /*0ac0*/  BAR.ARV 0x4, 0x180 ;  /* 0x0106000000007b1d */ /* 0x000fec0000002000 */
[----:B0-----:R-:W-:-:S13]  /*0ad0*/  ISETP.GE.AND P0, PT, R123, UR4, PT ;  /* 0x000000047b007c0c */ /* 0x001fda000bf06270 */
[----:B------:R-:W-:Y:S05]  /*0ae0*/  @P0 BRA `(.L_x_332) ;  /* 0x0000024800080947 */ /* 0x000fea0003800000 */
[----:B------:R-:W2:Y:S01]  /*0af0*/  LDL.LU R13, [R1+0x64] ;  /* 0x00006400010d7983 */ /* 0x000ea20000300800 */
[----:B------:R-:W0:Y:S02]  /*0b00*/  S2R R0, SR_TID.X ;  /* 0x0000000000007919 */ /* 0x000e240000002100 */
[----:B0-----:R-:W-:-:S05]  /*0b10*/  VIADD R12, R0, 0xffffff80 ;  /* 0xffffff80000c7836 */ /* 0x001fca0000000000 */
[----:B------:R-:W-:-:S04]  /*0b20*/  SHF.R.S32.HI R0, RZ, 0x1f, R12 ;  /* 0x0000001fff007819 */ /* 0x000fc8000001140c */
[----:B------:R-:W-:-:S04]  /*0b30*/  LEA.HI R2, R0, R12, RZ, 0x7 ;  /* 0x0000000c00027211 */ /* 0x000fc800078f38ff */
[----:B------:R-:W-:-:S05]  /*0b40*/  LOP3.LUT R3, R2, 0xffffff80, RZ, 0xc0, !PT ;  /* 0xffffff8002037812 */ /* 0x000fca00078ec0ff */
[----:B------:R-:W-:-:S05]  /*0b50*/  IMAD.IADD R11, R12, 0x1, -R3 ;  /* 0x000000010c0b7824 */ /* 0x000fca00078e0a03 */
[----:B------:R-:W-:-:S04]  /*0b60*/  SHF.R.S32.HI R6, RZ, 0x1f, R11 ;  /* 0x0000001fff067819 */ /* 0x000fc8000001140b */
[----:B------:R-:W-:-:S04]  /*0b70*/  LEA.HI R8, R6, R11, RZ, 0x2 ;  /* 0x0000000b06087211 */ /* 0x000fc800078f10ff */
[--C-:B------:R-:W-:Y:S02]  /*0b80*/  SHF.R.S32.HI R5, RZ, 0x2, R8.reuse ;  /* 0x00000002ff057819 */ /* 0x100fe40000011408 */
[----:B------:R-:W-:-:S04]  /*0b90*/  SHF.R.S32.HI R4, RZ, 0x1f, R8 ;  /* 0x0000001fff047819 */ /* 0x000fc80000011408 */
[----:B------:R-:W-:Y:S02]  /*0ba0*/  LEA.HI R3, R4, R5, RZ, 0x3 ;  /* 0x0000000504037211 */ /* 0x000fe400078f18ff */
[CC--:B------:R-:W-:Y:S02]  /*0bb0*/  LEA.HI R4, R0.reuse, R12.reuse, RZ, 0x4 ;  /* 0x0000000c00047211 */ /* 0x0c0fe400078f20ff */
[----:B------:R-:W-:Y:S02]  /*0bc0*/  LOP3.LUT R10, R3, 0xfffffff8, RZ, 0xc0, !PT ;  /* 0xfffffff8030a7812 */ /* 0x000fe400078ec0ff */
[----:B------:R-:W-:Y:S02]  /*0bd0*/  LEA.HI R3, R0, R12, RZ, 0x5 ;  /* 0x0000000c00037211 */ /* 0x000fe400078f28ff */
[----:B------:R-:W-:Y:S02]  /*0be0*/  SHF.R.S32.HI R14, RZ, 0x7, R2 ;  /* 0x00000007ff0e7819 */ /* 0x000fe40000011402 */
[----:B------:R-:W-:Y:S01]  /*0bf0*/  SHF.R.S32.HI R7, RZ, 0x4, R4 ;  /* 0x00000004ff077819 */ /* 0x000fe20000011404 */
[----:B------:R-:W-:Y:S01]  /*0c00*/  IMAD.IADD R9, R5, 0x1, -R10 ;  /* 0x0000000105097824 */ /* 0x000fe200078e0a0a */
[----:B------:R-:W-:Y:S01]  /*0c10*/  LEA.HI R2, R2, R14, RZ, 0x1 ;  /* 0x0000000e02027211 */ /* 0x000fe200078f08ff */
[----:B------:R-:W-:Y:S01]  /*0c20*/  IMAD.SHL.U32 R3, R3, 0x20, RZ ;  /* 0x0000002003037824 */ /* 0x000fe200078e00ff */
[----:B------:R-:W-:-:S02]  /*0c30*/  LEA.HI R6, R6, R11, RZ, 0x5 ;  /* 0x0000000b06067211 */ /* 0x000fc400078f28ff */
[C---:B------:R-:W-:Y:S02]  /*0c40*/  LOP3.LUT R5, R4.reuse, 0x3fffff0, RZ, 0xc0, !PT ;  /* 0x03fffff004057812 */ /* 0x040fe400078ec0ff */
[----:B------:R-:W-:Y:S02]  /*0c50*/  LEA.HI R4, R4, R7, RZ, 0x1 ;  /* 0x0000000704047211 */ /* 0x000fe400078f08ff */
[----:B------:R-:W-:Y:S02]  /*0c60*/  SHF.R.S32.HI R6, RZ, 0x5, R6 ;  /* 0x00000005ff067819 */ /* 0x000fe40000011406 */
[----:B------:R-:W-:Y:S01]  /*0c70*/  LOP3.LUT R2, R2, 0x3fffffe, RZ, 0xc0, !PT ;  /* 0x03fffffe02027812 */ /* 0x000fe200078ec0ff */
[----:B------:R-:W-:Y:S01]  /*0c80*/  IMAD.IADD R5, R12, 0x1, -R5 ;  /* 0x000000010c057824 */ /* 0x000fe200078e0a05 */
[----:B------:R-:W-:Y:S02]  /*0c90*/  LOP3.LUT R4, R4, 0x1ffffffe, RZ, 0xc0, !PT ;  /* 0x1ffffffe04047812 */ /* 0x000fe400078ec0ff */
[----:B------:R-:W-:Y:S01]  /*0ca0*/  LOP3.LUT R15, R3, 0xfffffc00, RZ, 0xc0, !PT ;  /* 0xfffffc00030f7812 */ /* 0x000fe200078ec0ff */
[----:B------:R-:W-:Y:S01]  /*0cb0*/  IMAD R9, R6, 0x10, R9 ;  /* 0x0000001006097824 */ /* 0x000fe200078e0209 */
[----:B------:R-:W-:Y:S01]  /*0cc0*/  IADD3 R4, R7, -R4, RZ ;  /* 0x8000000407047210 */ /* 0x000fe20007ffe0ff */
[----:B------:R-:W-:-:S02]  /*0cd0*/  IMAD.IADD R2, R14, 0x1, -R2 ;  /* 0x000000010e027824 */ /* 0x000fc400078e0a02 */
[----:B------:R-:W-:Y:S02]  /*0ce0*/  IMAD R5, R5, 0x40, R15 ;  /* 0x0000004005057824 */ /* 0x000fe400078e020f */
[----:B------:R-:W-:Y:S01]  /*0cf0*/  IMAD R10, R2, 0x40, R9 ;  /* 0x00000040020a7824 */ /* 0x000fe200078e0209 */
[-C--:B------:R-:W-:Y:S01]  /*0d00*/  LEA.HI R2, R0, R12.reuse, RZ, 0x2 ;  /* 0x0000000c00027211 */ /* 0x080fe200078f10ff */
[----:B------:R-:W-:Y:S01]  /*0d10*/  IMAD R3, R4, 0x8, R5 ;  /* 0x0000000804037824 */ /* 0x000fe200078e0205 */
[----:B------:R-:W-:Y:S02]  /*0d20*/  LEA.HI R4, R0, R12, RZ, 0x3 ;  /* 0x0000000c00047211 */ /* 0x000fe400078f18ff */
[----:B------:R-:W-:Y:S02]  /*0d30*/  LOP3.LUT R0, R2, 0xfffffffc, RZ, 0xc0, !PT ;  /* 0xfffffffc02007812 */ /* 0x000fe400078ec0ff */
[----:B------:R0:W-:Y:S01]  /*0d40*/  STL [R1+0xa8], R3 ;  /* 0x0000a80301007387 */ /* 0x0001e20000100800 */
[----:B------:R-:W-:-:S02]  /*0d50*/  SHF.R.S32.HI R228, RZ, 0x2, R2 ;  /* 0x00000002ffe47819 */ /* 0x000fc40000011402 */
[----:B------:R-:W-:Y:S01]  /*0d60*/  IMAD.IADD R0, R12, 0x1, -R0 ;  /* 0x000000010c007824 */ /* 0x000fe200078e0a00 */
[----:B0-----:R-:W-:Y:S02]  /*0d70*/  SHF.R.S32.HI R3, RZ, 0x1f, R2 ;  /* 0x0000001fff037819 */ /* 0x001fe40000011402 */
[----:B------:R-:W-:Y:S01]  /*0d80*/  LOP3.LUT R2, R4, 0xfffffff8, RZ, 0xc0, !PT ;  /* 0xfffffff804027812 */ /* 0x000fe200078ec0ff */
[----:B------:R-:W-:Y:S01]  /*0d90*/  VIADD R15, R228, 0x40 ;  /* 0x00000040e40f7836 */ /* 0x000fe20000000000 */
[----:B------:R-:W-:-:S03]  /*0da0*/  LEA.HI R3, R3, R228, RZ, 0x3 ;  /* 0x000000e403037211 */ /* 0x000fc600078f18ff */
[----:B------:R-:W-:Y:S01]  /*0db0*/  IMAD.IADD R12, R12, 0x1, -R2 ;  /* 0x000000010c0c7824 */ /* 0x000fe200078e0a02 */
[----:B------:R-:W-:Y:S01]  /*0dc0*/  LEA.HI R2, R0, R0, RZ, 0x1 ;  /* 0x0000000000027211 */ /* 0x000fe200078f08ff */
[----:B------:R-:W-:Y:S01]  /*0dd0*/  VIADD R14, R228, 0x80 ;  /* 0x00000080e40e7836 */ /* 0x000fe20000000000 */
[----:B------:R-:W-:Y:S02]  /*0de0*/  LOP3.LUT R3, R3, 0xfffffff8, RZ, 0xc0, !PT ;  /* 0xfffffff803037812 */ /* 0x000fe400078ec0ff */
[----:B------:R-:W-:Y:S02]  /*0df0*/  LOP3.LUT R5, R2, 0x1ffffffe, RZ, 0xc0, !PT ;  /* 0x1ffffffe02057812 */ /* 0x000fe400078ec0ff */
[----:B------:R-:W-:Y:S02]  /*0e00*/  SHF.R.S32.HI R2, RZ, 0x1f, R228 ;  /* 0x0000001fff027819 */ /* 0x000fe400000114e4 */
[----:B------:R-:W-:Y:S01]  /*0e10*/  SHF.R.S32.HI R2, RZ, 0x1f, R15 ;  /* 0x0000001fff027819 */ /* 0x000fe2000001140f */
[----:B------:R-:W-:Y:S01]  /*0e20*/  IMAD.SHL.U32 R12, R12, 0x8, RZ ;  /* 0x000000080c0c7824 */ /* 0x000fe200078e00ff */
[----:B------:R-:W-:Y:S01]  /*0e30*/  SHF.R.S32.HI R4, RZ, 0x3, R4 ;  /* 0x00000003ff047819 */ /* 0x000fe20000011404 */
[C---:B------:R-:W-:Y:S01]  /*0e40*/  IMAD.SHL.U32 R18, R0.reuse, 0x10, RZ ;  /* 0x0000001000127824 */ /* 0x040fe200078e00ff */
[C---:B------:R-:W-:Y:S01]  /*0e50*/  IADD3 R5, R0.reuse, -R5, RZ ;  /* 0x8000000500057210 */ /* 0x040fe20007ffe0ff */
[----:B------:R-:W-:Y:S01]  /*0e60*/  IMAD.SHL.U32 R22, R0, 0x8, RZ ;  /* 0x0000000800167824 */ /* 0x000fe200078e00ff */
[----:B------:R-:W-:Y:S01]  /*0e70*/  LEA.HI R2, R2, R15, RZ, 0x3 ;  /* 0x0000000f02027211 */ /* 0x000fe200078f18ff */
[----:B------:R-:W-:-:S02]  /*0e80*/  IMAD.SHL.U32 R0, R15, 0x80, RZ ;  /* 0x000000800f007824 */ /* 0x000fc400078e00ff */
[----:B------:R-:W-:Y:S01]  /*0e90*/  IMAD.SHL.U32 R4, R14, 0x80, RZ ;  /* 0x000000800e047824 */ /* 0x000fe200078e00ff */
[----:B------:R-:W-:Y:S01]  /*0ea0*/  SHF.R.S32.HI R6, RZ, 0x1f, R14 ;  /* 0x0000001fff067819 */ /* 0x000fe2000001140e */
[----:B------:R-:W-:Y:S01]  /*0eb0*/  IMAD.IADD R229, R228, 0x1, -R3 ;  /* 0x00000001e4e57824 */ /* 0x000fe200078e0a03 */
[----:B------:R-:W-:Y:S01]  /*0ec0*/  STL [R1+0xa0], R10 ;  /* 0x0000a00a01007387 */ /* 0x000fe20000100800 */
[----:B------:R-:W-:Y:S01]  /*0ed0*/  LOP3.LUT R0, R0, 0x380, RZ, 0xc0, !PT ;  /* 0x0000038000007812 */ /* 0x000fe200078ec0ff */
[----:B------:R-:W-:Y:S01]  /*0ee0*/  IMAD.SHL.U32 R2, R2, 0x80, RZ ;  /* 0x0000008002027824 */ /* 0x000fe200078e00ff */
[----:B------:R-:W-:Y:S01]  /*0ef0*/  LOP3.LUT R4, R4, 0x380, RZ, 0xc0, !PT ;  /* 0x0000038004047812 */ /* 0x000fe200078ec0ff */
[----:B------:R-:W-:Y:S01]  /*0f00*/  STL [R1+0x88], RZ ;  /* 0x000088ff01007387 */ /* 0x000fe20000100800 */
[----:B------:R-:W-:Y:S02]  /*0f10*/  LEA.HI R6, R6, R14, RZ, 0x3 ;  /* 0x0000000e06067211 */ /* 0x000fe400078f18ff */
[----:B------:R-:W-:Y:S01]  /*0f20*/  IADD3 R4, R12, 0x40, RZ ;  /* 0x000000400c047810 */ /* 0x000fe20007ffe0ff */
[----:B------:R-:W-:Y:S01]  /*0f30*/  STL [R1+0x58], R12 ;  /* 0x0000580c01007387 */ /* 0x000fe20000100800 */
[----:B------:R-:W-:Y:S01]  /*0f40*/  LOP3.LUT R8, R8, 0x7ffffffc, RZ, 0xc0, !PT ;  /* 0x7ffffffc08087812 */ /* 0x000fe200078ec0ff */
[----:B------:R-:W-:Y:S01]  /*0f50*/  IMAD.SHL.U32 R6, R6, 0x80, RZ ;  /* 0x0000008006067824 */ /* 0x000fe200078e00ff */
[----:B------:R-:W-:-:S03]  /*0f60*/  LOP3.LUT R2, R2, 0xfffffc00, RZ, 0xc0, !PT ;  /* 0xfffffc0002027812 */ /* 0x000fc600078ec0ff */
[----:B------:R-:W-:Y:S01]  /*0f70*/  IMAD.IADD R8, R11, 0x1, -R8 ;  /* 0x000000010b087824 */ /* 0x000fe200078e0a08 */
[----:B------:R-:W-:Y:S01]  /*0f80*/  LOP3.LUT R6, R6, 0xfffffc00, RZ, 0xc0, !PT ;  /* 0xfffffc0006067812 */ /* 0x000fe200078ec0ff */
[----:B------:R-:W-:Y:S01]  /*0f90*/  IMAD.MOV.U32 R17, RZ, RZ, RZ ;  /* 0x000000ffff117224 */ /* 0x000fe200078e00ff */
[----:B------:R-:W-:Y:S01]  /*0fa0*/  MOV R237, RZ ;  /* 0x000000ff00ed7202 */ /* 0x000fe20000000f00 */
[----:B------:R-:W-:Y:S01]  /*0fb0*/  IMAD.MOV.U32 R231, RZ, RZ, RZ ;  /* 0x000000ffffe77224 */ /* 0x000fe200078e00ff */
[----:B------:R-:W-:Y:S01]  /*0fc0*/  SHF.R.S32.HI R19, RZ, 0x1f, R18 ;  /* 0x0000001fff137819 */ /* 0x000fe20000011412 */
[----:B------:R-:W-:Y:S01]  /*0fd0*/  IMAD.MOV.U32 R234, RZ, RZ, RZ ;  /* 0x000000ffffea7224 */ /* 0x000fe200078e00ff */
[----:B------:R-:W-:Y:S01]  /*0fe0*/  SHF.R.S32.HI R23, RZ, 0x1f, R22 ;  /* 0x0000001fff177819 */ /* 0x000fe20000011416 */
[----:B------:R-:W-:Y:S01]  /*0ff0*/  VIADD R230, R22, 0x20 ;  /* 0x0000002016e67836 */ /* 0x000fe20000000000 */
[----:B--2---:R-:W-:Y:S01]  /*1000*/  LOP3.LUT R232, R13, 0x1, RZ, 0xfc, !PT ;  /* 0x000000010de87812 */ /* 0x004fe200078efcff */
[----:B------:R-:W-:-:S04]  /*1010*/  VIADD R13, R228, 0xc0 ;  /* 0x000000c0e40d7836 */ /* 0x000fc80000000000 */
[----:B------:R-:W-:Y:S01]  /*1020*/  IMAD.SHL.U32 R7, R13, 0x80, RZ ;  /* 0x000000800d077824 */ /* 0x000fe200078e00ff */
[----:B------:R-:W-:-:S04]  /*1030*/  SHF.R.S32.HI R9, RZ, 0x1f, R13 ;  /* 0x0000001fff097819 */ /* 0x000fc8000001140d */
[----:B------:R-:W-:Y:S02]  /*1040*/  LOP3.LUT R3, R7, 0x380, RZ, 0xc0, !PT ;  /* 0x0000038007037812 */ /* 0x000fe400078ec0ff */
[----:B------:R-:W-:Y:S02]  /*1050*/  SHF.R.S32.HI R3, RZ, 0x1f, R12 ;  /* 0x0000001fff037819 */ /* 0x000fe4000001140c */
[----:B------:R-:W-:-:S03]  /*1060*/  LEA.HI R9, R9, R13, RZ, 0x3 ;  /* 0x0000000d09097211 */ /* 0x000fc600078f18ff */
[----:B------:R0:W-:Y:S02]  /*1070*/  STL [R1+0xb0], R3 ;  /* 0x0000b00301007387 */ /* 0x0001e40000100800 */
[----:B------:R-:W-:Y:S02]  /*1080*/  IMAD.SHL.U32 R9, R9, 0x80, RZ ;  /* 0x0000008009097824 */ /* 0x000fe400078e00ff */
[----:B------:R1:W-:Y:S01]  /*1090*/  STL [R1+0x78], R4 ;  /* 0x0000780401007387 */ /* 0x0003e20000100800 */
[----:B0-----:R-:W-:Y:S02]  /*10a0*/  SHF.R.U32.HI R3, RZ, 0x3, R0 ;  /* 0x00000003ff037819 */ /* 0x001fe40000011600 */
[----:B------:R-:W-:Y:S02]  /*10b0*/  LOP3.LUT R0, R0, 0x70, R18, 0xf8, !PT ;  /* 0x0000007000007812 */ /* 0x000fe400078ef812 */
[----:B-1----:R-:W-:Y:S02]  /*10c0*/  SHF.R.S32.HI R4, RZ, 0x1f, R4 ;  /* 0x0000001fff047819 */ /* 0x002fe40000011404 */
[----:B------:R-:W-:Y:S01]  /*10d0*/  LOP3.LUT R3, R2, R0, R3, 0xf6, !PT ;  /* 0x0000000002037212 */ /* 0x000fe200078ef603 */
[----:B------:R0:W-:Y:S04]  /*10e0*/  STL [R1+0x68], R2 ;  /* 0x0000680201007387 */ /* 0x0001e80000100800 */
[----:B------:R1:W-:Y:S01]  /*10f0*/  STL [R1+0xac], R4 ;  /* 0x0000ac0401007387 */ /* 0x0003e20000100800 */
[----:B------:R-:W-:-:S02]  /*1100*/  IMAD.IADD R0, R16, 0x1, R3 ;  /* 0x0000000110007824 */ /* 0x000fc400078e0203 */
[----:B0-----:R-:W-:Y:S01]  /*1110*/  IMAD.SHL.U32 R2, R8, 0x2, RZ ;  /* 0x0000000208027824 */ /* 0x001fe200078e00ff */
[----:B------:R-:W-:Y:S01]  /*1120*/  STL [R1+0x70], R6 ;  /* 0x0000700601007387 */ /* 0x000fe20000100800 */
[----:B-1----:R-:W-:-:S03]  /*1130*/  LOP3.LUT R4, R9, 0xfffffc00, RZ, 0xc0, !PT ;  /* 0xfffffc0009047812 */ /* 0x002fc600078ec0ff */
[----:B------:R0:W-:Y:S04]  /*1140*/  STL [R1+0x64], R2 ;  /* 0x0000640201007387 */ /* 0x0001e80000100800 */
[----:B------:R-:W-:Y:S04]  /*1150*/  STL [R1+0x6c], R4 ;  /* 0x00006c0401007387 */ /* 0x000fe80000100800 */
[----:B------:R1:W-:Y:S01]  /*1160*/  STL [R1+0x9c], R0 ;  /* 0x00009c0001007387 */ /* 0x0003e20000100800 */
[----:B0-----:R-:W-:Y:S01]  /*1170*/  VIADD R2, R2, 0x78 ;  /* 0x0000007802027836 */ /* 0x001fe20000000000 */
[----:B-1----:R-:W-:-:S05]  /*1180*/  LEA R0, R5, R10, 0x3 ;  /* 0x0000000a05007211 */ /* 0x002fca00078e18ff */
[----:B------:R0:W-:Y:S04]  /*1190*/  STL [R1+0xa4], R0 ;  /* 0x0000a40001007387 */ /* 0x0001e80000100800 */
[----:B------:R0:W-:Y:S02]  /*11a0*/  STL [R1+0x98], R2 ;  /* 0x0000980201007387 */ /* 0x0001e40000100800 */
.L_x_516:
[----:B0-2-4-:R-:W0:Y:S02]  /*11b0*/  LDC.64 R2, c[0x0][0xc88] ;  /* 0x00032200ff027b82 */ /* 0x015e240000000a00 */
[----:B0-----:R-:W-:-:S05]  /*11c0*/  IMAD.WIDE R2, R123, 0x4, R2 ;  /* 0x000000047b027825 */ /* 0x001fca00078e0202 */
[----:B-----5:R-:W2:Y:S01]  /*11d0*/  LDG.E R29, desc[UR60][R2.64] ;  /* 0x0000003c021d7981 */ /* 0x020ea2000c1e1900 */
[----:B------:R-:W-:Y:S05]  /*11e0*/  YIELD ;  /* 0x0000000000007946 */ /* 0x000fea0003800000 */
[----:B------:R-:W-:Y:S01]  /*11f0*/  ULDC.64 UR4, c[0x0][0xa28] ;  /* 0x00028a0000047ab9 */ /* 0x000fe20000000a00 */
[----:B------:R-:W-:Y:S01]  /*1200*/  ULDC.64 UR8, c[0x0][0xa18] ;  /* 0x0002860000087ab9 */ /* 0x000fe20000000a00 */
[----:B------:R-:W-:Y:S01]  /*1210*/  ISETP.NE.U32.AND P1, PT, RZ, UR4, PT ;  /* 0x00000004ff007c0c */ /* 0x000fe2000bf25070 */
[----:B------:R-:W-:Y:S01]  /*1220*/  ULDC.64 UR6, c[0x0][0xa08] ;  /* 0x0002820000067ab9 */ /* 0x000fe20000000a00 */
[----:B------:R-:W-:Y:S01]  /*1230*/  IMAD.MOV.U32 R11, RZ, RZ, RZ ;  /* 0x000000ffff0b7224 */ /* 0x000fe200078e00ff */
[----:B------:R-:W-:Y:S01]  /*1240*/  ISETP.NE.U32.AND P0, PT, RZ, UR6, PT ;  /* 0x00000006ff007c0c */ /* 0x000fe2000bf05070 */
[----:B------:R-:W-:Y:S01]  /*1250*/  IMAD.MOV.U32 R27, RZ, RZ, RZ ;  /* 0x000000ffff1b7224 */ /* 0x000fe200078e00ff */
[----:B------:R-:W-:-:S02]  /*1260*/  ISETP.NE.AND.EX P1, PT, RZ, UR5, PT, P1 ;  /* 0x00000005ff007c0c */ /* 0x000fc4000bf25310 */
[----:B------:R-:W-:Y:S02]  /*1270*/  ISETP.NE.AND.EX P0, PT, RZ, UR7, PT, P0 ;  /* 0x00000007ff007c0c */ /* 0x000fe4000bf05300 */
[----:B--2---:R-:W-:Y:S01]  /*1280*/  SHF.R.S32.HI R0, RZ, 0x1f, R29 ;  /* 0x0000001fff007819 */ /* 0x004fe2000001141d */
[----:B------:R-:W-:-:S08]  /*1290*/  IMAD.SHL.U32 R31, R29, 0x4, RZ ;  /* 0x000000041d1f7824 */ /* 0x000fd000078e00ff */
[C---:B-1----:R-:W-:Y:S01]  /*12a0*/  @P1 LEA R4, P2, R29.reuse, UR4, 0x2 ;  /* 0x000000041d041c11 */ /* 0x042fe2000f8410ff */
[----:B------:R0:W-:Y:S01]  /*12b0*/  STL [R1+0x74], R29 ;  /* 0x0000741d01007387 */ /* 0x0001e20000100800 */
[C-C-:B------:R-:W-:Y:S02]  /*12c0*/  SHF.L.U64.HI R30, R29.reuse, 0x2, R0.reuse ;  /* 0x000000021d1e7819 */ /* 0x140fe40000010200 */
[----:B------:R-:W-:Y:S01]  /*12d0*/  @P1 LEA.HI.X R5, R29, UR5, R0, 0x2, P2 ;  /* 0x000000051d051c11 */ /* 0x000fe200090f1400 */
[----:B------:R-:W-:Y:S01]  /*12e0*/  ULDC UR4, c[0x0][0x288] ;  /* 0x0000a20000047ab9 */ /* 0x000fe20000000800 */
[----:B------:R-:W-:Y:S01]  /*12f0*/  ISETP.NE.U32.AND P2, PT, RZ, UR8, PT ;  /* 0x00000008ff007c0c */ /* 0x000fe2000bf45070 */
[----:B------:R0:W-:Y:S01]  /*1300*/  STL [R1+0x8c], R0 ;  /* 0x00008c0001007387 */ /* 0x0001e20000100800 */
[C---:B------:R-:W-:Y:S02]  /*1310*/  IADD3 R8, P3, R31.reuse, UR6, RZ ;  /* 0x000000061f087c10 */ /* 0x040fe4000ff7e0ff */
[----:B------:R-:W-:Y:S01]  /*1320*/  ISETP.NE.AND.EX P2, PT, RZ, UR9, PT, P2 ;  /* 0x00000009ff007c0c */ /* 0x000fe2000bf45320 */
[----:B------:R0:W5:Y:S01]  /*1330*/  @P1 LDG.E R11, desc[UR60][R4.64] ;  /* 0x0000003c040b1981 */ /* 0x000162000c1e1900 */
[----:B------:R-:W-:Y:S01]  /*1340*/  IMAD.U32 R136, RZ, RZ, UR4 ;  /* 0x00000004ff887e24 */ /* 0x000fe2000f8e00ff */
[C---:B------:R-:W-:Y:S01]  /*1350*/  IADD3.X R9, R30.reuse, UR7, RZ, P3, !PT ;  /* 0x000000071e097c10 */ /* 0x040fe20009ffe4ff */
[----:B------:R-:W-:Y:S01]  /*1360*/  ULDC.64 UR4, c[0x0][0x418] ;  /* 0x0001060000047ab9 */ /* 0x000fe20000000a00 */
[----:B------:R0:W-:Y:S04]  /*1370*/  STL [R1+0x80], R31 ;  /* 0x0000801f01007387 */ /* 0x0001e80000100800 */
[----:B------:R0:W5:Y:S04]  /*1380*/  @P0 LDG.E R27, desc[UR60][R8.64] ;  /* 0x0000003c081b0981 */ /* 0x000168000c1e1900 */
[----:B------:R-:W-:Y:S01]  /*1390*/  @P2 IADD3 R6, P1, R31, UR8, RZ ;  /* 0x000000081f062c10 */ /* 0x000fe2000ff3e0ff */
[----:B------:R-:W-:Y:S01]  /*13a0*/  UISETP.NE.U32.AND UP0, UPT, UR4, URZ, UPT ;  /* 0x0000003f0400728c */ /* 0x000fe2000bf05070 */
[----:B------:R0:W-:Y:S02]  /*13b0*/  STL [R1+0x84], R30 ;  /* 0x0000841e01007387 */ /* 0x0001e40000100800 */
[----:B------:R-:W-:Y:S01]  /*13c0*/  @P2 IADD3.X R7, R30, UR9, RZ, P1, !PT ;  /* 0x000000091e072c10 */ /* 0x000fe20008ffe4ff */
[----:B------:R-:W-:-:S04]  /*13d0*/  ULDC UR4, c[0x0][0x424] ;  /* 0x0001090000047ab9 */ /* 0x000fc80000000800 */
[----:B------:R0:W5:Y:S01]  /*13e0*/  @P2 LDG.E R136, desc[UR60][R6.64] ;  /* 0x0000003c06882981 */ /* 0x000162000c1e1900 */
[----:B------:R-:W-:-:S03]  /*13f0*/  UISETP.NE.AND.EX UP0, UPT, UR5, URZ, UPT, UP0 ;  /* 0x0000003f0500728c */ /* 0x000fc6000bf05300 */
[----:B------:R-:W-:Y:S01]  /*1400*/  ULDC UR5, c[0x0][0x2f0] ;  /* 0x0000bc0000057ab9 */ /* 0x000fe20000000800 */
[----:B------:R-:W-:-:S04]  /*1410*/  USEL UR4, UR4, 0x1, UP0 ;  /* 0x0000000104047887 */ /* 0x000fc80008000000 */
[----:B------:R-:W-:-:S03]  /*1420*/  UIMAD UR4, UR4, UR5, URZ ;  /* 0x00000005040472a4 */ /* 0x000fc6000f8e023f */
[----:B------:R-:W-:Y:S02]  /*1430*/  ULDC UR5, c[0x0][0x348] ;  /* 0x0000d20000057ab9 */ /* 0x000fe40000000800 */
[----:B------:R-:W-:Y:S02]  /*1440*/  IMAD.U32 R2, RZ, RZ, UR5 ;  /* 0x00000005ff027e24 */ /* 0x000fe4000f8e00ff */
[----:B------:R-:W-:Y:S01]  /*1450*/  IMAD.U32 R26, RZ, RZ, UR4 ;  /* 0x00000004ff1a7e24 */ /* 0x000fe2000f8e00ff */
[----:B0--3--:R-:W-:Y:S06]  /*1460*/  @P2 BRA `(.L_x_333) ;  /* 0x0000000000242947 */ /* 0x009fec0003800000 */
[----:B------:R-:W-:Y:S02]  /*1470*/  ULDC.64 UR4, c[0x0][0xa00] ;  /* 0x0002800000047ab9 */ /* 0x000fe40000000a00 */
[----:B------:R-:W-:-:S04]  /*1480*/  ISETP.NE.U32.AND P1, PT, RZ, UR4, PT ;  /* 0x00000004ff007c0c */ /* 0x000fc8000bf25070 */
[----:B------:R-:W-:-:S13]  /*1490*/  ISETP.NE.AND.EX P1, PT, RZ, UR5, PT, P1 ;  /* 0x00000005ff007c0c */ /* 0x000fda000bf25310 */
[----:B------:R-:W-:Y:S05]  /*14a0*/  @!P1 BRA `(.L_x_333) ;  /* 0x0000000000149947 */ /* 0x000fea0003800000 */
[----:B------:R-:W0:Y:S02]  /*14b0*/  LDC.64 R4, c[0x0][0xa00] ;  /* 0x00028000ff047b82 */ /* 0x000e240000000a00 */
[----:B0-----:R-:W-:-:S05]  /*14c0*/  IMAD.WIDE R4, R29, 0x4, R4 ;  /* 0x000000041d047825 */ /* 0x001fca00078e0204 */
[----:B-----5:R-:W2:Y:S04]  /*14d0*/  LDG.E R136, desc[UR60][R4.64] ;  /* 0x0000003c04887981 */ /* 0x020ea8000c1e1900 */
[----:B------:R-:W2:Y:S02]  /*14e0*/  LDG.E R3, desc[UR60][R4.64+0x4] ;  /* 0x0000043c04037981 */ /* 0x000ea4000c1e1900 */
[----:B--2---:R-:W-:-:S07]  /*14f0*/  IMAD.IADD R136, R3, 0x1, -R136 ;  /* 0x0000000103887824 */ /* 0x004fce00078e0a88 */
.L_x_333:
[C---:B------:R-:W-:Y:S01]  /*1500*/  LOP3.LUT R28, R122.reuse, 0xffff, RZ, 0xc0, !PT ;  /* 0x0000ffff7a1c7812 */ /* 0x040fe200078ec0ff */
[----:B------:R-:W-:Y:S01]  /*1510*/  ULDC.64 UR4, c[0x0][0xa20] ;  /* 0x0002880000047ab9 */ /* 0x000fe20000000a00 */
[----:B------:R0:W-:Y:S01]  /*1520*/  STL [R1+0x90], R121 ;  /* 0x0000907901007387 */ /* 0x0001e20000100800 */
[----:B------:R-:W-:Y:S02]  /*1530*/  ISETP.NE.U32.AND P1, PT, RZ, UR4, PT ;  /* 0x00000004ff007c0c */ /* 0x000fe4000bf25070 */
[C---:B------:R-:W-:Y:S01]  /*1540*/  LOP3.LUT R3, R122.reuse, 0xff000000, RZ, 0xc0, !PT ;  /* 0xff0000007a037812 */ /* 0x040fe200078ec0ff */
[----:B------:R0:W-:Y:S01]  /*1550*/  STL [R1+0x60], R28 ;  /* 0x0000601c01007387 */ /* 0x0001e20000100800 */
[----:B------:R-:W-:Y:S02]  /*1560*/  ISETP.NE.AND.EX P1, PT, RZ, UR5, PT, P1 ;  /* 0x00000005ff007c0c */ /* 0x000fe4000bf25310 */
[----:B------:R-:W-:Y:S02]  /*1570*/  LOP3.LUT R0, R122, 0xff0000, RZ, 0xc0, !PT ;  /* 0x00ff00007a007812 */ /* 0x000fe400078ec0ff */
[----:B------:R-:W-:-:S04]  /*1580*/  SHF.R.U32.HI R3, RZ, 0x8, R3 ;  /* 0x00000008ff037819 */ /* 0x000fc80000011603 */
[----:B------:R-:W-:-:S05]  /*1590*/  LEA.HI R10, R0, R3, RZ, 0x10 ;  /* 0x00000003000a7211 */ /* 0x000fca00078f80ff */
[----:B0-----:R-:W-:Y:S05]  /*15a0*/  @!P1 BRA `(.L_x_334) ;  /* 0x0000000000109947 */ /* 0x001fea0003800000 */
[----:B------:R-:W-:-:S04]  /*15b0*/  IADD3 R4, P0, R31, UR4, RZ ;  /* 0x000000041f047c10 */ /* 0x000fc8000ff1e0ff */
[----:B------:R-:W-:-:S05]  /*15c0*/  IADD3.X R5, R30, UR5, RZ, P0, !PT ;  /* 0x000000051e057c10 */ /* 0x000fca00087fe4ff */
[----:B------:R0:W5:Y:S01]  /*15d0*/  LDG.E R26, desc[UR60][R4.64] ;  /* 0x0000003c041a7981 */ /* 0x000162000c1e1900 */
[----:B------:R-:W-:Y:S05]  /*15e0*/  BRA `(.L_x_335) ;  /* 0x0000000000107947 */ /* 0x000fea0003800000 */
.L_x_334:
[----:B------:R-:W-:Y:S05]  /*15f0*/  @!P0 BRA `(.L_x_335) ;  /* 0x00000000000c8947 */ /* 0x000fea0003800000 */
[----:B------:R-:W2:Y:S04]  /*1600*/  LDG.E R3, desc[UR60][R8.64] ;  /* 0x0000003c08037981 */ /* 0x000ea8000c1e1900 */
[----:B------:R-:W2:Y:S02]  /*1610*/  LDG.E R26, desc[UR60][R8.64+0x4] ;  /* 0x0000043c081a7981 */ /* 0x000ea4000c1e1900 */
[----:B--2---:R-:W-:-:S07]  /*1620*/  IADD3 R26, -R3, R26, RZ ;  /* 0x0000001a031a7210 */ /* 0x004fce0007ffe1ff */
.L_x_335:
[----:B------:R-:W-:Y:S02]  /*1630*/  ULDC.64 UR4, c[0x0][0xa10] ;  /* 0x0002840000047ab9 */ /* 0x000fe40000000a00 */
[----:B------:R-:W-:-:S04]  /*1640*/  ISETP.NE.U32.AND P0, PT, RZ, UR4, PT ;  /* 0x00000004ff007c0c */ /* 0x000fc8000bf05070 */
[----:B------:R-:W-:Y:S01]  /*1650*/  ISETP.NE.AND.EX P0, PT, RZ, UR5, PT, P0 ;  /* 0x00000005ff007c0c */ /* 0x000fe2000bf05300 */
[----:B------:R-:W-:-:S12]  /*1660*/  ULDC.64 UR4, c[0x0][0xa30] ;  /* 0x00028c0000047ab9 */ /* 0x000fd80000000a00 */
[----:B0-----:R-:W0:Y:S01]  /*1670*/  @P0 LDC.64 R4, c[0x0][0xa10] ;  /* 0x00028400ff040b82 */ /* 0x001e220000000a00 */
[----:B------:R-:W-:-:S04]  /*1680*/  ISETP.NE.U32.AND P1, PT, RZ, UR4, PT ;  /* 0x00000004ff007c0c */ /* 0x000fc8000bf25070 */
[----:B------:R-:W-:Y:S01]  /*1690*/  ISETP.NE.AND.EX P1, PT, RZ, UR5, PT, P1 ;  /* 0x00000005ff007c0c */ /* 0x000fe2000bf25310 */
[----:B0-----:R-:W-:-:S05]  /*16a0*/  @P0 IMAD.WIDE R4, R29, 0x4, R4 ;  /* 0x000000041d040825 */ /* 0x001fca00078e0204 */
[----:B------:R-:W2:Y:S04]  /*16b0*/  @P0 LDG.E R0, desc[UR60][R4.64] ;  /* 0x0000003c04000981 */ /* 0x000ea8000c1e1900 */
[----:B------:R0:W2:Y:S03]  /*16c0*/  @P0 LDG.E R3, desc[UR60][R4.64+0x4] ;  /* 0x0000043c04030981 */ /* 0x0000a6000c1e1900 */
[----:B------:R-:W-:Y:S01]  /*16d0*/  @P1 IADD3 R6, P2, R31, UR4, RZ ;  /* 0x000000041f061c10 */ /* 0x000fe2000ff5e0ff */
[----:B-----5:R-:W-:-:S03]  /*16e0*/  IMAD.MOV.U32 R122, RZ, RZ, R26 ;  /* 0x000000ffff7a7224 */ /* 0x020fc600078e001a */
[----:B------:R-:W-:-:S05]  /*16f0*/  @P1 IADD3.X R7, R30, UR5, RZ, P2, !PT ;  /* 0x000000051e071c10 */ /* 0x000fca00097fe4ff */
[----:B------:R1:W5:Y:S01]  /*1700*/  @P1 LDG.E R122, desc[UR60][R6.64] ;  /* 0x0000003c067a1981 */ /* 0x000362000c1e1900 */
[----:B------:R-:W-:Y:S01]  /*1710*/  LOP3.LUT R12, R10, 0xff, RZ, 0xc0, !PT ;  /* 0x000000ff0a0c7812 */ /* 0x000fe200078ec0ff */
[----:B------:R-:W-:Y:S01]  /*1720*/  IMAD.IADD R11, R26, 0x1, -R11 ;  /* 0x000000011a0b7824 */ /* 0x000fe200078e0a0b */
[----:B------:R-:W-:Y:S01]  /*1730*/  SHF.R.U32.HI R8, RZ, 0x10, R10 ;  /* 0x00000010ff087819 */ /* 0x000fe2000001160a */
[----:B0-----:R-:W-:Y:S01]  /*1740*/  IMAD.MOV.U32 R4, RZ, RZ, RZ ;  /* 0x000000ffff047224 */ /* 0x001fe200078e00ff */
[----:B------:R-:W-:Y:S01]  /*1750*/  BSSY B0, `(.L_x_336) ;  /* 0x000002a000007945 */ /* 0x000fe20003800000 */
[----:B------:R1:W-:Y:S04]  /*1760*/  STL [R1+0x94], R12 ;  /* 0x0000940c01007387 */ /* 0x0003e80000100800 */
[----:B------:R1:W-:Y:S01]  /*1770*/  STL [R1+0x7c], R8 ;  /* 0x00007c0801007387 */ /* 0x0003e20000100800 */
[----:B--2---:R-:W-:-:S02]  /*1780*/  @P0 IMAD.IADD R2, R3, 0x1, -R0 ;  /* 0x0000000103020824 */ /* 0x004fc400078e0a00 */
[----:B------:R-:W-:Y:S02]  /*1790*/  IMAD.MOV.U32 R0, RZ, RZ, RZ ;  /* 0x000000ffff007224 */ /* 0x000fe400078e00ff */
[----:B------:R-:W-:-:S04]  /*17a0*/  IMAD.IADD R140, R11, 0x1, R2 ;  /* 0x000000010b8c7824 */ /* 0x000fc800078e0202 */
[C---:B------:R-:W-:Y:S01]  /*17b0*/  VIADD R5, R140.reuse, 0xdf ;  /* 0x000000df8c057836 */ /* 0x040fe20000000000 */
[----:B------:R-:W-:-:S03]  /*17c0*/  ISETP.GE.AND P3, PT, R140, 0x1, PT ;  /* 0x000000018c00780c */ /* 0x000fc60003f66270 */
[----:B------:R-:W-:Y:S01]  /*17d0*/  IMAD.HI R4, R5, -0x6db6db6d, R4 ;  /* 0x9249249305047827 */ /* 0x000fe200078e0204 */
[----:B------:R-:W-:-:S04]  /*17e0*/  P2R R141, PR, RZ, 0x8 ;  /* 0x00000008ff8d7803 */ /* 0x000fc80000000000 */
[----:B------:R-:W-:-:S04]  /*17f0*/  SHF.R.U32.HI R131, RZ, 0x1f, R4 ;  /* 0x0000001fff837819 */ /* 0x000fc80000011604 */
[----:B------:R-:W-:Y:S01]  /*1800*/  LEA.HI.SX32 R131, R4, R131, 0x19 ;  /* 0x0000008304837211 */ /* 0x000fe200078fcaff */
[----:B-1----:R-:W-:Y:S06]  /*1810*/  @!P3 BRA `(.L_x_337) ;  /* 0x000000000074b947 */ /* 0x002fec0003800000 */
[----:B------:R-:W-:Y:S01]  /*1820*/  ISETP.NE.AND P0, PT, R8, RZ, PT ;  /* 0x000000ff0800720c */ /* 0x000fe20003f05270 */
[----:B------:R-:W-:-:S03]  /*1830*/  ULDC UR4, c[0x0][0x9f0] ;  /* 0x00027c0000047ab9 */ /* 0x000fc60000000800 */
[----:B------:R-:W-:-:S04]  /*1840*/  SEL R9, R8, UR4, P0 ;  /* 0x0000000408097c07 */ /* 0x000fc80008000000 */
[-C--:B------:R-:W-:Y:S02]  /*1850*/  IABS R6, R9.reuse ;  /* 0x0000000900067213 */ /* 0x080fe40000000000 */
[----:B------:R-:W-:Y:S02]  /*1860*/  IADD3 R0, R131, -0x1, R9 ;  /* 0xffffffff83007810 */ /* 0x000fe40007ffe009 */
[----:B------:R-:W0:Y:S01]  /*1870*/  I2F.RP R3, R6 ;  /* 0x0000000600037306 */ /* 0x000e220000209400 */
[-C--:B------:R-:W-:Y:S02]  /*1880*/  IABS R10, R9.reuse ;  /* 0x00000009000a7213 */ /* 0x080fe40000000000 */
[----:B------:R-:W-:Y:S02]  /*1890*/  IABS R8, R0 ;  /* 0x0000000000087213 */ /* 0x000fe40000000000 */
[----:B------:R-:W-:-:S04]  /*18a0*/  LOP3.LUT R0, R0, R9, RZ, 0x3c, !PT ;  /* 0x0000000900007212 */ /* 0x000fc800078e3cff */
[----:B------:R-:W-:Y:S01]  /*18b0*/  ISETP.GE.AND P2, PT, R0, RZ, PT ;  /* 0x000000ff0000720c */ /* 0x000fe20003f46270 */
[----:B0-----:R-:W0:Y:S02]  /*18c0*/  MUFU.RCP R3, R3 ;  /* 0x0000000300037308 */ /* 0x001e240000001000 */
[----:B0-----:R-:W-:Y:S01]  /*18d0*/  IADD3 R4, R3, 0xffffffe, RZ ;  /* 0x0ffffffe03047810 */ /* 0x001fe20007ffe0ff */
[----:B------:R-:W-:-:S05]  /*18e0*/  IMAD.MOV R3, RZ, RZ, -R10 ;  /* 0x000000ffff037224 */ /* 0x000fca00078e0a0a */
[----:B------:R0:W1:Y:S02]  /*18f0*/  F2I.FTZ.U32.TRUNC.NTZ R5, R4 ;  /* 0x0000000400057305 */ /* 0x000064000021f000 */
[----:B0-----:R-:W-:Y:S02]  /*1900*/  IMAD.MOV.U32 R4, RZ, RZ, RZ ;  /* 0x000000ffff047224 */ /* 0x001fe400078e00ff */
[----:B-1----:R-:W-:-:S04]  /*1910*/  IMAD.MOV R7, RZ, RZ, -R5 ;  /* 0x000000ffff077224 */ /* 0x002fc800078e0a05 */
[----:B------:R-:W-:-:S04]  /*1920*/  IMAD R7, R7, R6, RZ ;  /* 0x0000000607077224 */ /* 0x000fc800078e02ff */
[----:B------:R-:W-:-:S06]  /*1930*/  IMAD.HI.U32 R5, R5, R7, R4 ;  /* 0x0000000705057227 */ /* 0x000fcc00078e0004 */
        /* <DEDUP_REMOVED lines=8> */
[----:B------:R-:W-:-:S05]  /*19c0*/  IMAD.MOV.U32 R0, RZ, RZ, R5 ;  /* 0x000000ffff007224 */ /* 0x000fca00078e0005 */
[----:B------:R-:W-:Y:S02]  /*19d0*/  @!P2 IADD3 R0, -R0, RZ, RZ ;  /* 0x000000ff0000a210 */ /* 0x000fe40007ffe1ff */
[----:B------:R-:W-:-:S07]  /*19e0*/  @!P1 LOP3.LUT R0, RZ, R9, RZ, 0x33, !PT ;  /* 0x00000009ff009212 */ /* 0x000fce00078e33ff */
.L_x_337:
[----:B------:R-:W-:Y:S05]  /*19f0*/  BSYNC B0 ;  /* 0x0000000000007941 */ /* 0x000fea0003800000 */
.L_x_336:
[----:B------:R-:W-:-:S05]  /*1a00*/  IMAD R3, R12, R0, RZ ;  /* 0x000000000c037224 */ /* 0x000fca00078e02ff */
[C---:B------:R-:W-:Y:S01]  /*1a10*/  VIADDMNMX R0, R3.reuse, R0, R131, PT ;  /* 0x0000000003007246 */ /* 0x040fe20003800183 */
[----:B------:R-:W-:-:S04]  /*1a20*/  IMAD R3, R3, 0xe0, -R11 ;  /* 0x000000e003037824 */ /* 0x000fc800078e0a0b */
[----:B------:R-:W-:Y:S01]  /*1a30*/  IMAD R5, R0, 0xe0, -R11 ;  /* 0x000000e000057824 */ /* 0x000fe200078e0a0b */
[----:B------:R-:W-:-:S04]  /*1a40*/  VIMNMX R3, RZ, R3, !PT ;  /* 0x00000003ff037248 */ /* 0x000fc80007fe0100 */
[----:B------:R-:W-:Y:S02]  /*1a50*/  VIMNMX R4, R5, R2, PT ;  /* 0x0000000205047248 */ /* 0x000fe40003fe0100 */
[----:B------:R-:W-:Y:S02]  /*1a60*/  SHF.R.U32.HI R24, RZ, 0x5, R3 ;  /* 0x00000005ff187819 */ /* 0x000fe40000011603 */
[----:B------:R-:W-:-:S03]  /*1a70*/  ISETP.GT.AND P0, PT, R4, R3, PT ;  /* 0x000000030400720c */ /* 0x000fc60003f04270 */
[----:B------:R-:W-:-:S04]  /*1a80*/  IMAD.WIDE.U32 R24, R24, 0x24924925, RZ ;  /* 0x2492492518187825 */ /* 0x000fc800078e00ff */
[----:B------:R-:W-:-:S04]  /*1a90*/  IMAD.MOV.U32 R24, RZ, RZ, R25 ;  /* 0x000000ffff187224 */ /* 0x000fc800078e0019 */
[----:B------:R-:W-:Y:S02]  /*1aa0*/  IMAD.MOV.U32 R25, RZ, RZ, R24 ;  /* 0x000000ffff197224 */ /* 0x000fe400078e0018 */
[----:B------:R-:W-:Y:S02]  /*1ab0*/  @P0 VIADD R5, R4, 0xdf ;  /* 0x000000df04050836 */ /* 0x000fe40000000000 */
[----:B------:R-:W-:-:S04]  /*1ac0*/  @P0 IMAD.MOV.U32 R4, RZ, RZ, RZ ;  /* 0x000000ffff040224 */ /* 0x000fc800078e00ff */
[----:B------:R-:W-:-:S05]  /*1ad0*/  @P0 IMAD.HI R4, R5, -0x6db6db6d, R4 ;  /* 0x9249249305040827 */ /* 0x000fca00078e0204 */
[----:B------:R-:W-:-:S04]  /*1ae0*/  @P0 SHF.R.U32.HI R3, RZ, 0x1f, R4 ;  /* 0x0000001fff030819 */ /* 0x000fc80000011604 */
[----:B------:R-:W-:Y:S02]  /*1af0*/  @P0 LEA.HI.SX32 R25, R4, R3, 0x19 ;  /* 0x0000000304190211 */ /* 0x000fe400078fcaff */
[----:B------:R-:W-:Y:S02]  /*1b00*/  PLOP3.LUT P0, PT, PT, PT, PT, 0x80, 0x0 ;  /* 0x000000000000781c */ /* 0x000fe40003f0f070 */
[----:B------:R-:W-:-:S13]  /*1b10*/  ISETP.GT.AND P1, PT, R25, R24, PT ;  /* 0x000000181900720c */ /* 0x000fda0003f24270 */
[----:B------:R-:W-:Y:S05]  /*1b20*/  @!P1 BRA `(.L_x_338) ;  /* 0x000000a800a89947 */ /* 0x000fea0003800000 */
[----:B------:R-:W-:Y:S01]  /*1b30*/  VIADD R0, R16, 0x20400 ;  /* 0x0002040010007836 */ /* 0x000fe20000000000 */
[----:B------:R-:W-:Y:S04]  /*1b40*/  BSSY B6, `(.L_x_339) ;  /* 0x0000013000067945 */ /* 0x000fe80003800000 */
[----:B------:R-:W-:-:S13]  /*1b50*/  LOP3.LUT P0, RZ, R0, 0x3ff, RZ, 0xc0, !PT ;  /* 0x000003ff00ff7812 */ /* 0x000fda000780c0ff */
[----:B------:R-:W-:Y:S05]  /*1b60*/  @!P0 BRA `(.L_x_340) ;  /* 0x0000000000408947 */ /* 0x000fea0003800000 */
[----:B------:R-:W-:Y:S01]  /*1b70*/  MOV R0, 0x0 ;  /* 0x0000000000007802 */ /* 0x000fe20000000f00 */
[----:B------:R-:W-:Y:S01]  /*1b80*/  ULDC.64 UR4, c[0x4][0x98] ;  /* 0x0100260000047ab9 */ /* 0x000fe20000000a00 */
[----:B------:R-:W-:Y:S01]  /*1b90*/  ULDC.64 UR6, c[0x4][0x20] ;  /* 0x0100080000067ab9 */ /* 0x000fe20000000a00 */
[----:B------:R-:W-:Y:S01]  /*1ba0*/  IMAD.U32 R4, RZ, RZ, UR4 ;  /* 0x00000004ff047e24 */ /* 0x000fe2000f8e00ff */
[----:B------:R0:W1:Y:S01]  /*1bb0*/  LDC.64 R14, c[0x4][R0] ;  /* 0x01000000000e7b82 */ /* 0x0000620000000a00 */
[----:B------:R-:W-:Y:S01]  /*1bc0*/  IMAD.U32 R5, RZ, RZ, UR5 ;  /* 0x00000005ff057e24 */ /* 0x000fe2000f8e00ff */
[----:B------:R-:W-:Y:S01]  /*1bd0*/  ULDC.64 UR4, c[0x4][0xa0] ;  /* 0x0100280000047ab9 */ /* 0x000fe20000000a00 */
[----:B------:R-:W-:Y:S01]  /*1be0*/  IMAD.U32 R10, RZ, RZ, UR6 ;  /* 0x00000006ff0a7e24 */ /* 0x000fe2000f8e00ff */
[----:B------:R-:W-:Y:S01]  /*1bf0*/  MOV R6, UR4 ;  /* 0x0000000400067c02 */ /* 0x000fe20008000f00 */
[----:B------:R-:W-:Y:S02]  /*1c00*/  IMAD.U32 R7, RZ, RZ, UR5 ;  /* 0x00000005ff077e24 */ /* 0x000fe4000f8e00ff */
[----:B------:R-:W-:-:S02]  /*1c10*/  IMAD.U32 R11, RZ, RZ, UR7 ;  /* 0x00000007ff0b7e24 */ /* 0x000fc4000f8e00ff */
[----:B------:R-:W-:Y:S02]  /*1c20*/  IMAD.MOV.U32 R8, RZ, RZ, 0x70 ;  /* 0x00000070ff087424 */ /* 0x000fe400078e00ff */
[----:B------:R-:W-:Y:S02]  /*1c30*/  IMAD.MOV.U32 R12, RZ, RZ, 0x1 ;  /* 0x00000001ff0c7424 */ /* 0x000fe400078e00ff */
[----:B0-----:R-:W-:-:S07]  /*1c40*/  IMAD.MOV.U32 R13, RZ, RZ, RZ ;  /* 0x000000ffff0d7224 */ /* 0x001fce00078e00ff */
[----:B------:R-:W-:-:S07]  /*1c50*/  LEPC R20, `(.L_x_340) ;  /* 0x000000001014794e */ /* 0x000fce0000000000 */
[----:B-1---5:R-:W-:Y:S05]  /*1c60*/  CALL.ABS.NOINC R14 ;  /* 0x000000000e007343 */ /* 0x022fea0003c00000 */
.L_x_340:
[----:B------:R-:W-:Y:S05]  /*1c70*/  BSYNC B6 ;  /* 0x0000000000067941 */ /* 0x000fea0003800000 */
.L_x_339:
[----:B------:R-:W-:Y:S01]  /*1c80*/  VIADD R0, R16, 0xe400 ;  /* 0x0000e40010007836 */ /* 0x000fe20000000000 */
[----:B------:R-:W-:Y:S04]  /*1c90*/  BSSY B6, `(.L_x_341) ;  /* 0x0000013000067945 */ /* 0x000fe80003800000 */
[----:B------:R-:W-:-:S13]  /*1ca0*/  LOP3.LUT P0, RZ, R0, 0x3ff, RZ, 0xc0, !PT ;  /* 0x000003ff00ff7812 */ /* 0x000fda000780c0ff */
[----:B------:R-:W-:Y:S05]  /*1cb0*/  @!P0 BRA `(.L_x_342) ;  /* 0x0000000000408947 */ /* 0x000fea0003800000 */
[----:B------:R-:W-:Y:S01]  /*1cc0*/  MOV R0, 0x0 ;  /* 0x0000000000007802 */ /* 0x000fe20000000f00 */
[----:B------:R-:W-:Y:S01]  /*1cd0*/  ULDC.64 UR4, c[0x4][0x98] ;  /* 0x0100260000047ab9 */ /* 0x000fe20000000a00 */
[----:B------:R-:W-:Y:S01]  /*1ce0*/  ULDC.64 UR6, c[0x4][0x20] ;  /* 0x0100080000067ab9 */ /* 0x000fe20000000a00 */
[----:B------:R-:W-:Y:S01]  /*1cf0*/  MOV R4, UR4 ;  /* 0x0000000400047c02 */ /* 0x000fe20008000f00 */
[----:B------:R0:W1:Y:S01]  /*1d00*/  LDC.64 R14, c[0x4][R0] ;  /* 0x01000000000e7b82 */ /* 0x0000620000000a00 */
[----:B------:R-:W-:Y:S01]  /*1d10*/  IMAD.U32 R5, RZ, RZ, UR5 ;  /* 0x00000005ff057e24 */ /* 0x000fe2000f8e00ff */
[----:B------:R-:W-:Y:S01]  /*1d20*/  ULDC.64 UR4, c[0x4][0xa0] ;  /* 0x0100280000047ab9 */ /* 0x000fe20000000a00 */
[----:B------:R-:W-:Y:S01]  /*1d30*/  IMAD.U32 R10, RZ, RZ, UR6 ;  /* 0x00000006ff0a7e24 */ /* 0x000fe2000f8e00ff */
[----:B------:R-:W-:Y:S01]  /*1d40*/  MOV R13, RZ ;  /* 0x000000ff000d7202 */ /* 0x000fe20000000f00 */
[----:B------:R-:W-:Y:S02]  /*1d50*/  IMAD.U32 R6, RZ, RZ, UR4 ;  /* 0x00000004ff067e24 */ /* 0x000fe4000f8e00ff */
[----:B------:R-:W-:-:S02]  /*1d60*/  IMAD.U32 R7, RZ, RZ, UR5 ;  /* 0x00000005ff077e24 */ /* 0x000fc4000f8e00ff */
[----:B------:R-:W-:Y:S02]  /*1d70*/  IMAD.U32 R11, RZ, RZ, UR7 ;  /* 0x00000007ff0b7e24 */ /* 0x000fe4000f8e00ff */
[----:B------:R-:W-:Y:S02]  /*1d80*/  IMAD.MOV.U32 R8, RZ, RZ, 0x70 ;  /* 0x00000070ff087424 */ /* 0x000fe400078e00ff */
[----:B0-----:R-:W-:-:S07]  /*1d90*/  IMAD.MOV.U32 R12, RZ, RZ, 0x1 ;  /* 0x00000001ff0c7424 */ /* 0x001fce00078e00ff */
[----:B------:R-:W-:-:S07]  /*1da0*/  LEPC R20, `(.L_x_342) ;  /* 0x000000001014794e */ /* 0x000fce0000000000 */
[----:B-1---5:R-:W-:Y:S05]  /*1db0*/  CALL.ABS.NOINC R14 ;  /* 0x000000000e007343 */ /* 0x022fea0003c00000 */
.L_x_342:
[----:B------:R-:W-:Y:S05]  /*1dc0*/  BSYNC B6 ;  /* 0x0000000000067941 */ /* 0x000fea0003800000 */
.L_x_341:
[----:B------:R-:W-:Y:S01]  /*1dd0*/  ULDC.64 UR4, c[0x0][0x9f8] ;  /* 0x00027e0000047ab9 */ /* 0x000fe20000000a00 */
[----:B------:R-:W-:Y:S01]  /*1de0*/  IMAD.MOV.U32 R0, RZ, RZ, R29 ;  /* 0x000000ffff007224 */ /* 0x000fe200078e001d */
[----:B------:R-:W-:Y:S01]  /*1df0*/  ISETP.NE.U32.AND P0, PT, RZ, UR4, PT ;  /* 0x00000004ff007c0c */ /* 0x000fe2000bf05070 */
[----:B------:R-:W2:Y:S01]  /*1e00*/  LDL R52, [R1+0x68] ;  /* 0x0000680001347983 */ /* 0x000ea20000100800 */
[----:B------:R-:W0:Y:S01]  /*1e10*/  LDC.64 R42, c[0x0][0x300] ;  /* 0x0000c000ff2a7b82 */ /* 0x000e220000000a00 */
[----:B------:R-:W-:Y:S01]  /*1e20*/  IMAD.IADD R27, R27, 0x1, R26 ;  /* 0x000000011b1b7824 */ /* 0x000fe200078e021a */
[----:B------:R-:W-:Y:S01]  /*1e30*/  ISETP.NE.AND.EX P0, PT, RZ, UR5, PT, P0 ;  /* 0x00000005ff007c0c */ /* 0x000fe2000bf05300 */
[----:B------:R-:W3:Y:S01]  /*1e40*/  LDL R51, [R1+0x70] ;  /* 0x0000700001337983 */ /* 0x000ee20000100800 */
[----:B------:R-:W-:-:S03]  /*1e50*/  ULDC.64 UR6, c[0x0][0x310] ;  /* 0x0000c40000067ab9 */ /* 0x000fc60000000a00 */
[----:B------:R-:W4:Y:S01]  /*1e60*/  LDL R50, [R1+0x6c] ;  /* 0x00006c0001327983 */ /* 0x000f220000100800 */
[----:B------:R-:W1:Y:S07]  /*1e70*/  LDC.64 R36, c[0x0][0x3f8] ;  /* 0x0000fe00ff247b82 */ /* 0x000e6e0000000a00 */
[----:B------:R-:W-:Y:S01]  /*1e80*/  @P0 IADD3 R4, P1, R31, UR4, RZ ;  /* 0x000000041f040c10 */ /* 0x000fe2000ff3e0ff */
[----:B------:R-:W1:Y:S01]  /*1e90*/  S2R R20, SR_TID.X ;  /* 0x0000000000147919 */ /* 0x000e620000002100 */
[----:B------:R-:W1:Y:S02]  /*1ea0*/  LDC R15, c[0x0][0x3f4] ;  /* 0x0000fd00ff0f7b82 */ /* 0x000e640000000800 */
[----:B------:R-:W-:Y:S01]  /*1eb0*/  @P0 IADD3.X R5, R30, UR5, RZ, P1, !PT ;  /* 0x000000051e050c10 */ /* 0x000fe20008ffe4ff */
[----:B------:R-:W-:-:S04]  /*1ec0*/  ULDC.64 UR4, c[0x0][0xa08] ;  /* 0x0002820000047ab9 */ /* 0x000fc80000000a00 */
[----:B------:R1:W2:Y:S01]  /*1ed0*/  @P0 LDG.E R0, desc[UR60][R4.64] ;  /* 0x0000003c04000981 */ /* 0x0002a2000c1e1900 */
[----:B------:R-:W-:Y:S01]  /*1ee0*/  SHF.R.S32.HI R39, RZ, 0x1f, R27 ;  /* 0x0000001fff277819 */ /* 0x000fe2000001141b */
[-C--:B0-----:R-:W-:Y:S01]  /*1ef0*/  IMAD.WIDE.U32 R6, R27, R42.reuse, RZ ;  /* 0x0000002a1b067225 */ /* 0x081fe200078e00ff */
[----:B------:R-:W-:Y:S01]  /*1f00*/  ISETP.NE.U32.AND P0, PT, RZ, UR4, PT ;  /* 0x00000004ff007c0c */ /* 0x000fe2000bf05070 */
[----:B------:R-:W0:Y:S01]  /*1f10*/  LDC.64 R30, c[0x0][0x408] ;  /* 0x00010200ff1e7b82 */ /* 0x000e220000000a00 */
[C---:B------:R-:W-:Y:S01]  /*1f20*/  IADD3 R13, R228.reuse, 0xc0, RZ ;  /* 0x000000c0e40d7810 */ /* 0x040fe20007ffe0ff */
[----:B------:R-:W-:Y:S01]  /*1f30*/  IMAD R8, R39, R42, RZ ;  /* 0x0000002a27087224 */ /* 0x000fe200078e02ff */
[----:B------:R-:W-:Y:S01]  /*1f40*/  ISETP.NE.AND.EX P0, PT, RZ, UR5, PT, P0 ;  /* 0x00000005ff007c0c */ /* 0x000fe2000bf05300 */
[----:B------:R-:W-:Y:S01]  /*1f50*/  ULDC.64 UR4, c[0x0][0x308] ;  /* 0x0000c20000047ab9 */ /* 0x000fe20000000a00 */
[----:B------:R-:W-:Y:S01]  /*1f60*/  VIADD R26, R228, 0x40 ;  /* 0x00000040e41a7836 */ /* 0x000fe20000000000 */
[----:B------:R-:W-:Y:S01]  /*1f70*/  SHF.L.U64.HI R105, R42, 0x6, R43 ;  /* 0x000000062a697819 */ /* 0x000fe2000001022b */
[----:B------:R-:W-:Y:S01]  /*1f80*/  IMAD R3, R27, R43, R8 ;  /* 0x0000002b1b037224 */ /* 0x000fe200078e0208 */
[----:B------:R-:W-:Y:S01]  /*1f90*/  SHF.R.S32.HI R123, RZ, 0x1f, R13 ;  /* 0x0000001fff7b7819 */ /* 0x000fe2000001140d */
[----:B-1----:R-:W-:Y:S01]  /*1fa0*/  IMAD.WIDE.U32 R8, R228, R36, R18 ;  /* 0x00000024e4087225 */ /* 0x002fe200078e0012 */
[----:B------:R-:W-:-:S02]  /*1fb0*/  SHF.R.S32.HI R125, RZ, 0x1f, R26 ;  /* 0x0000001fff7d7819 */ /* 0x000fc4000001141a */
[----:B------:R-:W-:Y:S01]  /*1fc0*/  SHF.L.U64.HI R12, R36, 0x6, R37 ;  /* 0x00000006240c7819 */ /* 0x000fe20000010225 */
[----:B------:R-:W-:Y:S01]  /*1fd0*/  IMAD.IADD R7, R7, 0x1, R3 ;  /* 0x0000000107077824 */ /* 0x000fe200078e0203 */
[----:B------:R-:W-:Y:S01]  /*1fe0*/  ISETP.GE.AND P2, PT, R18, R15, PT ;  /* 0x0000000f1200720c */ /* 0x000fe20003f46270 */
[----:B------:R-:W-:Y:S02]  /*1ff0*/  IMAD.MOV.U32 R90, RZ, RZ, R8 ;  /* 0x000000ffff5a7224 */ /* 0x000fe400078e0008 */
[----:B------:R-:W-:Y:S01]  /*2000*/  IMAD.WIDE.U32 R4, R28, UR4, R6 ;  /* 0x000000041c047c25 */ /* 0x000fe2000f8e0006 */
[----:B------:R-:W-:-:S03]  /*2010*/  SHF.R.U32.HI R21, RZ, 0x7, R20 ;  /* 0x00000007ff157819 */ /* 0x000fc60000011614 */
[----:B------:R-:W-:Y:S01]  /*2020*/  IMAD R5, R28, UR5, R5 ;  /* 0x000000051c057c24 */ /* 0x000fe2000f8e0205 */
[----:B------:R-:W-:Y:S01]  /*2030*/  SHF.R.S32.HI R20, RZ, 0x1f, R228 ;  /* 0x0000001fff147819 */ /* 0x000fe200000114e4 */
[C---:B------:R-:W-:Y:S01]  /*2040*/  VIADD R14, R228.reuse, 0x80 ;  /* 0x00000080e40e7836 */ /* 0x040fe20000000000 */
[----:B------:R-:W-:Y:S01]  /*2050*/  ISETP.NE.AND P6, PT, R21, 0x1, PT ;  /* 0x000000011500780c */ /* 0x000fe20003fc5270 */
[----:B------:R-:W1:Y:S01]  /*2060*/  S2R R26, SR_TID.X ;  /* 0x00000000001a7919 */ /* 0x000e620000002100 */
[----:B0-----:R-:W-:Y:S02]  /*2070*/  IMAD.WIDE.U32 R10, R228, R30, R18 ;  /* 0x0000001ee40a7225 */ /* 0x001fe400078e0012 */
[----:B------:R-:W-:Y:S02]  /*2080*/  SHF.R.S32.HI R124, RZ, 0x1f, R14 ;  /* 0x0000001fff7c7819 */ /* 0x000fe4000001140e */
[----:B------:R-:W-:Y:S02]  /*2090*/  IMAD R14, R20, R42, RZ ;  /* 0x0000002a140e7224 */ /* 0x000fe400078e02ff */
[----:B------:R-:W-:-:S02]  /*20a0*/  IMAD.SHL.U32 R104, R42, 0x40, RZ ;  /* 0x000000402a687824 */ /* 0x000fc400078e00ff */
[----:B------:R-:W-:Y:S02]  /*20b0*/  IMAD.MOV.U32 R96, RZ, RZ, R10 ;  /* 0x000000ffff607224 */ /* 0x000fe400078e000a */
[----:B------:R-:W-:Y:S01]  /*20c0*/  VIADD R137, R21, 0x8 ;  /* 0x0000000815897836 */ /* 0x000fe20000000000 */
[----:B------:R-:W-:Y:S01]  /*20d0*/  SHF.L.U64.HI R21, R42, 0x7, R43 ;  /* 0x000000072a157819 */ /* 0x000fe2000001022b */
[C---:B------:R-:W-:Y:S02]  /*20e0*/  IMAD.SHL.U32 R10, R36.reuse, 0x40, RZ ;  /* 0x00000040240a7824 */ /* 0x040fe400078e00ff */
[----:B------:R-:W-:-:S04]  /*20f0*/  IMAD.WIDE.U32 R92, R36, 0xe0, RZ ;  /* 0x000000e0245c7825 */ /* 0x000fc800078e00ff */
[----:B------:R-:W-:Y:S02]  /*2100*/  IMAD R13, R43, 0xe0, RZ ;  /* 0x000000e02b0d7824 */ /* 0x000fe400078e02ff */
[C---:B------:R-:W-:Y:S02]  /*2110*/  IMAD R29, R228.reuse, R43, R14 ;  /* 0x0000002be41d7224 */ /* 0x040fe400078e020e */
[C---:B------:R-:W-:Y:S02]  /*2120*/  VIADD R43, R228.reuse, 0x40 ;  /* 0x00000040e42b7836 */ /* 0x040fe40000000000 */
[----:B------:R-:W-:-:S04]  /*2130*/  IMAD.WIDE.U32 R134, R228, R42, R104 ;  /* 0x0000002ae4867225 */ /* 0x000fc800078e0068 */
[C---:B------:R-:W-:Y:S02]  /*2140*/  VIADD R41, R228.reuse, 0xc0 ;  /* 0x000000c0e4297836 */ /* 0x040fe40000000000 */
[----:B------:R-:W-:Y:S02]  /*2150*/  VIADD R48, R228, 0x80 ;  /* 0x00000080e4307836 */ /* 0x000fe40000000000 */
[----:B------:R-:W-:Y:S02]  /*2160*/  IMAD.SHL.U32 R43, R43, 0x80, RZ ;  /* 0x000000802b2b7824 */ /* 0x000fe400078e00ff */
[----:B------:R-:W-:Y:S02]  /*2170*/  IMAD.SHL.U32 R41, R41, 0x80, RZ ;  /* 0x0000008029297824 */ /* 0x000fe400078e00ff */
[----:B------:R-:W-:Y:S02]  /*2180*/  IMAD.SHL.U32 R120, R15, 0x2, RZ ;  /* 0x000000020f787824 */ /* 0x000fe400078e00ff */
[----:B------:R-:W-:Y:S01]  /*2190*/  IMAD.SHL.U32 R48, R48, 0x80, RZ ;  /* 0x0000008030307824 */ /* 0x000fe200078e00ff */
[----:B------:R-:W-:Y:S01]  /*21a0*/  LOP3.LUT R43, R43, 0x380, RZ, 0xc0, !PT ;  /* 0x000003802b2b7812 */ /* 0x000fe200078ec0ff */
[----:B------:R-:W-:Y:S01]  /*21b0*/  IMAD.WIDE.U32 R98, R30, 0xe0, RZ ;  /* 0x000000e01e627825 */ /* 0x000fe200078e00ff */
[----:B------:R-:W-:-:S02]  /*21c0*/  LOP3.LUT R41, R41, 0x380, RZ, 0xc0, !PT ;  /* 0x0000038029297812 */ /* 0x000fc400078ec0ff */
[----:B------:R-:W-:Y:S01]  /*21d0*/  LOP3.LUT R48, R48, 0x380, RZ, 0xc0, !PT ;  /* 0x0000038030307812 */ /* 0x000fe200078ec0ff */
[----:B------:R-:W-:Y:S01]  /*21e0*/  IMAD.WIDE.U32 R102, R228, R42, R18 ;  /* 0x0000002ae4667225 */ /* 0x000fe200078e0012 */
[----:B------:R-:W-:Y:S02]  /*21f0*/  SHF.R.U32.HI R43, RZ, 0x3, R43 ;  /* 0x00000003ff2b7819 */ /* 0x000fe4000001162b */
[----:B------:R-:W-:Y:S01]  /*2200*/  SHF.R.U32.HI R142, RZ, 0x3, R41 ;  /* 0x00000003ff8e7819 */ /* 0x000fe20000011629 */
[----:B------:R-:W-:Y:S01]  /*2210*/  IMAD.WIDE.U32 R132, R42, 0xe0, RZ ;  /* 0x000000e02a847825 */ /* 0x000fe200078e00ff */
[----:B------:R-:W-:-:S03]  /*2220*/  SHF.R.U32.HI R143, RZ, 0x3, R48 ;  /* 0x00000003ff8f7819 */ /* 0x000fc60000011630 */
[----:B------:R-:W-:Y:S01]  /*2230*/  IMAD.IADD R13, R133, 0x1, R13 ;  /* 0x00000001850d7824 */ /* 0x000fe200078e020d */
[----:B--2---:R-:W-:Y:S02]  /*2240*/  SHF.R.S32.HI R3, RZ, 0x1f, R0 ;  /* 0x0000001fff037819 */ /* 0x004fe40000011400 */
[----:B------:R-:W-:Y:S02]  /*2250*/  SEL R7, R0, RZ, !P0 ;  /* 0x000000ff00077207 */ /* 0x000fe40004000000 */
[----:B------:R-:W-:Y:S02]  /*2260*/  SEL R3, R3, RZ, !P0 ;  /* 0x000000ff03037207 */ /* 0x000fe40004000000 */
[----:B------:R-:W-:Y:S01]  /*2270*/  IADD3 R100, P0, R228, R27, RZ ;  /* 0x0000001be4647210 */ /* 0x000fe20007f1e0ff */
[----:B------:R-:W-:-:S04]  /*2280*/  IMAD.WIDE.U32 R44, R7, UR6, R4 ;  /* 0x00000006072c7c25 */ /* 0x000fc8000f8e0004 */
[----:B------:R-:W-:Y:S02]  /*2290*/  IMAD R0, R3, UR6, RZ ;  /* 0x0000000603007c24 */ /* 0x000fe4000f8e02ff */
[C---:B------:R-:W-:Y:S02]  /*22a0*/  IMAD.X R101, R20.reuse, 0x1, R39, P0 ;  /* 0x0000000114657824 */ /* 0x040fe400000e0627 */
[----:B------:R-:W-:Y:S01]  /*22b0*/  IMAD R49, R7, UR7, R0 ;  /* 0x0000000707317c24 */ /* 0x000fe2000f8e0200 */
[----:B------:R-:W-:Y:S05]  /*22c0*/  @!P6 WARPSYNC.ALL ;  /* 0x000000000000e948 */ /* 0x000fea0003800000 */
[----:B------:R-:W-:Y:S01]  /*22d0*/  ULDC.64 UR4, c[0x0][0x330] ;  /* 0x0000cc0000047ab9 */ /* 0x000fe20000000a00 */
[----:B------:R-:W-:-:S02]  /*22e0*/  IMAD R0, R20, R36, RZ ;  /* 0x0000002414007224 */ /* 0x000fc400078e02ff */
[----:B------:R-:W-:-:S04]  /*22f0*/  IMAD.WIDE.U32 R4, R28, UR4, R18 ;  /* 0x000000041c047c25 */ /* 0x000fc8000f8e0012 */
[----:B------:R-:W-:Y:S01]  /*2300*/  IMAD R47, R28, UR5, R5 ;  /* 0x000000051c2f7c24 */ /* 0x000fe2000f8e0205 */
[----:B------:R-:W-:Y:S01]  /*2310*/  ULDC.64 UR4, c[0x0][0x338] ;  /* 0x0000ce0000047ab9 */ /* 0x000fe20000000a00 */
[----:B------:R-:W-:Y:S02]  /*2320*/  IMAD.MOV.U32 R46, RZ, RZ, R4 ;  /* 0x000000ffff2e7224 */ /* 0x000fe400078e0004 */
[----:B------:R-:W-:Y:S02]  /*2330*/  IMAD R3, R3, UR4, RZ ;  /* 0x0000000403037c24 */ /* 0x000fe4000f8e02ff */
[----:B------:R-:W-:Y:S02]  /*2340*/  IMAD R91, R228, R37, R0 ;  /* 0x00000025e45b7224 */ /* 0x000fe400078e0200 */
[----:B------:R-:W-:Y:S01]  /*2350*/  IMAD R109, R7, UR5, R3 ;  /* 0x00000005076d7c24 */ /* 0x000fe2000f8e0203 */
[----:B------:R-:W-:Y:S01]  /*2360*/  SEL R3, R15, RZ, P2 ;  /* 0x000000ff0f037207 */ /* 0x000fe20001000000 */
[----:B------:R-:W-:-:S02]  /*2370*/  IMAD R0, R20, R30, RZ ;  /* 0x0000001e14007224 */ /* 0x000fc400078e02ff */
[----:B------:R-:W-:Y:S01]  /*2380*/  IMAD.WIDE.U32 R46, R7, UR4, R46 ;  /* 0x00000004072e7c25 */ /* 0x000fe2000f8e002e */
[----:B------:R-:W-:Y:S01]  /*2390*/  IADD3 R3, R18, R3, RZ ;  /* 0x0000000312037210 */ /* 0x000fe20007ffe0ff */
[----:B------:R-:W-:Y:S02]  /*23a0*/  ULDC UR4, c[0x0][0x2f4] ;  /* 0x0000bd0000047ab9 */ /* 0x000fe40000000800 */
[----:B------:R-:W-:Y:S01]  /*23b0*/  IMAD.WIDE.U32 R6, R228, R30, R22 ;  /* 0x0000001ee4067225 */ /* 0x000fe200078e0016 */
[----:B------:R-:W-:-:S03]  /*23c0*/  SHF.R.S32.HI R8, RZ, 0x1f, R3 ;  /* 0x0000001fff087819 */ /* 0x000fc60000011403 */
[----:B------:R-:W-:Y:S01]  /*23d0*/  IMAD R97, R228, R31, R0 ;  /* 0x0000001fe4617224 */ /* 0x000fe200078e0200 */
[----:B------:R-:W-:Y:S01]  /*23e0*/  LEA.HI R38, R8, R3, RZ, 0x4 ;  /* 0x0000000308267211 */ /* 0x000fe200078f20ff */
[----:B------:R-:W-:Y:S01]  /*23f0*/  IMAD.WIDE.U32 R4, R228, R36, R22 ;  /* 0x00000024e4047225 */ /* 0x000fe200078e0016 */
[----:B-1----:R-:W-:Y:S02]  /*2400*/  IADD3 R28, R26, -0x80, RZ ;  /* 0xffffff801a1c7810 */ /* 0x002fe40007ffe0ff */
[----:B------:R-:W-:Y:S01]  /*2410*/  IADD3 R14, P0, R104, R134, RZ ;  /* 0x00000086680e7210 */ /* 0x000fe20007f1e0ff */
[----:B------:R-:W-:Y:S01]  /*2420*/  IMAD.IADD R95, R7, 0x1, R97 ;  /* 0x00000001075f7824 */ /* 0x000fe200078e0261 */
[----:B-----5:R-:W-:Y:S01]  /*2430*/  SHF.R.S32.HI R7, RZ, 0x1f, R122 ;  /* 0x0000001fff077819 */ /* 0x020fe2000001147a */
[----:B------:R-:W-:Y:S01]  /*2440*/  IMAD.IADD R5, R5, 0x1, R91 ;  /* 0x0000000105057824 */ /* 0x000fe200078e025b */
[----:B------:R-:W-:Y:S01]  /*2450*/  SHF.L.U64.HI R8, R30, 0x6, R31 ;  /* 0x000000061e087819 */ /* 0x000fe2000001021f */
[----:B------:R-:W-:Y:S01]  /*2460*/  IMAD.IADD R91, R91, 0x1, R9 ;  /* 0x000000015b5b7824 */ /* 0x000fe200078e0209 */
[----:B------:R-:W-:Y:S01]  /*2470*/  P2R R0, PR, RZ, 0x4 ;  /* 0x00000004ff007803 */ /* 0x000fe20000000000 */
[----:B------:R-:W-:-:S02]  /*2480*/  IMAD R3, R7, R30, RZ ;  /* 0x0000001e07037224 */ /* 0x000fc400078e02ff */
[----:B------:R-:W-:Y:S01]  /*2490*/  IMAD.IADD R97, R97, 0x1, R11 ;  /* 0x0000000161617824 */ /* 0x000fe200078e020b */
[----:B------:R-:W-:Y:S01]  /*24a0*/  SHF.L.U64.HI R11, R36, 0x7, R37 ;  /* 0x00000007240b7819 */ /* 0x000fe20000010225 */
[----:B------:R-:W-:Y:S02]  /*24b0*/  IMAD R35, R122, R31, R3 ;  /* 0x0000001f7a237224 */ /* 0x000fe400078e0203 */
[----:B------:R-:W-:Y:S02]  /*24c0*/  IMAD.MOV.U32 R94, RZ, RZ, R6 ;  /* 0x000000ffff5e7224 */ /* 0x000fe400078e0006 */
[----:B------:R-:W-:Y:S02]  /*24d0*/  IMAD.SHL.U32 R3, R229, 0x80, RZ ;  /* 0x00000080e5037824 */ /* 0x000fe400078e00ff */
[-C--:B------:R-:W-:Y:S01]  /*24e0*/  IMAD R6, R7, R36.reuse, RZ ;  /* 0x0000002407067224 */ /* 0x080fe200078e02ff */
[----:B------:R-:W-:Y:S01]  /*24f0*/  SHF.R.S32.HI R53, RZ, 0x1f, R28 ;  /* 0x0000001fff357819 */ /* 0x000fe2000001141c */
[----:B------:R-:W-:Y:S01]  /*2500*/  IMAD.SHL.U32 R9, R36, 0x80, RZ ;  /* 0x0000008024097824 */ /* 0x000fe200078e00ff */
[----:B------:R-:W-:Y:S01]  /*2510*/  LOP3.LUT R3, R3, 0x380, RZ, 0xc0, !PT ;  /* 0x0000038003037812 */ /* 0x000fe200078ec0ff */
[----:B------:R-:W-:Y:S01]  /*2520*/  IMAD.WIDE.U32 R88, R122, R36, R4 ;  /* 0x000000247a587225 */ /* 0x000fe200078e0004 */
[----:B------:R-:W-:-:S03]  /*2530*/  SHF.L.U64.HI R7, R30, 0x7, R31 ;  /* 0x000000071e077819 */ /* 0x000fc6000001021f */
[----:B------:R-:W-:Y:S01]  /*2540*/  IMAD.WIDE.U32 R90, R122, R36, R90 ;  /* 0x000000247a5a7225 */ /* 0x000fe200078e005a */
[----:B------:R-:W-:Y:S02]  /*2550*/  SHF.R.U32.HI R20, RZ, 0x3, R3 ;  /* 0x00000003ff147819 */ /* 0x000fe40000011603 */
[----:B------:R-:W-:Y:S01]  /*2560*/  LOP3.LUT R27, R3, 0x30, R18, 0xf8, !PT ;  /* 0x00000030031b7812 */ /* 0x000fe200078ef812 */
[----:B------:R-:W-:Y:S01]  /*2570*/  VIADD R36, R228, 0x40 ;  /* 0x00000040e4247836 */ /* 0x000fe20000000000 */
[----:B------:R-:W-:Y:S01]  /*2580*/  SHF.L.U32 R5, R30, 0x7, RZ ;  /* 0x000000071e057819 */ /* 0x000fe200000006ff */
[----:B------:R-:W-:Y:S02]  /*2590*/  IMAD.IADD R15, R29, 0x1, R135 ;  /* 0x000000011d0f7824 */ /* 0x000fe400078e0287 */
[----:B------:R-:W-:Y:S02]  /*25a0*/  IMAD.SHL.U32 R36, R36, 0x80, RZ ;  /* 0x0000008024247824 */ /* 0x000fe400078e00ff */
[----:B------:R-:W-:-:S02]  /*25b0*/  IMAD R33, R122, R37, R6 ;  /* 0x000000257a217224 */ /* 0x000fc400078e0206 */
[----:B------:R-:W-:Y:S01]  /*25c0*/  IMAD.SHL.U32 R6, R30, 0x40, RZ ;  /* 0x000000401e067824 */ /* 0x000fe200078e00ff */
[----:B------:R-:W-:Y:S01]  /*25d0*/  LOP3.LUT R36, R36, 0x380, RZ, 0xc0, !PT ;  /* 0x0000038024247812 */ /* 0x000fe200078ec0ff */
[----:B------:R-:W-:Y:S01]  /*25e0*/  IMAD.WIDE.U32 R94, R122, R30, R94 ;  /* 0x0000001e7a5e7225 */ /* 0x000fe200078e005e */
[----:B------:R-:W-:-:S03]  /*25f0*/  LEA.HI R53, R53, R28, RZ, 0x5 ;  /* 0x0000001c35357211 */ /* 0x000fc600078f28ff */
[----:B------:R-:W-:Y:S01]  /*2600*/  IMAD.WIDE.U32 R96, R122, R30, R96 ;  /* 0x0000001e7a607225 */ /* 0x000fe200078e0060 */
[----:B------:R-:W-:-:S03]  /*2610*/  LOP3.LUT R30, R27, R20, RZ, 0x3c, !PT ;  /* 0x000000141b1e7212 */ /* 0x000fc600078e3cff */
[----:B------:R-:W-:Y:S01]  /*2620*/  IMAD.X R26, R15, 0x1, R105, P0 ;  /* 0x000000010f1a7824 */ /* 0x000fe200000e0669 */
[----:B------:R-:W-:Y:S01]  /*2630*/  IADD3 R27, P0, R14, R104, RZ ;  /* 0x000000680e1b7210 */ /* 0x000fe20007f1e0ff */
[----:B------:R-:W-:Y:S01]  /*2640*/  IMAD R37, R37, 0xe0, RZ ;  /* 0x000000e025257824 */ /* 0x000fe200078e02ff */
[--C-:B------:R-:W-:Y:S01]  /*2650*/  LOP3.LUT R40, R36, 0x70, R38.reuse, 0xf8, !PT ;  /* 0x0000007024287812 */ /* 0x100fe200078ef826 */
[----:B------:R-:W-:Y:S01]  /*2660*/  IMAD R31, R31, 0xe0, RZ ;  /* 0x000000e01f1f7824 */ /* 0x000fe200078e02ff */
[--C-:B------:R-:W-:Y:S01]  /*2670*/  LOP3.LUT R41, R41, 0x70, R38.reuse, 0xf8, !PT ;  /* 0x0000007029297812 */ /* 0x100fe200078ef826 */
[----:B------:R-:W-:Y:S01]  /*2680*/  IMAD.IADD R112, R93, 0x1, R37 ;  /* 0x000000015d707824 */ /* 0x000fe200078e0225 */
[--C-:B------:R-:W-:Y:S01]  /*2690*/  LOP3.LUT R39, R3, 0x70, R38.reuse, 0xf8, !PT ;  /* 0x0000007003277812 */ /* 0x100fe200078ef826 */
[----:B------:R-:W-:Y:S01]  /*26a0*/  IMAD.IADD R28, R99, 0x1, R31 ;  /* 0x00000001631c7824 */ /* 0x000fe200078e021f */
[--C-:B------:R-:W-:Y:S01]  /*26b0*/  LOP3.LUT R48, R48, 0x70, R38.reuse, 0xf8, !PT ;  /* 0x0000007030307812 */ /* 0x100fe200078ef826 */
[----:B------:R-:W-:Y:S01]  /*26c0*/  IMAD.SHL.U32 R53, R53, 0x20, RZ ;  /* 0x0000002035357824 */ /* 0x000fe200078e00ff */
[----:B------:R-:W-:Y:S01]  /*26d0*/  SHF.R.S32.HI R36, RZ, 0x4, R38 ;  /* 0x00000004ff247819 */ /* 0x000fe20000011426 */
[----:B------:R-:W-:Y:S01]  /*26e0*/  IMAD.X R31, R26, 0x1, R105, P0 ;  /* 0x000000011a1f7824 */ /* 0x000fe200000e0669 */
[----:B------:R-:W-:Y:S01]  /*26f0*/  LOP3.LUT R37, R38, 0xfffffff0, RZ, 0xc0, !PT ;  /* 0xfffffff026257812 */ /* 0x000fe200078ec0ff */
[----:B------:R-:W-:Y:S01]  /*2700*/  VIADD R4, R18, 0x40 ;  /* 0x0000004012047836 */ /* 0x000fe20000000000 */
[----:B------:R-:W-:Y:S01]  /*2710*/  LOP3.LUT R115, R40, R43, RZ, 0x3c, !PT ;  /* 0x0000002b28737212 */ /* 0x000fe200078e3cff */
[----:B------:R-:W-:Y:S01]  /*2720*/  IMAD.IADD R29, R103, 0x1, R29 ;  /* 0x00000001671d7824 */ /* 0x000fe200078e021d */
[----:B------:R-:W-:-:S02]  /*2730*/  IADD3 R38, P0, R44, R102, RZ ;  /* 0x000000662c267210 */ /* 0x000fc40007f1e0ff */
[----:B------:R-:W-:Y:S02]  /*2740*/  IADD3 R40, R45, R49, RZ ;  /* 0x000000312d287210 */ /* 0x000fe40007ffe0ff */
[----:B------:R-:W-:Y:S02]  /*2750*/  LOP3.LUT R113, R41, R142, RZ, 0x3c, !PT ;  /* 0x0000008e29717212 */ /* 0x000fe400078e3cff */
[----:B------:R-:W-:Y:S01]  /*2760*/  IADD3 R41, P1, R44, 0x40, RZ ;  /* 0x000000402c297810 */ /* 0x000fe20007f3e0ff */
[----:B------:R-:W-:Y:S01]  /*2770*/  IMAD.X R106, R29, 0x1, R40, P0 ;  /* 0x000000011d6a7824 */ /* 0x000fe200000e0628 */
[----:B------:R-:W-:Y:S02]  /*2780*/  LOP3.LUT R53, R53, 0xfffffc00, RZ, 0xc0, !PT ;  /* 0xfffffc0035357812 */ /* 0x000fe400078ec0ff */
[----:B------:R-:W-:Y:S02]  /*2790*/  LOP3.LUT R116, R39, R20, RZ, 0x3c, !PT ;  /* 0x0000001427747212 */ /* 0x000fe400078e3cff */
[----:B------:R-:W-:-:S02]  /*27a0*/  LOP3.LUT R48, R48, R143, RZ, 0x3c, !PT ;  /* 0x0000008f30307212 */ /* 0x000fc400078e3cff */
[----:B------:R-:W-:Y:S01]  /*27b0*/  IADD3 R43, P2, R38, 0x40, RZ ;  /* 0x00000040262b7810 */ /* 0x000fe20007f5e0ff */
[----:B------:R-:W-:Y:S01]  /*27c0*/  IMAD.IADD R34, R95, 0x1, R35 ;  /* 0x000000015f227824 */ /* 0x000fe200078e0223 */
[----:B------:R-:W-:Y:S01]  /*27d0*/  IADD3 R32, R89, R33, RZ ;  /* 0x0000002159207210 */ /* 0x000fe20007ffe0ff */
[----:B------:R-:W-:Y:S01]  /*27e0*/  IMAD.X R107, RZ, RZ, R40, P1 ;  /* 0x000000ffff6b7224 */ /* 0x000fe200008e0628 */
[----:B------:R-:W-:Y:S01]  /*27f0*/  SHF.R.S32.HI R39, RZ, 0x1f, R37 ;  /* 0x0000001fff277819 */ /* 0x000fe20000011425 */
[----:B------:R-:W-:Y:S01]  /*2800*/  IMAD.IADD R30, R53, 0x1, R30 ;  /* 0x00000001351e7824 */ /* 0x000fe200078e021e */
[----:B------:R-:W-:Y:S01]  /*2810*/  ISETP.GE.AND P0, PT, R18, UR4, PT ;  /* 0x0000000412007c0c */ /* 0x000fe2000bf06270 */
[----:B------:R-:W-:Y:S01]  /*2820*/  IMAD.IADD R33, R33, 0x1, R91 ;  /* 0x0000000121217824 */ /* 0x000fe200078e025b */
[----:B------:R-:W-:Y:S01]  /*2830*/  ISETP.GE.AND P1, PT, R4, UR4, PT ;  /* 0x0000000404007c0c */ /* 0x000fe2000bf26270 */
[----:B------:R-:W-:Y:S01]  /*2840*/  IMAD.IADD R35, R35, 0x1, R97 ;  /* 0x0000000123237824 */ /* 0x000fe200078e0261 */
[----:B------:R-:W-:Y:S01]  /*2850*/  IADD3 R109, R47, R109, RZ ;  /* 0x0000006d2f6d7210 */ /* 0x000fe20007ffe0ff */
[----:B------:R-:W-:-:S02]  /*2860*/  IMAD.IADD R116, R53, 0x1, R116 ;  /* 0x0000000135747824 */ /* 0x000fc400078e0274 */
[----:B------:R-:W-:Y:S02]  /*2870*/  IMAD.IADD R115, R52, 0x1, R115 ;  /* 0x0000000134737824 */ /* 0x000fe400078e0273 */
[----:B---3--:R-:W-:Y:S02]  /*2880*/  IMAD.IADD R114, R51, 0x1, R48 ;  /* 0x0000000133727824 */ /* 0x008fe400078e0230 */
[----:B----4-:R-:W-:Y:S02]  /*2890*/  IMAD.IADD R113, R50, 0x1, R113 ;  /* 0x0000000132717824 */ /* 0x010fe400078e0271 */
[----:B------:R-:W-:Y:S01]  /*28a0*/  IMAD.X R108, RZ, RZ, R106, P2 ;  /* 0x000000ffff6c7224 */ /* 0x000fe200010e066a */
[----:B------:R-:W-:Y:S06]  /*28b0*/  @!P6 BAR.SYNC.DEFER_BLOCKING 0x9, 0x100 ;  /* 0x024400000000eb1d */ /* 0x000fec0000010000 */
.L_x_426:
[----:B------:R-:W0:Y:S01]  /*28c0*/  LDC R128, c[0x0][0x3f4] ;  /* 0x0000fd00ff807b82 */ /* 0x000e220000000800 */
[----:B------:R-:W-:Y:S01]  /*28d0*/  VIADD R25, R25, 0xffffffff ;  /* 0xffffffff19197836 */ /* 0x000fe20000000000 */
[----:B------:R-:W-:Y:S05]  /*28e0*/  YIELD ;  /* 0x0000000000007946 */ /* 0x000fea0003800000 */
[----:B------:R-:W-:Y:S01]  /*28f0*/  IMAD R117, R17, 0x7000, R30 ;  /* 0x0000700011757824 */ /* 0x000fe200078e021e */
[----:B------:R-:W-:Y:S01]  /*2900*/  ISETP.GT.AND P3, PT, R25, R24, PT ;  /* 0x000000181900720c */ /* 0x000fe20003f64270 */
[----:B------:R-:W-:Y:S02]  /*2910*/  BSSY B0, `(.L_x_343) ;  /* 0x0000933000007945 */ /* 0x000fe40003800000 */
[----:B------:R-:W-:Y:S01]  /*2920*/  IMAD.IADD R118, R16, 0x1, R117 ;  /* 0x0000000110767824 */ /* 0x000fe200078e0275 */
[----:B------:R-:W-:-:S02]  /*2930*/  P2R R111, PR, RZ, 0x8 ;  /* 0x00000008ff6f7803 */ /* 0x000fc40000000000 */
[----:B0-----:R-:W-:-:S13]  /*2940*/  ISETP.GE.AND P2, PT, R128, 0x1, PT ;  /* 0x000000018000780c */ /* 0x001fda0003f46270 */
[----:B------:R-:W-:Y:S05]  /*2950*/  @!P2 BRA `(.L_x_344) ;  /* 0x0000008c000ca947 */ /* 0x000fea0003800000 */
[----:B------:R-:W-:Y:S01]  /*2960*/  ULDC.U8 UR4, c[0x0][0x410] ;  /* 0x0001040000047ab9 */ /* 0x000fe20000000000 */
[----:B------:R-:W-:Y:S01]  /*2970*/  SHF.R.S32.HI R49, RZ, 0x1f, R25 ;  /* 0x0000001fff317819 */ /* 0x000fe20000011419 */
[-C--:B------:R-:W-:Y:S01]  /*2980*/  IMAD R48, R13, R25.reuse, RZ ;  /* 0x000000190d307224 */ /* 0x080fe200078e02ff */
[----:B------:R-:W-:Y:S01]  /*2990*/  ISETP.NE.AND P2, PT, RZ, UR4, PT ;  /* 0x00000004ff007c0c */ /* 0x000fe2000bf45270 */
[-C--:B------:R-:W-:Y:S02]  /*29a0*/  IMAD R50, R112, R25.reuse, RZ ;  /* 0x0000001970327224 */ /* 0x080fe400078e02ff */
[----:B------:R-:W-:Y:S02]  /*29b0*/  IMAD R51, R28, R25, RZ ;  /* 0x000000191c337224 */ /* 0x000fe400078e02ff */
[C---:B------:R-:W-:Y:S02]  /*29c0*/  IMAD R129, R49.reuse, R132, R48 ;  /* 0x0000008431817224 */ /* 0x040fe400078e0230 */
[----:B------:R-:W-:-:S02]  /*29d0*/  IMAD R145, R49, R92, R50 ;  /* 0x0000005c31917224 */ /* 0x000fc400078e0232 */
[----:B------:R-:W-:Y:S02]  /*29e0*/  IMAD R139, R49, R98, R51 ;  /* 0x00000062318b7224 */ /* 0x000fe400078e0233 */
[----:B------:R-:W-:Y:S02]  /*29f0*/  IMAD R119, R25, -0xe0, R2 ;  /* 0xffffff2019777824 */ /* 0x000fe400078e0202 */
[----:B------:R-:W-:-:S03]  /*2a00*/  IMAD.WIDE.U32 R126, R132, R25, RZ ;  /* 0x00000019847e7225 */ /* 0x000fc600078e00ff */
[----:B------:R-:W-:Y:S01]  /*2a10*/  VIMNMX R119, R119, 0xe0, PT ;  /* 0x000000e077777848 */ /* 0x000fe20003fe0100 */
[----:B------:R-:W-:-:S04]  /*2a20*/  IMAD.WIDE.U32 R48, R92, R25, RZ ;  /* 0x000000195c307225 */ /* 0x000fc800078e00ff */
[----:B------:R-:W-:-:S04]  /*2a30*/  IMAD.WIDE.U32 R50, R98, R25, RZ ;  /* 0x0000001962327225 */ /* 0x000fc800078e00ff */
[----:B------:R-:W-:Y:S02]  /*2a40*/  IMAD.IADD R129, R127, 0x1, R129 ;  /* 0x000000017f817824 */ /* 0x000fe400078e0281 */
[----:B------:R-:W-:Y:S02]  /*2a50*/  IMAD.IADD R145, R49, 0x1, R145 ;  /* 0x0000000131917824 */ /* 0x000fe400078e0291 */
[----:B------:R-:W-:Y:S01]  /*2a60*/  IMAD.IADD R139, R51, 0x1, R139 ;  /* 0x00000001338b7824 */ /* 0x000fe200078e028b */
[----:B------:R-:W-:Y:S06]  /*2a70*/  @!P2 BRA `(.L_x_345) ;  /* 0x00000044001ca947 */ /* 0x000fec0003800000 */
[----:B------:R-:W-:Y:S01]  /*2a80*/  ISETP.GE.AND P2, PT, R228, R119, PT ;  /* 0x00000077e400720c */ /* 0x000fe20003f46270 */
[----:B------:R-:W-:Y:S01]  /*2a90*/  BSSY B1, `(.L_x_346) ;  /* 0x0000022000017945 */ /* 0x000fe20003800000 */
        /* <DEDUP_REMOVED lines=15> */
[----:B------:R-:W-:Y:S01]  /*2b90*/  CS2R R82, SRZ ;  /* 0x0000000000527805 */ /* 0x000fe2000001ff00 */
[----:B------:R-:W-:Y:S06]  /*2ba0*/  @P2 BRA `(.L_x_347) ;  /* 0x0000000000402947 */ /* 0x000fec0003800000 */
[----:B------:R-:W-:Y:S01]  /*2bb0*/  ULDC.64 UR4, c[0x0][0x3e8] ;  /* 0x0000fa0000047ab9 */ /* 0x000fe20000000a00 */
[----:B------:R-:W-:Y:S02]  /*2bc0*/  CS2R R80, SRZ ;  /* 0x0000000000507805 */ /* 0x000fe4000001ff00 */
[----:B------:R-:W-:Y:S02]  /*2bd0*/  IADD3 R84, P3, P4, R88, UR4, R48 ;  /* 0x0000000458547c10 */ /* 0x000fe4000fc7e030 */
[----:B------:R-:W-:Y:S02]  /*2be0*/  CS2R R82, SRZ ;  /* 0x0000000000527805 */ /* 0x000fe4000001ff00 */
[----:B------:R-:W-:Y:S01]  /*2bf0*/  IADD3.X R85, R32, UR5, R145, P3, P4 ;  /* 0x0000000520557c10 */ /* 0x000fe20009fe8491 */
[----:B------:R-:W-:Y:S02]  /*2c00*/  ULDC.64 UR4, c[0x0][0x400] ;  /* 0x0001000000047ab9 */ /* 0x000fe40000000a00 */
[----:B------:R-:W-:-:S04]  /*2c10*/  IADD3 R86, P3, P4, R94, UR4, R50 ;  /* 0x000000045e567c10 */ /* 0x000fc8000fc7e032 */
[----:B------:R-:W-:Y:S02]  /*2c20*/  IADD3.X R87, R34, UR5, R139, P3, P4 ;  /* 0x0000000522577c10 */ /* 0x000fe40009fe848b */
[----:B------:R-:W-:Y:S02]  /*2c30*/  ISETP.GE.AND P3, PT, R22, R128, PT ;  /* 0x000000801600720c */ /* 0x000fe40003f66270 */
[----:B------:R-:W-:Y:S02]  /*2c40*/  CS2R R76, SRZ ;  /* 0x00000000004c7805 */ /* 0x000fe4000001ff00 */
[----:B------:R-:W-:-:S09]  /*2c50*/  CS2R R78, SRZ ;  /* 0x00000000004e7805 */ /* 0x000fd2000001ff00 */
[----:B------:R0:W5:Y:S04]  /*2c60*/  @!P3 LDG.E.64 R80, desc[UR60][R84.64] ;  /* 0x0000003c5450b981 */ /* 0x000168000c1e1b00 */
[----:B------:R0:W5:Y:S01]  /*2c70*/  @!P3 LDG.E.64 R82, desc[UR60][R86.64] ;  /* 0x0000003c5652b981 */ /* 0x000162000c1e1b00 */
[----:B------:R-:W-:-:S13]  /*2c80*/  ISETP.GE.AND P3, PT, R230, R128, PT ;  /* 0x00000080e600720c */ /* 0x000fda0003f66270 */
[----:B------:R0:W5:Y:S04]  /*2c90*/  @!P3 LDG.E.64 R76, desc[UR60][R84.64+0x20] ;  /* 0x0000203c544cb981 */ /* 0x000168000c1e1b00 */
[----:B------:R0:W5:Y:S02]  /*2ca0*/  @!P3 LDG.E.64 R78, desc[UR60][R86.64+0x20] ;  /* 0x0000203c564eb981 */ /* 0x000164000c1e1b00 */
.L_x_347:
[----:B------:R-:W-:Y:S05]  /*2cb0*/  BSYNC B1 ;  /* 0x0000000000017941 */ /* 0x000fea0003800000 */
.L_x_346:
[----:B0-----:R-:W-:Y:S01]  /*2cc0*/  VIADD R84, R228, 0x40 ;  /* 0x00000040e4547836 */ /* 0x001fe20000000000 */
[----:B------:R-:W-:Y:S01]  /*2cd0*/  BSSY B1, `(.L_x_348) ;  /* 0x0000019000017945 */ /* 0x000fe20003800000 */
[----:B-----5:R-:W-:Y:S01]  /*2ce0*/  IMAD.MOV.U32 R138, RZ, RZ, R76 ;  /* 0x000000ffff8a7224 */ /* 0x020fe200078e004c */
[----:B------:R-:W-:Y:S02]  /*2cf0*/  MOV R153, R80 ;  /* 0x0000005000997202 */ /* 0x000fe40000000f00 */
[----:B------:R-:W-:-:S13]  /*2d00*/  ISETP.GE.AND P3, PT, R84, R119, PT ;  /* 0x000000775400720c */ /* 0x000fda0003f66270 */
[----:B------:R-:W-:Y:S05]  /*2d10*/  @P3 BRA `(.L_x_349) ;  /* 0x0000000000503947 */ /* 0x000fea0003800000 */
[----:B------:R-:W-:Y:S01]  /*2d20*/  IADD3 R84, P4, P5, R88, R48, R10 ;  /* 0x0000003058547210 */ /* 0x000fe20007d9e00a */
[----:B------:R-:W-:Y:S01]  /*2d30*/  ULDC.64 UR4, c[0x0][0x3e8] ;  /* 0x0000fa0000047ab9 */ /* 0x000fe20000000a00 */
[----:B------:R-:W-:Y:S02]  /*2d40*/  CS2R R72, SRZ ;  /* 0x0000000000487805 */ /* 0x000fe4000001ff00 */
[----:B------:R-:W-:Y:S02]  /*2d50*/  CS2R R74, SRZ ;  /* 0x00000000004a7805 */ /* 0x000fe4000001ff00 */
[----:B------:R-:W-:Y:S02]  /*2d60*/  IADD3.X R69, R32, R145, R12, P4, P5 ;  /* 0x0000009120457210 */ /* 0x000fe400027ea40c */
[----:B------:R-:W-:-:S04]  /*2d70*/  IADD3 R86, P4, P5, R94, R50, R6 ;  /* 0x000000325e567210 */ /* 0x000fc80007d9e006 */
[----:B------:R-:W-:Y:S02]  /*2d80*/  IADD3.X R68, R34, R139, R8, P4, P5 ;  /* 0x0000008b22447210 */ /* 0x000fe400027ea408 */
[----:B------:R-:W-:-:S04]  /*2d90*/  IADD3 R84, P4, R84, UR4, RZ ;  /* 0x0000000454547c10 */ /* 0x000fc8000ff9e0ff */
[----:B------:R-:W-:Y:S01]  /*2da0*/  IADD3.X R85, R69, UR5, RZ, P4, !PT ;  /* 0x0000000545557c10 */ /* 0x000fe2000a7fe4ff */
[----:B------:R-:W-:Y:S02]  /*2db0*/  ULDC.64 UR4, c[0x0][0x400] ;  /* 0x0001000000047ab9 */ /* 0x000fe40000000a00 */
[----:B------:R-:W-:-:S04]  /*2dc0*/  IADD3 R86, P4, R86, UR4, RZ ;  /* 0x0000000456567c10 */ /* 0x000fc8000ff9e0ff */
[----:B------:R-:W-:Y:S02]  /*2dd0*/  IADD3.X R87, R68, UR5, RZ, P4, !PT ;  /* 0x0000000544577c10 */ /* 0x000fe4000a7fe4ff */
        /* <DEDUP_REMOVED lines=8> */
.L_x_349:
[----:B------:R-:W-:Y:S05]  /*2e60*/  BSYNC B1 ;  /* 0x0000000000017941 */ /* 0x000fea0003800000 */
.L_x_348:
[----:B0-----:R-:W-:Y:S01]  /*2e70*/  VIADD R84, R228, 0x80 ;  /* 0x00000080e4547836 */ /* 0x001fe20000000000 */
[----:B------:R-:W-:Y:S04]  /*2e80*/  BSSY B1, `(.L_x_350) ;  /* 0x0000018000017945 */ /* 0x000fe80003800000 */
[----:B------:R-:W-:-:S04]  /*2e90*/  ISETP.GE.AND P4, PT, R84, R119, PT ;  /* 0x000000775400720c */ /* 0x000fc80003f86270 */
[----:B------:R-:W-:-:S09]  /*2ea0*/  P2R R146, PR, RZ, 0x10 ;  /* 0x00000010ff927803 */ /* 0x000fd20000000000 */
        /* <DEDUP_REMOVED lines=21> */
.L_x_351:
[----:B------:R-:W-:Y:S05]  /*3000*/  BSYNC B1 ;  /* 0x0000000000017941 */ /* 0x000fea0003800000 */
.L_x_350:
[----:B0-----:R-:W-:Y:S01]  /*3010*/  VIADD R84, R228, 0xc0 ;  /* 0x000000c0e4547836 */ /* 0x001fe20000000000 */
[----:B------:R-:W-:Y:S04]  /*3020*/  BSSY B1, `(.L_x_352) ;  /* 0x000001d000017945 */ /* 0x000fe80003800000 */
[----:B------:R-:W-:-:S13]  /*3030*/  ISETP.GE.AND P4, PT, R84, R119, PT ;  /* 0x000000775400720c */ /* 0x000fda0003f86270 */
[----:B------:R-:W-:Y:S05]  /*3040*/  @P4 BRA `(.L_x_353) ;  /* 0x0000000000684947 */ /* 0x000fea0003800000 */
[----:B------:R-:W0:Y:S01]  /*3050*/  LDC.64 R52, c[0x0][0x3f8] ;  /* 0x0000fe00ff347b82 */ /* 0x000e220000000a00 */
[----:B------:R-:W-:Y:S01]  /*3060*/  IMAD.MOV.U32 R49, RZ, RZ, R145 ;  /* 0x000000ffff317224 */ /* 0x000fe200078e0091 */
[----:B------:R-:W-:Y:S01]  /*3070*/  ULDC.64 UR4, c[0x0][0x3e8] ;  /* 0x0000fa0000047ab9 */ /* 0x000fe20000000a00 */
[----:B------:R-:W-:Y:S01]  /*3080*/  IMAD.MOV.U32 R51, RZ, RZ, R139 ;  /* 0x000000ffff337224 */ /* 0x000fe200078e008b */
[----:B------:R-:W-:Y:S02]  /*3090*/  CS2R R56, SRZ ;  /* 0x0000000000387805 */ /* 0x000fe4000001ff00 */
[----:B------:R-:W-:Y:S01]  /*30a0*/  CS2R R58, SRZ ;  /* 0x00000000003a7805 */ /* 0x000fe2000001ff00 */
[----:B0-----:R-:W-:Y:S02]  /*30b0*/  IMAD R53, R53, 0xc0, RZ ;  /* 0x000000c035357824 */ /* 0x001fe400078e02ff */
[----:B------:R-:W-:-:S04]  /*30c0*/  IMAD.WIDE.U32 R48, R52, 0xc0, R48 ;  /* 0x000000c034307825 */ /* 0x000fc800078e0030 */
[----:B------:R-:W-:Y:S01]  /*30d0*/  IMAD.IADD R49, R49, 0x1, R53 ;  /* 0x0000000131317824 */ /* 0x000fe200078e0235 */
[----:B------:R-:W-:Y:S01]  /*30e0*/  IADD3 R48, P5, P6, R88, UR4, R48 ;  /* 0x0000000458307c10 */ /* 0x000fe2000febe030 */
[----:B------:R-:W0:Y:S03]  /*30f0*/  LDC.64 R52, c[0x0][0x408] ;  /* 0x00010200ff347b82 */ /* 0x000e260000000a00 */
[----:B------:R-:W-:Y:S01]  /*3100*/  IADD3.X R49, R32, UR5, R49, P5, P6 ;  /* 0x0000000520317c10 */ /* 0x000fe2000afec431 */
[----:B------:R-:W-:Y:S01]  /*3110*/  ULDC.64 UR4, c[0x0][0x400] ;  /* 0x0001000000047ab9 */ /* 0x000fe20000000a00 */
[----:B0-----:R-:W-:-:S04]  /*3120*/  IMAD.WIDE.U32 R50, R52, 0xc0, R50 ;  /* 0x000000c034327825 */ /* 0x001fc800078e0032 */
[----:B------:R-:W-:Y:S01]  /*3130*/  IMAD R53, R53, 0xc0, RZ ;  /* 0x000000c035357824 */ /* 0x000fe200078e02ff */
[----:B------:R-:W-:-:S03]  /*3140*/  IADD3 R50, P5, P6, R94, UR4, R50 ;  /* 0x000000045e327c10 */ /* 0x000fc6000febe032 */
[----:B------:R-:W-:-:S05]  /*3150*/  IMAD.IADD R51, R51, 0x1, R53 ;  /* 0x0000000133337824 */ /* 0x000fca00078e0235 */
        /* <DEDUP_REMOVED lines=9> */
.L_x_353:
[----:B------:R-:W-:Y:S05]  /*31f0*/  BSYNC B1 ;  /* 0x0000000000017941 */ /* 0x000fea0003800000 */
.L_x_352:
[----:B------:R-:W-:Y:S01]  /*3200*/  ISETP.NE.AND P5, PT, R232, 0x3, PT ;  /* 0x00000003e800780c */ /* 0x000fe20003fa5270 */
[----:B------:R-:W-:Y:S01]  /*3210*/  IMAD.MOV.U32 R156, RZ, RZ, R78 ;  /* 0x000000ffff9c7224 */ /* 0x000fe200078e004e */
[----:B------:R-:W-:Y:S01]  /*3220*/  MOV R157, R82 ;  /* 0x00000052009d7202 */ /* 0x000fe20000000f00 */
[----:B-----5:R-:W-:Y:S01]  /*3230*/  IMAD.MOV.U32 R148, RZ, RZ, R68 ;  /* 0x000000ffff947224 */ /* 0x020fe200078e0044 */
[----:B------:R-:W-:Y:S01]  /*3240*/  MOV R147, R66 ;  /* 0x0000004200937202 */ /* 0x000fe20000000f00 */
[----:B------:R-:W-:Y:S02]  /*3250*/  IMAD.MOV.U32 R151, RZ, RZ, R72 ;  /* 0x000000ffff977224 */ /* 0x000fe400078e0048 */
[----:B------:R-:W-:Y:S02]  /*3260*/  IMAD.MOV.U32 R149, RZ, RZ, R70 ;  /* 0x000000ffff957224 */ /* 0x000fe400078e0046 */
[----:B------:R-:W-:Y:S02]  /*3270*/  IMAD.MOV.U32 R150, RZ, RZ, R74 ;  /* 0x000000ffff967224 */ /* 0x000fe400078e004a */
[----:B------:R-:W-:-:S02]  /*3280*/  IMAD.MOV.U32 R139, RZ, RZ, R60 ;  /* 0x000000ffff8b7224 */ /* 0x000fc400078e003c */
[----:B------:R-:W-:Y:S02]  /*3290*/  IMAD.MOV.U32 R145, RZ, RZ, R64 ;  /* 0x000000ffff917224 */ /* 0x000fe400078e0040 */
[----:B------:R-:W-:Y:S02]  /*32a0*/  IMAD.MOV.U32 R144, RZ, RZ, R62 ;  /* 0x000000ffff907224 */ /* 0x000fe400078e003e */
[----:B------:R-:W-:Y:S02]  /*32b0*/  IMAD.MOV.U32 R84, RZ, RZ, R52 ;  /* 0x000000ffff547224 */ /* 0x000fe400078e0034 */
[----:B------:R-:W-:Y:S02]  /*32c0*/  IMAD.MOV.U32 R87, RZ, RZ, R56 ;  /* 0x000000ffff577224 */ /* 0x000fe400078e0038 */
[----:B------:R-:W-:Y:S02]  /*32d0*/  IMAD.MOV.U32 R85, RZ, RZ, R54 ;  /* 0x000000ffff557224 */ /* 0x000fe400078e0036 */
[----:B------:R-:W-:Y:S01]  /*32e0*/  IMAD.MOV.U32 R86, RZ, RZ, R58 ;  /* 0x000000ffff567224 */ /* 0x000fe200078e003a */
[----:B------:R-:W-:Y:S06]  /*32f0*/  @!P5 BRA `(.L_x_354) ;  /* 0x000000000004d947 */ /* 0x000fec0003800000 */
[----:B------:R-:W-:Y:S01]  /*3300*/  BPT.TRAP 0x1 ;  /* 0x000000040000795c */ /* 0x000fe20000300000 */
.L_x_354:
[----:B------:R-:W-:Y:S01]  /*3310*/  IMAD R110, R17, 0x8, R16 ;  /* 0x00000008116e7824 */ /* 0x000fe200078e0210 */
[----:B------:R-:W-:Y:S01]  /*3320*/  SHF.L.U32 R130, R231, 0x1f, RZ ;  /* 0x0000001fe7827819 */ /* 0x000fe200000006ff */
[----:B------:R-:W-:Y:S03]  /*3330*/  BSSY B1, `(.L_x_355) ;  /* 0x0000003000017945 */ /* 0x000fe60003800000 */
[----:B------:R-:W1:Y:S02]  /*3340*/  SYNCS.PHASECHK.TRANS64.TRYWAIT P6, [R110+URZ+0x2e890], R130 ;  /* 0x02e890826e0075a7 */ /* 0x000e6400080c017f */
[----:B-1----:R-:W-:Y:S05]  /*3350*/  @!P6 BRA `(.L_x_356) ;  /* 0x0000021c00f4e947 */ /* 0x002fea0003800000 */
.L_x_643:
[----:B------:R-:W-:Y:S05]  /*3360*/  BSYNC B1 ;  /* 0x0000000000017941 */ /* 0x000fea0003800000 */
.L_x_355:
[----:B------:R-:W-:Y:S01]  /*3370*/  BSSY B1, `(.L_x_357) ;  /* 0x00000ed000017945 */ /* 0x000fe20003800000 */
[----:B------:R-:W-:-:S03]  /*3380*/  IMAD R152, R17, 0x7000, R30 ;  /* 0x0000700011987824 */ /* 0x000fc600078e021e */
[----:B------:R-:W-:Y:S05]  /*3390*/  @P2 BRA `(.L_x_358) ;  /* 0x0000000c00a82947 */ /* 0x000fea0003800000 */
[----:B------:R-:W-:Y:S01]  /*33a0*/  IADD3 R155, P2, R102, R126, RZ ;  /* 0x0000007e669b7210 */ /* 0x000fe20007f5e0ff */
[----:B------:R-:W-:Y:S04]  /*33b0*/  BSSY B2, `(.L_x_359) ;  /* 0x0000073000027945 */ /* 0x000fe80003800000 */
[----:B------:R-:W-:Y:S01]  /*33c0*/  IMAD.X R154, R129, 0x1, R29, P2 ;  /* 0x00000001819a7824 */ /* 0x000fe200010e061d */
[----:B------:R-:W-:Y:S07]  /*33d0*/  @P0 BRA `(.L_x_360) ;  /* 0x0000000400c00947 */ /* 0x000fee0003800000 */
[----:B0-----:R0:W2:Y:S01]  /*33e0*/  LDS.128 R48, [R118+0x20400] ;  /* 0x0204000076307984 */ /* 0x0010a20000000c00 */
[----:B------:R-:W-:Y:S01]  /*33f0*/  ISETP.GE.AND P2, PT, R22, R128, PT ;  /* 0x000000801600720c */ /* 0x000fe20003f46270 */
[----:B------:R-:W-:-:S12]  /*3400*/  BSSY B3, `(.L_x_361) ;  /* 0x0000069000037945 */ /* 0x000fd80003800000 */
[----:B0-----:R-:W-:Y:S05]  /*3410*/  @P2 BRA `(.L_x_362) ;  /* 0x00000004009c2947 */ /* 0x001fea0003800000 */
[----:B------:R-:W-:Y:S02]  /*3420*/  SHF.R.U32.HI R80, RZ, 0x8, R81 ;  /* 0x00000008ff507819 */ /* 0x000fe40000011651 */
[----:B------:R-:W-:Y:S02]  /*3430*/  SHF.R.U32.HI R82, RZ, 0x8, R83 ;  /* 0x00000008ff527819 */ /* 0x000fe40000011653 */
[----:B------:R-:W-:Y:S01]  /*3440*/  SHF.R.U32.HI R161, RZ, 0x10, R81 ;  /* 0x00000010ffa17819 */ /* 0x000fe20000011651 */
[----:B------:R-:W-:Y:S01]  /*3450*/  IMAD.SHL.U32 R80, R80, 0x100, RZ ;  /* 0x0000010050507824 */ /* 0x000fe200078e00ff */
[----:B------:R-:W-:Y:S02]  /*3460*/  LOP3.LUT R81, R81, 0xff0000ff, RZ, 0xc0, !PT ;  /* 0xff0000ff51517812 */ /* 0x000fe400078ec0ff */
[----:B------:R-:W-:Y:S02]  /*3470*/  SHF.R.U32.HI R159, RZ, 0x10, R83 ;  /* 0x00000010ff9f7819 */ /* 0x000fe40000011653 */
[----:B------:R-:W-:-:S02]  /*3480*/  LOP3.LUT R158, R83, 0xff0000ff, RZ, 0xc0, !PT ;  /* 0xff0000ff539e7812 */ /* 0x000fc400078ec0ff */
[----:B------:R-:W-:Y:S01]  /*3490*/  SHF.L.U32 R83, R82, 0x8, RZ ;  /* 0x0000000852537819 */ /* 0x000fe200000006ff */
[----:B--2---:R-:W-:Y:S01]  /*34a0*/  IMAD.MOV.U32 R82, RZ, RZ, R48 ;  /* 0x000000ffff527224 */ /* 0x004fe200078e0030 */
[----:B------:R-:W-:Y:S01]  /*34b0*/  LOP3.LUT R81, R81, 0xff00, R80, 0xf8, !PT ;  /* 0x0000ff0051517812 */ /* 0x000fe200078ef850 */
[----:B------:R-:W-:Y:S01]  /*34c0*/  IMAD.U32 R80, R161, 0x10000, RZ ;  /* 0x00010000a1507824 */ /* 0x000fe200078e00ff */
[----:B------:R-:W-:Y:S01]  /*34d0*/  LOP3.LUT R160, R158, 0xff00, R83, 0xf8, !PT ;  /* 0x0000ff009ea07812 */ /* 0x000fe200078ef853 */
[----:B------:R-:W-:Y:S01]  /*34e0*/  IMAD.U32 R83, R159, 0x10000, RZ ;  /* 0x000100009f537824 */ /* 0x000fe200078e00ff */
[----:B------:R-:W-:Y:S02]  /*34f0*/  F2FP.F16.E4M3.UNPACK_B R158, R157.H1 ;  /* 0x0000009dff9e723e */ /* 0x000fe400030006ff */
[----:B------:R-:W-:Y:S02]  /*3500*/  F2FP.F16.E4M3.UNPACK_B R48, R49 ;  /* 0x00000031ff30723e */ /* 0x000fe400020006ff */
[----:B------:R-:W-:Y:S01]  /*3510*/  LOP3.LUT R80, R81, 0xff0000, R80, 0xf8, !PT ;  /* 0x00ff000051507812 */ /* 0x000fe200078ef850 */
[----:B------:R-:W-:Y:S01]  /*3520*/  HADD2.F32 R162, -RZ, R158.H0_H0 ;  /* 0x2000009effa27230 */ /* 0x000fe20000004100 */
[----:B------:R-:W-:Y:S01]  /*3530*/  LOP3.LUT R81, R160, 0xff0000, R83, 0xf8, !PT ;  /* 0x00ff0000a0517812 */ /* 0x000fe200078ef853 */
[--C-:B------:R-:W-:Y:S01]  /*3540*/  HADD2.F32 R83, -RZ, R48.reuse.H1_H1 ;  /* 0x30000030ff537230 */ /* 0x100fe20000004100 */
[----:B------:R-:W-:Y:S01]  /*3550*/  F2FP.F16.E4M3.UNPACK_B R160, R153.H1 ;  /* 0x00000099ffa0723e */ /* 0x000fe200030006ff */
[----:B------:R-:W-:Y:S01]  /*3560*/  HADD2.F32 R48, -RZ, R48.H0_H0 ;  /* 0x20000030ff307230 */ /* 0x000fe20000004100 */
[----:B------:R-:W-:Y:S01]  /*3570*/  F2FP.F16.E4M3.UNPACK_B R49, R49.H1 ;  /* 0x00000031ff31723e */ /* 0x000fe200030006ff */
[----:B------:R-:W-:-:S02]  /*3580*/  HADD2.F32 R163, -RZ, R158.H1_H1 ;  /* 0x3000009effa37230 */ /* 0x000fc40000004100 */
[CC--:B------:R-:W-:Y:S01]  /*3590*/  FMUL.FTZ R165, R83.reuse, R162.reuse ;  /* 0x000000a253a57220 */ /* 0x0c0fe20000410000 */
[--C-:B------:R-:W-:Y:S02]  /*35a0*/  HADD2.F32 R161, -RZ, R160.reuse.H0_H0 ;  /* 0x200000a0ffa17230 */ /* 0x100fe40000004100 */
[C---:B------:R-:W-:Y:S01]  /*35b0*/  FMUL.FTZ R162, R48.reuse, R162 ;  /* 0x000000a230a27220 */ /* 0x040fe20000410000 */
[--C-:B------:R-:W-:Y:S01]  /*35c0*/  HADD2.F32 R159, -RZ, R49.reuse.H1_H1 ;  /* 0x30000031ff9f7230 */ /* 0x100fe20000004100 */
[----:B------:R-:W-:Y:S01]  /*35d0*/  F2FP.F16.E4M3.UNPACK_B R157, R157 ;  /* 0x0000009dff9d723e */ /* 0x000fe200020006ff */
[----:B------:R-:W-:Y:S02]  /*35e0*/  HADD2.F32 R158, -RZ, R49.H0_H0 ;  /* 0x20000031ff9e7230 */ /* 0x000fe40000004100 */
[-C--:B------:R-:W-:Y:S01]  /*35f0*/  FFMA.FTZ R48, R48, R161.reuse, -R165 ;  /* 0x000000a130307223 */ /* 0x080fe200000108a5 */
[----:B------:R-:W-:Y:S02]  /*3600*/  HADD2.F32 R160, -RZ, R160.H1_H1 ;  /* 0x300000a0ffa07230 */ /* 0x000fe40000004100 */
[----:B------:R-:W-:Y:S01]  /*3610*/  FFMA.FTZ R49, R83, R161, R162 ;  /* 0x000000a153317223 */ /* 0x000fe200000100a2 */
[CC--:B------:R-:W-:Y:S01]  /*3620*/  FMUL.FTZ R165, R159.reuse, R163.reuse ;  /* 0x000000a39fa57220 */ /* 0x0c0fe20000410000 */
[C---:B------:R-:W-:Y:S01]  /*3630*/  FMUL.FTZ R164, R158.reuse, R163 ;  /* 0x000000a39ea47220 */ /* 0x040fe20000410000 */
[-C--:B------:R-:W-:Y:S01]  /*3640*/  F2FP.F16.E4M3.UNPACK_B R83, R82.reuse.H1 ;  /* 0x00000052ff53723e */ /* 0x080fe200030006ff */
[--C-:B------:R-:W-:Y:S01]  /*3650*/  HADD2.F32 R161, -RZ, R157.reuse.H1_H1 ;  /* 0x3000009dffa17230 */ /* 0x100fe20000004100 */
[----:B------:R-:W-:Y:S01]  /*3660*/  F2FP.F16.E4M3.UNPACK_B R82, R82 ;  /* 0x00000052ff52723e */ /* 0x000fe200020006ff */
[-C--:B------:R-:W-:Y:S01]  /*3670*/  FFMA.FTZ R165, R158, R160.reuse, -R165 ;  /* 0x000000a09ea57223 */ /* 0x080fe200000108a5 */
[----:B------:R-:W-:Y:S01]  /*3680*/  FFMA.FTZ R168, R159, R160, R164 ;  /* 0x000000a09fa87223 */ /* 0x000fe200000100a4 */
[----:B------:R-:W-:Y:S01]  /*3690*/  HADD2.F32 R162, -RZ, R157.H0_H0 ;  /* 0x2000009dffa27230 */ /* 0x000fe20000004100 */
[----:B------:R-:W-:Y:S01]  /*36a0*/  F2FP.F16.E4M3.UNPACK_B R159, R153 ;  /* 0x00000099ff9f723e */ /* 0x000fe200020006ff */
[----:B------:R-:W-:-:S02]  /*36b0*/  HADD2.F32 R158, -RZ, R83.H1_H1 ;  /* 0x30000053ff9e7230 */ /* 0x000fc40000004100 */
[----:B------:R-:W-:Y:S02]  /*36c0*/  HADD2.F32 R157, -RZ, R83.H0_H0 ;  /* 0x20000053ff9d7230 */ /* 0x000fe40000004100 */
[--C-:B------:R-:W-:Y:S02]  /*36d0*/  HADD2.F32 R153, -RZ, R82.reuse.H1_H1 ;  /* 0x30000052ff997230 */ /* 0x100fe40000004100 */
[-C--:B------:R-:W-:Y:S01]  /*36e0*/  FMUL.FTZ R166, R158, R161.reuse ;  /* 0x000000a19ea67220 */ /* 0x080fe20000410000 */
[----:B------:R-:W-:Y:S02]  /*36f0*/  HADD2.F32 R83, -RZ, R82.H0_H0 ;  /* 0x20000052ff537230 */ /* 0x000fe40000004100 */
[----:B------:R-:W-:Y:S01]  /*3700*/  FMUL.FTZ R161, R157, R161 ;  /* 0x000000a19da17220 */ /* 0x000fe20000410000 */
[--C-:B------:R-:W-:Y:S02]  /*3710*/  HADD2.F32 R82, -RZ, R159.reuse.H1_H1 ;  /* 0x3000009fff527230 */ /* 0x100fe40000004100 */
[----:B------:R-:W-:Y:S01]  /*3720*/  FMUL.FTZ R164, R153, R162 ;  /* 0x000000a299a47220 */ /* 0x000fe20000410000 */
[----:B------:R-:W-:-:S02]  /*3730*/  HADD2.F32 R160, -RZ, R159.H0_H0 ;  /* 0x2000009fffa07230 */ /* 0x000fc40000004100 */
[----:B------:R-:W-:Y:S01]  /*3740*/  FMUL.FTZ R162, R83, R162 ;  /* 0x000000a253a27220 */ /* 0x000fe20000410000 */
[----:B------:R-:W-:Y:S01]  /*3750*/  F2FP.F16.E4M3.UNPACK_B R159, R51.H1 ;  /* 0x00000033ff9f723e */ /* 0x000fe200030006ff */
[-C--:B------:R-:W-:Y:S01]  /*3760*/  FFMA.FTZ R157, R157, R82.reuse, -R166 ;  /* 0x000000529d9d7223 */ /* 0x080fe200000108a6 */
[----:B------:R-:W-:Y:S01]  /*3770*/  FFMA.FTZ R158, R158, R82, R161 ;  /* 0x000000529e9e7223 */ /* 0x000fe200000100a1 */
[-C--:B------:R-:W-:Y:S01]  /*3780*/  FFMA.FTZ R82, R83, R160.reuse, -R164 ;  /* 0x000000a053527223 */ /* 0x080fe200000108a4 */
[----:B------:R-:W-:Y:S01]  /*3790*/  FFMA.FTZ R83, R153, R160, R162 ;  /* 0x000000a099537223 */ /* 0x000fe200000100a2 */
[----:B------:R-:W-:Y:S01]  /*37a0*/  F2FP.SATFINITE.E4M3.F32.PACK_AB_MERGE_C R153, R168, R165, RZ ;  /* 0x000000a5a899723e */ /* 0x000fe200048070ff */
[--C-:B------:R-:W-:Y:S01]  /*37b0*/  HADD2.F32 R160, -RZ, R159.reuse.H0_H0 ;  /* 0x2000009fffa07230 */ /* 0x100fe20000004100 */
[----:B------:R-:W-:Y:S01]  /*37c0*/  F2FP.F16.E4M3.UNPACK_B R165, R81.H1 ;  /* 0x00000051ffa5723e */ /* 0x000fe200030006ff */
[----:B------:R-:W-:Y:S01]  /*37d0*/  HADD2.F32 R159, -RZ, R159.H1_H1 ;  /* 0x3000009fff9f7230 */ /* 0x000fe20000004100 */
[----:B------:R-:W-:-:S02]  /*37e0*/  F2FP.SATFINITE.E4M3.F32.PACK_AB_MERGE_C R157, R158, R157, RZ ;  /* 0x0000009d9e9d723e */ /* 0x000fc400048070ff */
[----:B------:R-:W-:Y:S01]  /*37f0*/  F2FP.F16.E4M3.UNPACK_B R162, R80.H1 ;  /* 0x00000050ffa2723e */ /* 0x000fe200030006ff */
[--C-:B------:R-:W-:Y:S01]  /*3800*/  HADD2.F32 R167, -RZ, R165.reuse.H1_H1 ;  /* 0x300000a5ffa77230 */ /* 0x100fe20000004100 */
[----:B------:R-:W-:Y:S01]  /*3810*/  F2FP.F16.E4M3.UNPACK_B R158, R50.H1 ;  /* 0x00000032ff9e723e */ /* 0x000fe200030006ff */
[----:B------:R-:W-:Y:S01]  /*3820*/  HADD2.F32 R165, -RZ, R165.H0_H0 ;  /* 0x200000a5ffa57230 */ /* 0x000fe20000004100 */
[----:B------:R-:W-:Y:S01]  /*3830*/  F2FP.F16.E4M3.UNPACK_B R164, R81 ;  /* 0x00000051ffa4723e */ /* 0x000fe200020006ff */
[----:B------:R-:W-:Y:S01]  /*3840*/  HADD2.F32 R163, -RZ, R162.H1_H1 ;  /* 0x300000a2ffa37230 */ /* 0x000fe20000004100 */
[----:B------:R-:W-:Y:S01]  /*3850*/  F2FP.F16.E4M3.UNPACK_B R161, R80 ;  /* 0x00000050ffa1723e */ /* 0x000fe200020006ff */
[----:B------:R-:W-:Y:S02]  /*3860*/  HADD2.F32 R81, -RZ, R158.H1_H1 ;  /* 0x3000009eff517230 */ /* 0x000fe40000004100 */
[----:B------:R-:W-:Y:S01]  /*3870*/  FMUL.FTZ R169, R159, R167 ;  /* 0x000000a79fa97220 */ /* 0x000fe20000410000 */
[----:B------:R-:W-:-:S02]  /*3880*/  HADD2.F32 R166, -RZ, R164.H1_H1 ;  /* 0x300000a4ffa67230 */ /* 0x000fc40000004100 */
[C---:B------:R-:W-:Y:S01]  /*3890*/  FMUL.FTZ R168, R160.reuse, R167 ;  /* 0x000000a7a0a87220 */ /* 0x040fe20000410000 */
[----:B------:R-:W-:Y:S02]  /*38a0*/  HADD2.F32 R158, -RZ, R158.H0_H0 ;  /* 0x2000009eff9e7230 */ /* 0x000fe40000004100 */
[----:B------:R-:W-:Y:S01]  /*38b0*/  FFMA.FTZ R80, R160, R163, -R169 ;  /* 0x000000a3a0507223 */ /* 0x000fe200000108a9 */
[----:B------:R-:W-:Y:S02]  /*38c0*/  HADD2.F32 R160, -RZ, R161.H1_H1 ;  /* 0x300000a1ffa07230 */ /* 0x000fe40000004100 */
[-C--:B------:R-:W-:Y:S01]  /*38d0*/  FMUL.FTZ R167, R81, R166.reuse ;  /* 0x000000a651a77220 */ /* 0x080fe20000410000 */
[----:B------:R-:W-:Y:S01]  /*38e0*/  F2FP.F16.E4M3.UNPACK_B R51, R51 ;  /* 0x00000033ff33723e */ /* 0x000fe200020006ff */
[C---:B------:R-:W-:Y:S01]  /*38f0*/  FMUL.FTZ R166, R158.reuse, R166 ;  /* 0x000000a69ea67220 */ /* 0x040fe20000410000 */
[----:B------:R-:W-:Y:S01]  /*3900*/  F2FP.F16.E4M3.UNPACK_B R50, R50 ;  /* 0x00000032ff32723e */ /* 0x000fe200020006ff */
[----:B------:R-:W-:Y:S01]  /*3910*/  FFMA.FTZ R167, R158, R160, -R167 ;  /* 0x000000a09ea77223 */ /* 0x000fe200000108a7 */
[----:B------:R-:W-:-:S02]  /*3920*/  HADD2.F32 R164, -RZ, R164.H0_H0 ;  /* 0x200000a4ffa47230 */ /* 0x000fc40000004100 */
[----:B------:R-:W-:Y:S01]  /*3930*/  FFMA.FTZ R166, R81, R160, R166 ;  /* 0x000000a051a67223 */ /* 0x000fe200000100a6 */
[--C-:B------:R-:W-:Y:S02]  /*3940*/  HADD2.F32 R81, -RZ, R51.reuse.H0_H0 ;  /* 0x20000033ff517230 */ /* 0x100fe40000004100 */
[----:B------:R-:W-:Y:S01]  /*3950*/  FFMA.FTZ R163, R159, R163, R168 ;  /* 0x000000a39fa37223 */ /* 0x000fe200000100a8 */
[----:B------:R-:W-:Y:S01]  /*3960*/  HADD2.F32 R158, -RZ, R51.H1_H1 ;  /* 0x30000033ff9e7230 */ /* 0x000fe20000004100 */
[----:B------:R-:W-:Y:S01]  /*3970*/  F2FP.SATFINITE.E4M3.F32.PACK_AB_MERGE_C R49, R49, R48, R153 ;  /* 0x000000303131723e */ /* 0x000fe20004807099 */
[--C-:B------:R-:W-:Y:S01]  /*3980*/  HADD2.F32 R51, -RZ, R50.reuse.H0_H0 ;  /* 0x20000032ff337230 */ /* 0x100fe20000004100 */
[----:B------:R-:W-:Y:S01]  /*3990*/  F2FP.SATFINITE.E4M3.F32.PACK_AB_MERGE_C R166, R166, R167, RZ ;  /* 0x000000a7a6a6723e */ /* 0x000fe200048070ff */
[----:B------:R-:W-:Y:S02]  /*39a0*/  HADD2.F32 R50, -RZ, R50.H1_H1 ;  /* 0x30000032ff327230 */ /* 0x000fe40000004100 */
[----:B------:R-:W-:Y:S01]  /*39b0*/  FMUL.FTZ R168, R158, R165 ;  /* 0x000000a59ea87220 */ /* 0x000fe20000410000 */
[----:B------:R-:W-:-:S02]  /*39c0*/  HADD2.F32 R162, -RZ, R162.H0_H0 ;  /* 0x200000a2ffa27230 */ /* 0x000fc40000004100 */
[----:B------:R-:W-:Y:S01]  /*39d0*/  FMUL.FTZ R165, R81, R165 ;  /* 0x000000a551a57220 */ /* 0x000fe20000410000 */
[----:B------:R-:W-:Y:S02]  /*39e0*/  HADD2.F32 R161, -RZ, R161.H0_H0 ;  /* 0x200000a1ffa17230 */ /* 0x000fe40000004100 */
[-C--:B------:R-:W-:Y:S01]  /*39f0*/  FMUL.FTZ R160, R50, R164.reuse ;  /* 0x000000a432a07220 */ /* 0x080fe20000410000 */
[----:B------:R-:W-:Y:S01]  /*3a00*/  FMUL.FTZ R159, R51, R164 ;  /* 0x000000a4339f7220 */ /* 0x000fe20000410000 */
[-C--:B------:R-:W-:Y:S01]  /*3a10*/  FFMA.FTZ R168, R81, R162.reuse, -R168 ;  /* 0x000000a251a87223 */ /* 0x080fe200000108a8 */
[----:B------:R-:W-:Y:S01]  /*3a20*/  FFMA.FTZ R165, R158, R162, R165 ;  /* 0x000000a29ea57223 */ /* 0x000fe200000100a5 */
[-C--:B------:R-:W-:Y:S01]  /*3a30*/  FFMA.FTZ R160, R51, R161.reuse, -R160 ;  /* 0x000000a133a07223 */ /* 0x080fe200000108a0 */
[----:B------:R-:W-:Y:S01]  /*3a40*/  FFMA.FTZ R159, R50, R161, R159 ;  /* 0x000000a1329f7223 */ /* 0x000fe2000001009f */
[----:B------:R-:W-:Y:S02]  /*3a50*/  F2FP.SATFINITE.E4M3.F32.PACK_AB_MERGE_C R80, R163, R80, RZ ;  /* 0x00000050a350723e */ /* 0x000fe400048070ff */
[----:B------:R-:W-:-:S02]  /*3a60*/  F2FP.SATFINITE.E4M3.F32.PACK_AB_MERGE_C R48, R83, R82, R157 ;  /* 0x000000525330723e */ /* 0x000fc4000480709d */
[----:B------:R-:W-:Y:S02]  /*3a70*/  F2FP.SATFINITE.E4M3.F32.PACK_AB_MERGE_C R50, R159, R160, R166 ;  /* 0x000000a09f32723e */ /* 0x000fe400048070a6 */
[----:B------:R-:W-:-:S07]  /*3a80*/  F2FP.SATFINITE.E4M3.F32.PACK_AB_MERGE_C R51, R165, R168, R80 ;  /* 0x000000a8a533723e */ /* 0x000fce0004807050 */
.L_x_362:
[----:B------:R-:W-:Y:S05]  /*3a90*/  BSYNC B3 ;  /* 0x0000000000037941 */ /* 0x000fea0003800000 */
.L_x_361:
[----:B------:R-:W-:Y:S02]  /*3aa0*/  ULDC.64 UR4, c[0x0][0x2e8] ;  /* 0x0000ba0000047ab9 */ /* 0x000fe40000000a00 */
[----:B------:R-:W-:-:S04]  /*3ab0*/  IADD3 R80, P2, P6, R155, UR4, R44 ;  /* 0x000000049b507c10 */ /* 0x000fc8000fe5e02c */
[----:B------:R-:W-:-:S05]  /*3ac0*/  IADD3.X R81, R154, UR5, R40, P2, P6 ;  /* 0x000000059a517c10 */ /* 0x000fca00097ec428 */
[----:B--2---:R2:W-:Y:S04]  /*3ad0*/  STG.E.128 desc[UR60][R80.64], R48 ;  /* 0x0000003050007986 */ /* 0x0045e8000c101d3c */
.L_x_360:
[----:B------:R-:W-:Y:S05]  /*3ae0*/  BSYNC B2 ;  /* 0x0000000000027941 */ /* 0x000fea0003800000 */
.L_x_359:
[----:B------:R-:W-:Y:S05]  /*3af0*/  @P1 BRA `(.L_x_358) ;  /* 0x0000000400d01947 */ /* 0x000fea0003800000 */
[----:B------:R-:W-:Y:S01]  /*3b00*/  LOP3.LUT P2, RZ, R229, 0x4, RZ, 0xc0, !PT ;  /* 0x00000004e5ff7812 */ /* 0x000fe2000784c0ff */
[C---:B0-2---:R-:W-:Y:S01]  /*3b10*/  VIADD R49, R152.reuse, 0x40 ;  /* 0x0000004098317836 */ /* 0x045fe20000000000 */
[----:B------:R-:W-:Y:S11]  /*3b20*/  BSSY B2, `(.L_x_363) ;  /* 0x000006d000027945 */ /* 0x000ff60003800000 */
[----:B------:R-:W-:Y:S01]  /*3b30*/  @P2 VIADD R49, R152, 0xffffffc0 ;  /* 0xffffffc098312836 */ /* 0x000fe20000000000 */
[----:B------:R-:W-:-:S03]  /*3b40*/  ISETP.GE.AND P2, PT, R230, R128, PT ;  /* 0x00000080e600720c */ /* 0x000fc60003f46270 */
[----:B------:R-:W-:-:S06]  /*3b50*/  IMAD.IADD R49, R16, 0x1, R49 ;  /* 0x0000000110317824 */ /* 0x000fcc00078e0231 */
[----:B------:R-:W0:Y:S04]  /*3b60*/  LDS.128 R48, [R49+0x20400] ;  /* 0x0204000031307984 */ /* 0x000e280000000c00 */
[----:B------:R-:W-:Y:S05]  /*3b70*/  @P2 BRA `(.L_x_364) ;  /* 0x00000004009c2947 */ /* 0x000fea0003800000 */
[--C-:B------:R-:W-:Y:S02]  /*3b80*/  SHF.R.U32.HI R83, RZ, 0x8, R77.reuse ;  /* 0x00000008ff537819 */ /* 0x100fe4000001164d */
[----:B------:R-:W-:Y:S02]  /*3b90*/  LOP3.LUT R76, R77, 0xff0000ff, RZ, 0xc0, !PT ;  /* 0xff0000ff4d4c7812 */ /* 0x000fe400078ec0ff */
[----:B------:R-:W-:Y:S01]  /*3ba0*/  SHF.R.U32.HI R81, RZ, 0x10, R77 ;  /* 0x00000010ff517819 */ /* 0x000fe2000001164d */
[----:B------:R-:W-:Y:S01]  /*3bb0*/  IMAD.SHL.U32 R77, R83, 0x100, RZ ;  /* 0x00000100534d7824 */ /* 0x000fe200078e00ff */
[--C-:B------:R-:W-:Y:S02]  /*3bc0*/  SHF.R.U32.HI R78, RZ, 0x8, R79.reuse ;  /* 0x00000008ff4e7819 */ /* 0x100fe4000001164f */
[----:B------:R-:W-:Y:S02]  /*3bd0*/  SHF.R.U32.HI R82, RZ, 0x10, R79 ;  /* 0x00000010ff527819 */ /* 0x000fe4000001164f */
[----:B------:R-:W-:-:S02]  /*3be0*/  LOP3.LUT R80, R79, 0xff0000ff, RZ, 0xc0, !PT ;  /* 0xff0000ff4f507812 */ /* 0x000fc400078ec0ff */
[----:B------:R-:W-:Y:S01]  /*3bf0*/  SHF.L.U32 R79, R78, 0x8, RZ ;  /* 0x000000084e4f7819 */ /* 0x000fe200000006ff */
[----:B0-----:R-:W-:Y:S01]  /*3c00*/  IMAD.MOV.U32 R78, RZ, RZ, R48 ;  /* 0x000000ffff4e7224 */ /* 0x001fe200078e0030 */
[----:B------:R-:W-:Y:S01]  /*3c10*/  LOP3.LUT R76, R76, 0xff00, R77, 0xf8, !PT ;  /* 0x0000ff004c4c7812 */ /* 0x000fe200078ef84d */
[----:B------:R-:W-:Y:S01]  /*3c20*/  IMAD.U32 R77, R81, 0x10000, RZ ;  /* 0x00010000514d7824 */ /* 0x000fe200078e00ff */
[----:B------:R-:W-:Y:S01]  /*3c30*/  LOP3.LUT R79, R80, 0xff00, R79, 0xf8, !PT ;  /* 0x0000ff00504f7812 */ /* 0x000fe200078ef84f */
[----:B------:R-:W-:Y:S01]  /*3c40*/  IMAD.U32 R82, R82, 0x10000, RZ ;  /* 0x0001000052527824 */ /* 0x000fe200078e00ff */
[----:B------:R-:W-:Y:S02]  /*3c50*/  F2FP.F16.E4M3.UNPACK_B R48, R49 ;  /* 0x00000031ff30723e */ /* 0x000fe400020006ff */
[----:B------:R-:W-:Y:S02]  /*3c60*/  F2FP.F16.E4M3.UNPACK_B R80, R156.H1 ;  /* 0x0000009cff50723e */ /* 0x000fe400030006ff */
[----:B------:R-:W-:-:S02]  /*3c70*/  LOP3.LUT R76, R76, 0xff0000, R77, 0xf8, !PT ;  /* 0x00ff00004c4c7812 */ /* 0x000fc400078ef84d */
[----:B------:R-:W-:Y:S01]  /*3c80*/  LOP3.LUT R77, R79, 0xff0000, R82, 0xf8, !PT ;  /* 0x00ff00004f4d7812 */ /* 0x000fe200078ef852 */
[----:B------:R-:W-:Y:S01]  /*3c90*/  HADD2.F32 R79, -RZ, R48.H1_H1 ;  /* 0x30000030ff4f7230 */ /* 0x000fe20000004100 */
[----:B------:R-:W-:Y:S01]  /*3ca0*/  F2FP.F16.E4M3.UNPACK_B R82, R138.H1 ;  /* 0x0000008aff52723e */ /* 0x000fe200030006ff */
[----:B------:R-:W-:Y:S01]  /*3cb0*/  HADD2.F32 R153, -RZ, R80.H0_H0 ;  /* 0x20000050ff997230 */ /* 0x000fe20000004100 */
[----:B------:R-:W-:Y:S01]  /*3cc0*/  F2FP.F16.E4M3.UNPACK_B R49, R49.H1 ;  /* 0x00000031ff31723e */ /* 0x000fe200030006ff */
[----:B------:R-:W-:Y:S01]  /*3cd0*/  HADD2.F32 R48, -RZ, R48.H0_H0 ;  /* 0x20000030ff307230 */ /* 0x000fe20000004100 */
[----:B------:R-:W-:Y:S01]  /*3ce0*/  F2FP.F16.E4M3.UNPACK_B R156, R156 ;  /* 0x0000009cff9c723e */ /* 0x000fe200020006ff */
[----:B------:R-:W-:Y:S02]  /*3cf0*/  HADD2.F32 R157, -RZ, R80.H1_H1 ;  /* 0x30000050ff9d7230 */ /* 0x000fe40000004100 */
[----:B------:R-:W-:Y:S01]  /*3d00*/  FMUL.FTZ R159, R79, R153 ;  /* 0x000000994f9f7220 */ /* 0x000fe20000410000 */
[----:B------:R-:W-:-:S02]  /*3d10*/  HADD2.F32 R83, -RZ, R82.H0_H0 ;  /* 0x20000052ff537230 */ /* 0x000fc40000004100 */
[----:B------:R-:W-:Y:S01]  /*3d20*/  FMUL.FTZ R158, R48, R153 ;  /* 0x00000099309e7220 */ /* 0x000fe20000410000 */
[--C-:B------:R-:W-:Y:S01]  /*3d30*/  HADD2.F32 R81, -RZ, R49.reuse.H1_H1 ;  /* 0x30000031ff517230 */ /* 0x100fe20000004100 */
[----:B------:R-:W-:Y:S01]  /*3d40*/  F2FP.F16.E4M3.UNPACK_B R138, R138 ;  /* 0x0000008aff8a723e */ /* 0x000fe200020006ff */
[----:B------:R-:W-:Y:S02]  /*3d50*/  HADD2.F32 R80, -RZ, R49.H0_H0 ;  /* 0x20000031ff507230 */ /* 0x000fe40000004100 */
[----:B------:R-:W-:Y:S01]  /*3d60*/  FFMA.FTZ R49, R79, R83, R158 ;  /* 0x000000534f317223 */ /* 0x000fe2000001009e */
[----:B------:R-:W-:Y:S02]  /*3d70*/  HADD2.F32 R82, -RZ, R82.H1_H1 ;  /* 0x30000052ff527230 */ /* 0x000fe40000004100 */
[CC--:B------:R-:W-:Y:S01]  /*3d80*/  FMUL.FTZ R153, R81.reuse, R157.reuse ;  /* 0x0000009d51997220 */ /* 0x0c0fe20000410000 */
[-C--:B------:R-:W-:Y:S01]  /*3d90*/  F2FP.F16.E4M3.UNPACK_B R79, R78.reuse.H1 ;  /* 0x0000004eff4f723e */ /* 0x080fe200030006ff */
[----:B------:R-:W-:Y:S01]  /*3da0*/  FMUL.FTZ R160, R80, R157 ;  /* 0x0000009d50a07220 */ /* 0x000fe20000410000 */
[----:B------:R-:W-:Y:S01]  /*3db0*/  F2FP.F16.E4M3.UNPACK_B R78, R78 ;  /* 0x0000004eff4e723e */ /* 0x000fe200020006ff */
[----:B------:R-:W-:Y:S01]  /*3dc0*/  FFMA.FTZ R48, R48, R83, -R159 ;  /* 0x0000005330307223 */ /* 0x000fe2000001089f */
[-C--:B------:R-:W-:Y:S01]  /*3dd0*/  FFMA.FTZ R157, R80, R82.reuse, -R153 ;  /* 0x00000052509d7223 */ /* 0x080fe20000010899 */
[----:B------:R-:W-:Y:S01]  /*3de0*/  FFMA.FTZ R162, R81, R82, R160 ;  /* 0x0000005251a27223 */ /* 0x000fe200000100a0 */
[----:B------:R-:W-:Y:S01]  /*3df0*/  HADD2.F32 R83, -RZ, R156.H1_H1 ;  /* 0x3000009cff537230 */ /* 0x000fe20000004100 */
[----:B------:R-:W-:Y:S01]  /*3e00*/  F2FP.F16.E4M3.UNPACK_B R159, R77.H1 ;  /* 0x0000004dff9f723e */ /* 0x000fe200030006ff */
[----:B------:R-:W-:-:S02]  /*3e10*/  HADD2.F32 R81, -RZ, R79.H0_H0 ;  /* 0x2000004fff517230 */ /* 0x000fc40000004100 */
[----:B------:R-:W-:Y:S02]  /*3e20*/  HADD2.F32 R82, -RZ, R79.H1_H1 ;  /* 0x3000004fff527230 */ /* 0x000fe40000004100 */
[----:B------:R-:W-:Y:S02]  /*3e30*/  HADD2.F32 R156, -RZ, R156.H0_H0 ;  /* 0x2000009cff9c7230 */ /* 0x000fe40000004100 */
[-C--:B------:R-:W-:Y:S01]  /*3e40*/  FMUL.FTZ R153, R81, R83.reuse ;  /* 0x0000005351997220 */ /* 0x080fe20000410000 */
[--C-:B------:R-:W-:Y:S02]  /*3e50*/  HADD2.F32 R80, -RZ, R78.reuse.H1_H1 ;  /* 0x3000004eff507230 */ /* 0x100fe40000004100 */
[----:B------:R-:W-:Y:S01]  /*3e60*/  FMUL.FTZ R160, R82, R83 ;  /* 0x0000005352a07220 */ /* 0x000fe20000410000 */
[----:B------:R-:W-:Y:S02]  /*3e70*/  HADD2.F32 R79, -RZ, R78.H0_H0 ;  /* 0x2000004eff4f7230 */ /* 0x000fe40000004100 */
[----:B------:R-:W-:-:S02]  /*3e80*/  HADD2.F32 R78, -RZ, R138.H1_H1 ;  /* 0x3000008aff4e7230 */ /* 0x000fc40000004100 */
[-C--:B------:R-:W-:Y:S01]  /*3e90*/  FMUL.FTZ R158, R80, R156.reuse ;  /* 0x0000009c509e7220 */ /* 0x080fe20000410000 */
[----:B------:R-:W-:Y:S02]  /*3ea0*/  HADD2.F32 R138, -RZ, R138.H0_H0 ;  /* 0x2000008aff8a7230 */ /* 0x000fe40000004100 */
[----:B------:R-:W-:Y:S01]  /*3eb0*/  FMUL.FTZ R83, R79, R156 ;  /* 0x0000009c4f537220 */ /* 0x000fe20000410000 */
[--C-:B------:R-:W-:Y:S02]  /*3ec0*/  HADD2.F32 R161, -RZ, R159.reuse.H1_H1 ;  /* 0x3000009fffa17230 */ /* 0x100fe40000004100 */
[-C--:B------:R-:W-:Y:S01]  /*3ed0*/  FFMA.FTZ R81, R81, R78.reuse, -R160 ;  /* 0x0000004e51517223 */ /* 0x080fe200000108a0 */
[----:B------:R-:W-:Y:S01]  /*3ee0*/  FFMA.FTZ R82, R82, R78, R153 ;  /* 0x0000004e52527223 */ /* 0x000fe20000010099 */
[-C--:B------:R-:W-:Y:S01]  /*3ef0*/  FFMA.FTZ R78, R79, R138.reuse, -R158 ;  /* 0x0000008a4f4e7223 */ /* 0x080fe2000001089e */
[----:B------:R-:W-:Y:S01]  /*3f00*/  FFMA.FTZ R79, R80, R138, R83 ;  /* 0x0000008a504f7223 */ /* 0x000fe20000010053 */
[----:B------:R-:W-:Y:S01]  /*3f10*/  F2FP.F16.E4M3.UNPACK_B R83, R51.H1 ;  /* 0x00000033ff53723e */ /* 0x000fe200030006ff */
[----:B------:R-:W-:Y:S01]  /*3f20*/  HADD2.F32 R159, -RZ, R159.H0_H0 ;  /* 0x2000009fff9f7230 */ /* 0x000fe20000004100 */
[----:B------:R-:W-:-:S02]  /*3f30*/  F2FP.SATFINITE.E4M3.F32.PACK_AB_MERGE_C R81, R82, R81, RZ ;  /* 0x000000515251723e */ /* 0x000fc400048070ff */
[----:B------:R-:W-:Y:S01]  /*3f40*/  F2FP.F16.E4M3.UNPACK_B R82, R50.H1 ;  /* 0x00000032ff52723e */ /* 0x000fe200030006ff */
[--C-:B------:R-:W-:Y:S01]  /*3f50*/  HADD2.F32 R138, -RZ, R83.reuse.H0_H0 ;  /* 0x20000053ff8a7230 */ /* 0x100fe20000004100 */
[----:B------:R-:W-:Y:S01]  /*3f60*/  F2FP.F16.E4M3.UNPACK_B R158, R77 ;  /* 0x0000004dff9e723e */ /* 0x000fe200020006ff */
[----:B------:R-:W-:Y:S01]  /*3f70*/  HADD2.F32 R83, -RZ, R83.H1_H1 ;  /* 0x30000053ff537230 */ /* 0x000fe20000004100 */
[-C--:B------:R-:W-:Y:S01]  /*3f80*/  F2FP.F16.E4M3.UNPACK_B R153, R76.reuse ;  /* 0x0000004cff99723e */ /* 0x080fe200020006ff */
[----:B------:R-:W-:Y:S01]  /*3f90*/  HADD2.F32 R77, -RZ, R82.H1_H1 ;  /* 0x30000052ff4d7230 */ /* 0x000fe20000004100 */
[----:B------:R-:W-:Y:S01]  /*3fa0*/  F2FP.SATFINITE.E4M3.F32.PACK_AB_MERGE_C R80, R162, R157, RZ ;  /* 0x0000009da250723e */ /* 0x000fe200048070ff */
[----:B------:R-:W-:Y:S01]  /*3fb0*/  HADD2.F32 R160, -RZ, R158.H1_H1 ;  /* 0x3000009effa07230 */ /* 0x000fe20000004100 */
[----:B------:R-:W-:Y:S01]  /*3fc0*/  F2FP.F16.E4M3.UNPACK_B R156, R76.H1 ;  /* 0x0000004cff9c723e */ /* 0x000fe200030006ff */
[----:B------:R-:W-:Y:S02]  /*3fd0*/  HADD2.F32 R82, -RZ, R82.H0_H0 ;  /* 0x20000052ff527230 */ /* 0x000fe40000004100 */
[-C--:B------:R-:W-:Y:S01]  /*3fe0*/  FMUL.FTZ R163, R83, R161.reuse ;  /* 0x000000a153a37220 */ /* 0x080fe20000410000 */
[----:B------:R-:W-:Y:S01]  /*3ff0*/  FMUL.FTZ R162, R138, R161 ;  /* 0x000000a18aa27220 */ /* 0x000fe20000410000 */
[----:B------:R-:W-:-:S02]  /*4000*/  HADD2.F32 R76, -RZ, R153.H1_H1 ;  /* 0x30000099ff4c7230 */ /* 0x000fc40000004100 */
[CC--:B------:R-:W-:Y:S01]  /*4010*/  FMUL.FTZ R161, R77.reuse, R160.reuse ;  /* 0x000000a04da17220 */ /* 0x0c0fe20000410000 */
[----:B------:R-:W-:Y:S01]  /*4020*/  F2FP.F16.E4M3.UNPACK_B R51, R51 ;  /* 0x00000033ff33723e */ /* 0x000fe200020006ff */
[C---:B------:R-:W-:Y:S01]  /*4030*/  FMUL.FTZ R160, R82.reuse, R160 ;  /* 0x000000a052a07220 */ /* 0x040fe20000410000 */
[----:B------:R-:W-:Y:S01]  /*4040*/  F2FP.F16.E4M3.UNPACK_B R50, R50 ;  /* 0x00000032ff32723e */ /* 0x000fe200020006ff */
[-C--:B------:R-:W-:Y:S01]  /*4050*/  FFMA.FTZ R161, R82, R76.reuse, -R161 ;  /* 0x0000004c52a17223 */ /* 0x080fe200000108a1 */
[----:B------:R-:W-:Y:S02]  /*4060*/  HADD2.F32 R157, -RZ, R156.H1_H1 ;  /* 0x3000009cff9d7230 */ /* 0x000fe40000004100 */
[----:B------:R-:W-:Y:S01]  /*4070*/  FFMA.FTZ R160, R77, R76, R160 ;  /* 0x0000004c4da07223 */ /* 0x000fe200000100a0 */
[--C-:B------:R-:W-:Y:S01]  /*4080*/  HADD2.F32 R76, -RZ, R51.reuse.H0_H0 ;  /* 0x20000033ff4c7230 */ /* 0x100fe20000004100 */
[----:B------:R-:W-:Y:S01]  /*4090*/  F2FP.SATFINITE.E4M3.F32.PACK_AB_MERGE_C R49, R49, R48, R80 ;  /* 0x000000303131723e */ /* 0x000fe20004807050 */
[----:B------:R-:W-:-:S02]  /*40a0*/  HADD2.F32 R77, -RZ, R51.H1_H1 ;  /* 0x30000033ff4d7230 */ /* 0x000fc40000004100 */
[-C--:B------:R-:W-:Y:S01]  /*40b0*/  FFMA.FTZ R163, R138, R157.reuse, -R163 ;  /* 0x0000009d8aa37223 */ /* 0x080fe200000108a3 */
[--C-:B------:R-:W-:Y:S02]  /*40c0*/  HADD2.F32 R51, -RZ, R50.reuse.H0_H0 ;  /* 0x20000032ff337230 */ /* 0x100fe40000004100 */
[----:B------:R-:W-:Y:S01]  /*40d0*/  FFMA.FTZ R162, R83, R157, R162 ;  /* 0x0000009d53a27223 */ /* 0x000fe200000100a2 */
[----:B------:R-:W-:Y:S02]  /*40e0*/  HADD2.F32 R50, -RZ, R50.H1_H1 ;  /* 0x30000032ff327230 */ /* 0x000fe40000004100 */
[-C--:B------:R-:W-:Y:S01]  /*40f0*/  FMUL.FTZ R157, R77, R159.reuse ;  /* 0x0000009f4d9d7220 */ /* 0x080fe20000410000 */
[----:B------:R-:W-:Y:S02]  /*4100*/  HADD2.F32 R158, -RZ, R158.H0_H0 ;  /* 0x2000009eff9e7230 */ /* 0x000fe40000004100 */
[----:B------:R-:W-:Y:S01]  /*4110*/  FMUL.FTZ R138, R76, R159 ;  /* 0x0000009f4c8a7220 */ /* 0x000fe20000410000 */
[----:B------:R-:W-:Y:S01]  /*4120*/  HADD2.F32 R156, -RZ, R156.H0_H0 ;  /* 0x2000009cff9c7230 */ /* 0x000fe20000004100 */
[----:B------:R-:W-:Y:S01]  /*4130*/  F2FP.SATFINITE.E4M3.F32.PACK_AB_MERGE_C R160, R160, R161, RZ ;  /* 0x000000a1a0a0723e */ /* 0x000fe200048070ff */
[----:B------:R-:W-:-:S02]  /*4140*/  HADD2.F32 R153, -RZ, R153.H0_H0 ;  /* 0x20000099ff997230 */ /* 0x000fc40000004100 */
[-C--:B------:R-:W-:Y:S01]  /*4150*/  FMUL.FTZ R82, R50, R158.reuse ;  /* 0x0000009e32527220 */ /* 0x080fe20000410000 */
[----:B------:R-:W-:Y:S01]  /*4160*/  FMUL.FTZ R83, R51, R158 ;  /* 0x0000009e33537220 */ /* 0x000fe20000410000 */
[-C--:B------:R-:W-:Y:S01]  /*4170*/  FFMA.FTZ R157, R76, R156.reuse, -R157 ;  /* 0x0000009c4c9d7223 */ /* 0x080fe2000001089d */
[----:B------:R-:W-:Y:S01]  /*4180*/  FFMA.FTZ R138, R77, R156, R138 ;  /* 0x0000009c4d8a7223 */ /* 0x000fe2000001008a */
[-C--:B------:R-:W-:Y:S01]  /*4190*/  FFMA.FTZ R82, R51, R153.reuse, -R82 ;  /* 0x0000009933527223 */ /* 0x080fe20000010852 */
[----:B------:R-:W-:Y:S01]  /*41a0*/  FFMA.FTZ R83, R50, R153, R83 ;  /* 0x0000009932537223 */ /* 0x000fe20000010053 */
[----:B------:R-:W-:Y:S02]  /*41b0*/  F2FP.SATFINITE.E4M3.F32.PACK_AB_MERGE_C R162, R162, R163, RZ ;  /* 0x000000a3a2a2723e */ /* 0x000fe400048070ff */
[----:B------:R-:W-:Y:S02]  /*41c0*/  F2FP.SATFINITE.E4M3.F32.PACK_AB_MERGE_C R48, R79, R78, R81 ;  /* 0x0000004e4f30723e */ /* 0x000fe40004807051 */
[----:B------:R-:W-:-:S02]  /*41d0*/  F2FP.SATFINITE.E4M3.F32.PACK_AB_MERGE_C R50, R83, R82, R160 ;  /* 0x000000525332723e */ /* 0x000fc400048070a0 */
[----:B------:R-:W-:-:S07]  /*41e0*/  F2FP.SATFINITE.E4M3.F32.PACK_AB_MERGE_C R51, R138, R157, R162 ;  /* 0x0000009d8a33723e */ /* 0x000fce00048070a2 */
.L_x_364:
[----:B------:R-:W-:Y:S05]  /*41f0*/  BSYNC B2 ;  /* 0x0000000000027941 */ /* 0x000fea0003800000 */
.L_x_363:
[----:B------:R-:W-:Y:S02]  /*4200*/  ULDC.64 UR4, c[0x0][0x2e8] ;  /* 0x0000ba0000047ab9 */ /* 0x000fe40000000a00 */
[----:B------:R-:W-:-:S04]  /*4210*/  IADD3 R76, P2, P6, R41, UR4, R155 ;  /* 0x00000004294c7c10 */ /* 0x000fc8000fe5e09b */
[----:B------:R-:W-:-:S05]  /*4220*/  IADD3.X R77, R107, UR5, R154, P2, P6 ;  /* 0x000000056b4d7c10 */ /* 0x000fca00097ec49a */
[----:B0-----:R3:W-:Y:S04]  /*4230*/  STG.E.128 desc[UR60][R76.64], R48 ;  /* 0x000000304c007986 */ /* 0x0017e8000c101d3c */
.L_x_358:
[----:B------:R-:W-:Y:S05]  /*4240*/  BSYNC B1 ;  /* 0x0000000000017941 */ /* 0x000fea0003800000 */
.L_x_357:
[----:B------:R-:W-:Y:S04]  /*4250*/  BSSY B1, `(.L_x_365) ;  /* 0x00000ed000017945 */ /* 0x000fe80003800000 */
[----:B------:R-:W-:Y:S05]  /*4260*/  @P3 BRA `(.L_x_366) ;  /* 0x0000000c00ac3947 */ /* 0x000fea0003800000 */
[----:B---3--:R-:W-:Y:S01]  /*4270*/  IADD3 R77, P2, P3, R134, R126, R18 ;  /* 0x0000007e864d7210 */ /* 0x008fe20007b5e012 */
[----:B------:R-:W-:Y:S03]  /*4280*/  BSSY B2, `(.L_x_367) ;  /* 0x0000074000027945 */ /* 0x000fe60003800000 */
[----:B------:R-:W-:Y:S01]  /*4290*/  IADD3.X R76, R15, R129, R19, P2, P3 ;  /* 0x000000810f4c7210 */ /* 0x000fe200017e6413 */
[----:B------:R-:W-:Y:S08]  /*42a0*/  @P0 BRA `(.L_x_368) ;  /* 0x0000000400c40947 */ /* 0x000ff00003800000 */
[----:B0-2---:R0:W2:Y:S01]  /*42b0*/  LDS.128 R48, [R118+0x22400] ;  /* 0x0224000076307984 */ /* 0x0050a20000000c00 */
[----:B------:R-:W-:Y:S01]  /*42c0*/  ISETP.GE.AND P2, PT, R22, R128, PT ;  /* 0x000000801600720c */ /* 0x000fe20003f46270 */
[----:B------:R-:W-:-:S12]  /*42d0*/  BSSY B3, `(.L_x_369) ;  /* 0x000006a000037945 */ /* 0x000fd80003800000 */
[----:B0-----:R-:W-:Y:S05]  /*42e0*/  @P2 BRA `(.L_x_370) ;  /* 0x0000000400a02947 */ /* 0x001fea0003800000 */
[----:B------:R-:W-:Y:S02]  /*42f0*/  SHF.R.U32.HI R74, RZ, 0x8, R73 ;  /* 0x00000008ff4a7819 */ /* 0x000fe40000011649 */
[--C-:B------:R-:W-:Y:S02]  /*4300*/  SHF.R.U32.HI R79, RZ, 0x8, R75.reuse ;  /* 0x00000008ff4f7819 */ /* 0x100fe4000001164b */
[----:B------:R-:W-:Y:S02]  /*4310*/  LOP3.LUT R78, R75, 0xff0000ff, RZ, 0xc0, !PT ;  /* 0xff0000ff4b4e7812 */ /* 0x000fe400078ec0ff */
[----:B------:R-:W-:Y:S01]  /*4320*/  SHF.R.U32.HI R80, RZ, 0x10, R75 ;  /* 0x00000010ff507819 */ /* 0x000fe2000001164b */
[----:B------:R-:W-:Y:S01]  /*4330*/  IMAD.SHL.U32 R75, R74, 0x100, RZ ;  /* 0x000001004a4b7824 */ /* 0x000fe200078e00ff */
[----:B------:R-:W-:Y:S01]  /*4340*/  LOP3.LUT R72, R73, 0xff0000ff, RZ, 0xc0, !PT ;  /* 0xff0000ff49487812 */ /* 0x000fe200078ec0ff */
[----:B------:R-:W-:Y:S01]  /*4350*/  IMAD.SHL.U32 R79, R79, 0x100, RZ ;  /* 0x000001004f4f7824 */ /* 0x000fe200078e00ff */
[----:B------:R-:W-:Y:S01]  /*4360*/  SHF.R.U32.HI R81, RZ, 0x10, R73 ;  /* 0x00000010ff517819 */ /* 0x000fe20000011649 */
[----:B--2---:R-:W-:Y:S01]  /*4370*/  IMAD.MOV.U32 R73, RZ, RZ, R49 ;  /* 0x000000ffff497224 */ /* 0x004fe200078e0031 */
[----:B------:R-:W-:Y:S01]  /*4380*/  LOP3.LUT R49, R72, 0xff00, R75, 0xf8, !PT ;  /* 0x0000ff0048317812 */ /* 0x000fe200078ef84b */
[----:B------:R-:W-:Y:S01]  /*4390*/  IMAD.MOV.U32 R74, RZ, RZ, R48 ;  /* 0x000000ffff4a7224 */ /* 0x000fe200078e0030 */
[----:B------:R-:W-:Y:S01]  /*43a0*/  LOP3.LUT R79, R78, 0xff00, R79, 0xf8, !PT ;  /* 0x0000ff004e4f7812 */ /* 0x000fe200078ef84f */
[----:B------:R-:W-:Y:S01]  /*43b0*/  IMAD.U32 R80, R80, 0x10000, RZ ;  /* 0x0001000050507824 */ /* 0x000fe200078e00ff */
[----:B------:R-:W-:-:S02]  /*43c0*/  SHF.L.U32 R72, R81, 0x10, RZ ;  /* 0x0000001051487819 */ /* 0x000fc400000006ff */
        /* <DEDUP_REMOVED lines=22> */
[----:B------:R-:W-:Y:S01]  /*4530*/  HADD2.F32 R81, -RZ, R150.H1_H1 ;  /* 0x30000096ff517230 */ /* 0x000fe20000004100 */
[----:B------:R-:W-:Y:S01]  /*4540*/  F2FP.F16.E4M3.UNPACK_B R74, R74 ;  /* 0x0000004aff4a723e */ /* 0x000fe200020006ff */
[-C--:B------:R-:W-:Y:S01]  /*4550*/  FFMA.FTZ R153, R78, R80.reuse, -R153 ;  /* 0x000000504e997223 */ /* 0x080fe20000010899 */
[----:B------:R-:W-:Y:S01]  /*4560*/  FFMA.FTZ R154, R79, R80, R138 ;  /* 0x000000504f9a7223 */ /* 0x000fe2000001008a */
[----:B------:R-:W-:Y:S01]  /*4570*/  F2FP.F16.E4M3.UNPACK_B R151, R151 ;  /* 0x00000097ff97723e */ /* 0x000fe200020006ff */
[----:B------:R-:W-:-:S02]  /*4580*/  HADD2.F32 R80, -RZ, R75.H1_H1 ;  /* 0x3000004bff507230 */ /* 0x000fc40000004100 */
[----:B------:R-:W-:Y:S01]  /*4590*/  HADD2.F32 R79, -RZ, R75.H0_H0 ;  /* 0x2000004bff4f7230 */ /* 0x000fe20000004100 */
[----:B------:R-:W-:Y:S01]  /*45a0*/  F2FP.SATFINITE.E4M3.F32.PACK_AB_MERGE_C R158, R154, R153, RZ ;  /* 0x000000999a9e723e */ /* 0x000fe200048070ff */
[--C-:B------:R-:W-:Y:S02]  /*45b0*/  HADD2.F32 R75, -RZ, R74.reuse.H0_H0 ;  /* 0x2000004aff4b7230 */ /* 0x100fe40000004100 */
[-C--:B------:R-:W-:Y:S01]  /*45c0*/  FMUL.FTZ R138, R80, R81.reuse ;  /* 0x00000051508a7220 */ /* 0x080fe20000410000 */
[----:B------:R-:W-:Y:S02]  /*45d0*/  HADD2.F32 R78, -RZ, R74.H1_H1 ;  /* 0x3000004aff4e7230 */ /* 0x000fe40000004100 */
[----:B------:R-:W-:Y:S01]  /*45e0*/  FMUL.FTZ R83, R79, R81 ;  /* 0x000000514f537220 */ /* 0x000fe20000410000 */
[----:B------:R-:W-:Y:S02]  /*45f0*/  HADD2.F32 R74, -RZ, R151.H1_H1 ;  /* 0x30000097ff4a7230 */ /* 0x000fe40000004100 */
[----:B------:R-:W-:-:S02]  /*4600*/  HADD2.F32 R150, -RZ, R150.H0_H0 ;  /* 0x20000096ff967230 */ /* 0x000fc40000004100 */
[----:B------:R-:W-:Y:S02]  /*4610*/  HADD2.F32 R151, -RZ, R151.H0_H0 ;  /* 0x20000097ff977230 */ /* 0x000fe40000004100 */
[-C--:B------:R-:W-:Y:S01]  /*4620*/  FFMA.FTZ R138, R79, R74.reuse, -R138 ;  /* 0x0000004a4f8a7223 */ /* 0x080fe2000001088a */
[----:B------:R-:W-:Y:S01]  /*4630*/  FFMA.FTZ R83, R80, R74, R83 ;  /* 0x0000004a50537223 */ /* 0x000fe20000010053 */
[CC--:B------:R-:W-:Y:S01]  /*4640*/  FMUL.FTZ R82, R78.reuse, R150.reuse ;  /* 0x000000964e527220 */ /* 0x0c0fe20000410000 */
[C---:B------:R-:W-:Y:S01]  /*4650*/  FMUL.FTZ R81, R75.reuse, R150 ;  /* 0x000000964b517220 */ /* 0x040fe20000410000 */
[----:B------:R-:W-:Y:S02]  /*4660*/  F2FP.F16.E4M3.UNPACK_B R79, R51.H1 ;  /* 0x00000033ff4f723e */ /* 0x000fe400030006ff */
[----:B------:R-:W-:Y:S01]  /*4670*/  F2FP.F16.E4M3.UNPACK_B R150, R72.H1 ;  /* 0x00000048ff96723e */ /* 0x000fe200030006ff */
[-C--:B------:R-:W-:Y:S01]  /*4680*/  FFMA.FTZ R74, R75, R151.reuse, -R82 ;  /* 0x000000974b4a7223 */ /* 0x080fe20000010852 */
[----:B------:R-:W-:Y:S01]  /*4690*/  FFMA.FTZ R75, R78, R151, R81 ;  /* 0x000000974e4b7223 */ /* 0x000fe20000010051 */
[----:B------:R-:W-:Y:S01]  /*46a0*/  F2FP.SATFINITE.E4M3.F32.PACK_AB_MERGE_C R157, R83, R138, RZ ;  /* 0x0000008a539d723e */ /* 0x000fe200048070ff */
[--C-:B------:R-:W-:Y:S01]  /*46b0*/  HADD2.F32 R80, -RZ, R79.reuse.H0_H0 ;  /* 0x2000004fff507230 */ /* 0x100fe20000004100 */
[-C--:B------:R-:W-:Y:S01]  /*46c0*/  F2FP.F16.E4M3.UNPACK_B R82, R49.reuse.H1 ;  /* 0x00000031ff52723e */ /* 0x080fe200030006ff */
[----:B------:R-:W-:Y:S01]  /*46d0*/  HADD2.F32 R79, -RZ, R79.H1_H1 ;  /* 0x3000004fff4f7230 */ /* 0x000fe20000004100 */
[----:B------:R-:W-:Y:S01]  /*46e0*/  F2FP.F16.E4M3.UNPACK_B R78, R50.H1 ;  /* 0x00000032ff4e723e */ /* 0x000fe200030006ff */
[----:B------:R-:W-:Y:S01]  /*46f0*/  HADD2.F32 R153, -RZ, R150.H1_H1 ;  /* 0x30000096ff997230 */ /* 0x000fe20000004100 */
[----:B------:R-:W-:Y:S01]  /*4700*/  F2FP.F16.E4M3.UNPACK_B R138, R72 ;  /* 0x00000048ff8a723e */ /* 0x000fe200020006ff */
[----:B------:R-:W-:Y:S01]  /*4710*/  HADD2.F32 R83, -RZ, R82.H1_H1 ;  /* 0x30000052ff537230 */ /* 0x000fe20000004100 */
[----:B------:R-:W-:Y:S01]  /*4720*/  F2FP.F16.E4M3.UNPACK_B R81, R49 ;  /* 0x00000031ff51723e */ /* 0x000fe200020006ff */
[----:B------:R-:W-:-:S02]  /*4730*/  HADD2.F32 R72, -RZ, R78.H1_H1 ;  /* 0x3000004eff487230 */ /* 0x000fc40000004100 */
[-C--:B------:R-:W-:Y:S01]  /*4740*/  FMUL.FTZ R49, R79, R153.reuse ;  /* 0x000000994f317220 */ /* 0x080fe20000410000 */
[----:B------:R-:W-:Y:S02]  /*4750*/  HADD2.F32 R151, -RZ, R138.H1_H1 ;  /* 0x3000008aff977230 */ /* 0x000fe40000004100 */
[C---:B------:R-:W-:Y:S01]  /*4760*/  FMUL.FTZ R156, R80.reuse, R153 ;  /* 0x00000099509c7220 */ /* 0x040fe20000410000 */
[----:B------:R-:W-:Y:S02]  /*4770*/  HADD2.F32 R78, -RZ, R78.H0_H0 ;  /* 0x2000004eff4e7230 */ /* 0x000fe40000004100 */
[----:B------:R-:W-:Y:S01]  /*4780*/  FFMA.FTZ R154, R80, R83, -R49 ;  /* 0x00000053509a7223 */ /* 0x000fe20000010831 */
[----:B------:R-:W-:Y:S02]  /*4790*/  HADD2.F32 R49, -RZ, R81.H1_H1 ;  /* 0x30000051ff317230 */ /* 0x000fe40000004100 */
[----:B------:R-:W-:Y:S01]  /*47a0*/  FMUL.FTZ R153, R72, R151 ;  /* 0x0000009748997220 */ /* 0x000fe20000410000 */
        /* <DEDUP_REMOVED lines=8> */
[----:B------:R-:W-:Y:S02]  /*4830*/  HADD2.F32 R51, -RZ, R51.H1_H1 ;  /* 0x30000033ff337230 */ /* 0x000fe40000004100 */
[--C-:B------:R-:W-:Y:S01]  /*4840*/  HADD2.F32 R49, -RZ, R50.reuse.H0_H0 ;  /* 0x20000032ff317230 */ /* 0x100fe20000004100 */
[----:B------:R-:W-:Y:S01]  /*4850*/  F2FP.SATFINITE.E4M3.F32.PACK_AB_MERGE_C R80, R80, R153, RZ ;  /* 0x000000995050723e */ /* 0x000fe200048070ff */
[----:B------:R-:W-:Y:S02]  /*4860*/  HADD2.F32 R50, -RZ, R50.H1_H1 ;  /* 0x30000032ff327230 */ /* 0x000fe40000004100 */
[----:B------:R-:W-:Y:S01]  /*4870*/  FMUL.FTZ R83, R51, R150 ;  /* 0x0000009633537220 */ /* 0x000fe20000410000 */
[----:B------:R-:W-:-:S02]  /*4880*/  HADD2.F32 R138, -RZ, R138.H0_H0 ;  /* 0x2000008aff8a7230 */ /* 0x000fc40000004100 */
[----:B------:R-:W-:Y:S01]  /*4890*/  FMUL.FTZ R150, R72, R150 ;  /* 0x0000009648967220 */ /* 0x000fe20000410000 */
[----:B------:R-:W-:Y:S01]  /*48a0*/  HADD2.F32 R82, -RZ, R82.H0_H0 ;  /* 0x20000052ff527230 */ /* 0x000fe20000004100 */
[----:B------:R-:W-:Y:S01]  /*48b0*/  F2FP.SATFINITE.E4M3.F32.PACK_AB_MERGE_C R154, R155, R154, RZ ;  /* 0x0000009a9b9a723e */ /* 0x000fe200048070ff */
[----:B------:R-:W-:Y:S02]  /*48c0*/  HADD2.F32 R81, -RZ, R81.H0_H0 ;  /* 0x20000051ff517230 */ /* 0x000fe40000004100 */
[-C--:B------:R-:W-:Y:S01]  /*48d0*/  FMUL.FTZ R78, R50, R138.reuse ;  /* 0x0000008a324e7220 */ /* 0x080fe20000410000 */
[----:B------:R-:W-:Y:S01]  /*48e0*/  FMUL.FTZ R79, R49, R138 ;  /* 0x0000008a314f7220 */ /* 0x000fe20000410000 */
[-C--:B------:R-:W-:Y:S01]  /*48f0*/  FFMA.FTZ R83, R72, R82.reuse, -R83 ;  /* 0x0000005248537223 */ /* 0x080fe20000010853 */
[----:B------:R-:W-:Y:S01]  /*4900*/  FFMA.FTZ R150, R51, R82, R150 ;  /* 0x0000005233967223 */ /* 0x000fe20000010096 */
[-C--:B------:R-:W-:Y:S01]  /*4910*/  FFMA.FTZ R78, R49, R81.reuse, -R78 ;  /* 0x00000051314e7223 */ /* 0x080fe2000001084e */
[----:B------:R-:W-:Y:S01]  /*4920*/  FFMA.FTZ R79, R50, R81, R79 ;  /* 0x00000051324f7223 */ /* 0x000fe2000001004f */
[----:B------:R-:W-:-:S02]  /*4930*/  F2FP.SATFINITE.E4M3.F32.PACK_AB_MERGE_C R49, R73, R48, R158 ;  /* 0x000000304931723e */ /* 0x000fc4000480709e */
[----:B------:R-:W-:Y:S02]  /*4940*/  F2FP.SATFINITE.E4M3.F32.PACK_AB_MERGE_C R48, R75, R74, R157 ;  /* 0x0000004a4b30723e */ /* 0x000fe4000480709d */
[----:B------:R-:W-:Y:S02]  /*4950*/  F2FP.SATFINITE.E4M3.F32.PACK_AB_MERGE_C R50, R79, R78, R80 ;  /* 0x0000004e4f32723e */ /* 0x000fe40004807050 */
[----:B------:R-:W-:-:S07]  /*4960*/  F2FP.SATFINITE.E4M3.F32.PACK_AB_MERGE_C R51, R150, R83, R154 ;  /* 0x000000539633723e */ /* 0x000fce000480709a */
.L_x_370:
[----:B------:R-:W-:Y:S05]  /*4970*/  BSYNC B3 ;  /* 0x0000000000037941 */ /* 0x000fea0003800000 */
.L_x_369:
[----:B------:R-:W-:Y:S02]  /*4980*/  ULDC.64 UR4, c[0x0][0x2e8] ;  /* 0x0000ba0000047ab9 */ /* 0x000fe40000000a00 */
[----:B------:R-:W-:-:S04]  /*4990*/  IADD3 R72, P2, P3, R77, UR4, R44 ;  /* 0x000000044d487c10 */ /* 0x000fc8000fb5e02c */
[----:B------:R-:W-:-:S05]  /*49a0*/  IADD3.X R73, R76, UR5, R40, P2, P3 ;  /* 0x000000054c497c10 */ /* 0x000fca00097e6428 */
[----:B--2---:R3:W-:Y:S04]  /*49b0*/  STG.E.128 desc[UR60][R72.64], R48 ;  /* 0x0000003048007986 */ /* 0x0047e8000c101d3c */
.L_x_368:
[----:B------:R-:W-:Y:S05]  /*49c0*/  BSYNC B2 ;  /* 0x0000000000027941 */ /* 0x000fea0003800000 */
.L_x_367:
[----:B------:R-:W-:Y:S05]  /*49d0*/  @P1 BRA `(.L_x_366) ;  /* 0x0000000400d01947 */ /* 0x000fea0003800000 */
[----:B------:R-:W-:Y:S01]  /*49e0*/  LOP3.LUT P2, RZ, R229, 0x4, RZ, 0xc0, !PT ;  /* 0x00000004e5ff7812 */ /* 0x000fe2000784c0ff */
[C---:B0-23--:R-:W-:Y:S01]  /*49f0*/  VIADD R49, R152.reuse, 0x40 ;  /* 0x0000004098317836 */ /* 0x04dfe20000000000 */
[----:B------:R-:W-:Y:S11]  /*4a00*/  BSSY B2, `(.L_x_371) ;  /* 0x000006d000027945 */ /* 0x000ff60003800000 */
[----:B------:R-:W-:Y:S01]  /*4a10*/  @P2 VIADD R49, R152, 0xffffffc0 ;  /* 0xffffffc098312836 */ /* 0x000fe20000000000 */
[----:B------:R-:W-:-:S03]  /*4a20*/  ISETP.GE.AND P2, PT, R230, R128, PT ;  /* 0x00000080e600720c */ /* 0x000fc60003f46270 */
[----:B------:R-:W-:-:S06]  /*4a30*/  IMAD.IADD R49, R16, 0x1, R49 ;  /* 0x0000000110317824 */ /* 0x000fcc00078e0231 */
[----:B------:R-:W0:Y:S04]  /*4a40*/  LDS.128 R48, [R49+0x22400] ;  /* 0x0224000031307984 */ /* 0x000e280000000c00 */
[----:B------:R-:W-:Y:S05]  /*4a50*/  @P2 BRA `(.L_x_372) ;  /* 0x00000004009c2947 */ /* 0x000fea0003800000 */
[----:B------:R-:W-:Y:S02]  /*4a60*/  SHF.R.U32.HI R68, RZ, 0x8, R71 ;  /* 0x00000008ff447819 */ /* 0x000fe40000011647 */
[----:B------:R-:W-:Y:S02]  /*4a70*/  SHF.R.U32.HI R73, RZ, 0x8, R69 ;  /* 0x00000008ff497819 */ /* 0x000fe40000011645 */
[----:B------:R-:W-:Y:S02]  /*4a80*/  SHF.R.U32.HI R74, RZ, 0x10, R71 ;  /* 0x00000010ff4a7819 */ /* 0x000fe40000011647 */
[----:B------:R-:W-:Y:S01]  /*4a90*/  LOP3.LUT R72, R71, 0xff0000ff, RZ, 0xc0, !PT ;  /* 0xff0000ff47487812 */ /* 0x000fe200078ec0ff */
[----:B------:R-:W-:Y:S01]  /*4aa0*/  IMAD.SHL.U32 R71, R68, 0x100, RZ ;  /* 0x0000010044477824 */ /* 0x000fe200078e00ff */
[----:B------:R-:W-:Y:S01]  /*4ab0*/  SHF.R.U32.HI R75, RZ, 0x10, R69 ;  /* 0x00000010ff4b7819 */ /* 0x000fe20000011645 */
[----:B0-----:R-:W-:Y:S01]  /*4ac0*/  IMAD.MOV.U32 R68, RZ, RZ, R48 ;  /* 0x000000ffff447224 */ /* 0x001fe200078e0030 */
[----:B------:R-:W-:Y:S01]  /*4ad0*/  LOP3.LUT R70, R69, 0xff0000ff, RZ, 0xc0, !PT ;  /* 0xff0000ff45467812 */ /* 0x000fe200078ec0ff */
[----:B------:R-:W-:Y:S01]  /*4ae0*/  IMAD.SHL.U32 R69, R73, 0x100, RZ ;  /* 0x0000010049457824 */ /* 0x000fe200078e00ff */
[----:B------:R-:W-:Y:S01]  /*4af0*/  LOP3.LUT R73, R72, 0xff00, R71, 0xf8, !PT ;  /* 0x0000ff0048497812 */ /* 0x000fe200078ef847 */
[----:B------:R-:W-:Y:S01]  /*4b00*/  IMAD.U32 R72, R74, 0x10000, RZ ;  /* 0x000100004a487824 */ /* 0x000fe200078e00ff */
[----:B------:R-:W-:-:S02]  /*4b10*/  F2FP.F16.E4M3.UNPACK_B R48, R49 ;  /* 0x00000031ff30723e */ /* 0x000fc400020006ff */
[----:B------:R-:W-:Y:S02]  /*4b20*/  LOP3.LUT R70, R70, 0xff00, R69, 0xf8, !PT ;  /* 0x0000ff0046467812 */ /* 0x000fe400078ef845 */
[----:B------:R-:W-:Y:S02]  /*4b30*/  SHF.L.U32 R69, R75, 0x10, RZ ;  /* 0x000000104b457819 */ /* 0x000fe400000006ff */
[----:B------:R-:W-:Y:S02]  /*4b40*/  F2FP.F16.E4M3.UNPACK_B R71, R149.H1 ;  /* 0x00000095ff47723e */ /* 0x000fe400030006ff */
[----:B------:R-:W-:Y:S01]  /*4b50*/  LOP3.LUT R74, R70, 0xff0000, R69, 0xf8, !PT ;  /* 0x00ff0000464a7812 */ /* 0x000fe200078ef845 */
[--C-:B------:R-:W-:Y:S01]  /*4b60*/  HADD2.F32 R69, -RZ, R48.reuse.H1_H1 ;  /* 0x30000030ff457230 */ /* 0x100fe20000004100 */
[----:B------:R-:W-:Y:S01]  /*4b70*/  LOP3.LUT R79, R73, 0xff0000, R72, 0xf8, !PT ;  /* 0x00ff0000494f7812 */ /* 0x000fe200078ef848 */
[--C-:B------:R-:W-:Y:S01]  /*4b80*/  HADD2.F32 R75, -RZ, R71.reuse.H0_H0 ;  /* 0x20000047ff4b7230 */ /* 0x100fe20000004100 */
[----:B------:R-:W-:Y:S01]  /*4b90*/  F2FP.F16.E4M3.UNPACK_B R72, R148.H1 ;  /* 0x00000094ff48723e */ /* 0x000fe200030006ff */
[----:B------:R-:W-:Y:S01]  /*4ba0*/  HADD2.F32 R48, -RZ, R48.H0_H0 ;  /* 0x20000030ff307230 */ /* 0x000fe20000004100 */
[----:B------:R-:W-:Y:S01]  /*4bb0*/  F2FP.F16.E4M3.UNPACK_B R49, R49.H1 ;  /* 0x00000031ff31723e */ /* 0x000fe200030006ff */
[----:B------:R-:W-:-:S02]  /*4bc0*/  HADD2.F32 R78, -RZ, R71.H1_H1 ;  /* 0x30000047ff4e7230 */ /* 0x000fc40000004100 */
[CC--:B------:R-:W-:Y:S01]  /*4bd0*/  FMUL.FTZ R81, R69.reuse, R75.reuse ;  /* 0x0000004b45517220 */ /* 0x0c0fe20000410000 */
[--C-:B------:R-:W-:Y:S02]  /*4be0*/  HADD2.F32 R73, -RZ, R72.reuse.H0_H0 ;  /* 0x20000048ff497230 */ /* 0x100fe40000004100 */
[----:B------:R-:W-:Y:S01]  /*4bf0*/  FMUL.FTZ R80, R48, R75 ;  /* 0x0000004b30507220 */ /* 0x000fe20000410000 */
[--C-:B------:R-:W-:Y:S01]  /*4c00*/  HADD2.F32 R71, -RZ, R49.reuse.H1_H1 ;  /* 0x30000031ff477230 */ /* 0x100fe20000004100 */
[----:B------:R-:W-:Y:S01]  /*4c10*/  F2FP.F16.E4M3.UNPACK_B R149, R149 ;  /* 0x00000095ff95723e */ /* 0x000fe200020006ff */
[----:B------:R-:W-:Y:S02]  /*4c20*/  HADD2.F32 R70, -RZ, R49.H0_H0 ;  /* 0x20000031ff467230 */ /* 0x000fe40000004100 */
[-C--:B------:R-:W-:Y:S01]  /*4c30*/  FFMA.FTZ R49, R69, R73.reuse, R80 ;  /* 0x0000004945317223 */ /* 0x080fe20000010050 */
[----:B------:R-:W-:Y:S02]  /*4c40*/  HADD2.F32 R72, -RZ, R72.H1_H1 ;  /* 0x30000048ff487230 */ /* 0x000fe40000004100 */
[C---:B------:R-:W-:Y:S01]  /*4c50*/  FMUL.FTZ R75, R71.reuse, R78 ;  /* 0x0000004e474b7220 */ /* 0x040fe20000410000 */
[----:B------:R-:W-:Y:S01]  /*4c60*/  F2FP.F16.E4M3.UNPACK_B R69, R68.H1 ;  /* 0x00000044ff45723e */ /* 0x000fe200030006ff */
[----:B------:R-:W-:Y:S01]  /*4c70*/  FMUL.FTZ R78, R70, R78 ;  /* 0x0000004e464e7220 */ /* 0x000fe20000410000 */
[----:B------:R-:W-:Y:S01]  /*4c80*/  FFMA.FTZ R48, R48, R73, -R81 ;  /* 0x0000004930307223 */ /* 0x000fe20000010851 */
[----:B------:R-:W-:Y:S01]  /*4c90*/  FFMA.FTZ R82, R70, R72, -R75 ;  /* 0x0000004846527223 */ /* 0x000fe2000001084b */
[----:B------:R-:W-:Y:S01]  /*4ca0*/  F2FP.F16.E4M3.UNPACK_B R68, R68 ;  /* 0x00000044ff44723e */ /* 0x000fe200020006ff */
[----:B------:R-:W-:Y:S01]  /*4cb0*/  FFMA.FTZ R83, R71, R72, R78 ;  /* 0x0000004847537223 */ /* 0x000fe2000001004e */
[----:B------:R-:W-:Y:S01]  /*4cc0*/  F2FP.F16.E4M3.UNPACK_B R148, R148 ;  /* 0x00000094ff94723e */ /* 0x000fe200020006ff */
[----:B------:R-:W-:-:S02]  /*4cd0*/  HADD2.F32 R73, -RZ, R149.H1_H1 ;  /* 0x30000095ff497230 */ /* 0x000fc40000004100 */
[--C-:B------:R-:W-:Y:S02]  /*4ce0*/  HADD2.F32 R70, -RZ, R69.reuse.H0_H0 ;  /* 0x20000045ff467230 */ /* 0x100fe40000004100 */
[----:B------:R-:W-:Y:S02]  /*4cf0*/  HADD2.F32 R71, -RZ, R69.H1_H1 ;  /* 0x30000045ff477230 */ /* 0x000fe40000004100 */
[----:B------:R-:W-:Y:S02]  /*4d00*/  HADD2.F32 R69, -RZ, R68.H0_H0 ;  /* 0x20000044ff457230 */ /* 0x000fe40000004100 */
[-C--:B------:R-:W-:Y:S01]  /*4d10*/  FMUL.FTZ R80, R70, R73.reuse ;  /* 0x0000004946507220 */ /* 0x080fe20000410000 */
[----:B------:R-:W-:Y:S02]  /*4d20*/  HADD2.F32 R72, -RZ, R148.H1_H1 ;  /* 0x30000094ff487230 */ /* 0x000fe40000004100 */
[----:B------:R-:W-:Y:S01]  /*4d30*/  FMUL.FTZ R75, R71, R73 ;  /* 0x00000049474b7220 */ /* 0x000fe20000410000 */
[----:B------:R-:W-:-:S02]  /*4d40*/  HADD2.F32 R149, -RZ, R149.H0_H0 ;  /* 0x20000095ff957230 */ /* 0x000fc40000004100 */
[----:B------:R-:W-:Y:S02]  /*4d50*/  HADD2.F32 R68, -RZ, R68.H1_H1 ;  /* 0x30000044ff447230 */ /* 0x000fe40000004100 */
[-C--:B------:R-:W-:Y:S01]  /*4d60*/  FFMA.FTZ R75, R70, R72.reuse, -R75 ;  /* 0x00000048464b7223 */ /* 0x080fe2000001084b */
[----:B------:R-:W-:Y:S02]  /*4d70*/  HADD2.F32 R148, -RZ, R148.H0_H0 ;  /* 0x20000094ff947230 */ /* 0x000fe40000004100 */
[----:B------:R-:W-:Y:S01]  /*4d80*/  FFMA.FTZ R80, R71, R72, R80 ;  /* 0x0000004847507223 */ /* 0x000fe20000010050 */
[-C--:B------:R-:W-:Y:S01]  /*4d90*/  F2FP.F16.E4M3.UNPACK_B R72, R74.reuse.H1 ;  /* 0x0000004aff48723e */ /* 0x080fe200030006ff */
[-C--:B------:R-:W-:Y:S01]  /*4da0*/  FMUL.FTZ R78, R68, R149.reuse ;  /* 0x00000095444e7220 */ /* 0x080fe20000410000 */
[C---:B------:R-:W-:Y:S01]  /*4db0*/  FMUL.FTZ R149, R69.reuse, R149 ;  /* 0x0000009545957220 */ /* 0x040fe20000410000 */
[----:B------:R-:W-:Y:S02]  /*4dc0*/  F2FP.F16.E4M3.UNPACK_B R74, R74 ;  /* 0x0000004aff4a723e */ /* 0x000fe400020006ff */
[-C--:B------:R-:W-:Y:S01]  /*4dd0*/  FFMA.FTZ R81, R69, R148.reuse, -R78 ;  /* 0x0000009445517223 */ /* 0x080fe2000001084e */
[----:B------:R-:W-:Y:S01]  /*4de0*/  F2FP.SATFINITE.E4M3.F32.PACK_AB_MERGE_C R138, R80, R75, RZ ;  /* 0x0000004b508a723e */ /* 0x000fe200048070ff */
[----:B------:R-:W-:Y:S01]  /*4df0*/  FFMA.FTZ R148, R68, R148, R149 ;  /* 0x0000009444947223 */ /* 0x000fe20000010095 */
[----:B------:R-:W-:Y:S01]  /*4e00*/  F2FP.F16.E4M3.UNPACK_B R69, R51.H1 ;  /* 0x00000033ff45723e */ /* 0x000fe200030006ff */
[--C-:B------:R-:W-:Y:S01]  /*4e10*/  HADD2.F32 R73, -RZ, R72.reuse.H1_H1 ;  /* 0x30000048ff497230 */ /* 0x100fe20000004100 */
[-C--:B------:R-:W-:Y:S01]  /*4e20*/  F2FP.F16.E4M3.UNPACK_B R75, R79.reuse.H1 ;  /* 0x0000004fff4b723e */ /* 0x080fe200030006ff */
[----:B------:R-:W-:Y:S01]  /*4e30*/  HADD2.F32 R72, -RZ, R72.H0_H0 ;  /* 0x20000048ff487230 */ /* 0x000fe20000004100 */
[----:B------:R-:W-:Y:S01]  /*4e40*/  F2FP.F16.E4M3.UNPACK_B R68, R50.H1 ;  /* 0x00000032ff44723e */ /* 0x000fe200030006ff */
[----:B------:R-:W-:Y:S01]  /*4e50*/  HADD2.F32 R71, -RZ, R69.H1_H1 ;  /* 0x30000045ff477230 */ /* 0x000fe20000004100 */
[----:B------:R-:W-:Y:S01]  /*4e60*/  F2FP.F16.E4M3.UNPACK_B R79, R79 ;  /* 0x0000004fff4f723e */ /* 0x000fe200020006ff */
[----:B------:R-:W-:Y:S01]  /*4e70*/  HADD2.F32 R80, -RZ, R75.H1_H1 ;  /* 0x3000004bff507230 */ /* 0x000fe20000004100 */
[----:B------:R-:W-:Y:S01]  /*4e80*/  F2FP.SATFINITE.E4M3.F32.PACK_AB_MERGE_C R149, R83, R82, RZ ;  /* 0x000000525395723e */ /* 0x000fe200048070ff */
[----:B------:R-:W-:Y:S01]  /*4e90*/  HADD2.F32 R70, -RZ, R69.H0_H0 ;  /* 0x20000045ff467230 */ /* 0x000fe20000004100 */
[----:B------:R-:W-:Y:S01]  /*4ea0*/  F2FP.F16.E4M3.UNPACK_B R51, R51 ;  /* 0x00000033ff33723e */ /* 0x000fe200020006ff */
[----:B------:R-:W-:-:S02]  /*4eb0*/  HADD2.F32 R69, -RZ, R68.H1_H1 ;  /* 0x30000044ff457230 */ /* 0x000fc40000004100 */
[-C--:B------:R-:W-:Y:S01]  /*4ec0*/  FMUL.FTZ R83, R71, R80.reuse ;  /* 0x0000005047537220 */ /* 0x080fe20000410000 */
[--C-:B------:R-:W-:Y:S02]  /*4ed0*/  HADD2.F32 R78, -RZ, R79.reuse.H1_H1 ;  /* 0x3000004fff4e7230 */ /* 0x100fe40000004100 */
[C---:B------:R-:W-:Y:S01]  /*4ee0*/  FMUL.FTZ R80, R70.reuse, R80 ;  /* 0x0000005046507220 */ /* 0x040fe20000410000 */
[----:B------:R-:W-:Y:S02]  /*4ef0*/  HADD2.F32 R68, -RZ, R68.H0_H0 ;  /* 0x20000044ff447230 */ /* 0x000fe40000004100 */
[----:B------:R-:W-:Y:S01]  /*4f00*/  FFMA.FTZ R82, R70, R73, -R83 ;  /* 0x0000004946527223 */ /* 0x000fe20000010853 */
[----:B------:R-:W-:Y:S02]  /*4f10*/  HADD2.F32 R70, -RZ, R74.H1_H1 ;  /* 0x3000004aff467230 */ /* 0x000fe40000004100 */
[----:B------:R-:W-:Y:S01]  /*4f20*/  FMUL.FTZ R83, R69, R78 ;  /* 0x0000004e45537220 */ /* 0x000fe20000410000 */
[----:B------:R-:W-:Y:S01]  /*4f30*/  F2FP.F16.E4M3.UNPACK_B R50, R50 ;  /* 0x00000032ff32723e */ /* 0x000fe200020006ff */
[----:B------:R-:W-:Y:S01]  /*4f40*/  FMUL.FTZ R78, R68, R78 ;  /* 0x0000004e444e7220 */ /* 0x000fe20000410000 */
[----:B------:R-:W-:-:S02]  /*4f50*/  HADD2.F32 R79, -RZ, R79.H0_H0 ;  /* 0x2000004fff4f7230 */ /* 0x000fc40000004100 */
[-C--:B------:R-:W-:Y:S01]  /*4f60*/  FFMA.FTZ R83, R68, R70.reuse, -R83 ;  /* 0x0000004644537223 */ /* 0x080fe20000010853 */
[--C-:B------:R-:W-:Y:S02]  /*4f70*/  HADD2.F32 R68, -RZ, R51.reuse.H0_H0 ;  /* 0x20000033ff447230 */ /* 0x100fe40000004100 */
[----:B------:R-:W-:Y:S01]  /*4f80*/  FFMA.FTZ R78, R69, R70, R78 ;  /* 0x00000046454e7223 */ /* 0x000fe2000001004e */
[----:B------:R-:W-:Y:S02]  /*4f90*/  HADD2.F32 R69, -RZ, R51.H1_H1 ;  /* 0x30000033ff457230 */ /* 0x000fe40000004100 */
[----:B------:R-:W-:Y:S01]  /*4fa0*/  FFMA.FTZ R73, R71, R73, R80 ;  /* 0x0000004947497223 */ /* 0x000fe20000010050 */
[--C-:B------:R-:W-:Y:S01]  /*4fb0*/  HADD2.F32 R51, -RZ, R50.reuse.H0_H0 ;  /* 0x20000032ff337230 */ /* 0x100fe20000004100 */
[----:B------:R-:W-:Y:S01]  /*4fc0*/  F2FP.SATFINITE.E4M3.F32.PACK_AB_MERGE_C R49, R49, R48, R149 ;  /* 0x000000303131723e */ /* 0x000fe20004807095 */
[----:B------:R-:W-:Y:S01]  /*4fd0*/  HADD2.F32 R50, -RZ, R50.H1_H1 ;  /* 0x30000032ff327230 */ /* 0x000fe20000004100 */
[----:B------:R-:W-:Y:S01]  /*4fe0*/  F2FP.SATFINITE.E4M3.F32.PACK_AB_MERGE_C R78, R78, R83, RZ ;  /* 0x000000534e4e723e */ /* 0x000fe200048070ff */
[----:B------:R-:W-:Y:S01]  /*4ff0*/  HADD2.F32 R75, -RZ, R75.H0_H0 ;  /* 0x2000004bff4b7230 */ /* 0x000fe20000004100 */
[----:B------:R-:W-:Y:S01]  /*5000*/  F2FP.SATFINITE.E4M3.F32.PACK_AB_MERGE_C R73, R73, R82, RZ ;  /* 0x000000524949723e */ /* 0x000fe200048070ff */
[----:B------:R-:W-:-:S02]  /*5010*/  HADD2.F32 R74, -RZ, R74.H0_H0 ;  /* 0x2000004aff4a7230 */ /* 0x000fc40000004100 */
[-C--:B------:R-:W-:Y:S01]  /*5020*/  FMUL.FTZ R70, R50, R79.reuse ;  /* 0x0000004f32467220 */ /* 0x080fe20000410000 */
[----:B------:R-:W-:Y:S01]  /*5030*/  FMUL.FTZ R79, R51, R79 ;  /* 0x0000004f334f7220 */ /* 0x000fe20000410000 */
[-C--:B------:R-:W-:Y:S01]  /*5040*/  FMUL.FTZ R71, R69, R75.reuse ;  /* 0x0000004b45477220 */ /* 0x080fe20000410000 */
[----:B------:R-:W-:Y:S01]  /*5050*/  FMUL.FTZ R80, R68, R75 ;  /* 0x0000004b44507220 */ /* 0x000fe20000410000 */
[-C--:B------:R-:W-:Y:S01]  /*5060*/  FFMA.FTZ R70, R51, R74.reuse, -R70 ;  /* 0x0000004a33467223 */ /* 0x080fe20000010846 */
[----:B------:R-:W-:Y:S01]  /*5070*/  FFMA.FTZ R79, R50, R74, R79 ;  /* 0x0000004a324f7223 */ /* 0x000fe2000001004f */
[-C--:B------:R-:W-:Y:S01]  /*5080*/  FFMA.FTZ R71, R68, R72.reuse, -R71 ;  /* 0x0000004844477223 */ /* 0x080fe20000010847 */
[----:B------:R-:W-:Y:S01]  /*5090*/  FFMA.FTZ R80, R69, R72, R80 ;  /* 0x0000004845507223 */ /* 0x000fe20000010050 */
[----:B------:R-:W-:Y:S02]  /*50a0*/  F2FP.SATFINITE.E4M3.F32.PACK_AB_MERGE_C R48, R148, R81, R138 ;  /* 0x000000519430723e */ /* 0x000fe4000480708a */
[----:B------:R-:W-:-:S02]  /*50b0*/  F2FP.SATFINITE.E4M3.F32.PACK_AB_MERGE_C R50, R79, R70, R78 ;  /* 0x000000464f32723e */ /* 0x000fc4000480704e */
[----:B------:R-:W-:-:S07]  /*50c0*/  F2FP.SATFINITE.E4M3.F32.PACK_AB_MERGE_C R51, R80, R71, R73 ;  /* 0x000000475033723e */ /* 0x000fce0004807049 */
.L_x_372:
[----:B------:R-:W-:Y:S05]  /*50d0*/  BSYNC B2 ;  /* 0x0000000000027941 */ /* 0x000fea0003800000 */
.L_x_371:
[----:B------:R-:W-:Y:S02]  /*50e0*/  ULDC.64 UR4, c[0x0][0x2e8] ;  /* 0x0000ba0000047ab9 */ /* 0x000fe40000000a00 */
[----:B------:R-:W-:-:S04]  /*50f0*/  IADD3 R68, P2, P3, R41, UR4, R77 ;  /* 0x0000000429447c10 */ /* 0x000fc8000fb5e04d */
[----:B------:R-:W-:-:S05]  /*5100*/  IADD3.X R69, R107, UR5, R76, P2, P3 ;  /* 0x000000056b457c10 */ /* 0x000fca00097e644c */
[----:B0-----:R4:W-:Y:S04]  /*5110*/  STG.E.128 desc[UR60][R68.64], R48 ;  /* 0x0000003044007986 */ /* 0x0019e8000c101d3c */
.L_x_366:
[----:B------:R-:W-:Y:S05]  /*5120*/  BSYNC B1 ;  /* 0x0000000000017941 */ /* 0x000fea0003800000 */
.L_x_365:
[----:B------:R-:W-:Y:S01]  /*5130*/  ISETP.NE.AND P2, PT, R146, RZ, PT ;  /* 0x000000ff9200720c */ /* 0x000fe20003f45270 */
[----:B------:R-:W-:-:S12]  /*5140*/  BSSY B1, `(.L_x_373) ;  /* 0x00000ec000017945 */ /* 0x000fd80003800000 */
[----:B------:R-:W-:Y:S05]  /*5150*/  @P2 BRA `(.L_x_374) ;  /* 0x0000000c00a82947 */ /* 0x000fea0003800000 */
[----:B----4-:R-:W-:Y:S01]  /*5160*/  IADD3 R69, P2, P3, R14, R126, R18 ;  /* 0x0000007e0e457210 */ /* 0x010fe20007b5e012 */
[----:B------:R-:W-:Y:S03]  /*5170*/  BSSY B2, `(.L_x_375) ;  /* 0x0000073000027945 */ /* 0x000fe60003800000 */
[----:B------:R-:W-:Y:S01]  /*5180*/  IADD3.X R68, R26, R129, R19, P2, P3 ;  /* 0x000000811a447210 */ /* 0x000fe200017e6413 */
[----:B------:R-:W-:Y:S08]  /*5190*/  @P0 BRA `(.L_x_376) ;  /* 0x0000000400c00947 */ /* 0x000ff00003800000 */
[----:B0-23--:R0:W2:Y:S01]  /*51a0*/  LDS.128 R48, [R118+0x24400] ;  /* 0x0244000076307984 */ /* 0x00d0a20000000c00 */
[----:B------:R-:W-:Y:S01]  /*51b0*/  ISETP.GE.AND P2, PT, R22, R128, PT ;  /* 0x000000801600720c */ /* 0x000fe20003f46270 */
[----:B------:R-:W-:-:S12]  /*51c0*/  BSSY B3, `(.L_x_377) ;  /* 0x0000069000037945 */ /* 0x000fd80003800000 */
[----:B0-----:R-:W-:Y:S05]  /*51d0*/  @P2 BRA `(.L_x_378) ;  /* 0x00000004009c2947 */ /* 0x001fea0003800000 */
[----:B------:R-:W-:Y:S02]  /*51e0*/  SHF.R.U32.HI R71, RZ, 0x8, R65 ;  /* 0x00000008ff477819 */ /* 0x000fe40000011641 */
[----:B------:R-:W-:Y:S02]  /*51f0*/  SHF.R.U32.HI R64, RZ, 0x8, R67 ;  /* 0x00000008ff407819 */ /* 0x000fe40000011643 */
[----:B------:R-:W-:Y:S02]  /*5200*/  SHF.R.U32.HI R73, RZ, 0x10, R65 ;  /* 0x00000010ff497819 */ /* 0x000fe40000011641 */
[----:B------:R-:W-:Y:S01]  /*5210*/  LOP3.LUT R66, R65, 0xff0000ff, RZ, 0xc0, !PT ;  /* 0xff0000ff41427812 */ /* 0x000fe200078ec0ff */
[----:B------:R-:W-:Y:S01]  /*5220*/  IMAD.SHL.U32 R65, R71, 0x100, RZ ;  /* 0x0000010047417824 */ /* 0x000fe200078e00ff */
[----:B------:R-:W-:Y:S02]  /*5230*/  SHF.R.U32.HI R72, RZ, 0x10, R67 ;  /* 0x00000010ff487819 */ /* 0x000fe40000011643 */
[----:B------:R-:W-:Y:S01]  /*5240*/  LOP3.LUT R70, R67, 0xff0000ff, RZ, 0xc0, !PT ;  /* 0xff0000ff43467812 */ /* 0x000fe200078ec0ff */
[----:B------:R-:W-:Y:S01]  /*5250*/  IMAD.SHL.U32 R67, R64, 0x100, RZ ;  /* 0x0000010040437824 */ /* 0x000fe200078e00ff */
[----:B------:R-:W-:Y:S01]  /*5260*/  LOP3.LUT R66, R66, 0xff00, R65, 0xf8, !PT ;  /* 0x0000ff0042427812 */ /* 0x000fe200078ef841 */
[----:B--2---:R-:W-:Y:S01]  /*5270*/  IMAD.MOV.U32 R64, RZ, RZ, R48 ;  /* 0x000000ffff407224 */ /* 0x004fe200078e0030 */
[----:B------:R-:W-:Y:S01]  /*5280*/  F2FP.F16.E4M3.UNPACK_B R48, R49 ;  /* 0x00000031ff30723e */ /* 0x000fe200020006ff */
[----:B------:R-:W-:Y:S01]  /*5290*/  IMAD.U32 R65, R73, 0x10000, RZ ;  /* 0x0001000049417824 */ /* 0x000fe200078e00ff */
[----:B------:R-:W-:Y:S01]  /*52a0*/  LOP3.LUT R71, R70, 0xff00, R67, 0xf8, !PT ;  /* 0x0000ff0046477812 */ /* 0x000fe200078ef843 */
[----:B------:R-:W-:Y:S01]  /*52b0*/  IMAD.U32 R70, R72, 0x10000, RZ ;  /* 0x0001000048467824 */ /* 0x000fe200078e00ff */
[----:B------:R-:W-:-:S02]  /*52c0*/  F2FP.F16.E4M3.UNPACK_B R67, R147.H1 ;  /* 0x00000093ff43723e */ /* 0x000fc400030006ff */
[----:B------:R-:W-:Y:S01]  /*52d0*/  LOP3.LUT R72, R66, 0xff0000, R65, 0xf8, !PT ;  /* 0x00ff000042487812 */ /* 0x000fe200078ef841 */
[--C-:B------:R-:W-:Y:S01]  /*52e0*/  HADD2.F32 R65, -RZ, R48.reuse.H1_H1 ;  /* 0x30000030ff417230 */ /* 0x100fe20000004100 */
[----:B------:R-:W-:Y:S01]  /*52f0*/  LOP3.LUT R75, R71, 0xff0000, R70, 0xf8, !PT ;  /* 0x00ff0000474b7812 */ /* 0x000fe200078ef846 */
[--C-:B------:R-:W-:Y:S01]  /*5300*/  HADD2.F32 R73, -RZ, R67.reuse.H0_H0 ;  /* 0x20000043ff497230 */ /* 0x100fe20000004100 */
[----:B------:R-:W-:Y:S01]  /*5310*/  F2FP.F16.E4M3.UNPACK_B R70, R145.H1 ;  /* 0x00000091ff46723e */ /* 0x000fe200030006ff */
[----:B------:R-:W-:Y:S01]  /*5320*/  HADD2.F32 R48, -RZ, R48.H0_H0 ;  /* 0x20000030ff307230 */ /* 0x000fe20000004100 */
[----:B------:R-:W-:Y:S01]  /*5330*/  F2FP.F16.E4M3.UNPACK_B R49, R49.H1 ;  /* 0x00000031ff31723e */ /* 0x000fe200030006ff */
[----:B------:R-:W-:Y:S02]  /*5340*/  HADD2.F32 R74, -RZ, R67.H1_H1 ;  /* 0x30000043ff4a7230 */ /* 0x000fe40000004100 */
[----:B------:R-:W-:Y:S01]  /*5350*/  FMUL.FTZ R77, R65, R73 ;  /* 0x00000049414d7220 */ /* 0x000fe20000410000 */
[----:B------:R-:W-:-:S02]  /*5360*/  HADD2.F32 R71, -RZ, R70.H0_H0 ;  /* 0x20000046ff477230 */ /* 0x000fc40000004100 */
        /* <DEDUP_REMOVED lines=15> */
[--C-:B------:R-:W-:Y:S01]  /*5460*/  HADD2.F32 R66, -RZ, R65.reuse.H0_H0 ;  /* 0x20000041ff427230 */ /* 0x100fe20000004100 */
[----:B------:R-:W-:Y:S01]  /*5470*/  F2FP.SATFINITE.E4M3.F32.PACK_AB_MERGE_C R82, R80, R79, RZ ;  /* 0x0000004f5052723e */ /* 0x000fe200048070ff */
[----:B------:R-:W-:Y:S02]  /*5480*/  HADD2.F32 R67, -RZ, R65.H1_H1 ;  /* 0x30000041ff437230 */ /* 0x000fe40000004100 */
[--C-:B------:R-:W-:Y:S02]  /*5490*/  HADD2.F32 R65, -RZ, R64.reuse.H0_H0 ;  /* 0x20000040ff417230 */ /* 0x100fe40000004100 */
[-C--:B------:R-:W-:Y:S01]  /*54a0*/  FMUL.FTZ R76, R66, R71.reuse ;  /* 0x00000047424c7220 */ /* 0x080fe20000410000 */
[----:B------:R-:W-:Y:S02]  /*54b0*/  HADD2.F32 R70, -RZ, R145.H1_H1 ;  /* 0x30000091ff467230 */ /* 0x000fe40000004100 */
[----:B------:R-:W-:Y:S01]  /*54c0*/  FMUL.FTZ R73, R67, R71 ;  /* 0x0000004743497220 */ /* 0x000fe20000410000 */
[----:B------:R-:W-:Y:S01]  /*54d0*/  HADD2.F32 R147, -RZ, R147.H0_H0 ;  /* 0x20000093ff937230 */ /* 0x000fe20000004100 */
[----:B------:R-:W-:Y:S01]  /*54e0*/  F2FP.SATFINITE.E4M3.F32.PACK_AB_MERGE_C R49, R49, R48, R82 ;  /* 0x000000303131723e */ /* 0x000fe20004807052 */
[----:B------:R-:W-:-:S02]  /*54f0*/  HADD2.F32 R64, -RZ, R64.H1_H1 ;  /* 0x30000040ff407230 */ /* 0x000fc40000004100 */
[-C--:B------:R-:W-:Y:S01]  /*5500*/  FFMA.FTZ R73, R66, R70.reuse, -R73 ;  /* 0x0000004642497223 */ /* 0x080fe20000010849 */
[----:B------:R-:W-:Y:S02]  /*5510*/  HADD2.F32 R145, -RZ, R145.H0_H0 ;  /* 0x20000091ff917230 */ /* 0x000fe40000004100 */
[----:B------:R-:W-:Y:S01]  /*5520*/  FFMA.FTZ R76, R67, R70, R76 ;  /* 0x00000046434c7223 */ /* 0x000fe2000001004c */
[-C--:B------:R-:W-:Y:S01]  /*5530*/  F2FP.F16.E4M3.UNPACK_B R70, R72.reuse.H1 ;  /* 0x00000048ff46723e */ /* 0x080fe200030006ff */
[-C--:B------:R-:W-:Y:S01]  /*5540*/  FMUL.FTZ R74, R64, R147.reuse ;  /* 0x00000093404a7220 */ /* 0x080fe20000410000 */
[C---:B------:R-:W-:Y:S01]  /*5550*/  FMUL.FTZ R147, R65.reuse, R147 ;  /* 0x0000009341937220 */ /* 0x040fe20000410000 */
[----:B------:R-:W-:Y:S02]  /*5560*/  F2FP.F16.E4M3.UNPACK_B R72, R72 ;  /* 0x00000048ff48723e */ /* 0x000fe400020006ff */
[----:B------:R-:W-:Y:S01]  /*5570*/  FFMA.FTZ R77, R65, R145, -R74 ;  /* 0x00000091414d7223 */ /* 0x000fe2000001084a */
[----:B------:R-:W-:Y:S01]  /*5580*/  F2FP.SATFINITE.E4M3.F32.PACK_AB_MERGE_C R81, R76, R73, RZ ;  /* 0x000000494c51723e */ /* 0x000fe200048070ff */
[----:B------:R-:W-:Y:S01]  /*5590*/  FFMA.FTZ R78, R64, R145, R147 ;  /* 0x00000091404e7223 */ /* 0x000fe20000010093 */
[----:B------:R-:W-:Y:S01]  /*55a0*/  F2FP.F16.E4M3.UNPACK_B R65, R51.H1 ;  /* 0x00000033ff41723e */ /* 0x000fe200030006ff */
[--C-:B------:R-:W-:Y:S01]  /*55b0*/  HADD2.F32 R71, -RZ, R70.reuse.H1_H1 ;  /* 0x30000046ff477230 */ /* 0x100fe20000004100 */
[-C--:B------:R-:W-:Y:S01]  /*55c0*/  F2FP.F16.E4M3.UNPACK_B R73, R75.reuse.H1 ;  /* 0x0000004bff49723e */ /* 0x080fe200030006ff */
[----:B------:R-:W-:Y:S01]  /*55d0*/  HADD2.F32 R70, -RZ, R70.H0_H0 ;  /* 0x20000046ff467230 */ /* 0x000fe20000004100 */
[-C--:B------:R-:W-:Y:S01]  /*55e0*/  F2FP.F16.E4M3.UNPACK_B R64, R50.reuse.H1 ;  /* 0x00000032ff40723e */ /* 0x080fe200030006ff */
[----:B------:R-:W-:Y:S01]  /*55f0*/  HADD2.F32 R67, -RZ, R65.H1_H1 ;  /* 0x30000041ff437230 */ /* 0x000fe20000004100 */
[----:B------:R-:W-:Y:S01]  /*5600*/  F2FP.F16.E4M3.UNPACK_B R75, R75 ;  /* 0x0000004bff4b723e */ /* 0x000fe200020006ff */
[----:B------:R-:W-:Y:S01]  /*5610*/  HADD2.F32 R76, -RZ, R73.H1_H1 ;  /* 0x30000049ff4c7230 */ /* 0x000fe20000004100 */
[----:B------:R-:W-:Y:S01]  /*5620*/  F2FP.F16.E4M3.UNPACK_B R51, R51 ;  /* 0x00000033ff33723e */ /* 0x000fe200020006ff */
        /* <DEDUP_REMOVED lines=10> */
[----:B------:R-:W-:-:S02]  /*56d0*/  HADD2.F32 R75, -RZ, R75.H0_H0 ;  /* 0x2000004bff4b7230 */ /* 0x000fc40000004100 */
[C---:B------:R-:W-:Y:S01]  /*56e0*/  FMUL.FTZ R74, R64.reuse, R74 ;  /* 0x0000004a404a7220 */ /* 0x040fe20000410000 */
[----:B------:R-:W-:Y:S02]  /*56f0*/  HADD2.F32 R73, -RZ, R73.H0_H0 ;  /* 0x20000049ff497230 */ /* 0x000fe40000004100 */
[-C--:B------:R-:W-:Y:S01]  /*5700*/  FFMA.FTZ R79, R64, R66.reuse, -R79 ;  /* 0x00000042404f7223 */ /* 0x080fe2000001084f */
[--C-:B------:R-:W-:Y:S02]  /*5710*/  HADD2.F32 R64, -RZ, R51.reuse.H0_H0 ;  /* 0x20000033ff407230 */ /* 0x100fe40000004100 */
[----:B------:R-:W-:Y:S01]  /*5720*/  FFMA.FTZ R74, R65, R66, R74 ;  /* 0x00000042414a7223 */ /* 0x000fe2000001004a */
[----:B------:R-:W-:Y:S02]  /*5730*/  HADD2.F32 R65, -RZ, R51.H1_H1 ;  /* 0x30000033ff417230 */ /* 0x000fe40000004100 */
[----:B------:R-:W-:Y:S01]  /*5740*/  FFMA.FTZ R71, R67, R71, R76 ;  /* 0x0000004743477223 */ /* 0x000fe2000001004c */
[----:B------:R-:W-:-:S02]  /*5750*/  HADD2.F32 R51, -RZ, R50.H0_H0 ;  /* 0x20000032ff337230 */ /* 0x000fc40000004100 */
[-C--:B------:R-:W-:Y:S01]  /*5760*/  FMUL.FTZ R76, R64, R73.reuse ;  /* 0x00000049404c7220 */ /* 0x080fe20000410000 */
[----:B------:R-:W-:Y:S02]  /*5770*/  HADD2.F32 R50, -RZ, R50.H1_H1 ;  /* 0x30000032ff327230 */ /* 0x000fe40000004100 */
[C---:B------:R-:W-:Y:S01]  /*5780*/  FMUL.FTZ R67, R65.reuse, R73 ;  /* 0x0000004941437220 */ /* 0x040fe20000410000 */
[----:B------:R-:W-:Y:S02]  /*5790*/  HADD2.F32 R72, -RZ, R72.H0_H0 ;  /* 0x20000048ff487230 */ /* 0x000fe40000004100 */
[-C--:B------:R-:W-:Y:S01]  /*57a0*/  FFMA.FTZ R76, R65, R70.reuse, R76 ;  /* 0x00000046414c7223 */ /* 0x080fe2000001004c */
[----:B------:R-:W-:Y:S01]  /*57b0*/  F2FP.SATFINITE.E4M3.F32.PACK_AB_MERGE_C R74, R74, R79, RZ ;  /* 0x0000004f4a4a723e */ /* 0x000fe200048070ff */
[-C--:B------:R-:W-:Y:S01]  /*57c0*/  FMUL.FTZ R66, R50, R75.reuse ;  /* 0x0000004b32427220 */ /* 0x080fe20000410000 */
[----:B------:R-:W-:Y:S01]  /*57d0*/  FMUL.FTZ R75, R51, R75 ;  /* 0x0000004b334b7220 */ /* 0x000fe20000410000 */
[----:B------:R-:W-:Y:S01]  /*57e0*/  FFMA.FTZ R67, R64, R70, -R67 ;  /* 0x0000004640437223 */ /* 0x000fe20000010843 */
[----:B------:R-:W-:Y:S01]  /*57f0*/  F2FP.SATFINITE.E4M3.F32.PACK_AB_MERGE_C R71, R71, R80, RZ ;  /* 0x000000504747723e */ /* 0x000fe200048070ff */
[-C--:B------:R-:W-:Y:S01]  /*5800*/  FFMA.FTZ R66, R51, R72.reuse, -R66 ;  /* 0x0000004833427223 */ /* 0x080fe20000010842 */
[----:B------:R-:W-:Y:S01]  /*5810*/  FFMA.FTZ R75, R50, R72, R75 ;  /* 0x00000048324b7223 */ /* 0x000fe2000001004b */
[----:B------:R-:W-:-:S02]  /*5820*/  F2FP.SATFINITE.E4M3.F32.PACK_AB_MERGE_C R48, R78, R77, R81 ;  /* 0x0000004d4e30723e */ /* 0x000fc40004807051 */
[----:B------:R-:W-:Y:S02]  /*5830*/  F2FP.SATFINITE.E4M3.F32.PACK_AB_MERGE_C R51, R76, R67, R71 ;  /* 0x000000434c33723e */ /* 0x000fe40004807047 */
[----:B------:R-:W-:-:S07]  /*5840*/  F2FP.SATFINITE.E4M3.F32.PACK_AB_MERGE_C R50, R75, R66, R74 ;  /* 0x000000424b32723e */ /* 0x000fce000480704a */
.L_x_378:
[----:B------:R-:W-:Y:S05]  /*5850*/  BSYNC B3 ;  /* 0x0000000000037941 */ /* 0x000fea0003800000 */
.L_x_377:
[----:B------:R-:W-:Y:S02]  /*5860*/  ULDC.64 UR4, c[0x0][0x2e8] ;  /* 0x0000ba0000047ab9 */ /* 0x000fe40000000a00 */
[----:B------:R-:W-:-:S04]  /*5870*/  IADD3 R64, P2, P3, R69, UR4, R44 ;  /* 0x0000000445407c10 */ /* 0x000fc8000fb5e02c */
[----:B------:R-:W-:-:S05]  /*5880*/  IADD3.X R65, R68, UR5, R40, P2, P3 ;  /* 0x0000000544417c10 */ /* 0x000fca00097e6428 */
[----:B--2---:R4:W-:Y:S04]  /*5890*/  STG.E.128 desc[UR60][R64.64], R48 ;  /* 0x0000003040007986 */ /* 0x0049e8000c101d3c */
.L_x_376:
[----:B------:R-:W-:Y:S05]  /*58a0*/  BSYNC B2 ;  /* 0x0000000000027941 */ /* 0x000fea0003800000 */
.L_x_375:
[----:B------:R-:W-:Y:S05]  /*58b0*/  @P1 BRA `(.L_x_374) ;  /* 0x0000000400d01947 */ /* 0x000fea0003800000 */
[----:B------:R-:W-:Y:S01]  /*58c0*/  LOP3.LUT P2, RZ, R229, 0x4, RZ, 0xc0, !PT ;  /* 0x00000004e5ff7812 */ /* 0x000fe2000784c0ff */
[C---:B0-234-:R-:W-:Y:S01]  /*58d0*/  VIADD R49, R152.reuse, 0x40 ;  /* 0x0000004098317836 */ /* 0x05dfe20000000000 */
[----:B------:R-:W-:Y:S11]  /*58e0*/  BSSY B2, `(.L_x_379) ;  /* 0x000006d000027945 */ /* 0x000ff60003800000 */
[----:B------:R-:W-:-:S02]  /*58f0*/  @P2 IADD3 R49, R152, -0x40, RZ ;  /* 0xffffffc098312810 */ /* 0x000fc40007ffe0ff */
[----:B------:R-:W-:-:S03]  /*5900*/  ISETP.GE.AND P2, PT, R230, R128, PT ;  /* 0x00000080e600720c */ /* 0x000fc60003f46270 */
[----:B------:R-:W-:-:S06]  /*5910*/  IMAD.IADD R49, R16, 0x1, R49 ;  /* 0x0000000110317824 */ /* 0x000fcc00078e0231 */
[----:B------:R-:W0:Y:S04]  /*5920*/  LDS.128 R48, [R49+0x24400] ;  /* 0x0244000031307984 */ /* 0x000e280000000c00 */
[----:B------:R-:W-:Y:S05]  /*5930*/  @P2 BRA `(.L_x_380) ;  /* 0x00000004009c2947 */ /* 0x000fea0003800000 */
[----:B------:R-:W-:Y:S02]  /*5940*/  SHF.R.U32.HI R67, RZ, 0x8, R61 ;  /* 0x00000008ff437819 */ /* 0x000fe4000001163d */
[----:B------:R-:W-:Y:S02]  /*5950*/  SHF.R.U32.HI R60, RZ, 0x8, R63 ;  /* 0x00000008ff3c7819 */ /* 0x000fe4000001163f */
[----:B------:R-:W-:Y:S02]  /*5960*/  LOP3.LUT R62, R61, 0xff0000ff, RZ, 0xc0, !PT ;  /* 0xff0000ff3d3e7812 */ /* 0x000fe400078ec0ff */
[----:B------:R-:W-:Y:S01]  /*5970*/  SHF.R.U32.HI R66, RZ, 0x10, R61 ;  /* 0x00000010ff427819 */ /* 0x000fe2000001163d */
[----:B------:R-:W-:Y:S01]  /*5980*/  IMAD.SHL.U32 R61, R67, 0x100, RZ ;  /* 0x00000100433d7824 */ /* 0x000fe200078e00ff */
[----:B------:R-:W-:Y:S02]  /*5990*/  LOP3.LUT R64, R63, 0xff0000ff, RZ, 0xc0, !PT ;  /* 0xff0000ff3f407812 */ /* 0x000fe400078ec0ff */
[----:B------:R-:W-:Y:S01]  /*59a0*/  SHF.R.U32.HI R65, RZ, 0x10, R63 ;  /* 0x00000010ff417819 */ /* 0x000fe2000001163f */
[----:B------:R-:W-:Y:S01]  /*59b0*/  IMAD.SHL.U32 R63, R60, 0x100, RZ ;  /* 0x000001003c3f7824 */ /* 0x000fe200078e00ff */
[----:B------:R-:W-:Y:S01]  /*59c0*/  LOP3.LUT R61, R62, 0xff00, R61, 0xf8, !PT ;  /* 0x0000ff003e3d7812 */ /* 0x000fe200078ef83d */
[----:B0-----:R-:W-:Y:S01]  /*59d0*/  IMAD.MOV.U32 R60, RZ, RZ, R48 ;  /* 0x000000ffff3c7224 */ /* 0x001fe200078e0030 */
        /* <DEDUP_REMOVED lines=33> */
[----:B------:R-:W-:Y:S02]  /*5bf0*/  HADD2.F32 R61, -RZ, R60.H0_H0 ;  /* 0x2000003cff3d7230 */ /* 0x000fe40000004100 */
        /* <DEDUP_REMOVED lines=9> */
[CC--:B------:R-:W-:Y:S01]  /*5c90*/  FMUL.FTZ R65, R61.reuse, R144.reuse ;  /* 0x000000903d417220 */ /* 0x0c0fe20000410000 */
[----:B------:R-:W-:Y:S01]  /*5ca0*/  FMUL.FTZ R70, R60, R144 ;  /* 0x000000903c467220 */ /* 0x000fe20000410000 */
[----:B------:R-:W-:Y:S02]  /*5cb0*/  F2FP.F16.E4M3.UNPACK_B R64, R66.H1 ;  /* 0x00000042ff40723e */ /* 0x000fe400030006ff */
[----:B------:R-:W-:Y:S01]  /*5cc0*/  F2FP.SATFINITE.E4M3.F32.PACK_AB_MERGE_C R77, R72, R67, RZ ;  /* 0x00000043484d723e */ /* 0x000fe200048070ff */
[----:B------:R-:W-:Y:S01]  /*5cd0*/  FFMA.FTZ R73, R61, R139, -R70 ;  /* 0x0000008b3d497223 */ /* 0x000fe20000010846 */
[----:B------:R-:W-:Y:S01]  /*5ce0*/  F2FP.F16.E4M3.UNPACK_B R61, R51.H1 ;  /* 0x00000033ff3d723e */ /* 0x000fe200030006ff */
[----:B------:R-:W-:Y:S01]  /*5cf0*/  FFMA.FTZ R74, R60, R139, R65 ;  /* 0x0000008b3c4a7223 */ /* 0x000fe20000010041 */
[-C--:B------:R-:W-:Y:S01]  /*5d00*/  F2FP.F16.E4M3.UNPACK_B R67, R71.reuse.H1 ;  /* 0x00000047ff43723e */ /* 0x080fe200030006ff */
[----:B------:R-:W-:Y:S01]  /*5d10*/  HADD2.F32 R65, -RZ, R64.H1_H1 ;  /* 0x30000040ff417230 */ /* 0x000fe20000004100 */
[----:B------:R-:W-:Y:S01]  /*5d20*/  F2FP.F16.E4M3.UNPACK_B R60, R50.H1 ;  /* 0x00000032ff3c723e */ /* 0x000fe200030006ff */
        /* <DEDUP_REMOVED lines=29> */
[----:B------:R-:W-:Y:S01]  /*5f00*/  FMUL.FTZ R62, R50, R71 ;  /* 0x00000047323e7220 */ /* 0x000fe20000410000 */
[----:B------:R-:W-:Y:S02]  /*5f10*/  HADD2.F32 R66, -RZ, R66.H0_H0 ;  /* 0x20000042ff427230 */ /* 0x000fe40000004100 */
[-C--:B------:R-:W-:Y:S01]  /*5f20*/  FMUL.FTZ R63, R61, R67.reuse ;  /* 0x000000433d3f7220 */ /* 0x080fe20000410000 */
[C---:B------:R-:W-:Y:S01]  /*5f30*/  FMUL.FTZ R72, R60.reuse, R67 ;  /* 0x000000433c487220 */ /* 0x040fe20000410000 */
[----:B------:R-:W-:Y:S02]  /*5f40*/  FMUL.FTZ R71, R51, R71 ;  /* 0x0000004733477220 */ /* 0x000fe40000410000 */
[-C--:B------:R-:W-:Y:S01]  /*5f50*/  FFMA.FTZ R63, R60, R64.reuse, -R63 ;  /* 0x000000403c3f7223 */ /* 0x080fe2000001083f */
[----:B------:R-:W-:Y:S01]  /*5f60*/  FFMA.FTZ R72, R61, R64, R72 ;  /* 0x000000403d487223 */ /* 0x000fe20000010048 */
[-C--:B------:R-:W-:Y:S01]  /*5f70*/  FFMA.FTZ R62, R51, R66.reuse, -R62 ;  /* 0x00000042333e7223 */ /* 0x080fe2000001083e */
[----:B------:R-:W-:-:S03]  /*5f80*/  FFMA.FTZ R71, R50, R66, R71 ;  /* 0x0000004232477223 */ /* 0x000fc60000010047 */
[----:B------:R-:W-:Y:S02]  /*5f90*/  F2FP.SATFINITE.E4M3.F32.PACK_AB_MERGE_C R51, R72, R63, R65 ;  /* 0x0000003f4833723e */ /* 0x000fe40004807041 */
[----:B------:R-:W-:-:S07]  /*5fa0*/  F2FP.SATFINITE.E4M3.F32.PACK_AB_MERGE_C R50, R71, R62, R70 ;  /* 0x0000003e4732723e */ /* 0x000fce0004807046 */
.L_x_380:
[----:B------:R-:W-:Y:S05]  /*5fb0*/  BSYNC B2 ;  /* 0x0000000000027941 */ /* 0x000fea0003800000 */
.L_x_379:
[----:B------:R-:W-:Y:S02]  /*5fc0*/  ULDC.64 UR4, c[0x0][0x2e8] ;  /* 0x0000ba0000047ab9 */ /* 0x000fe40000000a00 */
[----:B------:R-:W-:-:S04]  /*5fd0*/  IADD3 R60, P2, P3, R41, UR4, R69 ;  /* 0x00000004293c7c10 */ /* 0x000fc8000fb5e045 */
[----:B------:R-:W-:-:S05]  /*5fe0*/  IADD3.X R61, R107, UR5, R68, P2, P3 ;  /* 0x000000056b3d7c10 */ /* 0x000fca00097e6444 */
[----:B0-----:R0:W-:Y:S04]  /*5ff0*/  STG.E.128 desc[UR60][R60.64], R48 ;  /* 0x000000303c007986 */ /* 0x0011e8000c101d3c */
.L_x_374:
[----:B------:R-:W-:Y:S05]  /*6000*/  BSYNC B1 ;  /* 0x0000000000017941 */ /* 0x000fea0003800000 */
.L_x_373:
[----:B------:R-:W-:Y:S05]  /*6010*/  @P4 BRA `(.L_x_381) ;  /* 0x0000005c00084947 */ /* 0x000fea0003800000 */
[----:B------:R-:W-:Y:S01]  /*6020*/  IADD3 R126, P2, P3, R27, R126, R18 ;  /* 0x0000007e1b7e7210 */ /* 0x000fe20007b5e012 */
[----:B------:R-:W-:Y:S03]  /*6030*/  BSSY B1, `(.L_x_382) ;  /* 0x0000073000017945 */ /* 0x000fe60003800000 */
[----:B------:R-:W-:Y:S01]  /*6040*/  IADD3.X R129, R31, R129, R19, P2, P3 ;  /* 0x000000811f817210 */ /* 0x000fe200017e6413 */
[----:B------:R-:W-:Y:S08]  /*6050*/  @P0 BRA `(.L_x_383) ;  /* 0x0000000400c00947 */ /* 0x000ff00003800000 */
[----:B0-234-:R0:W2:Y:S01]  /*6060*/  LDS.128 R48, [R118+0x26400] ;  /* 0x0264000076307984 */ /* 0x01d0a20000000c00 */
[----:B------:R-:W-:Y:S01]  /*6070*/  ISETP.GE.AND P2, PT, R22, R128, PT ;  /* 0x000000801600720c */ /* 0x000fe20003f46270 */
[----:B------:R-:W-:-:S12]  /*6080*/  BSSY B2, `(.L_x_384) ;  /* 0x0000069000027945 */ /* 0x000fd80003800000 */
[----:B0-----:R-:W-:Y:S05]  /*6090*/  @P2 BRA `(.L_x_385) ;  /* 0x00000004009c2947 */ /* 0x001fea0003800000 */
[----:B------:R-:W-:Y:S02]  /*60a0*/  SHF.R.U32.HI R63, RZ, 0x8, R57 ;  /* 0x00000008ff3f7819 */ /* 0x000fe40000011639 */
[----:B------:R-:W-:Y:S02]  /*60b0*/  SHF.R.U32.HI R56, RZ, 0x8, R59 ;  /* 0x00000008ff387819 */ /* 0x000fe4000001163b */
[----:B------:R-:W-:Y:S02]  /*60c0*/  LOP3.LUT R58, R57, 0xff0000ff, RZ, 0xc0, !PT ;  /* 0xff0000ff393a7812 */ /* 0x000fe400078ec0ff */
[----:B------:R-:W-:Y:S01]  /*60d0*/  SHF.R.U32.HI R61, RZ, 0x10, R57 ;  /* 0x00000010ff3d7819 */ /* 0x000fe20000011639 */
[----:B------:R-:W-:Y:S01]  /*60e0*/  IMAD.SHL.U32 R57, R63, 0x100, RZ ;  /* 0x000001003f397824 */ /* 0x000fe200078e00ff */
[----:B------:R-:W-:Y:S02]  /*60f0*/  SHF.R.U32.HI R62, RZ, 0x10, R59 ;  /* 0x00000010ff3e7819 */ /* 0x000fe4000001163b */
[----:B------:R-:W-:-:S02]  /*6100*/  LOP3.LUT R60, R59, 0xff0000ff, RZ, 0xc0, !PT ;  /* 0xff0000ff3b3c7812 */ /* 0x000fc400078ec0ff */
[----:B------:R-:W-:Y:S01]  /*6110*/  SHF.L.U32 R59, R56, 0x8, RZ ;  /* 0x00000008383b7819 */ /* 0x000fe200000006ff */
[----:B------:R-:W-:Y:S01]  /*6120*/  IMAD.U32 R62, R62, 0x10000, RZ ;  /* 0x000100003e3e7824 */ /* 0x000fe200078e00ff */
[----:B------:R-:W-:Y:S01]  /*6130*/  LOP3.LUT R57, R58, 0xff00, R57, 0xf8, !PT ;  /* 0x0000ff003a397812 */ /* 0x000fe200078ef839 */
[----:B--2---:R-:W-:Y:S01]  /*6140*/  IMAD.MOV.U32 R56, RZ, RZ, R48 ;  /* 0x000000ffff387224 */ /* 0x004fe200078e0030 */
[----:B------:R-:W-:Y:S01]  /*6150*/  LOP3.LUT R59, R60, 0xff00, R59, 0xf8, !PT ;  /* 0x0000ff003c3b7812 */ /* 0x000fe200078ef83b */
[----:B------:R-:W-:Y:S01]  /*6160*/  IMAD.U32 R58, R61, 0x10000, RZ ;  /* 0x000100003d3a7824 */ /* 0x000fe200078e00ff */
[-C--:B------:R-:W-:Y:S02]  /*6170*/  F2FP.F16.E4M3.UNPACK_B R48, R49.reuse ;  /* 0x00000031ff30723e */ /* 0x080fe400020006ff */
[----:B------:R-:W-:Y:S02]  /*6180*/  F2FP.F16.E4M3.UNPACK_B R60, R86.H1 ;  /* 0x00000056ff3c723e */ /* 0x000fe400030006ff */
[----:B------:R-:W-:-:S02]  /*6190*/  F2FP.F16.E4M3.UNPACK_B R49, R49.H1 ;  /* 0x00000031ff31723e */ /* 0x000fc400030006ff */
[----:B------:R-:W-:Y:S01]  /*61a0*/  LOP3.LUT R64, R59, 0xff0000, R62, 0xf8, !PT ;  /* 0x00ff00003b407812 */ /* 0x000fe200078ef83e */
[--C-:B------:R-:W-:Y:S01]  /*61b0*/  HADD2.F32 R63, -RZ, R60.reuse.H1_H1 ;  /* 0x3000003cff3f7230 */ /* 0x100fe20000004100 */
[-C--:B------:R-:W-:Y:S01]  /*61c0*/  F2FP.F16.E4M3.UNPACK_B R59, R87.reuse.H1 ;  /* 0x00000057ff3b723e */ /* 0x080fe200030006ff */
[----:B------:R-:W-:Y:S01]  /*61d0*/  HADD2.F32 R62, -RZ, R60.H0_H0 ;  /* 0x2000003cff3e7230 */ /* 0x000fe20000004100 */
[----:B------:R-:W-:Y:S01]  /*61e0*/  LOP3.LUT R61, R57, 0xff0000, R58, 0xf8, !PT ;  /* 0x00ff0000393d7812 */ /* 0x000fe200078ef83a */
[----:B------:R-:W-:Y:S01]  /*61f0*/  HADD2.F32 R58, -RZ, R49.H1_H1 ;  /* 0x30000031ff3a7230 */ /* 0x000fe20000004100 */
[----:B------:R-:W-:Y:S01]  /*6200*/  F2FP.F16.E4M3.UNPACK_B R86, R86 ;  /* 0x00000056ff56723e */ /* 0x000fe200020006ff */
[----:B------:R-:W-:Y:S01]  /*6210*/  HADD2.F32 R60, -RZ, R59.H0_H0 ;  /* 0x2000003bff3c7230 */ /* 0x000fe20000004100 */
[----:B------:R-:W-:Y:S01]  /*6220*/  F2FP.F16.E4M3.UNPACK_B R87, R87 ;  /* 0x00000057ff57723e */ /* 0x000fe200020006ff */
[----:B------:R-:W-:Y:S02]  /*6230*/  HADD2.F32 R57, -RZ, R48.H1_H1 ;  /* 0x30000030ff397230 */ /* 0x000fe40000004100 */
[----:B------:R-:W-:Y:S01]  /*6240*/  FMUL.FTZ R66, R58, R63 ;  /* 0x0000003f3a427220 */ /* 0x000fe20000410000 */
[----:B------:R-:W-:-:S02]  /*6250*/  HADD2.F32 R49, -RZ, R49.H0_H0 ;  /* 0x20000031ff317230 */ /* 0x000fc40000004100 */
[----:B------:R-:W-:Y:S02]  /*6260*/  HADD2.F32 R59, -RZ, R59.H1_H1 ;  /* 0x3000003bff3b7230 */ /* 0x000fe40000004100 */
[----:B------:R-:W-:Y:S01]  /*6270*/  FMUL.FTZ R65, R57, R62 ;  /* 0x0000003e39417220 */ /* 0x000fe20000410000 */
[----:B------:R-:W-:Y:S02]  /*6280*/  HADD2.F32 R48, -RZ, R48.H0_H0 ;  /* 0x20000030ff307230 */ /* 0x000fe40000004100 */
[C---:B------:R-:W-:Y:S01]  /*6290*/  FMUL.FTZ R63, R49.reuse, R63 ;  /* 0x0000003f313f7220 */ /* 0x040fe20000410000 */
[-C--:B------:R-:W-:Y:S01]  /*62a0*/  FFMA.FTZ R68, R49, R59.reuse, -R66 ;  /* 0x0000003b31447223 */ /* 0x080fe20000010842 */
[----:B------:R-:W-:Y:S01]  /*62b0*/  F2FP.F16.E4M3.UNPACK_B R49, R56.H1 ;  /* 0x00000038ff31723e */ /* 0x000fe200030006ff */
[C---:B------:R-:W-:Y:S01]  /*62c0*/  FMUL.FTZ R62, R48.reuse, R62 ;  /* 0x0000003e303e7220 */ /* 0x040fe20000410000 */
[----:B------:R-:W-:Y:S01]  /*62d0*/  F2FP.F16.E4M3.UNPACK_B R56, R56 ;  /* 0x00000038ff38723e */ /* 0x000fe200020006ff */
[-C--:B------:R-:W-:Y:S01]  /*62e0*/  FFMA.FTZ R48, R48, R60.reuse, -R65 ;  /* 0x0000003c30307223 */ /* 0x080fe20000010841 */
[----:B------:R-:W-:Y:S01]  /*62f0*/  FFMA.FTZ R69, R58, R59, R63 ;  /* 0x0000003b3a457223 */ /* 0x000fe2000001003f */
[----:B------:R-:W-:Y:S01]  /*6300*/  FFMA.FTZ R67, R57, R60, R62 ;  /* 0x0000003c39437223 */ /* 0x000fe2000001003e */
[----:B------:R-:W-:-:S02]  /*6310*/  HADD2.F32 R60, -RZ, R86.H1_H1 ;  /* 0x30000056ff3c7230 */ /* 0x000fc40000004100 */
[--C-:B------:R-:W-:Y:S01]  /*6320*/  HADD2.F32 R57, -RZ, R49.reuse.H0_H0 ;  /* 0x20000031ff397230 */ /* 0x100fe20000004100 */
[----:B------:R-:W-:Y:S01]  /*6330*/  F2FP.SATFINITE.E4M3.F32.PACK_AB_MERGE_C R71, R69, R68, RZ ;  /* 0x000000444547723e */ /* 0x000fe200048070ff */
[----:B------:R-:W-:Y:S02]  /*6340*/  HADD2.F32 R58, -RZ, R49.H1_H1 ;  /* 0x30000031ff3a7230 */ /* 0x000fe40000004100 */
[----:B------:R-:W-:Y:S02]  /*6350*/  HADD2.F32 R49, -RZ, R56.H0_H0 ;  /* 0x20000038ff317230 */ /* 0x000fe40000004100 */
[-C--:B------:R-:W-:Y:S01]  /*6360*/  FMUL.FTZ R65, R57, R60.reuse ;  /* 0x0000003c39417220 */ /* 0x080fe20000410000 */
[----:B------:R-:W-:Y:S02]  /*6370*/  HADD2.F32 R86, -RZ, R86.H0_H0 ;  /* 0x20000056ff567230 */ /* 0x000fe40000004100 */
[----:B------:R-:W-:Y:S01]  /*6380*/  FMUL.FTZ R62, R58, R60 ;  /* 0x0000003c3a3e7220 */ /* 0x000fe20000410000 */
[----:B------:R-:W-:-:S02]  /*6390*/  HADD2.F32 R56, -RZ, R56.H1_H1 ;  /* 0x30000038ff387230 */ /* 0x000fc40000004100 */
[--C-:B------:R-:W-:Y:S02]  /*63a0*/  HADD2.F32 R59, -RZ, R87.reuse.H1_H1 ;  /* 0x30000057ff3b7230 */ /* 0x100fe40000004100 */
[-C--:B------:R-:W-:Y:S01]  /*63b0*/  FMUL.FTZ R63, R49, R86.reuse ;  /* 0x00000056313f7220 */ /* 0x080fe20000410000 */
[----:B------:R-:W-:Y:S02]  /*63c0*/  HADD2.F32 R87, -RZ, R87.H0_H0 ;  /* 0x20000057ff577230 */ /* 0x000fe40000004100 */
[----:B------:R-:W-:Y:S01]  /*63d0*/  FMUL.FTZ R60, R56, R86 ;  /* 0x00000056383c7220 */ /* 0x000fe20000410000 */
[-C--:B------:R-:W-:Y:S01]  /*63e0*/  FFMA.FTZ R62, R57, R59.reuse, -R62 ;  /* 0x0000003b393e7223 */ /* 0x080fe2000001083e */
[----:B------:R-:W-:Y:S02]  /*63f0*/  FFMA.FTZ R65, R58, R59, R65 ;  /* 0x0000003b3a417223 */ /* 0x000fe40000010041 */
[-C--:B------:R-:W-:Y:S01]  /*6400*/  FFMA.FTZ R66, R49, R87.reuse, -R60 ;  /* 0x0000005731427223 */ /* 0x080fe2000001083c */
[----:B------:R-:W-:Y:S01]  /*6410*/  FFMA.FTZ R87, R56, R87, R63 ;  /* 0x0000005738577223 */ /* 0x000fe2000001003f */
[----:B------:R-:W-:-:S02]  /*6420*/  F2FP.F16.E4M3.UNPACK_B R56, R51.H1 ;  /* 0x00000033ff38723e */ /* 0x000fc400030006ff */
[----:B------:R-:W-:Y:S02]  /*6430*/  F2FP.SATFINITE.E4M3.F32.PACK_AB_MERGE_C R70, R65, R62, RZ ;  /* 0x0000003e4146723e */ /* 0x000fe400048070ff */
        /* <DEDUP_REMOVED lines=45> */
.L_x_385:
[----:B------:R-:W-:Y:S05]  /*6710*/  BSYNC B2 ;  /* 0x0000000000027941 */ /* 0x000fea0003800000 */
.L_x_384:
[----:B------:R-:W-:Y:S02]  /*6720*/  ULDC.64 UR4, c[0x0][0x2e8] ;  /* 0x0000ba0000047ab9 */ /* 0x000fe40000000a00 */
[----:B------:R-:W-:-:S04]  /*6730*/  IADD3 R56, P2, P3, R126, UR4, R44 ;  /* 0x000000047e387c10 */ /* 0x000fc8000fb5e02c */
[----:B------:R-:W-:-:S05]  /*6740*/  IADD3.X R57, R129, UR5, R40, P2, P3 ;  /* 0x0000000581397c10 */ /* 0x000fca00097e6428 */
[----:B--2---:R0:W-:Y:S04]  /*6750*/  STG.E.128 desc[UR60][R56.64], R48 ;  /* 0x0000003038007986 */ /* 0x0041e8000c101d3c */
.L_x_383:
[----:B------:R-:W-:Y:S05]  /*6760*/  BSYNC B1 ;  /* 0x0000000000017941 */ /* 0x000fea0003800000 */
.L_x_382:
[----:B------:R-:W-:Y:S05]  /*6770*/  @P1 BRA `(.L_x_381) ;  /* 0x0000005400301947 */ /* 0x000fea0003800000 */
[----:B------:R-:W-:Y:S01]  /*6780*/  LOP3.LUT P2, RZ, R229, 0x4, RZ, 0xc0, !PT ;  /* 0x00000004e5ff7812 */ /* 0x000fe2000784c0ff */
[C---:B0-234-:R-:W-:Y:S01]  /*6790*/  VIADD R49, R152.reuse, 0x40 ;  /* 0x0000004098317836 */ /* 0x05dfe20000000000 */
[----:B------:R-:W-:Y:S11]  /*67a0*/  BSSY B1, `(.L_x_386) ;  /* 0x000006f000017945 */ /* 0x000ff60003800000 */
[----:B------:R-:W-:Y:S01]  /*67b0*/  @P2 VIADD R49, R152, 0xffffffc0 ;  /* 0xffffffc098312836 */ /* 0x000fe20000000000 */
[----:B------:R-:W-:-:S03]  /*67c0*/  ISETP.GE.AND P2, PT, R230, R128, PT ;  /* 0x00000080e600720c */ /* 0x000fc60003f46270 */
[----:B------:R-:W-:-:S06]  /*67d0*/  IMAD.IADD R49, R16, 0x1, R49 ;  /* 0x0000000110317824 */ /* 0x000fcc00078e0231 */
[----:B------:R-:W0:Y:S04]  /*67e0*/  LDS.128 R48, [R49+0x26400] ;  /* 0x0264000031307984 */ /* 0x000e280000000c00 */
[----:B------:R-:W-:Y:S05]  /*67f0*/  @P2 BRA `(.L_x_387) ;  /* 0x0000000400a42947 */ /* 0x000fea0003800000 */
[----:B------:R-:W-:Y:S01]  /*6800*/  SHF.R.U32.HI R52, RZ, 0x8, R55 ;  /* 0x00000008ff347819 */ /* 0x000fe20000011637 */
[----:B0-----:R-:W-:Y:S01]  /*6810*/  IMAD.MOV.U32 R54, RZ, RZ, R51 ;  /* 0x000000ffff367224 */ /* 0x001fe200078e0033 */
[--C-:B------:R-:W-:Y:S02]  /*6820*/  SHF.R.U32.HI R58, RZ, 0x8, R53.reuse ;  /* 0x00000008ff3a7819 */ /* 0x100fe40000011635 */
[----:B------:R-:W-:Y:S01]  /*6830*/  SHF.R.U32.HI R60, RZ, 0x10, R53 ;  /* 0x00000010ff3c7819 */ /* 0x000fe20000011635 */
[----:B------:R-:W-:Y:S01]  /*6840*/  IMAD.SHL.U32 R51, R52, 0x100, RZ ;  /* 0x0000010034337824 */ /* 0x000fe200078e00ff */
[----:B------:R-:W-:Y:S02]  /*6850*/  LOP3.LUT R57, R53, 0xff0000ff, RZ, 0xc0, !PT ;  /* 0xff0000ff35397812 */ /* 0x000fe400078ec0ff */
[----:B------:R-:W-:Y:S02]  /*6860*/  SHF.R.U32.HI R59, RZ, 0x10, R55 ;  /* 0x00000010ff3b7819 */ /* 0x000fe40000011637 */
[----:B------:R-:W-:Y:S01]  /*6870*/  MOV R53, R50 ;  /* 0x0000003200357202 */ /* 0x000fe20000000f00 */
[----:B------:R-:W-:Y:S01]  /*6880*/  IMAD.SHL.U32 R50, R58, 0x100, RZ ;  /* 0x000001003a327824 */ /* 0x000fe200078e00ff */
[----:B------:R-:W-:Y:S01]  /*6890*/  LOP3.LUT R56, R55, 0xff0000ff, RZ, 0xc0, !PT ;  /* 0xff0000ff37387812 */ /* 0x000fe200078ec0ff */
[----:B------:R-:W-:-:S03]  /*68a0*/  IMAD.U32 R55, R59, 0x10000, RZ ;  /* 0x000100003b377824 */ /* 0x000fc600078e00ff */
[----:B------:R-:W-:Y:S01]  /*68b0*/  LOP3.LUT R58, R56, 0xff00, R51, 0xf8, !PT ;  /* 0x0000ff00383a7812 */ /* 0x000fe200078ef833 */
[----:B------:R-:W-:Y:S01]  /*68c0*/  IMAD.U32 R51, R60, 0x10000, RZ ;  /* 0x000100003c337824 */ /* 0x000fe200078e00ff */
[----:B------:R-:W-:Y:S02]  /*68d0*/  LOP3.LUT R52, R57, 0xff00, R50, 0xf8, !PT ;  /* 0x0000ff0039347812 */ /* 0x000fe400078ef832 */
[----:B------:R-:W-:Y:S02]  /*68e0*/  F2FP.F16.E4M3.UNPACK_B R56, R85.H1 ;  /* 0x00000055ff38723e */ /* 0x000fe400030006ff */
[-C--:B------:R-:W-:Y:S02]  /*68f0*/  F2FP.F16.E4M3.UNPACK_B R50, R49.reuse ;  /* 0x00000031ff32723e */ /* 0x080fe400020006ff */
[----:B------:R-:W-:Y:S01]  /*6900*/  LOP3.LUT R60, R58, 0xff0000, R55, 0xf8, !PT ;  /* 0x00ff00003a3c7812 */ /* 0x000fe200078ef837 */
[----:B------:R-:W-:Y:S01]  /*6910*/  HADD2.F32 R58, -RZ, R56.H0_H0 ;  /* 0x20000038ff3a7230 */ /* 0x000fe20000004100 */
[----:B------:R-:W-:Y:S01]  /*6920*/  LOP3.LUT R57, R52, 0xff0000, R51, 0xf8, !PT ;  /* 0x00ff000034397812 */ /* 0x000fe200078ef833 */
[----:B------:R-:W-:Y:S01]  /*6930*/  HADD2.F32 R51, -RZ, R50.H1_H1 ;  /* 0x30000032ff337230 */ /* 0x000fe20000004100 */
[----:B------:R-:W-:Y:S01]  /*6940*/  F2FP.F16.E4M3.UNPACK_B R55, R84.H1 ;  /* 0x00000054ff37723e */ /* 0x000fe200030006ff */
[----:B------:R-:W-:Y:S01]  /*6950*/  HADD2.F32 R59, -RZ, R56.H1_H1 ;  /* 0x30000038ff3b7230 */ /* 0x000fe20000004100 */
[----:B------:R-:W-:Y:S01]  /*6960*/  F2FP.F16.E4M3.UNPACK_B R49, R49.H1 ;  /* 0x00000031ff31723e */ /* 0x000fe200030006ff */
[----:B------:R-:W-:-:S02]  /*6970*/  HADD2.F32 R50, -RZ, R50.H0_H0 ;  /* 0x20000032ff327230 */ /* 0x000fc40000004100 */
[CC--:B------:R-:W-:Y:S01]  /*6980*/  FMUL.FTZ R61, R51.reuse, R58.reuse ;  /* 0x0000003a333d7220 */ /* 0x0c0fe20000410000 */
[----:B------:R-:W-:Y:S01]  /*6990*/  HADD2.F32 R56, -RZ, R55.H0_H0 ;  /* 0x20000037ff387230 */ /* 0x000fe20000004100 */
[----:B------:R-:W-:Y:S01]  /*69a0*/  F2FP.F16.E4M3.UNPACK_B R85, R85 ;  /* 0x00000055ff55723e */ /* 0x000fe200020006ff */
[--C-:B------:R-:W-:Y:S02]  /*69b0*/  HADD2.F32 R52, -RZ, R49.reuse.H1_H1 ;  /* 0x30000031ff347230 */ /* 0x100fe40000004100 */
[C---:B------:R-:W-:Y:S01]  /*69c0*/  FMUL.FTZ R58, R50.reuse, R58 ;  /* 0x0000003a323a7220 */ /* 0x040fe20000410000 */
[----:B------:R-:W-:Y:S02]  /*69d0*/  HADD2.F32 R49, -RZ, R49.H0_H0 ;  /* 0x20000031ff317230 */ /* 0x000fe40000004100 */
[-C--:B------:R-:W-:Y:S01]  /*69e0*/  FFMA.FTZ R62, R50, R56.reuse, -R61 ;  /* 0x00000038323e7223 */ /* 0x080fe2000001083d */
[----:B------:R-:W-:Y:S02]  /*69f0*/  HADD2.F32 R55, -RZ, R55.H1_H1 ;  /* 0x30000037ff377230 */ /* 0x000fe40000004100 */
[CC--:B------:R-:W-:Y:S01]  /*6a00*/  FMUL.FTZ R50, R52.reuse, R59.reuse ;  /* 0x0000003b34327220 */ /* 0x0c0fe20000410000 */
[----:B------:R-:W-:Y:S01]  /*6a10*/  FFMA.FTZ R63, R51, R56, R58 ;  /* 0x00000038333f7223 */ /* 0x000fe2000001003a */
[C---:B------:R-:W-:Y:S01]  /*6a20*/  FMUL.FTZ R59, R49.reuse, R59 ;  /* 0x0000003b313b7220 */ /* 0x040fe20000410000 */
[----:B------:R-:W-:Y:S01]  /*6a30*/  F2FP.F16.E4M3.UNPACK_B R84, R84 ;  /* 0x00000054ff54723e */ /* 0x000fe200020006ff */
[-C--:B------:R-:W-:Y:S01]  /*6a40*/  FFMA.FTZ R64, R49, R55.reuse, -R50 ;  /* 0x0000003731407223 */ /* 0x080fe20000010832 */
[-C--:B------:R-:W-:Y:S01]  /*6a50*/  F2FP.F16.E4M3.UNPACK_B R49, R48.reuse.H1 ;  /* 0x00000030ff31723e */ /* 0x080fe200030006ff */
        /* <DEDUP_REMOVED lines=8> */
[----:B------:R-:W-:Y:S02]  /*6ae0*/  HADD2.F32 R85, -RZ, R85.H0_H0 ;  /* 0x20000055ff557230 */ /* 0x000fe40000004100 */
[----:B------:R-:W-:Y:S01]  /*6af0*/  FMUL.FTZ R59, R51, R55 ;  /* 0x00000037333b7220 */ /* 0x000fe20000410000 */
[----:B------:R-:W-:-:S02]  /*6b00*/  HADD2.F32 R48, -RZ, R48.H1_H1 ;  /* 0x30000030ff307230 */ /* 0x000fc40000004100 */
[--C-:B------:R-:W-:Y:S02]  /*6b10*/  HADD2.F32 R52, -RZ, R84.reuse.H1_H1 ;  /* 0x30000054ff347230 */ /* 0x100fe40000004100 */
[----:B------:R-:W-:Y:S02]  /*6b20*/  HADD2.F32 R84, -RZ, R84.H0_H0 ;  /* 0x20000054ff547230 */ /* 0x000fe40000004100 */
[-C--:B------:R-:W-:Y:S01]  /*6b30*/  FMUL.FTZ R56, R48, R85.reuse ;  /* 0x0000005530387220 */ /* 0x080fe20000410000 */
[----:B------:R-:W-:Y:S01]  /*6b40*/  FMUL.FTZ R85, R49, R85 ;  /* 0x0000005531557220 */ /* 0x000fe20000410000 */
[-C--:B------:R-:W-:Y:S01]  /*6b50*/  FFMA.FTZ R59, R50, R52.reuse, -R59 ;  /* 0x00000034323b7223 */ /* 0x080fe2000001083b */
[----:B------:R-:W-:Y:S01]  /*6b60*/  FFMA.FTZ R58, R51, R52, R58 ;  /* 0x00000034333a7223 */ /* 0x000fe2000001003a */
[----:B------:R-:W-:Y:S01]  /*6b70*/  FFMA.FTZ R61, R49, R84, -R56 ;  /* 0x00000054313d7223 */ /* 0x000fe20000010838 */
[----:B------:R-:W-:Y:S01]  /*6b80*/  F2FP.F16.E4M3.UNPACK_B R49, R54.H1 ;  /* 0x00000036ff31723e */ /* 0x000fe200030006ff */
[----:B------:R-:W-:Y:S01]  /*6b90*/  FFMA.FTZ R84, R48, R84, R85 ;  /* 0x0000005430547223 */ /* 0x000fe20000010055 */
[----:B------:R-:W-:-:S02]  /*6ba0*/  F2FP.F16.E4M3.UNPACK_B R56, R60.H1 ;  /* 0x0000003cff38723e */ /* 0x000fc400030006ff */
[----:B------:R-:W-:Y:S01]  /*6bb0*/  F2FP.SATFINITE.E4M3.F32.PACK_AB_MERGE_C R66, R58, R59, RZ ;  /* 0x0000003b3a42723e */ /* 0x000fe200048070ff */
[--C-:B------:R-:W-:Y:S01]  /*6bc0*/  HADD2.F32 R51, -RZ, R49.reuse.H1_H1 ;  /* 0x30000031ff337230 */ /* 0x100fe20000004100 */
[----:B------:R-:W-:Y:S01]  /*6bd0*/  F2FP.F16.E4M3.UNPACK_B R52, R57.H1 ;  /* 0x00000039ff34723e */ /* 0x000fe200030006ff */
[----:B------:R-:W-:Y:S01]  /*6be0*/  HADD2.F32 R59, -RZ, R56.H1_H1 ;  /* 0x30000038ff3b7230 */ /* 0x000fe20000004100 */
[----:B------:R-:W-:Y:S01]  /*6bf0*/  F2FP.F16.E4M3.UNPACK_B R48, R53.H1 ;  /* 0x00000035ff30723e */ /* 0x000fe200030006ff */
[----:B------:R-:W-:Y:S01]  /*6c00*/  HADD2.F32 R50, -RZ, R49.H0_H0 ;  /* 0x20000031ff327230 */ /* 0x000fe20000004100 */
[----:B------:R-:W-:Y:S01]  /*6c10*/  F2FP.F16.E4M3.UNPACK_B R60, R60 ;  /* 0x0000003cff3c723e */ /* 0x000fe200020006ff */
[----:B------:R-:W-:Y:S01]  /*6c20*/  HADD2.F32 R55, -RZ, R52.H1_H1 ;  /* 0x30000034ff377230 */ /* 0x000fe20000004100 */
[----:B------:R-:W-:Y:S01]  /*6c30*/  F2FP.F16.E4M3.UNPACK_B R57, R57 ;  /* 0x00000039ff39723e */ /* 0x000fe200020006ff */
[----:B------:R-:W-:Y:S01]  /*6c40*/  FMUL.FTZ R65, R51, R59 ;  /* 0x0000003b33417220 */ /* 0x000fe20000410000 */
[----:B------:R-:W-:-:S02]  /*6c50*/  HADD2.F32 R49, -RZ, R48.H1_H1 ;  /* 0x30000030ff317230 */ /* 0x000fc40000004100 */
[C---:B------:R-:W-:Y:S01]  /*6c60*/  FMUL.FTZ R64, R50.reuse, R59 ;  /* 0x0000003b32407220 */ /* 0x040fe20000410000 */
[----:B------:R-:W-:Y:S02]  /*6c70*/  HADD2.F32 R58, -RZ, R60.H1_H1 ;  /* 0x3000003cff3a7230 */ /* 0x000fe40000004100 */
[----:B------:R-:W-:Y:S01]  /*6c80*/  FFMA.FTZ R65, R50, R55, -R65 ;  /* 0x0000003732417223 */ /* 0x000fe20000010841 */
[----:B------:R-:W-:Y:S01]  /*6c90*/  HADD2.F32 R48, -RZ, R48.H0_H0 ;  /* 0x20000030ff307230 */ /* 0x000fe20000004100 */
[----:B------:R-:W-:Y:S01]  /*6ca0*/  F2FP.F16.E4M3.UNPACK_B R53, R53 ;  /* 0x00000035ff35723e */ /* 0x000fe200020006ff */
        /* <DEDUP_REMOVED lines=10> */
[--C-:B------:R-:W-:Y:S02]  /*6d50*/  HADD2.F32 R49, -RZ, R54.reuse.H0_H0 ;  /* 0x20000036ff317230 */ /* 0x100fe40000004100 */
        /* <DEDUP_REMOVED lines=13> */
[----:B------:R-:W-:-:S02]  /*6e30*/  F2FP.SATFINITE.E4M3.F32.PACK_AB_MERGE_C R64, R64, R65, RZ ;  /* 0x000000414040723e */ /* 0x000fc400048070ff */
[----:B------:R-:W-:Y:S02]  /*6e40*/  F2FP.SATFINITE.E4M3.F32.PACK_AB_MERGE_C R58, R60, R51, R58 ;  /* 0x000000333c3a723e */ /* 0x000fe4000480703a */
[----:B------:R-:W-:Y:S02]  /*6e50*/  F2FP.SATFINITE.E4M3.F32.PACK_AB_MERGE_C R51, R55, R50, R64 ;  /* 0x000000323733723e */ /* 0x000fe40004807040 */
[----:B------:R-:W-:Y:S01]  /*6e60*/  F2FP.SATFINITE.E4M3.F32.PACK_AB_MERGE_C R49, R63, R62, R67 ;  /* 0x0000003e3f31723e */ /* 0x000fe20004807043 */
[----:B------:R-:W-:Y:S01]  /*6e70*/  IMAD.MOV.U32 R50, RZ, RZ, R58 ;  /* 0x000000ffff327224 */ /* 0x000fe200078e003a */
[----:B------:R-:W-:-:S07]  /*6e80*/  F2FP.SATFINITE.E4M3.F32.PACK_AB_MERGE_C R48, R84, R61, R66 ;  /* 0x0000003d5430723e */ /* 0x000fce0004807042 */
.L_x_387:
[----:B------:R-:W-:Y:S05]  /*6e90*/  BSYNC B1 ;  /* 0x0000000000017941 */ /* 0x000fea0003800000 */
.L_x_386:
[----:B------:R-:W-:Y:S02]  /*6ea0*/  ULDC.64 UR4, c[0x0][0x2e8] ;  /* 0x0000ba0000047ab9 */ /* 0x000fe40000000a00 */
[----:B------:R-:W-:-:S04]  /*6eb0*/  IADD3 R52, P2, P3, R41, UR4, R126 ;  /* 0x0000000429347c10 */ /* 0x000fc8000fb5e07e */
[----:B------:R-:W-:-:S05]  /*6ec0*/  IADD3.X R53, R107, UR5, R129, P2, P3 ;  /* 0x000000056b357c10 */ /* 0x000fca00097e6481 */
[----:B0-----:R0:W-:Y:S01]  /*6ed0*/  STG.E.128 desc[UR60][R52.64], R48 ;  /* 0x0000003034007986 */ /* 0x0011e2000c101d3c */
[----:B------:R-:W-:Y:S05]  /*6ee0*/  BRA `(.L_x_381) ;  /* 0x0000004c00547947 */ /* 0x000fea0003800000 */
.L_x_345:
[C---:B------:R-:W-:Y:S01]  /*6ef0*/  ISETP.GE.AND P5, PT, R228.reuse, R119, PT ;  /* 0x00000077e400720c */ /* 0x040fe20003fa6270 */
[C---:B------:R-:W-:Y:S01]  /*6f00*/  VIADD R52, R228.reuse, 0xc0 ;  /* 0x000000c0e4347836 */ /* 0x040fe20000000000 */
[----:B------:R-:W-:Y:S01]  /*6f10*/  P2R R61, PR, RZ, 0x1 ;  /* 0x00000001ff3d7803 */ /* 0x000fe20000000000 */
[----:B------:R-:W-:Y:S01]  /*6f20*/  VIADD R60, R228, 0x40 ;  /* 0x00000040e43c7836 */ /* 0x000fe20000000000 */
[----:B------:R-:W-:Y:S01]  /*6f30*/  ISETP.GE.OR P5, PT, R18, R128, P5 ;  /* 0x000000801200720c */ /* 0x000fe20002fa6670 */
[----:B------:R-:W-:-:S12]  /*6f40*/  VIADD R62, R228, 0x80 ;  /* 0x00000080e43e7836 */ /* 0x000fd80000000000 */
[----:B------:R-:W0:Y:S08]  /*6f50*/  @!P5 LDC.64 R56, c[0x0][0x3e8] ;  /* 0x0000fa00ff38db82 */ /* 0x000e300000000a00 */
[----:B------:R-:W1:Y:S01]  /*6f60*/  @!P5 LDC.64 R58, c[0x0][0x400] ;  /* 0x00010000ff3adb82 */ /* 0x000e620000000a00 */
[----:B0-----:R-:W-:-:S04]  /*6f70*/  @!P5 IADD3 R56, P2, P3, R90, R56, R48 ;  /* 0x000000385a38d210 */ /* 0x001fc80007b5e030 */
[----:B------:R-:W-:Y:S02]  /*6f80*/  @!P5 IADD3.X R57, R33, R57, R145, P2, P3 ;  /* 0x000000392139d210 */ /* 0x000fe400017e6491 */
[----:B------:R-:W-:-:S04]  /*6f90*/  ISETP.GE.AND P2, PT, R52, R119, PT ;  /* 0x000000773400720c */ /* 0x000fc80003f46270 */
[----:B------:R-:W-:-:S13]  /*6fa0*/  ISETP.GE.OR P2, PT, R18, R128, P2 ;  /* 0x000000801200720c */ /* 0x000fda0001746670 */
[----:B------:R-:W0:Y:S01]  /*6fb0*/  @!P2 LDC.64 R52, c[0x0][0x3f8] ;  /* 0x0000fe00ff34ab82 */ /* 0x000e220000000a00 */
[----:B------:R-:W-:Y:S02]  /*6fc0*/  @!P2 IMAD.MOV.U32 R49, RZ, RZ, R145 ;  /* 0x000000ffff31a224 */ /* 0x000fe400078e0091 */
[----:B------:R-:W-:-:S05]  /*6fd0*/  @!P2 IMAD.MOV.U32 R51, RZ, RZ, R139 ;  /* 0x000000ffff33a224 */ /* 0x000fca00078e008b */
[----:B------:R-:W2:Y:S08]  /*6fe0*/  @!P2 LDC.64 R80, c[0x0][0x3e8] ;  /* 0x0000fa00ff50ab82 */ /* 0x000eb00000000a00 */
[----:B------:R-:W3:Y:S01]  /*6ff0*/  @!P2 LDC.64 R82, c[0x0][0x400] ;  /* 0x00010000ff52ab82 */ /* 0x000ee20000000a00 */
[----:B0-----:R-:W-:-:S04]  /*7000*/  @!P2 IMAD.WIDE.U32 R54, R52, 0xc0, R48 ;  /* 0x000000c03436a825 */ /* 0x001fc800078e0030 */
[----:B------:R-:W-:Y:S01]  /*7010*/  @!P2 IMAD R53, R53, 0xc0, RZ ;  /* 0x000000c03535a824 */ /* 0x000fe200078e02ff */
[----:B--2---:R-:W-:-:S04]  /*7020*/  @!P2 IADD3 R80, P3, P4, R90, R80, R54 ;  /* 0x000000505a50a210 */ /* 0x004fc80007c7e036 */
[----:B------:R-:W-:-:S04]  /*7030*/  @!P2 IADD3 R52, R55, R53, RZ ;  /* 0x000000353734a210 */ /* 0x000fc80007ffe0ff */
[----:B------:R-:W-:Y:S02]  /*7040*/  @!P2 IADD3.X R81, R33, R81, R52, P3, P4 ;  /* 0x000000512151a210 */ /* 0x000fe40001fe8434 */
[----:B------:R-:W0:Y:S02]  /*7050*/  @!P2 LDC.64 R52, c[0x0][0x408] ;  /* 0x00010200ff34ab82 */ /* 0x000e240000000a00 */
[----:B0-----:R-:W-:-:S04]  /*7060*/  @!P2 IMAD.WIDE.U32 R54, R52, 0xc0, R50 ;  /* 0x000000c03436a825 */ /* 0x001fc800078e0032 */
[----:B------:R-:W-:Y:S01]  /*7070*/  @!P2 IMAD R53, R53, 0xc0, RZ ;  /* 0x000000c03535a824 */ /* 0x000fe200078e02ff */
[----:B---3--:R-:W-:-:S03]  /*7080*/  @!P2 IADD3 R82, P3, P4, R96, R82, R54 ;  /* 0x000000526052a210 */ /* 0x008fc60007c7e036 */
[----:B------:R-:W-:-:S05]  /*7090*/  @!P2 IMAD.IADD R52, R55, 0x1, R53 ;  /* 0x000000013734a824 */ /* 0x000fca00078e0235 */
[----:B------:R-:W-:Y:S02]  /*70a0*/  @!P2 IADD3.X R83, R35, R83, R52, P3, P4 ;  /* 0x000000532353a210 */ /* 0x000fe40001fe8434 */
[----:B-1----:R-:W-:-:S04]  /*70b0*/  @!P5 IADD3 R58, P3, P4, R96, R58, R50 ;  /* 0x0000003a603ad210 */ /* 0x002fc80007c7e032 */
[----:B------:R-:W-:Y:S02]  /*70c0*/  @!P5 IADD3.X R59, R35, R59, R139, P3, P4 ;  /* 0x0000003b233bd210 */ /* 0x000fe40001fe848b */
[----:B------:R-:W-:-:S04]  /*70d0*/  ISETP.GE.AND P4, PT, R60, R119, PT ;  /* 0x000000773c00720c */ /* 0x000fc80003f86270 */
[----:B------:R-:W-:-:S13]  /*70e0*/  ISETP.GE.OR P4, PT, R18, R128, P4 ;  /* 0x000000801200720c */ /* 0x000fda0002786670 */
[----:B------:R-:W-:Y:S01]  /*70f0*/  @!P4 IADD3 R55, P3, P6, R90, R48, R10 ;  /* 0x000000305a37c210 */ /* 0x000fe20007e7e00a */
[----:B------:R-:W0:Y:S03]  /*7100*/  @!P4 LDC.64 R64, c[0x0][0x3e8] ;  /* 0x0000fa00ff40cb82 */ /* 0x000e260000000a00 */
[----:B------:R-:W-:Y:S02]  /*7110*/  @!P4 IADD3.X R60, R33, R145, R12, P3, P6 ;  /* 0x00000091213cc210 */ /* 0x000fe40001fec40c */
[----:B------:R-:W-:-:S03]  /*7120*/  ISETP.GE.AND P3, PT, R62, R119, PT ;  /* 0x000000773e00720c */ /* 0x000fc60003f66270 */
[----:B------:R-:W1:Y:S01]  /*7130*/  @!P4 LDC.64 R66, c[0x0][0x400] ;  /* 0x00010000ff42cb82 */ /* 0x000e620000000a00 */
[----:B------:R-:W-:-:S13]  /*7140*/  ISETP.GE.OR P3, PT, R18, R128, P3 ;  /* 0x000000801200720c */ /* 0x000fda0001f66670 */
[----:B------:R-:W-:Y:S01]  /*7150*/  @!P3 IADD3 R49, P0, P6, R90, R9, R48 ;  /* 0x000000095a31b210 */ /* 0x000fe20007e1e030 */
[----:B------:R-:W2:Y:S03]  /*7160*/  @!P3 LDC.64 R72, c[0x0][0x3e8] ;  /* 0x0000fa00ff48bb82 */ /* 0x000ea60000000a00 */
[----:B------:R-:W-:Y:S02]  /*7170*/  @!P3 IADD3.X R52, R33, R11, R145, P0, P6 ;  /* 0x0000000b2134b210 */ /* 0x000fe400007ec491 */
[----:B------:R-:W-:-:S03]  /*7180*/  @!P4 IADD3 R53, P0, P6, R96, R50, R6 ;  /* 0x000000326035c210 */ /* 0x000fc60007e1e006 */
[----:B------:R-:W3:Y:S01]  /*7190*/  @!P3 LDC.64 R74, c[0x0][0x400] ;  /* 0x00010000ff4abb82 */ /* 0x000ee20000000a00 */
[----:B------:R-:W-:Y:S02]  /*71a0*/  @!P4 IADD3.X R54, R35, R139, R8, P0, P6 ;  /* 0x0000008b2336c210 */ /* 0x000fe400007ec408 */
[----:B------:R-:W-:-:S04]  /*71b0*/  @!P3 IADD3 R51, P0, P6, R96, R5, R50 ;  /* 0x000000056033b210 */ /* 0x000fc80007e1e032 */
[----:B------:R-:W-:Y:S02]  /*71c0*/  @!P3 IADD3.X R48, R35, R7, R139, P0, P6 ;  /* 0x000000072330b210 */ /* 0x000fe400007ec48b */
[----:B0-----:R-:W-:Y:S02]  /*71d0*/  @!P4 IADD3 R64, P6, R55, R64, RZ ;  /* 0x000000403740c210 */ /* 0x001fe40007fde0ff */
[----:B------:R-:W-:Y:S02]  /*71e0*/  CS2R R62, SRZ ;  /* 0x00000000003e7805 */ /* 0x000fe4000001ff00 */
[----:B------:R-:W-:Y:S01]  /*71f0*/  ISETP.NE.AND P0, PT, R61, RZ, PT ;  /* 0x000000ff3d00720c */ /* 0x000fe20003f05270 */
[----:B------:R-:W-:Y:S01]  /*7200*/  @!P4 IMAD.X R65, R60, 0x1, R65, P6 ;  /* 0x000000013c41c824 */ /* 0x000fe200030e0641 */
[----:B-1----:R-:W-:-:S05]  /*7210*/  @!P4 IADD3 R66, P6, R53, R66, RZ ;  /* 0x000000423542c210 */ /* 0x002fca0007fde0ff */
[----:B------:R-:W-:Y:S01]  /*7220*/  @!P4 IMAD.X R67, R54, 0x1, R67, P6 ;  /* 0x000000013643c824 */ /* 0x000fe200030e0643 */
[----:B--2---:R-:W-:Y:S02]  /*7230*/  @!P3 IADD3 R72, P6, R49, R72, RZ ;  /* 0x000000483148b210 */ /* 0x004fe40007fde0ff */
[----:B------:R-:W-:-:S03]  /*7240*/  CS2R R54, SRZ ;  /* 0x0000000000367805 */ /* 0x000fc6000001ff00 */
[----:B------:R-:W-:Y:S01]  /*7250*/  @!P3 IMAD.X R73, R52, 0x1, R73, P6 ;  /* 0x000000013449b824 */ /* 0x000fe200030e0649 */
[----:B---3--:R-:W-:Y:S02]  /*7260*/  @!P3 IADD3 R74, P6, R51, R74, RZ ;  /* 0x0000004a334ab210 */ /* 0x008fe40007fde0ff */
[----:B------:R-:W-:Y:S02]  /*7270*/  CS2R R50, SRZ ;  /* 0x0000000000327805 */ /* 0x000fe4000001ff00 */
[----:B------:R-:W-:Y:S02]  /*7280*/  CS2R R52, SRZ ;  /* 0x0000000000347805 */ /* 0x000fe4000001ff00 */
[----:B------:R-:W-:Y:S02]  /*7290*/  @!P3 IADD3.X R75, R48, R75, RZ, P6, !PT ;  /* 0x0000004b304bb210 */ /* 0x000fe400037fe4ff */
[----:B------:R-:W-:Y:S02]  /*72a0*/  CS2R R48, SRZ ;  /* 0x0000000000307805 */ /* 0x000fe4000001ff00 */
[----:B------:R-:W-:Y:S01]  /*72b0*/  CS2R R60, SRZ ;  /* 0x00000000003c7805 */ /* 0x000fe2000001ff00 */
[----:B------:R0:W2:Y:S04]  /*72c0*/  @!P5 LDG.E.128 R52, desc[UR60][R58.64] ;  /* 0x0000003c3a34d981 */ /* 0x0000a8000c1e1d00 */
[----:B------:R1:W3:Y:S01]  /*72d0*/  @!P5 LDG.E.128 R48, desc[UR60][R56.64] ;  /* 0x0000003c3830d981 */ /* 0x0002e2000c1e1d00 */
[----:B------:R-:W-:-:S02]  /*72e0*/  CS2R R68, SRZ ;  /* 0x0000000000447805 */ /* 0x000fc4000001ff00 */
[----:B------:R-:W-:Y:S01]  /*72f0*/  CS2R R70, SRZ ;  /* 0x0000000000467805 */ /* 0x000fe2000001ff00 */
[----:B------:R4:W5:Y:S01]  /*7300*/  @!P4 LDG.E.128 R60, desc[UR60][R66.64] ;  /* 0x0000003c423cc981 */ /* 0x000962000c1e1d00 */
[----:B0-----:R-:W-:Y:S02]  /*7310*/  CS2R R58, SRZ ;  /* 0x00000000003a7805 */ /* 0x001fe4000001ff00 */
[----:B------:R-:W-:Y:S02]  /*7320*/  CS2R R76, SRZ ;  /* 0x00000000004c7805 */ /* 0x000fe4000001ff00 */
[----:B------:R0:W5:Y:S01]  /*7330*/  @!P3 LDG.E.128 R68, desc[UR60][R74.64] ;  /* 0x0000003c4a44b981 */ /* 0x000162000c1e1d00 */
[----:B-1----:R-:W-:Y:S02]  /*7340*/  CS2R R56, SRZ ;  /* 0x0000000000387805 */ /* 0x002fe4000001ff00 */
[----:B----4-:R-:W-:-:S04]  /*7350*/  CS2R R66, SRZ ;  /* 0x0000000000427805 */ /* 0x010fc8000001ff00 */
[----:B------:R1:W4:Y:S01]  /*7360*/  @!P4 LDG.E.128 R56, desc[UR60][R64.64] ;  /* 0x0000003c4038c981 */ /* 0x000322000c1e1d00 */
[----:B------:R-:W-:Y:S02]  /*7370*/  CS2R R78, SRZ ;  /* 0x00000000004e7805 */ /* 0x000fe4000001ff00 */
[----:B0-----:R-:W-:-:S04]  /*7380*/  CS2R R74, SRZ ;  /* 0x00000000004a7805 */ /* 0x001fc8000001ff00 */
[----:B------:R-:W4:Y:S01]  /*7390*/  @!P2 LDG.E.128 R76, desc[UR60][R82.64] ;  /* 0x0000003c524ca981 */ /* 0x000f22000c1e1d00 */
[----:B-1----:R-:W-:-:S06]  /*73a0*/  CS2R R64, SRZ ;  /* 0x0000000000407805 */ /* 0x002fcc000001ff00 */
[----:B------:R0:W4:Y:S02]  /*73b0*/  @!P3 LDG.E.128 R64, desc[UR60][R72.64] ;  /* 0x0000003c4840b981 */ /* 0x000124000c1e1d00 */
[----:B0-----:R-:W-:-:S06]  /*73c0*/  CS2R R72, SRZ ;  /* 0x0000000000487805 */ /* 0x001fcc000001ff00 */
[----:B------:R-:W4:Y:S01]  /*73d0*/  @!P2 LDG.E.128 R72, desc[UR60][R80.64] ;  /* 0x0000003c5048a981 */ /* 0x000f22000c1e1d00 */
[----:B------:R-:W-:Y:S02]  /*73e0*/  ISETP.NE.AND P5, PT, R232, 0x3, PT ;  /* 0x00000003e800780c */ /* 0x000fe40003fa5270 */
[----:B------:R-:W-:Y:S01]  /*73f0*/  ISETP.GE.AND P2, PT, R18, R128, PT ;  /* 0x000000801200720c */ /* 0x000fe20003f46270 */
[----:B--2---:R-:W-:Y:S02]  /*7400*/  IMAD.MOV.U32 R164, RZ, RZ, R52 ;  /* 0x000000ffffa47224 */ /* 0x004fe400078e0034 */
[----:B------:R-:W-:Y:S02]  /*7410*/  IMAD.MOV.U32 R160, RZ, RZ, R54 ;  /* 0x000000ffffa07224 */ /* 0x000fe400078e0036 */
[----:B---3--:R-:W-:Y:S02]  /*7420*/  IMAD.MOV.U32 R163, RZ, RZ, R48 ;  /* 0x000000ffffa37224 */ /* 0x008fe400078e0030 */
[----:B------:R-:W-:-:S02]  /*7430*/  IMAD.MOV.U32 R162, RZ, RZ, R50 ;  /* 0x000000ffffa27224 */ /* 0x000fc400078e0032 */
[----:B-----5:R-:W-:Y:S01]  /*7440*/  IMAD.MOV.U32 R156, RZ, RZ, R60 ;  /* 0x000000ffff9c7224 */ /* 0x020fe200078e003c */
[----:B------:R-:W-:Y:S01]  /*7450*/  MOV R157, R62 ;  /* 0x0000003e009d7202 */ /* 0x000fe20000000f00 */
[----:B------:R-:W-:Y:S02]  /*7460*/  IMAD.MOV.U32 R151, RZ, RZ, R68 ;  /* 0x000000ffff977224 */ /* 0x000fe400078e0044 */
[----:B------:R-:W-:Y:S02]  /*7470*/  IMAD.MOV.U32 R150, RZ, RZ, R70 ;  /* 0x000000ffff967224 */ /* 0x000fe400078e0046 */
[----:B----4-:R-:W-:Y:S02]  /*7480*/  IMAD.MOV.U32 R154, RZ, RZ, R56 ;  /* 0x000000ffff9a7224 */ /* 0x010fe400078e0038 */
[----:B------:R-:W-:Y:S02]  /*7490*/  IMAD.MOV.U32 R155, RZ, RZ, R58 ;  /* 0x000000ffff9b7224 */ /* 0x000fe400078e003a */
[----:B------:R-:W-:Y:S01]  /*74a0*/  IMAD.MOV.U32 R146, RZ, RZ, R76 ;  /* 0x000000ffff927224 */ /* 0x000fe200078e004c */
[----:B------:R-:W-:Y:S01]  /*74b0*/  MOV R147, R78 ;  /* 0x0000004e00937202 */ /* 0x000fe20000000f00 */
[----:B------:R-:W-:-:S02]  /*74c0*/  IMAD.MOV.U32 R153, RZ, RZ, R64 ;  /* 0x000000ffff997224 */ /* 0x000fc400078e0040 */
[----:B------:R-:W-:Y:S02]  /*74d0*/  IMAD.MOV.U32 R152, RZ, RZ, R66 ;  /* 0x000000ffff987224 */ /* 0x000fe400078e0042 */
[----:B------:R-:W-:Y:S02]  /*74e0*/  IMAD.MOV.U32 R144, RZ, RZ, R72 ;  /* 0x000000ffff907224 */ /* 0x000fe400078e0048 */
[----:B------:R-:W-:Y:S01]  /*74f0*/  IMAD.MOV.U32 R145, RZ, RZ, R74 ;  /* 0x000000ffff917224 */ /* 0x000fe200078e004a */
[----:B------:R-:W-:Y:S06]  /*7500*/  @!P5 BRA `(.L_x_388) ;  /* 0x000000000004d947 */ /* 0x000fec0003800000 */
[----:B------:R-:W-:Y:S01]  /*7510*/  BPT.TRAP 0x1 ;  /* 0x000000040000795c */ /* 0x000fe20000300000 */
.L_x_388:
[----:B------:R-:W-:Y:S01]  /*7520*/  IMAD R110, R17, 0x8, R16 ;  /* 0x00000008116e7824 */ /* 0x000fe200078e0210 */
[----:B------:R-:W-:Y:S01]  /*7530*/  SHF.L.U32 R130, R231, 0x1f, RZ ;  /* 0x0000001fe7827819 */ /* 0x000fe200000006ff */
[----:B------:R-:W0:Y:S01]  /*7540*/  LDC R148, c[0x0][0x2f4] ;  /* 0x0000bd00ff947b82 */ /* 0x000e220000000800 */
[----:B------:R-:W-:Y:S01]  /*7550*/  IMAD.MOV.U32 R127, RZ, RZ, R129 ;  /* 0x000000ffff7f7224 */ /* 0x000fe200078e0081 */
[----:B------:R-:W-:Y:S01]  /*7560*/  BSSY B1, `(.L_x_389) ;  /* 0x0000005000017945 */ /* 0x000fe20003800000 */
[----:B------:R-:W1:Y:S05]  /*7570*/  SYNCS.PHASECHK.TRANS64.TRYWAIT P3, [R110+URZ+0x2e890], R130 ;  /* 0x02e890826e0075a7 */ /* 0x000e6a000806017f */
[----:B------:R-:W2:Y:S01]  /*7580*/  LDC.64 R128, c[0x0][0x300] ;  /* 0x0000c000ff807b82 */ /* 0x000ea20000000a00 */
[----:B0-----:R-:W-:Y:S01]  /*7590*/  IMAD.IADD R149, R148, 0x1, -R120 ;  /* 0x0000000194957824 */ /* 0x001fe200078e0a78 */
[----:B-1----:R-:W-:Y:S06]  /*75a0*/  @!P3 BRA `(.L_x_390) ;  /* 0x000001dc0074b947 */ /* 0x002fec0003800000 */
.L_x_644:
[----:B------:R-:W-:Y:S05]  /*75b0*/  BSYNC B1 ;  /* 0x0000000000017941 */ /* 0x000fea0003800000 */
.L_x_389:
[----:B------:R-:W-:Y:S01]  /*75c0*/  ISETP.GE.OR P3, PT, R228, R119, P0 ;  /* 0x00000077e400720c */ /* 0x000fe20000766670 */
[----:B------:R-:W-:-:S12]  /*75d0*/  BSSY B1, `(.L_x_391) ;  /* 0x00000f8000017945 */ /* 0x000fd80003800000 */
[----:B------:R-:W-:Y:S05]  /*75e0*/  @P3 BRA `(.L_x_392) ;  /* 0x0000000c00d83947 */ /* 0x000fea0003800000 */
[----:B------:R-:W1:Y:S01]  /*75f0*/  S2R R81, SR_TID.X ;  /* 0x0000000000517919 */ /* 0x000e620000002100 */
[----:B------:R-:W-:Y:S01]  /*7600*/  SHF.R.S32.HI R80, RZ, 0x1f, R228 ;  /* 0x0000001fff507819 */ /* 0x000fe200000114e4 */
[-C--:B--2---:R-:W-:Y:S01]  /*7610*/  IMAD.WIDE.U32 R138, R228, R128.reuse, R126 ;  /* 0x00000080e48a7225 */ /* 0x084fe200078e007e */
[----:B------:R-:W-:Y:S01]  /*7620*/  ISETP.NE.AND P6, PT, R0, RZ, PT ;  /* 0x000000ff0000720c */ /* 0x000fe20003fc5270 */
[----:B------:R-:W-:Y:S02]  /*7630*/  BSSY B2, `(.L_x_393) ;  /* 0x00000e6000027945 */ /* 0x000fe40003800000 */
[----:B------:R-:W-:Y:S01]  /*7640*/  IMAD R80, R80, R128, RZ ;  /* 0x0000008050507224 */ /* 0x000fe200078e02ff */
[----:B------:R-:W-:-:S03]  /*7650*/  IADD3 R158, P3, P4, R44, R138, R37 ;  /* 0x0000008a2c9e7210 */ /* 0x000fc60007c7e025 */
[----:B------:R-:W-:Y:S01]  /*7660*/  IMAD R159, R228, R129, R80 ;  /* 0x00000081e49f7224 */ /* 0x000fe200078e0250 */
[----:B------:R-:W-:-:S03]  /*7670*/  SEL R80, R120, R149, !P6 ;  /* 0x0000009578507207 */ /* 0x000fc60007000000 */
[----:B------:R-:W-:-:S05]  /*7680*/  IMAD.IADD R159, R159, 0x1, R139 ;  /* 0x000000019f9f7824 */ /* 0x000fca00078e028b */
[----:B------:R-:W-:Y:S01]  /*7690*/  IADD3.X R165, R40, R159, R39, P3, P4 ;  /* 0x0000009f28a57210 */ /* 0x000fe20001fe8427 */
[----:B-1----:R-:W-:Y:S01]  /*76a0*/  VIADD R83, R81, 0xffffff80 ;  /* 0xffffff8051537836 */ /* 0x002fe20000000000 */
[----:B------:R-:W-:-:S04]  /*76b0*/  SHF.R.S32.HI R81, RZ, 0x1f, R80 ;  /* 0x0000001fff517819 */ /* 0x000fc80000011450 */
[----:B------:R-:W-:Y:S02]  /*76c0*/  LEA.HI R81, R81, R80, RZ, 0x5 ;  /* 0x0000005051517211 */ /* 0x000fe400078f28ff */
[----:B------:R-:W-:Y:S02]  /*76d0*/  SHF.R.S32.HI R82, RZ, 0x1f, R83 ;  /* 0x0000001fff527819 */ /* 0x000fe40000011453 */
[----:B------:R-:W-:Y:S02]  /*76e0*/  LEA.HI.SX32 R81, R81, R36, 0x1b ;  /* 0x0000002451517211 */ /* 0x000fe400078fdaff */
[----:B------:R-:W-:-:S03]  /*76f0*/  LEA.HI R82, R82, R83, RZ, 0x5 ;  /* 0x0000005352527211 */ /* 0x000fc600078f28ff */
[----:B------:R-:W-:Y:S02]  /*7700*/  IMAD.SHL.U32 R161, R81, 0x10, RZ ;  /* 0x0000001051a17824 */ /* 0x000fe400078e00ff */
[----:B------:R-:W-:-:S03]  /*7710*/  IMAD.SHL.U32 R82, R82, 0x20, RZ ;  /* 0x0000002052527824 */ /* 0x000fc600078e00ff */
[----:B------:R-:W-:Y:S02]  /*7720*/  LOP3.LUT R81, R3, 0x70, R161, 0xf8, !PT ;  /* 0x0000007003517812 */ /* 0x000fe400078ef8a1 */
[----:B------:R-:W-:Y:S02]  /*7730*/  LOP3.LUT R82, R82, 0xfffffc00, RZ, 0xc0, !PT ;  /* 0xfffffc0052527812 */ /* 0x000fe400078ec0ff */
[----:B------:R-:W-:-:S04]  /*7740*/  LOP3.LUT R81, R81, R20, RZ, 0x3c, !PT ;  /* 0x0000001451517212 */ /* 0x000fc800078e3cff */
[----:B------:R-:W-:Y:S01]  /*7750*/  IADD3 R80, R82, R81, RZ ;  /* 0x0000005152507210 */ /* 0x000fe20007ffe0ff */
[----:B------:R-:W-:-:S04]  /*7760*/  IMAD R81, R17, 0x7000, R116 ;  /* 0x0000700011517824 */ /* 0x000fc800078e0274 */
[----:B------:R-:W-:Y:S02]  /*7770*/  IMAD R83, R17, 0x7000, R80 ;  /* 0x0000700011537824 */ /* 0x000fe400078e0250 */
[C---:B------:R-:W-:Y:S02]  /*7780*/  IMAD.IADD R81, R16.reuse, 0x1, R81 ;  /* 0x0000000110517824 */ /* 0x040fe400078e0251 */
[----:B------:R-:W-:-:S04]  /*7790*/  IMAD.IADD R84, R16, 0x1, R83 ;  /* 0x0000000110547824 */ /* 0x000fc800078e0253 */
[----:B------:R-:W1:Y:S04]  /*77a0*/  LDS.128 R80, [R81+0x20400] ;  /* 0x0204000051507984 */ /* 0x000e680000000c00 */
[----:B------:R-:W2:Y:S01]  /*77b0*/  LDS.128 R84, [R84+0x20400] ;  /* 0x0204000054547984 */ /* 0x000ea20000000c00 */
[----:B------:R-:W-:Y:S05]  /*77c0*/  @P2 BRA `(.L_x_394) ;  /* 0x0000000c00302947 */ /* 0x000fea0003800000 */
[--C-:B------:R-:W-:Y:S02]  /*77d0*/  SHF.R.U32.HI R171, RZ, 0x8, R49.reuse ;  /* 0x00000008ffab7819 */ /* 0x100fe40000011631 */
[----:B------:R-:W-:Y:S02]  /*77e0*/  LOP3.LUT R50, R49, 0xff0000ff, RZ, 0xc0, !PT ;  /* 0xff0000ff31327812 */ /* 0x000fe400078ec0ff */
[----:B------:R-:W-:Y:S02]  /*77f0*/  SHF.R.U32.HI R170, RZ, 0x10, R49 ;  /* 0x00000010ffaa7819 */ /* 0x000fe40000011631 */
[--C-:B------:R-:W-:Y:S02]  /*7800*/  SHF.R.U32.HI R167, RZ, 0x8, R53.reuse ;  /* 0x00000008ffa77819 */ /* 0x100fe40000011635 */
[----:B------:R-:W-:Y:S02]  /*7810*/  LOP3.LUT R54, R53, 0xff0000ff, RZ, 0xc0, !PT ;  /* 0xff0000ff35367812 */ /* 0x000fe400078ec0ff */
[----:B------:R-:W-:Y:S01]  /*7820*/  SHF.R.U32.HI R49, RZ, 0x10, R53 ;  /* 0x00000010ff317819 */ /* 0x000fe20000011635 */
[----:B------:R-:W-:Y:S01]  /*7830*/  IMAD.SHL.U32 R53, R171, 0x100, RZ ;  /* 0x00000100ab357824 */ /* 0x000fe200078e00ff */
[--C-:B------:R-:W-:Y:S01]  /*7840*/  SHF.R.U32.HI R168, RZ, 0x8, R51.reuse ;  /* 0x00000008ffa87819 */ /* 0x100fe20000011633 */
[----:B------:R-:W-:Y:S01]  /*7850*/  IMAD.SHL.U32 R167, R167, 0x100, RZ ;  /* 0x00000100a7a77824 */ /* 0x000fe200078e00ff */
[----:B------:R-:W-:Y:S01]  /*7860*/  LOP3.LUT R52, R51, 0xff0000ff, RZ, 0xc0, !PT ;  /* 0xff0000ff33347812 */ /* 0x000fe200078ec0ff */
[----:B------:R-:W-:Y:S01]  /*7870*/  IMAD.U32 R49, R49, 0x10000, RZ ;  /* 0x0001000031317824 */ /* 0x000fe200078e00ff */
[----:B------:R-:W-:-:S02]  /*7880*/  SHF.R.U32.HI R48, RZ, 0x10, R51 ;  /* 0x00000010ff307819 */ /* 0x000fc40000011633 */
[--C-:B------:R-:W-:Y:S02]  /*7890*/  SHF.R.U32.HI R169, RZ, 0x8, R55.reuse ;  /* 0x00000008ffa97819 */ /* 0x100fe40000011637 */
[----:B------:R-:W-:Y:S02]  /*78a0*/  LOP3.LUT R166, R55, 0xff0000ff, RZ, 0xc0, !PT ;  /* 0xff0000ff37a67812 */ /* 0x000fe400078ec0ff */
[----:B------:R-:W-:Y:S01]  /*78b0*/  SHF.R.U32.HI R51, RZ, 0x10, R55 ;  /* 0x00000010ff337819 */ /* 0x000fe20000011637 */
[----:B------:R-:W-:Y:S01]  /*78c0*/  IMAD.SHL.U32 R55, R168, 0x100, RZ ;  /* 0x00000100a8377824 */ /* 0x000fe200078e00ff */
[----:B------:R-:W-:Y:S01]  /*78d0*/  LOP3.LUT R50, R50, 0xff00, R53, 0xf8, !PT ;  /* 0x0000ff0032327812 */ /* 0x000fe200078ef835 */
[----:B------:R-:W-:Y:S01]  /*78e0*/  IMAD.U32 R53, R170, 0x10000, RZ ;  /* 0x00010000aa357824 */ /* 0x000fe200078e00ff */
[----:B------:R-:W-:Y:S01]  /*78f0*/  LOP3.LUT R170, R54, 0xff00, R167, 0xf8, !PT ;  /* 0x0000ff0036aa7812 */ /* 0x000fe200078ef8a7 */
[----:B------:R-:W-:Y:S01]  /*7900*/  IMAD.SHL.U32 R169, R169, 0x100, RZ ;  /* 0x00000100a9a97824 */ /* 0x000fe200078e00ff */
[----:B------:R-:W-:Y:S01]  /*7910*/  LOP3.LUT R52, R52, 0xff00, R55, 0xf8, !PT ;  /* 0x0000ff0034347812 */ /* 0x000fe200078ef837 */
[----:B------:R-:W-:Y:S01]  /*7920*/  IMAD.U32 R172, R51, 0x10000, RZ ;  /* 0x0001000033ac7824 */ /* 0x000fe200078e00ff */
[----:B------:R-:W-:-:S02]  /*7930*/  LOP3.LUT R50, R50, 0xff0000, R53, 0xf8, !PT ;  /* 0x00ff000032327812 */ /* 0x000fc400078ef835 */
[----:B------:R-:W-:Y:S02]  /*7940*/  SHF.L.U32 R53, R48, 0x10, RZ ;  /* 0x0000001030357819 */ /* 0x000fe400000006ff */
[----:B------:R-:W-:Y:S02]  /*7950*/  F2FP.F16.E4M3.UNPACK_B R168, R164.H1 ;  /* 0x000000a4ffa8723e */ /* 0x000fe400030006ff */
[----:B--2---:R-:W-:Y:S02]  /*7960*/  F2FP.F16.E4M3.UNPACK_B R55, R84.H1 ;  /* 0x00000054ff37723e */ /* 0x004fe400030006ff */
[----:B-1----:R-:W-:Y:S02]  /*7970*/  F2FP.F16.E4M3.UNPACK_B R54, R80.H1 ;  /* 0x00000050ff36723e */ /* 0x002fe400030006ff */
[----:B------:R-:W-:Y:S01]  /*7980*/  LOP3.LUT R171, R166, 0xff00, R169, 0xf8, !PT ;  /* 0x0000ff00a6ab7812 */ /* 0x000fe200078ef8a9 */
[----:B------:R-:W-:Y:S01]  /*7990*/  HADD2.F32 R169, -RZ, R168.H0_H0 ;  /* 0x200000a8ffa97230 */ /* 0x000fe20000004100 */
[----:B------:R-:W-:Y:S01]  /*79a0*/  LOP3.LUT R48, R52, 0xff0000, R53, 0xf8, !PT ;  /* 0x00ff000034307812 */ /* 0x000fe200078ef835 */
[----:B------:R-:W-:Y:S01]  /*79b0*/  HADD2.F32 R53, -RZ, R55.H0_H0 ;  /* 0x20000037ff357230 */ /* 0x000fe20000004100 */
[----:B------:R-:W-:Y:S01]  /*79c0*/  F2FP.F16.E4M3.UNPACK_B R166, R163.H1 ;  /* 0x000000a3ffa6723e */ /* 0x000fe200030006ff */
[--C-:B------:R-:W-:Y:S01]  /*79d0*/  HADD2.F32 R52, -RZ, R54.reuse.H0_H0 ;  /* 0x20000036ff347230 */ /* 0x100fe20000004100 */
[----:B------:R-:W-:Y:S01]  /*79e0*/  F2FP.F16.E4M3.UNPACK_B R84, R84 ;  /* 0x00000054ff54723e */ /* 0x000fe200020006ff */
[----:B------:R-:W-:-:S02]  /*79f0*/  HADD2.F32 R54, -RZ, R54.H1_H1 ;  /* 0x30000036ff367230 */ /* 0x000fc40000004100 */
[CC--:B------:R-:W-:Y:S01]  /*7a00*/  FMUL.FTZ R173, R53.reuse, R169.reuse ;  /* 0x000000a935ad7220 */ /* 0x0c0fe20000410000 */
[--C-:B------:R-:W-:Y:S02]  /*7a10*/  HADD2.F32 R167, -RZ, R166.reuse.H0_H0 ;  /* 0x200000a6ffa77230 */ /* 0x100fe40000004100 */
[----:B------:R-:W-:Y:S01]  /*7a20*/  FMUL.FTZ R174, R52, R169 ;  /* 0x000000a934ae7220 */ /* 0x000fe20000410000 */
[----:B------:R-:W-:Y:S01]  /*7a30*/  HADD2.F32 R169, -RZ, R166.H1_H1 ;  /* 0x300000a6ffa97230 */ /* 0x000fe20000004100 */
[----:B------:R-:W-:Y:S01]  /*7a40*/  LOP3.LUT R51, R170, 0xff0000, R49, 0xf8, !PT ;  /* 0x00ff0000aa337812 */ /* 0x000fe200078ef831 */
[----:B------:R-:W-:Y:S02]  /*7a50*/  HADD2.F32 R166, -RZ, R55.H1_H1 ;  /* 0x30000037ffa67230 */ /* 0x000fe40000004100 */
[-C--:B------:R-:W-:Y:S01]  /*7a60*/  FFMA.FTZ R52, R52, R167.reuse, -R173 ;  /* 0x000000a734347223 */ /* 0x080fe200000108ad */
[----:B------:R-:W-:Y:S01]  /*7a70*/  FFMA.FTZ R53, R53, R167, R174 ;  /* 0x000000a735357223 */ /* 0x000fe200000100ae */
[----:B------:R-:W-:Y:S01]  /*7a80*/  HADD2.F32 R173, -RZ, R168.H1_H1 ;  /* 0x300000a8ffad7230 */ /* 0x000fe20000004100 */
[----:B------:R-:W-:Y:S01]  /*7a90*/  F2FP.F16.E4M3.UNPACK_B R168, R164 ;  /* 0x000000a4ffa8723e */ /* 0x000fe200020006ff */
[----:B------:R-:W-:Y:S01]  /*7aa0*/  HADD2.F32 R164, -RZ, R84.H0_H0 ;  /* 0x20000054ffa47230 */ /* 0x000fe20000004100 */
[----:B------:R-:W-:-:S02]  /*7ab0*/  F2FP.F16.E4M3.UNPACK_B R167, R163 ;  /* 0x000000a3ffa7723e */ /* 0x000fc400020006ff */
[----:B------:R-:W-:Y:S01]  /*7ac0*/  F2FP.F16.E4M3.UNPACK_B R163, R80 ;  /* 0x00000050ffa3723e */ /* 0x000fe200020006ff */
[-C--:B------:R-:W-:Y:S01]  /*7ad0*/  FMUL.FTZ R55, R166, R173.reuse ;  /* 0x000000ada6377220 */ /* 0x080fe20000410000 */
[----:B------:R-:W-:Y:S01]  /*7ae0*/  LOP3.LUT R49, R171, 0xff0000, R172, 0xf8, !PT ;  /* 0x00ff0000ab317812 */ /* 0x000fe200078ef8ac */
[--C-:B------:R-:W-:Y:S02]  /*7af0*/  HADD2.F32 R171, -RZ, R168.reuse.H0_H0 ;  /* 0x200000a8ffab7230 */ /* 0x100fe40000004100 */
[C---:B------:R-:W-:Y:S01]  /*7b00*/  FMUL.FTZ R173, R54.reuse, R173 ;  /* 0x000000ad36ad7220 */ /* 0x040fe20000410000 */
[----:B------:R-:W-:Y:S02]  /*7b10*/  HADD2.F32 R80, -RZ, R163.H0_H0 ;  /* 0x200000a3ff507230 */ /* 0x000fe40000004100 */
[-C--:B------:R-:W-:Y:S01]  /*7b20*/  FFMA.FTZ R55, R54, R169.reuse, -R55 ;  /* 0x000000a936377223 */ /* 0x080fe20000010837 */
[----:B------:R-:W-:Y:S02]  /*7b30*/  HADD2.F32 R170, -RZ, R168.H1_H1 ;  /* 0x300000a8ffaa7230 */ /* 0x000fe40000004100 */
[----:B------:R-:W-:Y:S01]  /*7b40*/  FFMA.FTZ R54, R166, R169, R173 ;  /* 0x000000a9a6367223 */ /* 0x000fe200000100ad */
[----:B------:R-:W-:-:S02]  /*7b50*/  HADD2.F32 R169, -RZ, R167.H0_H0 ;  /* 0x200000a7ffa97230 */ /* 0x000fc40000004100 */
[-C--:B------:R-:W-:Y:S01]  /*7b60*/  FMUL.FTZ R173, R164, R171.reuse ;  /* 0x000000aba4ad7220 */ /* 0x080fe20000410000 */
[C---:B------:R-:W-:Y:S01]  /*7b70*/  FMUL.FTZ R171, R80.reuse, R171 ;  /* 0x000000ab50ab7220 */ /* 0x040fe20000410000 */
[----:B------:R-:W-:Y:S01]  /*7b80*/  HADD2.F32 R166, -RZ, R84.H1_H1 ;  /* 0x30000054ffa67230 */ /* 0x000fe20000004100 */
[----:B------:R-:W-:Y:S01]  /*7b90*/  F2FP.F16.E4M3.UNPACK_B R172, R160.H1 ;  /* 0x000000a0ffac723e */ /* 0x000fe200030006ff */
[-C--:B------:R-:W-:Y:S01]  /*7ba0*/  FFMA.FTZ R80, R80, R169.reuse, -R173 ;  /* 0x000000a950507223 */ /* 0x080fe200000108ad */
[----:B------:R-:W-:Y:S01]  /*7bb0*/  FFMA.FTZ R84, R164, R169, R171 ;  /* 0x000000a9a4547223 */ /* 0x000fe200000100ab */
[----:B------:R-:W-:Y:S02]  /*7bc0*/  HADD2.F32 R163, -RZ, R163.H1_H1 ;  /* 0x300000a3ffa37230 */ /* 0x000fe40000004100 */
[----:B------:R-:W-:Y:S01]  /*7bd0*/  FMUL.FTZ R164, R166, R170 ;  /* 0x000000aaa6a47220 */ /* 0x000fe20000410000 */
[----:B------:R-:W-:Y:S01]  /*7be0*/  HADD2.F32 R169, -RZ, R167.H1_H1 ;  /* 0x300000a7ffa97230 */ /* 0x000fe20000004100 */
[----:B------:R-:W-:Y:S01]  /*7bf0*/  F2FP.F16.E4M3.UNPACK_B R168, R86.H1 ;  /* 0x00000056ffa8723e */ /* 0x000fe200030006ff */
[----:B------:R-:W-:-:S02]  /*7c00*/  HADD2.F32 R175, -RZ, R172.H0_H0 ;  /* 0x200000acffaf7230 */ /* 0x000fc40000004100 */
[C---:B------:R-:W-:Y:S01]  /*7c10*/  FMUL.FTZ R173, R163.reuse, R170 ;  /* 0x000000aaa3ad7220 */ /* 0x040fe20000410000 */
[----:B------:R-:W-:Y:S01]  /*7c20*/  F2FP.F16.E4M3.UNPACK_B R171, R162.H1 ;  /* 0x000000a2ffab723e */ /* 0x000fe200030006ff */
[-C--:B------:R-:W-:Y:S01]  /*7c30*/  FFMA.FTZ R167, R163, R169.reuse, -R164 ;  /* 0x000000a9a3a77223 */ /* 0x080fe200000108a4 */
[-C--:B------:R-:W-:Y:S01]  /*7c40*/  F2FP.F16.E4M3.UNPACK_B R164, R82.reuse.H1 ;  /* 0x00000052ffa4723e */ /* 0x080fe200030006ff */
[----:B------:R-:W-:Y:S02]  /*7c50*/  HADD2.F32 R170, -RZ, R168.H0_H0 ;  /* 0x200000a8ffaa7230 */ /* 0x000fe40000004100 */
[----:B------:R-:W-:Y:S01]  /*7c60*/  FFMA.FTZ R163, R166, R169, R173 ;  /* 0x000000a9a6a37223 */ /* 0x000fe200000100ad */
[----:B------:R-:W-:Y:S01]  /*7c70*/  HADD2.F32 R173, -RZ, R171.H0_H0 ;  /* 0x200000abffad7230 */ /* 0x000fe20000004100 */
[----:B------:R-:W-:Y:S01]  /*7c80*/  F2FP.F16.E4M3.UNPACK_B R82, R82 ;  /* 0x00000052ff52723e */ /* 0x000fe200020006ff */
[----:B------:R-:W-:Y:S02]  /*7c90*/  HADD2.F32 R166, -RZ, R164.H0_H0 ;  /* 0x200000a4ffa67230 */ /* 0x000fe40000004100 */
[----:B------:R-:W-:Y:S01]  /*7ca0*/  FMUL.FTZ R177, R170, R175 ;  /* 0x000000afaab17220 */ /* 0x000fe20000410000 */
[----:B------:R-:W-:Y:S01]  /*7cb0*/  HADD2.F32 R172, -RZ, R172.H1_H1 ;  /* 0x300000acffac7230 */ /* 0x000fe20000004100 */
[----:B------:R-:W-:Y:S01]  /*7cc0*/  F2FP.SATFINITE.E4M3.F32.PACK_AB_MERGE_C R53, R54, R53, RZ ;  /* 0x000000353635723e */ /* 0x000fe200048070ff */
[----:B------:R-:W-:-:S02]  /*7cd0*/  HADD2.F32 R168, -RZ, R168.H1_H1 ;  /* 0x300000a8ffa87230 */ /* 0x000fc40000004100 */
[C---:B------:R-:W-:Y:S01]  /*7ce0*/  FMUL.FTZ R175, R166.reuse, R175 ;  /* 0x000000afa6af7220 */ /* 0x040fe20000410000 */
[----:B------:R-:W-:Y:S02]  /*7cf0*/  HADD2.F32 R169, -RZ, R164.H1_H1 ;  /* 0x300000a4ffa97230 */ /* 0x000fe40000004100 */
[-C--:B------:R-:W-:Y:S01]  /*7d00*/  FFMA.FTZ R164, R166, R173.reuse, -R177 ;  /* 0x000000ada6a47223 */ /* 0x080fe200000108b1 */
[----:B------:R-:W-:Y:S02]  /*7d10*/  HADD2.F32 R171, -RZ, R171.H1_H1 ;  /* 0x300000abffab7230 */ /* 0x000fe40000004100 */
[-C--:B------:R-:W-:Y:S01]  /*7d20*/  FMUL.FTZ R174, R168, R172.reuse ;  /* 0x000000aca8ae7220 */ /* 0x080fe20000410000 */
[----:B------:R-:W-:Y:S01]  /*7d30*/  FFMA.FTZ R166, R170, R173, R175 ;  /* 0x000000adaaa67223 */ /* 0x000fe200000100af */
[C---:B------:R-:W-:Y:S01]  /*7d40*/  FMUL.FTZ R177, R169.reuse, R172 ;  /* 0x000000aca9b17220 */ /* 0x040fe20000410000 */
[----:B------:R-:W-:Y:S01]  /*7d50*/  F2FP.F16.E4M3.UNPACK_B R170, R160 ;  /* 0x000000a0ffaa723e */ /* 0x000fe200020006ff */
[-C--:B------:R-:W-:Y:S01]  /*7d60*/  FFMA.FTZ R169, R169, R171.reuse, -R174 ;  /* 0x000000aba9a97223 */ /* 0x080fe200000108ae */
[----:B------:R-:W-:Y:S01]  /*7d70*/  F2FP.F16.E4M3.UNPACK_B R160, R86 ;  /* 0x00000056ffa0723e */ /* 0x000fe200020006ff */
[----:B------:R-:W-:Y:S01]  /*7d80*/  FFMA.FTZ R171, R168, R171, R177 ;  /* 0x000000aba8ab7223 */ /* 0x000fe200000100b1 */
[----:B------:R-:W-:Y:S01]  /*7d90*/  F2FP.F16.E4M3.UNPACK_B R168, R162 ;  /* 0x000000a2ffa8723e */ /* 0x000fe200020006ff */
[----:B------:R-:W-:Y:S01]  /*7da0*/  HADD2.F32 R177, -RZ, R170.H0_H0 ;  /* 0x200000aaffb17230 */ /* 0x000fe20000004100 */
[----:B------:R-:W-:Y:S01]  /*7db0*/  F2FP.SATFINITE.E4M3.F32.PACK_AB_MERGE_C R52, R55, R52, RZ ;  /* 0x000000343734723e */ /* 0x000fe200048070ff */
[----:B------:R-:W-:Y:S01]  /*7dc0*/  HADD2.F32 R162, -RZ, R160.H0_H0 ;  /* 0x200000a0ffa27230 */ /* 0x000fe20000004100 */
[----:B------:R-:W-:Y:S01]  /*7dd0*/  F2FP.F16.E4M3.UNPACK_B R54, R85 ;  /* 0x00000055ff36723e */ /* 0x000fe200020006ff */
[----:B------:R-:W-:Y:S01]  /*7de0*/  HADD2.F32 R179, -RZ, R170.H1_H1 ;  /* 0x300000aaffb37230 */ /* 0x000fe20000004100 */
[----:B------:R-:W-:Y:S01]  /*7df0*/  F2FP.F16.E4M3.UNPACK_B R55, R51 ;  /* 0x00000033ff37723e */ /* 0x000fe200020006ff */
[----:B------:R-:W-:-:S02]  /*7e00*/  HADD2.F32 R86, -RZ, R82.H0_H0 ;  /* 0x20000052ff567230 */ /* 0x000fc40000004100 */
[-C--:B------:R-:W-:Y:S01]  /*7e10*/  FMUL.FTZ R181, R162, R177.reuse ;  /* 0x000000b1a2b57220 */ /* 0x080fe20000410000 */
[----:B------:R-:W-:Y:S01]  /*7e20*/  HADD2.F32 R160, -RZ, R160.H1_H1 ;  /* 0x300000a0ffa07230 */ /* 0x000fe20000004100 */
[----:B------:R-:W-:Y:S01]  /*7e30*/  F2FP.SATFINITE.E4M3.F32.PACK_AB_MERGE_C R84, R163, R84, R53 ;  /* 0x00000054a354723e */ /* 0x000fe20004807035 */
[----:B------:R-:W-:Y:S02]  /*7e40*/  HADD2.F32 R82, -RZ, R82.H1_H1 ;  /* 0x30000052ff527230 */ /* 0x000fe40000004100 */
[----:B------:R-:W-:Y:S01]  /*7e50*/  FMUL.FTZ R177, R86, R177 ;  /* 0x000000b156b17220 */ /* 0x000fe20000410000 */
[--C-:B------:R-:W-:Y:S02]  /*7e60*/  HADD2.F32 R173, -RZ, R168.reuse.H0_H0 ;  /* 0x200000a8ffad7230 */ /* 0x100fe40000004100 */
[-C--:B------:R-:W-:Y:S01]  /*7e70*/  FMUL.FTZ R183, R160, R179.reuse ;  /* 0x000000b3a0b77220 */ /* 0x080fe20000410000 */
[----:B------:R-:W-:Y:S02]  /*7e80*/  HADD2.F32 R175, -RZ, R168.H1_H1 ;  /* 0x300000a8ffaf7230 */ /* 0x000fe40000004100 */
[----:B------:R-:W-:Y:S01]  /*7e90*/  FMUL.FTZ R179, R82, R179 ;  /* 0x000000b352b37220 */ /* 0x000fe20000410000 */
[----:B------:R-:W-:Y:S01]  /*7ea0*/  F2FP.F16.E4M3.UNPACK_B R53, R81 ;  /* 0x00000051ff35723e */ /* 0x000fe200020006ff */
[-C--:B------:R-:W-:Y:S01]  /*7eb0*/  FFMA.FTZ R181, R86, R173.reuse, -R181 ;  /* 0x000000ad56b57223 */ /* 0x080fe200000108b5 */
[----:B------:R-:W-:Y:S01]  /*7ec0*/  FFMA.FTZ R86, R162, R173, R177 ;  /* 0x000000ada2567223 */ /* 0x000fe200000100b1 */
[-C--:B------:R-:W-:Y:S01]  /*7ed0*/  FFMA.FTZ R179, R160, R175.reuse, R179 ;  /* 0x000000afa0b37223 */ /* 0x080fe200000100b3 */
[----:B------:R-:W-:Y:S01]  /*7ee0*/  F2FP.SATFINITE.E4M3.F32.PACK_AB_MERGE_C R80, R167, R80, R52 ;  /* 0x00000050a750723e */ /* 0x000fe20004807034 */
[----:B------:R-:W-:Y:S01]  /*7ef0*/  FFMA.FTZ R82, R82, R175, -R183 ;  /* 0x000000af52527223 */ /* 0x000fe200000108b7 */
[----:B------:R-:W-:Y:S01]  /*7f00*/  HADD2.F32 R160, -RZ, R54.H0_H0 ;  /* 0x20000036ffa07230 */ /* 0x000fe20000004100 */
[----:B------:R-:W-:Y:S01]  /*7f10*/  F2FP.F16.E4M3.UNPACK_B R162, R50 ;  /* 0x00000032ffa2723e */ /* 0x000fe200020006ff */
[----:B------:R-:W-:Y:S01]  /*7f20*/  HADD2.F32 R167, -RZ, R55.H0_H0 ;  /* 0x20000037ffa77230 */ /* 0x000fe20000004100 */
[----:B------:R-:W-:Y:S01]  /*7f30*/  F2FP.SATFINITE.E4M3.F32.PACK_AB_MERGE_C R164, R169, R164, RZ ;  /* 0x000000a4a9a4723e */ /* 0x000fe200048070ff */
[----:B------:R-:W-:Y:S01]  /*7f40*/  HADD2.F32 R52, -RZ, R53.H0_H0 ;  /* 0x20000035ff347230 */ /* 0x000fe20000004100 */
[----:B------:R-:W-:Y:S01]  /*7f50*/  F2FP.F16.E4M3.UNPACK_B R85, R85.H1 ;  /* 0x00000055ff55723e */ /* 0x000fe200030006ff */
[----:B------:R-:W-:Y:S01]  /*7f60*/  HADD2.F32 R163, -RZ, R162.H0_H0 ;  /* 0x200000a2ffa37230 */ /* 0x000fe20000004100 */
[----:B------:R-:W-:Y:S01]  /*7f70*/  F2FP.SATFINITE.E4M3.F32.PACK_AB_MERGE_C R82, R82, R181, R164 ;  /* 0x000000b55252723e */ /* 0x000fe200048070a4 */
[----:B------:R-:W-:Y:S01]  /*7f80*/  FMUL.FTZ R169, R160, R167 ;  /* 0x000000a7a0a97220 */ /* 0x000fe20000410000 */
[----:B------:R-:W-:-:S02]  /*7f90*/  HADD2.F32 R54, -RZ, R54.H1_H1 ;  /* 0x30000036ff367230 */ /* 0x000fc40000004100 */
[C---:B------:R-:W-:Y:S01]  /*7fa0*/  FMUL.FTZ R167, R52.reuse, R167 ;  /* 0x000000a734a77220 */ /* 0x040fe20000410000 */
[----:B------:R-:W-:Y:S02]  /*7fb0*/  HADD2.F32 R164, -RZ, R55.H1_H1 ;  /* 0x30000037ffa47230 */ /* 0x000fe40000004100 */
[-C--:B------:R-:W-:Y:S01]  /*7fc0*/  FFMA.FTZ R52, R52, R163.reuse, -R169 ;  /* 0x000000a334347223 */ /* 0x080fe200000108a9 */
[----:B------:R-:W-:Y:S02]  /*7fd0*/  HADD2.F32 R55, -RZ, R53.H1_H1 ;  /* 0x30000035ff377230 */ /* 0x000fe40000004100 */
[----:B------:R-:W-:Y:S01]  /*7fe0*/  FFMA.FTZ R53, R160, R163, R167 ;  /* 0x000000a3a0357223 */ /* 0x000fe200000100a7 */
[----:B------:R-:W-:Y:S02]  /*7ff0*/  HADD2.F32 R162, -RZ, R162.H1_H1 ;  /* 0x300000a2ffa27230 */ /* 0x000fe40000004100 */
[-C--:B------:R-:W-:Y:S01]  /*8000*/  FMUL.FTZ R160, R54, R164.reuse ;  /* 0x000000a436a07220 */ /* 0x080fe20000410000 */
[----:B------:R-:W-:Y:S01]  /*8010*/  F2FP.F16.E4M3.UNPACK_B R163, R51.H1 ;  /* 0x00000033ffa3723e */ /* 0x000fe200030006ff */
[C---:B------:R-:W-:Y:S01]  /*8020*/  FMUL.FTZ R167, R55.reuse, R164 ;  /* 0x000000a437a77220 */ /* 0x040fe20000410000 */
[----:B------:R-:W-:Y:S01]  /*8030*/  F2FP.F16.E4M3.UNPACK_B R81, R81.H1 ;  /* 0x00000051ff51723e */ /* 0x000fe200030006ff */
[----:B------:R-:W-:Y:S01]  /*8040*/  FFMA.FTZ R55, R55, R162, -R160 ;  /* 0x000000a237377223 */ /* 0x000fe200000108a0 */
[----:B------:R-:W-:Y:S01]  /*8050*/  F2FP.F16.E4M3.UNPACK_B R50, R50.H1 ;  /* 0x00000032ff32723e */ /* 0x000fe200030006ff */
[----:B------:R-:W-:Y:S01]  /*8060*/  HADD2.F32 R160, -RZ, R85.H0_H0 ;  /* 0x20000055ffa07230 */ /* 0x000fe20000004100 */
[----:B------:R-:W-:Y:S01]  /*8070*/  F2FP.SATFINITE.E4M3.F32.PACK_AB_MERGE_C R166, R171, R166, RZ ;  /* 0x000000a6aba6723e */ /* 0x000fe200048070ff */
[----:B------:R-:W-:-:S02]  /*8080*/  HADD2.F32 R164, -RZ, R163.H0_H0 ;  /* 0x200000a3ffa47230 */ /* 0x000fc40000004100 */
[----:B------:R-:W-:Y:S01]  /*8090*/  FFMA.FTZ R54, R54, R162, R167 ;  /* 0x000000a236367223 */ /* 0x000fe200000100a7 */
[----:B------:R-:W-:Y:S01]  /*80a0*/  HADD2.F32 R51, -RZ, R81.H0_H0 ;  /* 0x20000051ff337230 */ /* 0x000fe20000004100 */
[----:B------:R-:W-:Y:S01]  /*80b0*/  F2FP.SATFINITE.E4M3.F32.PACK_AB_MERGE_C R86, R179, R86, R166 ;  /* 0x00000056b356723e */ /* 0x000fe200048070a6 */
[----:B------:R-:W-:Y:S02]  /*80c0*/  HADD2.F32 R162, -RZ, R85.H1_H1 ;  /* 0x30000055ffa27230 */ /* 0x000fe40000004100 */
[-C--:B------:R-:W-:Y:S01]  /*80d0*/  FMUL.FTZ R166, R160, R164.reuse ;  /* 0x000000a4a0a67220 */ /* 0x080fe20000410000 */
[--C-:B------:R-:W-:Y:S02]  /*80e0*/  HADD2.F32 R85, -RZ, R50.reuse.H0_H0 ;  /* 0x20000032ff557230 */ /* 0x100fe40000004100 */
[----:B------:R-:W-:Y:S01]  /*80f0*/  FMUL.FTZ R167, R51, R164 ;  /* 0x000000a433a77220 */ /* 0x000fe20000410000 */
[----:B------:R-:W-:Y:S01]  /*8100*/  HADD2.F32 R81, -RZ, R81.H1_H1 ;  /* 0x30000051ff517230 */ /* 0x000fe20000004100 */
[-C--:B------:R-:W-:Y:S01]  /*8110*/  F2FP.F16.E4M3.UNPACK_B R172, R49.reuse.H1 ;  /* 0x00000031ffac723e */ /* 0x080fe200030006ff */
[----:B------:R-:W-:Y:S01]  /*8120*/  HADD2.F32 R163, -RZ, R163.H1_H1 ;  /* 0x300000a3ffa37230 */ /* 0x000fe20000004100 */
[----:B------:R-:W-:Y:S01]  /*8130*/  F2FP.F16.E4M3.UNPACK_B R171, R49 ;  /* 0x00000031ffab723e */ /* 0x000fe200020006ff */
[----:B------:R-:W-:-:S02]  /*8140*/  HADD2.F32 R164, -RZ, R50.H1_H1 ;  /* 0x30000032ffa47230 */ /* 0x000fc40000004100 */
[-C--:B------:R-:W-:Y:S01]  /*8150*/  FFMA.FTZ R50, R51, R85.reuse, -R166 ;  /* 0x0000005533327223 */ /* 0x080fe200000108a6 */
[----:B------:R-:W-:Y:S01]  /*8160*/  FFMA.FTZ R51, R160, R85, R167 ;  /* 0x00000055a0337223 */ /* 0x000fe200000100a7 */
[CC--:B------:R-:W-:Y:S01]  /*8170*/  FMUL.FTZ R168, R162.reuse, R163.reuse ;  /* 0x000000a3a2a87220 */ /* 0x0c0fe20000410000 */
[C---:B------:R-:W-:Y:S01]  /*8180*/  FMUL.FTZ R167, R81.reuse, R163 ;  /* 0x000000a351a77220 */ /* 0x040fe20000410000 */
[----:B------:R-:W-:Y:S01]  /*8190*/  F2FP.F16.E4M3.UNPACK_B R85, R83 ;  /* 0x00000053ff55723e */ /* 0x000fe200020006ff */
[--C-:B------:R-:W-:Y:S02]  /*81a0*/  HADD2.F32 R173, -RZ, R172.reuse.H0_H0 ;  /* 0x200000acffad7230 */ /* 0x100fe40000004100 */
[-C--:B------:R-:W-:Y:S01]  /*81b0*/  FFMA.FTZ R81, R81, R164.reuse, -R168 ;  /* 0x000000a451517223 */ /* 0x080fe200000108a8 */
[----:B------:R-:W-:Y:S01]  /*81c0*/  FFMA.FTZ R160, R162, R164, R167 ;  /* 0x000000a4a2a07223 */ /* 0x000fe200000100a7 */
[----:B------:R-:W-:Y:S01]  /*81d0*/  F2FP.F16.E4M3.UNPACK_B R164, R87.H1 ;  /* 0x00000057ffa4723e */ /* 0x000fe200030006ff */
[----:B------:R-:W-:Y:S01]  /*81e0*/  HADD2.F32 R172, -RZ, R172.H1_H1 ;  /* 0x300000acffac7230 */ /* 0x000fe20000004100 */
[----:B------:R-:W-:-:S02]  /*81f0*/  F2FP.F16.E4M3.UNPACK_B R83, R83.H1 ;  /* 0x00000053ff53723e */ /* 0x000fc400030006ff */
[----:B------:R-:W-:Y:S01]  /*8200*/  F2FP.F16.E4M3.UNPACK_B R163, R87 ;  /* 0x00000057ffa3723e */ /* 0x000fe200020006ff */
[----:B------:R-:W-:Y:S01]  /*8210*/  HADD2.F32 R167, -RZ, R164.H0_H0 ;  /* 0x200000a4ffa77230 */ /* 0x000fe20000004100 */
[-C--:B------:R-:W-:Y:S01]  /*8220*/  F2FP.F16.E4M3.UNPACK_B R169, R48.reuse.H1 ;  /* 0x00000030ffa9723e */ /* 0x080fe200030006ff */
[----:B------:R-:W-:Y:S01]  /*8230*/  HADD2.F32 R162, -RZ, R83.H0_H0 ;  /* 0x20000053ffa27230 */ /* 0x000fe20000004100 */
[----:B------:R-:W-:Y:S01]  /*8240*/  F2FP.F16.E4M3.UNPACK_B R168, R48 ;  /* 0x00000030ffa8723e */ /* 0x000fe200020006ff */
[----:B------:R-:W-:Y:S02]  /*8250*/  HADD2.F32 R166, -RZ, R163.H0_H0 ;  /* 0x200000a3ffa67230 */ /* 0x000fe40000004100 */
[-C--:B------:R-:W-:Y:S01]  /*8260*/  FMUL.FTZ R177, R167, R173.reuse ;  /* 0x000000ada7b17220 */ /* 0x080fe20000410000 */
[----:B------:R-:W-:Y:S02]  /*8270*/  HADD2.F32 R48, -RZ, R171.H0_H0 ;  /* 0x200000abff307230 */ /* 0x000fe40000004100 */
[----:B------:R-:W-:Y:S01]  /*8280*/  FMUL.FTZ R176, R162, R173 ;  /* 0x000000ada2b07220 */ /* 0x000fe20000410000 */
[----:B------:R-:W-:Y:S01]  /*8290*/  HADD2.F32 R170, -RZ, R169.H0_H0 ;  /* 0x200000a9ffaa7230 */ /* 0x000fe20000004100 */
[----:B------:R-:W-:Y:S01]  /*82a0*/  F2FP.SATFINITE.E4M3.F32.PACK_AB_MERGE_C R50, R81, R50, RZ ;  /* 0x000000325132723e */ /* 0x000fe200048070ff */
[----:B------:R-:W-:-:S02]  /*82b0*/  HADD2.F32 R87, -RZ, R85.H0_H0 ;  /* 0x20000055ff577230 */ /* 0x000fc40000004100 */
[----:B------:R-:W-:Y:S01]  /*82c0*/  FMUL.FTZ R174, R166, R48 ;  /* 0x00000030a6ae7220 */ /* 0x000fe20000410000 */
[----:B------:R-:W-:Y:S02]  /*82d0*/  HADD2.F32 R49, -RZ, R168.H0_H0 ;  /* 0x200000a8ff317230 */ /* 0x000fe40000004100 */
[----:B------:R-:W-:Y:S01]  /*82e0*/  FFMA.FTZ R177, R162, R170, -R177 ;  /* 0x000000aaa2b17223 */ /* 0x000fe200000108b1 */
[----:B------:R-:W-:Y:S02]  /*82f0*/  HADD2.F32 R164, -RZ, R164.H1_H1 ;  /* 0x300000a4ffa47230 */ /* 0x000fe40000004100 */
[----:B------:R-:W-:Y:S01]  /*8300*/  FMUL.FTZ R175, R87, R48 ;  /* 0x0000003057af7220 */ /* 0x000fe20000410000 */
[----:B------:R-:W-:Y:S02]  /*8310*/  HADD2.F32 R83, -RZ, R83.H1_H1 ;  /* 0x30000053ff537230 */ /* 0x000fe40000004100 */
[----:B------:R-:W-:Y:S01]  /*8320*/  FFMA.FTZ R176, R167, R170, R176 ;  /* 0x000000aaa7b07223 */ /* 0x000fe200000100b0 */
[----:B------:R-:W-:-:S02]  /*8330*/  HADD2.F32 R163, -RZ, R163.H1_H1 ;  /* 0x300000a3ffa37230 */ /* 0x000fc40000004100 */
[-C--:B------:R-:W-:Y:S01]  /*8340*/  FFMA.FTZ R48, R87, R49.reuse, -R174 ;  /* 0x0000003157307223 */ /* 0x080fe200000108ae */
[----:B------:R-:W-:Y:S02]  /*8350*/  HADD2.F32 R162, -RZ, R171.H1_H1 ;  /* 0x300000abffa27230 */ /* 0x000fe40000004100 */
[-C--:B------:R-:W-:Y:S01]  /*8360*/  FMUL.FTZ R170, R164, R172.reuse ;  /* 0x000000aca4aa7220 */ /* 0x080fe20000410000 */
[----:B------:R-:W-:Y:S02]  /*8370*/  HADD2.F32 R169, -RZ, R169.H1_H1 ;  /* 0x300000a9ffa97230 */ /* 0x000fe40000004100 */
[----:B------:R-:W-:Y:S01]  /*8380*/  FMUL.FTZ R87, R83, R172 ;  /* 0x000000ac53577220 */ /* 0x000fe20000410000 */
[----:B------:R-:W-:Y:S02]  /*8390*/  HADD2.F32 R85, -RZ, R85.H1_H1 ;  /* 0x30000055ff557230 */ /* 0x000fe40000004100 */
[----:B------:R-:W-:Y:S01]  /*83a0*/  FFMA.FTZ R49, R166, R49, R175 ;  /* 0x00000031a6317223 */ /* 0x000fe200000100af */
[----:B------:R-:W-:-:S02]  /*83b0*/  HADD2.F32 R168, -RZ, R168.H1_H1 ;  /* 0x300000a8ffa87230 */ /* 0x000fc40000004100 */
[-C--:B------:R-:W-:Y:S01]  /*83c0*/  FMUL.FTZ R166, R163, R162.reuse ;  /* 0x000000a2a3a67220 */ /* 0x080fe20000410000 */
[-C--:B------:R-:W-:Y:S01]  /*83d0*/  FFMA.FTZ R170, R83, R169.reuse, -R170 ;  /* 0x000000a953aa7223 */ /* 0x080fe200000108aa */
[C---:B------:R-:W-:Y:S01]  /*83e0*/  FMUL.FTZ R162, R85.reuse, R162 ;  /* 0x000000a255a27220 */ /* 0x040fe20000410000 */
[----:B------:R-:W-:Y:S01]  /*83f0*/  FFMA.FTZ R87, R164, R169, R87 ;  /* 0x000000a9a4577223 */ /* 0x000fe20000010057 */
[-C--:B------:R-:W-:Y:S01]  /*8400*/  FFMA.FTZ R85, R85, R168.reuse, -R166 ;  /* 0x000000a855557223 */ /* 0x080fe200000108a6 */
[----:B------:R-:W-:Y:S01]  /*8410*/  F2FP.SATFINITE.E4M3.F32.PACK_AB_MERGE_C R51, R160, R51, RZ ;  /* 0x00000033a033723e */ /* 0x000fe200048070ff */
[----:B------:R-:W-:Y:S01]  /*8420*/  FFMA.FTZ R162, R163, R168, R162 ;  /* 0x000000a8a3a27223 */ /* 0x000fe200000100a2 */
[----:B------:R-:W-:Y:S02]  /*8430*/  F2FP.SATFINITE.E4M3.F32.PACK_AB_MERGE_C R170, R170, R177, RZ ;  /* 0x000000b1aaaa723e */ /* 0x000fe400048070ff */
[----:B------:R-:W-:Y:S02]  /*8440*/  F2FP.SATFINITE.E4M3.F32.PACK_AB_MERGE_C R87, R87, R176, RZ ;  /* 0x000000b05757723e */ /* 0x000fe400048070ff */
[----:B------:R-:W-:-:S02]  /*8450*/  F2FP.SATFINITE.E4M3.F32.PACK_AB_MERGE_C R83, R85, R48, R170 ;  /* 0x000000305553723e */ /* 0x000fc400048070aa */
[----:B------:R-:W-:Y:S02]  /*8460*/  F2FP.SATFINITE.E4M3.F32.PACK_AB_MERGE_C R81, R55, R52, R50 ;  /* 0x000000343751723e */ /* 0x000fe40004807032 */
[----:B------:R-:W-:Y:S02]  /*8470*/  F2FP.SATFINITE.E4M3.F32.PACK_AB_MERGE_C R85, R54, R53, R51 ;  /* 0x000000353655723e */ /* 0x000fe40004807033 */
[----:B------:R-:W-:-:S07]  /*8480*/  F2FP.SATFINITE.E4M3.F32.PACK_AB_MERGE_C R87, R162, R49, R87 ;  /* 0x00000031a257723e */ /* 0x000fce0004807057 */
.L_x_394:
[----:B------:R-:W-:Y:S05]  /*8490*/  BSYNC B2 ;  /* 0x0000000000027941 */ /* 0x000fea0003800000 */
.L_x_393:
[----:B------:R-:W-:Y:S01]  /*84a0*/  ISETP.GE.AND P3, PT, R161, R148, PT ;  /* 0x00000094a100720c */ /* 0x000fe20003f66270 */
[----:B------:R-:W-:-:S12]  /*84b0*/  ULDC.64 UR4, c[0x0][0x2e8] ;  /* 0x0000ba0000047ab9 */ /* 0x000fd80000000a00 */
[--C-:B------:R-:W-:Y:S02]  /*84c0*/  @!P3 SHF.R.S32.HI R48, RZ, 0x1f, R161.reuse ;  /* 0x0000001fff30b819 */ /* 0x100fe400000114a1 */
[----:B------:R-:W-:-:S04]  /*84d0*/  @!P3 IADD3 R50, P4, P6, R44, R138, R161 ;  /* 0x0000008a2c32b210 */ /* 0x000fc80007e9e0a1 */
[----:B------:R-:W-:Y:S02]  /*84e0*/  @!P3 IADD3.X R159, R40, R159, R48, P4, P6 ;  /* 0x0000009f289fb210 */ /* 0x000fe400027ec430 */
[----:B------:R-:W-:-:S04]  /*84f0*/  IADD3 R48, P4, R158, UR4, RZ ;  /* 0x000000049e307c10 */ /* 0x000fc8000ff9e0ff */
[----:B------:R-:W-:Y:S02]  /*8500*/  IADD3.X R49, R165, UR5, RZ, P4, !PT ;  /* 0x00000005a5317c10 */ /* 0x000fe4000a7fe4ff */
[----:B------:R-:W-:-:S03]  /*8510*/  @!P3 IADD3 R50, P4, R50, UR4, RZ ;  /* 0x000000043232bc10 */ /* 0x000fc6000ff9e0ff */
[----:B-1----:R1:W-:Y:S01]  /*8520*/  STG.E.128 desc[UR60][R48.64], R80 ;  /* 0x0000005030007986 */ /* 0x0023e2000c101d3c */
[----:B------:R-:W-:-:S05]  /*8530*/  @!P3 IADD3.X R51, R159, UR5, RZ, P4, !PT ;  /* 0x000000059f33bc10 */ /* 0x000fca000a7fe4ff */
[----:B--2---:R1:W-:Y:S04]  /*8540*/  @!P3 STG.E.128 desc[UR60][R50.64], R84 ;  /* 0x000000543200b986 */ /* 0x0043e8000c101d3c */
.L_x_392:
[----:B------:R-:W-:Y:S05]  /*8550*/  BSYNC B1 ;  /* 0x0000000000017941 */ /* 0x000fea0003800000 */
.L_x_391:
[----:B-1----:R-:W-:Y:S01]  /*8560*/  VIADD R49, R228, 0x40 ;  /* 0x00000040e4317836 */ /* 0x002fe20000000000 */
[----:B------:R-:W-:Y:S04]  /*8570*/  BSSY B1, `(.L_x_395) ;  /* 0x0000102000017945 */ /* 0x000fe80003800000 */
[----:B------:R-:W-:-:S13]  /*8580*/  ISETP.GE.OR P3, PT, R49, R119, P0 ;  /* 0x000000773100720c */ /* 0x000fda0000766670 */
[----:B------:R-:W-:Y:S05]  /*8590*/  @P3 BRA `(.L_x_396) ;  /* 0x0000000c00fc3947 */ /* 0x000fea0003800000 */
[----:B------:R-:W3:Y:S01]  /*85a0*/  LDL R50, [R1+0x68] ;  /* 0x0000680001327983 */ /* 0x000ee20000100800 */
[-C--:B--2---:R-:W-:Y:S01]  /*85b0*/  IMAD R48, R125, R128.reuse, RZ ;  /* 0x000000807d307224 */ /* 0x084fe200078e02ff */
[----:B------:R-:W-:Y:S01]  /*85c0*/  ISETP.NE.AND P6, PT, R0, RZ, PT ;  /* 0x000000ff0000720c */ /* 0x000fe20003fc5270 */
[C---:B------:R-:W-:Y:S01]  /*85d0*/  IMAD.WIDE.U32 R80, R49.reuse, R128, R126 ;  /* 0x0000008031507225 */ /* 0x040fe200078e007e */
[----:B------:R-:W-:Y:S03]  /*85e0*/  BSSY B2, `(.L_x_397) ;  /* 0x00000ef000027945 */ /* 0x000fe60003800000 */
[----:B------:R-:W-:Y:S01]  /*85f0*/  IMAD R83, R49, R129, R48 ;  /* 0x0000008131537224 */ /* 0x000fe200078e0230 */
[----:B------:R-:W-:Y:S01]  /*8600*/  SEL R48, R120, R149, !P6 ;  /* 0x0000009578307207 */ /* 0x000fe20007000000 */
[----:B------:R-:W-:Y:S01]  /*8610*/  VIADD R51, R228, 0x40 ;  /* 0x00000040e4337836 */ /* 0x000fe20000000000 */
[----:B------:R-:W-:Y:S01]  /*8620*/  IADD3 R82, P3, P4, R44, R80, R37 ;  /* 0x000000502c527210 */ /* 0x000fe20007c7e025 */
[----:B------:R-:W-:Y:S01]  /*8630*/  VIADD R52, R228, 0x40 ;  /* 0x00000040e4347836 */ /* 0x000fe20000000000 */
[----:B------:R-:W-:Y:S01]  /*8640*/  SHF.R.S32.HI R49, RZ, 0x1f, R48 ;  /* 0x0000001fff317819 */ /* 0x000fe20000011430 */
[----:B------:R-:W-:-:S02]  /*8650*/  IMAD.SHL.U32 R51, R51, 0x80, RZ ;  /* 0x0000008033337824 */ /* 0x000fc400078e00ff */
[----:B------:R-:W-:Y:S01]  /*8660*/  IMAD.IADD R83, R81, 0x1, R83 ;  /* 0x0000000151537824 */ /* 0x000fe200078e0253 */
[----:B------:R-:W-:Y:S02]  /*8670*/  LEA.HI R49, R49, R48, RZ, 0x5 ;  /* 0x0000003031317211 */ /* 0x000fe400078f28ff */
[----:B------:R-:W-:Y:S02]  /*8680*/  SHF.L.U32 R52, R52, 0x7, RZ ;  /* 0x0000000734347819 */ /* 0x000fe400000006ff */
[----:B------:R-:W-:Y:S02]  /*8690*/  LEA.HI.SX32 R49, R49, R36, 0x1b ;  /* 0x0000002431317211 */ /* 0x000fe400078fdaff */
[----:B------:R-:W-:Y:S02]  /*86a0*/  LOP3.LUT R51, R51, 0x380, RZ, 0xc0, !PT ;  /* 0x0000038033337812 */ /* 0x000fe400078ec0ff */
[----:B------:R-:W-:Y:S01]  /*86b0*/  LOP3.LUT R52, R52, 0x380, RZ, 0xc0, !PT ;  /* 0x0000038034347812 */ /* 0x000fe200078ec0ff */
[----:B------:R-:W-:Y:S01]  /*86c0*/  IMAD.SHL.U32 R85, R49, 0x10, RZ ;  /* 0x0000001031557824 */ /* 0x000fe200078e00ff */
[----:B------:R-:W-:Y:S01]  /*86d0*/  SHF.R.U32.HI R51, RZ, 0x3, R51 ;  /* 0x00000003ff337819 */ /* 0x000fe20000011633 */
[----:B------:R-:W-:Y:S01]  /*86e0*/  IMAD R49, R17, 0x7000, R115 ;  /* 0x0000700011317824 */ /* 0x000fe200078e0273 */
[----:B------:R-:W-:-:S02]  /*86f0*/  IADD3.X R86, R40, R83, R39, P3, P4 ;  /* 0x0000005328567210 */ /* 0x000fc40001fe8427 */
[----:B------:R-:W-:Y:S01]  /*8700*/  LOP3.LUT R48, R52, 0x70, R85, 0xf8, !PT ;  /* 0x0000007034307812 */ /* 0x000fe200078ef855 */
[----:B------:R-:W-:-:S03]  /*8710*/  IMAD.IADD R49, R16, 0x1, R49 ;  /* 0x0000000110317824 */ /* 0x000fc600078e0231 */
[----:B------:R-:W-:-:S05]  /*8720*/  LOP3.LUT R48, R48, R51, RZ, 0x3c, !PT ;  /* 0x0000003330307212 */ /* 0x000fca00078e3cff */
[----:B---3--:R-:W-:-:S04]  /*8730*/  IMAD.IADD R48, R50, 0x1, R48 ;  /* 0x0000000132307824 */ /* 0x008fc800078e0230 */
[----:B------:R-:W-:-:S04]  /*8740*/  IMAD R51, R17, 0x7000, R48 ;  /* 0x0000700011337824 */ /* 0x000fc800078e0230 */
[----:B------:R-:W-:Y:S02]  /*8750*/  IMAD.IADD R52, R16, 0x1, R51 ;  /* 0x0000000110347824 */ /* 0x000fe400078e0233 */
[----:B------:R-:W1:Y:S04]  /*8760*/  LDS.128 R48, [R49+0x20400] ;  /* 0x0204000031307984 */ /* 0x000e680000000c00 */
[----:B------:R-:W2:Y:S01]  /*8770*/  LDS.128 R52, [R52+0x20400] ;  /* 0x0204000034347984 */ /* 0x000ea20000000c00 */
[----:B------:R-:W-:Y:S05]  /*8780*/  @P2 BRA `(.L_x_398) ;  /* 0x0000000c00502947 */ /* 0x000fea0003800000 */
[----:B------:R-:W-:Y:S01]  /*8790*/  SHF.R.U32.HI R58, RZ, 0x8, R57 ;  /* 0x00000008ff3a7819 */ /* 0x000fe20000011639 */
[----:B-1----:R-:W-:Y:S01]  /*87a0*/  IMAD.MOV.U32 R60, RZ, RZ, R48 ;  /* 0x000000ffff3c7224 */ /* 0x002fe200078e0030 */
[----:B------:R-:W-:Y:S01]  /*87b0*/  LOP3.LUT R87, R57, 0xff0000ff, RZ, 0xc0, !PT ;  /* 0xff0000ff39577812 */ /* 0x000fe200078ec0ff */
[----:B------:R-:W-:Y:S01]  /*87c0*/  IMAD.MOV.U32 R56, RZ, RZ, R49 ;  /* 0x000000ffff387224 */ /* 0x000fe200078e0031 */
[----:B------:R-:W-:Y:S02]  /*87d0*/  SHF.R.U32.HI R139, RZ, 0x8, R59 ;  /* 0x00000008ff8b7819 */ /* 0x000fe4000001163b */
[----:B------:R-:W-:Y:S01]  /*87e0*/  SHF.L.U32 R48, R58, 0x8, RZ ;  /* 0x000000083a307819 */ /* 0x000fe200000006ff */
[----:B--2---:R-:W-:Y:S01]  /*87f0*/  IMAD.MOV.U32 R58, RZ, RZ, R54 ;  /* 0x000000ffff3a7224 */ /* 0x004fe200078e0036 */
[----:B------:R-:W-:Y:S02]  /*8800*/  SHF.R.U32.HI R138, RZ, 0x8, R61 ;  /* 0x00000008ff8a7819 */ /* 0x000fe4000001163d */
[----:B------:R-:W-:Y:S01]  /*8810*/  LOP3.LUT R87, R87, 0xff00, R48, 0xf8, !PT ;  /* 0x0000ff0057577812 */ /* 0x000fe200078ef830 */
[----:B------:R-:W-:Y:S01]  /*8820*/  IMAD.SHL.U32 R48, R139, 0x100, RZ ;  /* 0x000001008b307824 */ /* 0x000fe200078e00ff */
[----:B------:R-:W-:Y:S01]  /*8830*/  SHF.R.U32.HI R161, RZ, 0x10, R59 ;  /* 0x00000010ffa17819 */ /* 0x000fe2000001163b */
[----:B------:R-:W-:Y:S01]  /*8840*/  IMAD.SHL.U32 R49, R138, 0x100, RZ ;  /* 0x000001008a317824 */ /* 0x000fe200078e00ff */
[----:B------:R-:W-:-:S02]  /*8850*/  SHF.R.U32.HI R84, RZ, 0x8, R63 ;  /* 0x00000008ff547819 */ /* 0x000fc4000001163f */
[----:B------:R-:W-:Y:S02]  /*8860*/  LOP3.LUT R59, R59, 0xff0000ff, RZ, 0xc0, !PT ;  /* 0xff0000ff3b3b7812 */ /* 0x000fe400078ec0ff */
[----:B------:R-:W-:Y:S02]  /*8870*/  SHF.R.U32.HI R160, RZ, 0x10, R61 ;  /* 0x00000010ffa07819 */ /* 0x000fe4000001163d */
[----:B------:R-:W-:Y:S01]  /*8880*/  LOP3.LUT R62, R61, 0xff0000ff, RZ, 0xc0, !PT ;  /* 0xff0000ff3d3e7812 */ /* 0x000fe200078ec0ff */
[----:B------:R-:W-:Y:S01]  /*8890*/  IMAD.MOV.U32 R61, RZ, RZ, R52 ;  /* 0x000000ffff3d7224 */ /* 0x000fe200078e0034 */
[----:B------:R-:W-:Y:S01]  /*88a0*/  SHF.R.U32.HI R159, RZ, 0x10, R57 ;  /* 0x00000010ff9f7819 */ /* 0x000fe20000011639 */
[----:B------:R-:W-:Y:S01]  /*88b0*/  IMAD.SHL.U32 R52, R84, 0x100, RZ ;  /* 0x0000010054347824 */ /* 0x000fe200078e00ff */
[----:B------:R-:W-:Y:S01]  /*88c0*/  SHF.R.U32.HI R158, RZ, 0x10, R63 ;  /* 0x00000010ff9e7819 */ /* 0x000fe2000001163f */
[----:B------:R-:W-:Y:S01]  /*88d0*/  IMAD.MOV.U32 R57, RZ, RZ, R50 ;  /* 0x000000ffff397224 */ /* 0x000fe200078e0032 */
[----:B------:R-:W-:Y:S01]  /*88e0*/  LOP3.LUT R59, R59, 0xff00, R48, 0xf8, !PT ;  /* 0x0000ff003b3b7812 */ /* 0x000fe200078ef830 */
[----:B------:R-:W-:Y:S01]  /*88f0*/  IMAD.U32 R48, R161, 0x10000, RZ ;  /* 0x00010000a1307824 */ /* 0x000fe200078e00ff */
[----:B------:R-:W-:Y:S01]  /*8900*/  LOP3.LUT R63, R63, 0xff0000ff, RZ, 0xc0, !PT ;  /* 0xff0000ff3f3f7812 */ /* 0x000fe200078ec0ff */
[----:B------:R-:W-:Y:S01]  /*8910*/  IMAD.U32 R50, R159, 0x10000, RZ ;  /* 0x000100009f327824 */ /* 0x000fe200078e00ff */
[----:B------:R-:W-:Y:S01]  /*8920*/  LOP3.LUT R139, R62, 0xff00, R49, 0xf8, !PT ;  /* 0x0000ff003e8b7812 */ /* 0x000fe200078ef831 */
[----:B------:R-:W-:Y:S01]  /*8930*/  IMAD.U32 R158, R158, 0x10000, RZ ;  /* 0x000100009e9e7824 */ /* 0x000fe200078e00ff */
[----:B------:R-:W-:-:S02]  /*8940*/  F2FP.F16.E4M3.UNPACK_B R138, R156.H1 ;  /* 0x0000009cff8a723e */ /* 0x000fc400030006ff */
[----:B------:R-:W-:Y:S02]  /*8950*/  F2FP.F16.E4M3.UNPACK_B R84, R61.H1 ;  /* 0x0000003dff54723e */ /* 0x000fe400030006ff */
[----:B------:R-:W-:Y:S01]  /*8960*/  F2FP.F16.E4M3.UNPACK_B R62, R60.H1 ;  /* 0x0000003cff3e723e */ /* 0x000fe200030006ff */
[--C-:B------:R-:W-:Y:S01]  /*8970*/  HADD2.F32 R49, -RZ, R138.reuse.H0_H0 ;  /* 0x2000008aff317230 */ /* 0x100fe20000004100 */
[----:B------:R-:W-:Y:S01]  /*8980*/  LOP3.LUT R159, R63, 0xff00, R52, 0xf8, !PT ;  /* 0x0000ff003f9f7812 */ /* 0x000fe200078ef834 */
[----:B------:R-:W-:Y:S01]  /*8990*/  HADD2.F32 R138, -RZ, R138.H1_H1 ;  /* 0x3000008aff8a7230 */ /* 0x000fe20000004100 */
[----:B------:R-:W-:Y:S01]  /*89a0*/  LOP3.LUT R48, R59, 0xff0000, R48, 0xf8, !PT ;  /* 0x00ff00003b307812 */ /* 0x000fe200078ef830 */
[----:B------:R-:W-:Y:S01]  /*89b0*/  HADD2.F32 R59, -RZ, R84.H0_H0 ;  /* 0x20000054ff3b7230 */ /* 0x000fe20000004100 */
[----:B------:R-:W-:Y:S01]  /*89c0*/  F2FP.F16.E4M3.UNPACK_B R63, R154.H1 ;  /* 0x0000009aff3f723e */ /* 0x000fe200030006ff */
[----:B------:R-:W-:Y:S01]  /*89d0*/  HADD2.F32 R54, -RZ, R62.H0_H0 ;  /* 0x2000003eff367230 */ /* 0x000fe20000004100 */
[----:B------:R-:W-:-:S02]  /*89e0*/  LOP3.LUT R50, R87, 0xff0000, R50, 0xf8, !PT ;  /* 0x00ff000057327812 */ /* 0x000fc400078ef832 */
[----:B------:R-:W-:Y:S01]  /*89f0*/  SHF.L.U32 R52, R160, 0x10, RZ ;  /* 0x00000010a0347819 */ /* 0x000fe200000006ff */
[--C-:B------:R-:W-:Y:S02]  /*8a00*/  HADD2.F32 R87, -RZ, R63.reuse.H0_H0 ;  /* 0x2000003fff577230 */ /* 0x100fe40000004100 */
[-C--:B------:R-:W-:Y:S01]  /*8a10*/  FMUL.FTZ R161, R59, R49.reuse ;  /* 0x000000313ba17220 */ /* 0x080fe20000410000 */
[C---:B------:R-:W-:Y:S01]  /*8a20*/  FMUL.FTZ R160, R54.reuse, R49 ;  /* 0x0000003136a07220 */ /* 0x040fe20000410000 */
[----:B------:R-:W-:Y:S01]  /*8a30*/  LOP3.LUT R49, R159, 0xff0000, R158, 0xf8, !PT ;  /* 0x00ff00009f317812 */ /* 0x000fe200078ef89e */
[----:B------:R-:W-:Y:S01]  /*8a40*/  HADD2.F32 R158, -RZ, R63.H1_H1 ;  /* 0x3000003fff9e7230 */ /* 0x000fe20000004100 */
[----:B------:R-:W-:Y:S01]  /*8a50*/  LOP3.LUT R52, R139, 0xff0000, R52, 0xf8, !PT ;  /* 0x00ff00008b347812 */ /* 0x000fe200078ef834 */
[-C--:B------:R-:W-:Y:S01]  /*8a60*/  FFMA.FTZ R54, R54, R87.reuse, -R161 ;  /* 0x0000005736367223 */ /* 0x080fe200000108a1 */
[----:B------:R-:W-:Y:S01]  /*8a70*/  FFMA.FTZ R59, R59, R87, R160 ;  /* 0x000000573b3b7223 */ /* 0x000fe200000100a0 */
[----:B------:R-:W-:Y:S01]  /*8a80*/  HADD2.F32 R63, -RZ, R62.H1_H1 ;  /* 0x3000003eff3f7230 */ /* 0x000fe20000004100 */
[----:B------:R-:W-:Y:S01]  /*8a90*/  F2FP.F16.E4M3.UNPACK_B R156, R156 ;  /* 0x0000009cff9c723e */ /* 0x000fe200020006ff */
[----:B------:R-:W-:Y:S01]  /*8aa0*/  HADD2.F32 R139, -RZ, R84.H1_H1 ;  /* 0x30000054ff8b7230 */ /* 0x000fe20000004100 */
[----:B------:R-:W-:-:S02]  /*8ab0*/  F2FP.F16.E4M3.UNPACK_B R87, R61 ;  /* 0x0000003dff57723e */ /* 0x000fc400020006ff */
[----:B------:R-:W-:Y:S01]  /*8ac0*/  F2FP.F16.E4M3.UNPACK_B R84, R60 ;  /* 0x0000003cff54723e */ /* 0x000fe200020006ff */
[----:B------:R-:W-:Y:S01]  /*8ad0*/  FMUL.FTZ R160, R63, R138 ;  /* 0x0000008a3fa07220 */ /* 0x000fe20000410000 */
[----:B------:R-:W-:Y:S01]  /*8ae0*/  F2FP.F16.E4M3.UNPACK_B R154, R154 ;  /* 0x0000009aff9a723e */ /* 0x000fe200020006ff */
[----:B------:R-:W-:Y:S01]  /*8af0*/  FMUL.FTZ R60, R139, R138 ;  /* 0x0000008a8b3c7220 */ /* 0x000fe20000410000 */
[----:B------:R-:W-:Y:S02]  /*8b00*/  HADD2.F32 R159, -RZ, R156.H0_H0 ;  /* 0x2000009cff9f7230 */ /* 0x000fe40000004100 */
[----:B------:R-:W-:Y:S02]  /*8b10*/  HADD2.F32 R138, -RZ, R87.H0_H0 ;  /* 0x20000057ff8a7230 */ /* 0x000fe40000004100 */
[-C--:B------:R-:W-:Y:S01]  /*8b20*/  FFMA.FTZ R61, R63, R158.reuse, -R60 ;  /* 0x0000009e3f3d7223 */ /* 0x080fe2000001083c */
[----:B------:R-:W-:Y:S02]  /*8b30*/  HADD2.F32 R62, -RZ, R84.H0_H0 ;  /* 0x20000054ff3e7230 */ /* 0x000fe40000004100 */
[----:B------:R-:W-:Y:S01]  /*8b40*/  FFMA.FTZ R60, R139, R158, R160 ;  /* 0x0000009e8b3c7223 */ /* 0x000fe200000100a0 */
[----:B------:R-:W-:-:S02]  /*8b50*/  HADD2.F32 R63, -RZ, R154.H0_H0 ;  /* 0x2000009aff3f7230 */ /* 0x000fc40000004100 */
[-C--:B------:R-:W-:Y:S01]  /*8b60*/  FMUL.FTZ R161, R138, R159.reuse ;  /* 0x0000009f8aa17220 */ /* 0x080fe20000410000 */
[----:B------:R-:W-:Y:S02]  /*8b70*/  HADD2.F32 R156, -RZ, R156.H1_H1 ;  /* 0x3000009cff9c7230 */ /* 0x000fe40000004100 */
[C---:B------:R-:W-:Y:S01]  /*8b80*/  FMUL.FTZ R159, R62.reuse, R159 ;  /* 0x0000009f3e9f7220 */ /* 0x040fe20000410000 */
[----:B------:R-:W-:Y:S01]  /*8b90*/  HADD2.F32 R139, -RZ, R87.H1_H1 ;  /* 0x30000057ff8b7230 */ /* 0x000fe20000004100 */
[----:B------:R-:W-:Y:S01]  /*8ba0*/  F2FP.F16.E4M3.UNPACK_B R160, R157.H1 ;  /* 0x0000009dffa0723e */ /* 0x000fe200030006ff */
[----:B------:R-:W-:Y:S02]  /*8bb0*/  HADD2.F32 R84, -RZ, R84.H1_H1 ;  /* 0x30000054ff547230 */ /* 0x000fe40000004100 */
[-C--:B------:R-:W-:Y:S01]  /*8bc0*/  FFMA.FTZ R62, R62, R63.reuse, -R161 ;  /* 0x0000003f3e3e7223 */ /* 0x080fe200000108a1 */
[----:B------:R-:W-:Y:S01]  /*8bd0*/  HADD2.F32 R158, -RZ, R154.H1_H1 ;  /* 0x3000009aff9e7230 */ /* 0x000fe20000004100 */
[----:B------:R-:W-:Y:S01]  /*8be0*/  F2FP.F16.E4M3.UNPACK_B R154, R58.H1 ;  /* 0x0000003aff9a723e */ /* 0x000fe200030006ff */
[----:B------:R-:W-:Y:S01]  /*8bf0*/  FFMA.FTZ R63, R138, R63, R159 ;  /* 0x0000003f8a3f7223 */ /* 0x000fe2000001009f */
[-C--:B------:R-:W-:Y:S01]  /*8c00*/  FMUL.FTZ R87, R139, R156.reuse ;  /* 0x0000009c8b577220 */ /* 0x080fe20000410000 */
[----:B------:R-:W-:Y:S01]  /*8c10*/  FMUL.FTZ R162, R84, R156 ;  /* 0x0000009c54a27220 */ /* 0x000fe20000410000 */
[----:B------:R-:W-:Y:S01]  /*8c20*/  F2FP.F16.E4M3.UNPACK_B R159, R155.H1 ;  /* 0x0000009bff9f723e */ /* 0x000fe200030006ff */
[----:B------:R-:W-:Y:S01]  /*8c30*/  HADD2.F32 R161, -RZ, R160.H0_H0 ;  /* 0x200000a0ffa17230 */ /* 0x000fe20000004100 */
[----:B------:R-:W-:Y:S01]  /*8c40*/  F2FP.F16.E4M3.UNPACK_B R138, R57.H1 ;  /* 0x00000039ff8a723e */ /* 0x000fe200030006ff */
[----:B------:R-:W-:-:S02]  /*8c50*/  HADD2.F32 R156, -RZ, R154.H0_H0 ;  /* 0x2000009aff9c7230 */ /* 0x000fc40000004100 */
[-C--:B------:R-:W-:Y:S01]  /*8c60*/  FFMA.FTZ R87, R84, R158.reuse, -R87 ;  /* 0x0000009e54577223 */ /* 0x080fe20000010857 */
[----:B------:R-:W-:Y:S01]  /*8c70*/  FFMA.FTZ R84, R139, R158, R162 ;  /* 0x0000009e8b547223 */ /* 0x000fe200000100a2 */
[----:B------:R-:W-:Y:S01]  /*8c80*/  HADD2.F32 R163, -RZ, R160.H1_H1 ;  /* 0x300000a0ffa37230 */ /* 0x000fe20000004100 */
[----:B------:R-:W-:Y:S01]  /*8c90*/  F2FP.F16.E4M3.UNPACK_B R157, R157 ;  /* 0x0000009dff9d723e */ /* 0x000fe200020006ff */
[----:B------:R-:W-:Y:S02]  /*8ca0*/  HADD2.F32 R139, -RZ, R138.H0_H0 ;  /* 0x2000008aff8b7230 */ /* 0x000fe40000004100 */
[----:B------:R-:W-:Y:S01]  /*8cb0*/  FMUL.FTZ R160, R156, R161 ;  /* 0x000000a19ca07220 */ /* 0x000fe20000410000 */
[----:B------:R-:W-:Y:S01]  /*8cc0*/  HADD2.F32 R158, -RZ, R159.H0_H0 ;  /* 0x2000009fff9e7230 */ /* 0x000fe20000004100 */
[----:B------:R-:W-:Y:S01]  /*8cd0*/  F2FP.F16.E4M3.UNPACK_B R57, R57 ;  /* 0x00000039ff39723e */ /* 0x000fe200020006ff */
[----:B------:R-:W-:Y:S02]  /*8ce0*/  HADD2.F32 R154, -RZ, R154.H1_H1 ;  /* 0x3000009aff9a7230 */ /* 0x000fe40000004100 */
[----:B------:R-:W-:Y:S01]  /*8cf0*/  FMUL.FTZ R161, R139, R161 ;  /* 0x000000a18ba17220 */ /* 0x000fe20000410000 */
[----:B------:R-:W-:-:S02]  /*8d00*/  HADD2.F32 R138, -RZ, R138.H1_H1 ;  /* 0x3000008aff8a7230 */ /* 0x000fc40000004100 */
        /* <DEDUP_REMOVED lines=8> */
[--C-:B------:R-:W-:Y:S02]  /*8d90*/  HADD2.F32 R156, -RZ, R157.reuse.H0_H0 ;  /* 0x2000009dff9c7230 */ /* 0x100fe40000004100 */
[----:B------:R-:W-:Y:S01]  /*8da0*/  FFMA.FTZ R162, R154, R159, R165 ;  /* 0x0000009f9aa27223 */ /* 0x000fe200000100a5 */
[----:B------:R-:W-:Y:S01]  /*8db0*/  HADD2.F32 R157, -RZ, R157.H1_H1 ;  /* 0x3000009dff9d7230 */ /* 0x000fe20000004100 */
[----:B------:R-:W-:Y:S01]  /*8dc0*/  F2FP.SATFINITE.E4M3.F32.PACK_AB_MERGE_C R54, R61, R54, RZ ;  /* 0x000000363d36723e */ /* 0x000fe200048070ff */
[--C-:B------:R-:W-:Y:S01]  /*8dd0*/  HADD2.F32 R139, -RZ, R138.reuse.H0_H0 ;  /* 0x2000008aff8b7230 */ /* 0x100fe20000004100 */
[-C--:B------:R-:W-:Y:S01]  /*8de0*/  F2FP.F16.E4M3.UNPACK_B R61, R56.reuse ;  /* 0x00000038ff3d723e */ /* 0x080fe200020006ff */
[----:B------:R-:W-:Y:S01]  /*8df0*/  HADD2.F32 R58, -RZ, R57.H0_H0 ;  /* 0x20000039ff3a7230 */ /* 0x000fe20000004100 */
[----:B------:R-:W-:Y:S01]  /*8e00*/  F2FP.F16.E4M3.UNPACK_B R56, R56.H1 ;  /* 0x00000038ff38723e */ /* 0x000fe200030006ff */
[----:B------:R-:W-:-:S02]  /*8e10*/  HADD2.F32 R138, -RZ, R138.H1_H1 ;  /* 0x3000008aff8a7230 */ /* 0x000fc40000004100 */
[-C--:B------:R-:W-:Y:S01]  /*8e20*/  FMUL.FTZ R159, R139, R156.reuse ;  /* 0x0000009c8b9f7220 */ /* 0x080fe20000410000 */
[----:B------:R-:W-:Y:S02]  /*8e30*/  HADD2.F32 R57, -RZ, R57.H1_H1 ;  /* 0x30000039ff397230 */ /* 0x000fe40000004100 */
[----:B------:R-:W-:Y:S01]  /*8e40*/  FMUL.FTZ R156, R58, R156 ;  /* 0x0000009c3a9c7220 */ /* 0x000fe20000410000 */
[--C-:B------:R-:W-:Y:S02]  /*8e50*/  HADD2.F32 R154, -RZ, R155.reuse.H0_H0 ;  /* 0x2000009bff9a7230 */ /* 0x100fe40000004100 */
[-C--:B------:R-:W-:Y:S01]  /*8e60*/  FMUL.FTZ R158, R138, R157.reuse ;  /* 0x0000009d8a9e7220 */ /* 0x080fe20000410000 */
[----:B------:R-:W-:Y:S02]  /*8e70*/  HADD2.F32 R155, -RZ, R155.H1_H1 ;  /* 0x3000009bff9b7230 */ /* 0x000fe40000004100 */
[----:B------:R-:W-:Y:S01]  /*8e80*/  FMUL.FTZ R157, R57, R157 ;  /* 0x0000009d399d7220 */ /* 0x000fe20000410000 */
[----:B------:R-:W-:Y:S01]  /*8e90*/  F2FP.SATFINITE.E4M3.F32.PACK_AB_MERGE_C R161, R162, R161, RZ ;  /* 0x000000a1a2a1723e */ /* 0x000fe200048070ff */
[----:B------:R-:W-:Y:S01]  /*8ea0*/  FFMA.FTZ R159, R58, R154, -R159 ;  /* 0x0000009a3a9f7223 */ /* 0x000fe2000001089f */
[----:B------:R-:W-:Y:S01]  /*8eb0*/  F2FP.SATFINITE.E4M3.F32.PACK_AB_MERGE_C R58, R60, R59, RZ ;  /* 0x0000003b3c3a723e */ /* 0x000fe200048070ff */
[----:B------:R-:W-:Y:S01]  /*8ec0*/  FFMA.FTZ R157, R138, R155, R157 ;  /* 0x0000009b8a9d7223 */ /* 0x000fe2000001009d */
[----:B------:R-:W-:Y:S01]  /*8ed0*/  F2FP.SATFINITE.E4M3.F32.PACK_AB_MERGE_C R59, R87, R62, R54 ;  /* 0x0000003e573b723e */ /* 0x000fe20004807036 */
[----:B------:R-:W-:Y:S01]  /*8ee0*/  FFMA.FTZ R156, R139, R154, R156 ;  /* 0x0000009a8b9c7223 */ /* 0x000fe2000001009c */
[----:B------:R-:W-:Y:S01]  /*8ef0*/  F2FP.F16.E4M3.UNPACK_B R138, R53 ;  /* 0x00000035ff8a723e */ /* 0x000fe200020006ff */
[----:B------:R-:W-:Y:S01]  /*8f00*/  HADD2.F32 R60, -RZ, R61.H0_H0 ;  /* 0x2000003dff3c7230 */ /* 0x000fe20000004100 */
[----:B------:R-:W-:Y:S01]  /*8f10*/  F2FP.F16.E4M3.UNPACK_B R62, R52 ;  /* 0x00000034ff3e723e */ /* 0x000fe200020006ff */
[----:B------:R-:W-:Y:S01]  /*8f20*/  FFMA.FTZ R158, R57, R155, -R158 ;  /* 0x0000009b399e7223 */ /* 0x000fe2000001089e */
[----:B------:R-:W-:Y:S01]  /*8f30*/  F2FP.SATFINITE.E4M3.F32.PACK_AB_MERGE_C R58, R84, R63, R58 ;  /* 0x0000003f543a723e */ /* 0x000fe2000480703a */
[----:B------:R-:W-:Y:S01]  /*8f40*/  HADD2.F32 R63, -RZ, R138.H0_H0 ;  /* 0x2000008aff3f7230 */ /* 0x000fe20000004100 */
[-C--:B------:R-:W-:Y:S01]  /*8f50*/  F2FP.F16.E4M3.UNPACK_B R84, R50.reuse ;  /* 0x00000032ff54723e */ /* 0x080fe200020006ff */
[----:B------:R-:W-:Y:S01]  /*8f60*/  HADD2.F32 R139, -RZ, R62.H0_H0 ;  /* 0x2000003eff8b7230 */ /* 0x000fe20000004100 */
[----:B------:R-:W-:Y:S01]  /*8f70*/  F2FP.F16.E4M3.UNPACK_B R50, R50.H1 ;  /* 0x00000032ff32723e */ /* 0x000fe200030006ff */
[----:B------:R-:W-:Y:S01]  /*8f80*/  HADD2.F32 R138, -RZ, R138.H1_H1 ;  /* 0x3000008aff8a7230 */ /* 0x000fe20000004100 */
[----:B------:R-:W-:Y:S01]  /*8f90*/  F2FP.SATFINITE.E4M3.F32.PACK_AB_MERGE_C R54, R157, R156, R161 ;  /* 0x0000009c9d36723e */ /* 0x000fe200048070a1 */
[----:B------:R-:W-:-:S02]  /*8fa0*/  HADD2.F32 R87, -RZ, R84.H0_H0 ;  /* 0x20000054ff577230 */ /* 0x000fc40000004100 */
[-C--:B------:R-:W-:Y:S01]  /*8fb0*/  FMUL.FTZ R155, R63, R139.reuse ;  /* 0x0000008b3f9b7220 */ /* 0x080fe20000410000 */
[C---:B------:R-:W-:Y:S01]  /*8fc0*/  FMUL.FTZ R154, R60.reuse, R139 ;  /* 0x0000008b3c9a7220 */ /* 0x040fe20000410000 */
[----:B------:R-:W-:Y:S01]  /*8fd0*/  HADD2.F32 R139, -RZ, R62.H1_H1 ;  /* 0x3000003eff8b7230 */ /* 0x000fe20000004100 */
[----:B------:R-:W-:Y:S01]  /*8fe0*/  F2FP.SATFINITE.E4M3.F32.PACK_AB_MERGE_C R57, R163, R160, RZ ;  /* 0x000000a0a339723e */ /* 0x000fe200048070ff */
[----:B------:R-:W-:Y:S02]  /*8ff0*/  HADD2.F32 R62, -RZ, R61.H1_H1 ;  /* 0x3000003dff3e7230 */ /* 0x000fe40000004100 */
[-C--:B------:R-:W-:Y:S01]  /*9000*/  FFMA.FTZ R60, R60, R87.reuse, -R155 ;  /* 0x000000573c3c7223 */ /* 0x080fe2000001089b */
[----:B------:R-:W-:Y:S01]  /*9010*/  FFMA.FTZ R61, R63, R87, R154 ;  /* 0x000000573f3d7223 */ /* 0x000fe2000001009a */
[----:B------:R-:W-:Y:S02]  /*9020*/  HADD2.F32 R63, -RZ, R84.H1_H1 ;  /* 0x30000054ff3f7230 */ /* 0x000fe40000004100 */
[-C--:B------:R-:W-:Y:S01]  /*9030*/  FMUL.FTZ R87, R138, R139.reuse ;  /* 0x0000008b8a577220 */ /* 0x080fe20000410000 */
[----:B------:R-:W-:Y:S01]  /*9040*/  FMUL.FTZ R155, R62, R139 ;  /* 0x0000008b3e9b7220 */ /* 0x000fe20000410000 */
[----:B------:R-:W-:-:S02]  /*9050*/  F2FP.F16.E4M3.UNPACK_B R84, R53.H1 ;  /* 0x00000035ff54723e */ /* 0x000fc400030006ff */
[----:B------:R-:W-:Y:S01]  /*9060*/  F2FP.F16.E4M3.UNPACK_B R139, R52.H1 ;  /* 0x00000034ff8b723e */ /* 0x000fe200030006ff */
[-C--:B------:R-:W-:Y:S01]  /*9070*/  FFMA.FTZ R53, R62, R63.reuse, -R87 ;  /* 0x0000003f3e357223 */ /* 0x080fe20000010857 */
[----:B------:R-:W-:Y:S01]  /*9080*/  FFMA.FTZ R52, R138, R63, R155 ;  /* 0x0000003f8a347223 */ /* 0x000fe2000001009b */
[----:B------:R-:W-:Y:S01]  /*9090*/  HADD2.F32 R87, -RZ, R84.H0_H0 ;  /* 0x20000054ff577230 */ /* 0x000fe20000004100 */
[----:B------:R-:W-:Y:S01]  /*90a0*/  F2FP.SATFINITE.E4M3.F32.PACK_AB_MERGE_C R57, R158, R159, R57 ;  /* 0x0000009f9e39723e */ /* 0x000fe20004807039 */
[----:B------:R-:W-:Y:S01]  /*90b0*/  HADD2.F32 R138, -RZ, R139.H0_H0 ;  /* 0x2000008bff8a7230 */ /* 0x000fe20000004100 */
[-C--:B------:R-:W-:Y:S01]  /*90c0*/  F2FP.F16.E4M3.UNPACK_B R159, R49.reuse.H1 ;  /* 0x00000031ff9f723e */ /* 0x080fe200030006ff */
[--C-:B------:R-:W-:Y:S01]  /*90d0*/  HADD2.F32 R62, -RZ, R56.reuse.H0_H0 ;  /* 0x20000038ff3e7230 */ /* 0x100fe20000004100 */
[----:B------:R-:W-:Y:S01]  /*90e0*/  F2FP.F16.E4M3.UNPACK_B R158, R49 ;  /* 0x00000031ff9e723e */ /* 0x000fe200020006ff */
[----:B------:R-:W-:Y:S02]  /*90f0*/  HADD2.F32 R63, -RZ, R56.H1_H1 ;  /* 0x30000038ff3f7230 */ /* 0x000fe40000004100 */
[----:B------:R-:W-:Y:S01]  /*9100*/  FMUL.FTZ R155, R87, R138 ;  /* 0x0000008a579b7220 */ /* 0x000fe20000410000 */
[----:B------:R-:W-:-:S02]  /*9110*/  HADD2.F32 R56, -RZ, R50.H0_H0 ;  /* 0x20000032ff387230 */ /* 0x000fc40000004100 */
[C---:B------:R-:W-:Y:S01]  /*9120*/  FMUL.FTZ R138, R62.reuse, R138 ;  /* 0x0000008a3e8a7220 */ /* 0x040fe20000410000 */
[----:B------:R-:W-:Y:S01]  /*9130*/  HADD2.F32 R84, -RZ, R84.H1_H1 ;  /* 0x30000054ff547230 */ /* 0x000fe20000004100 */
[----:B------:R-:W-:Y:S01]  /*9140*/  F2FP.F16.E4M3.UNPACK_B R49, R48 ;  /* 0x00000030ff31723e */ /* 0x000fe200020006ff */
[----:B------:R-:W-:Y:S02]  /*9150*/  HADD2.F32 R154, -RZ, R139.H1_H1 ;  /* 0x3000008bff9a7230 */ /* 0x000fe40000004100 */
[----:B------:R-:W-:Y:S02]  /*9160*/  HADD2.F32 R139, -RZ, R50.H1_H1 ;  /* 0x30000032ff8b7230 */ /* 0x000fe40000004100 */
[-C--:B------:R-:W-:Y:S01]  /*9170*/  FFMA.FTZ R50, R62, R56.reuse, -R155 ;  /* 0x000000383e327223 */ /* 0x080fe2000001089b */
[----:B------:R-:W-:Y:S01]  /*9180*/  FFMA.FTZ R56, R87, R56, R138 ;  /* 0x0000003857387223 */ /* 0x000fe2000001008a */
[-C--:B------:R-:W-:Y:S01]  /*9190*/  FMUL.FTZ R156, R84, R154.reuse ;  /* 0x0000009a549c7220 */ /* 0x080fe20000410000 */
[----:B------:R-:W-:Y:S01]  /*91a0*/  FMUL.FTZ R87, R63, R154 ;  /* 0x0000009a3f577220 */ /* 0x000fe20000410000 */
[----:B------:R-:W-:Y:S01]  /*91b0*/  F2FP.F16.E4M3.UNPACK_B R62, R51 ;  /* 0x00000033ff3e723e */ /* 0x000fe200020006ff */
[----:B------:R-:W-:-:S02]  /*91c0*/  HADD2.F32 R161, -RZ, R159.H0_H0 ;  /* 0x2000009fffa17230 */ /* 0x000fc40000004100 */
[-C--:B------:R-:W-:Y:S01]  /*91d0*/  FFMA.FTZ R63, R63, R139.reuse, -R156 ;  /* 0x0000008b3f3f7223 */ /* 0x080fe2000001089c */
[----:B------:R-:W-:Y:S01]  /*91e0*/  FFMA.FTZ R87, R84, R139, R87 ;  /* 0x0000008b54577223 */ /* 0x000fe20000010057 */
[-C--:B------:R-:W-:Y:S01]  /*91f0*/  F2FP.F16.E4M3.UNPACK_B R139, R55.reuse.H1 ;  /* 0x00000037ff8b723e */ /* 0x080fe200030006ff */
[----:B------:R-:W-:Y:S01]  /*9200*/  HADD2.F32 R160, -RZ, R158.H0_H0 ;  /* 0x2000009effa07230 */ /* 0x000fe20000004100 */
[----:B------:R-:W-:Y:S01]  /*9210*/  F2FP.F16.E4M3.UNPACK_B R138, R55 ;  /* 0x00000037ff8a723e */ /* 0x000fe200020006ff */
[----:B------:R-:W-:Y:S01]  /*9220*/  HADD2.F32 R55, -RZ, R62.H0_H0 ;  /* 0x2000003eff377230 */ /* 0x000fe20000004100 */
[----:B------:R-:W-:Y:S01]  /*9230*/  F2FP.F16.E4M3.UNPACK_B R51, R51.H1 ;  /* 0x00000033ff33723e */ /* 0x000fe200030006ff */
[----:B------:R-:W-:Y:S01]  /*9240*/  HADD2.F32 R156, -RZ, R49.H0_H0 ;  /* 0x20000031ff9c7230 */ /* 0x000fe20000004100 */
[----:B------:R-:W-:Y:S01]  /*9250*/  F2FP.F16.E4M3.UNPACK_B R155, R48.H1 ;  /* 0x00000030ff9b723e */ /* 0x000fe200030006ff */
[----:B------:R-:W-:Y:S02]  /*9260*/  HADD2.F32 R48, -RZ, R139.H0_H0 ;  /* 0x2000008bff307230 */ /* 0x000fe40000004100 */
[----:B------:R-:W-:Y:S01]  /*9270*/  FMUL.FTZ R163, R55, R160 ;  /* 0x000000a037a37220 */ /* 0x000fe20000410000 */
[----:B------:R-:W-:Y:S01]  /*9280*/  HADD2.F32 R154, -RZ, R138.H0_H0 ;  /* 0x2000008aff9a7230 */ /* 0x000fe20000004100 */
[----:B------:R-:W-:Y:S01]  /*9290*/  F2FP.SATFINITE.E4M3.F32.PACK_AB_MERGE_C R50, R63, R50, RZ ;  /* 0x000000323f32723e */ /* 0x000fe200048070ff */
[----:B------:R-:W-:-:S02]  /*92a0*/  HADD2.F32 R84, -RZ, R51.H0_H0 ;  /* 0x20000033ff547230 */ /* 0x000fc40000004100 */
[-C--:B------:R-:W-:Y:S01]  /*92b0*/  FMUL.FTZ R165, R48, R161.reuse ;  /* 0x000000a130a57220 */ /* 0x080fe20000410000 */
[----:B------:R-:W-:Y:S02]  /*92c0*/  HADD2.F32 R157, -RZ, R155.H0_H0 ;  /* 0x2000009bff9d7230 */ /* 0x000fe40000004100 */
[----:B------:R-:W-:Y:S01]  /*92d0*/  FMUL.FTZ R162, R154, R160 ;  /* 0x000000a09aa27220 */ /* 0x000fe20000410000 */
[----:B------:R-:W-:Y:S02]  /*92e0*/  HADD2.F32 R139, -RZ, R139.H1_H1 ;  /* 0x3000008bff8b7230 */ /* 0x000fe40000004100 */
[C---:B------:R-:W-:Y:S01]  /*92f0*/  FMUL.FTZ R161, R84.reuse, R161 ;  /* 0x000000a154a17220 */ /* 0x040fe20000410000 */
[----:B------:R-:W-:Y:S02]  /*9300*/  HADD2.F32 R51, -RZ, R51.H1_H1 ;  /* 0x30000033ff337230 */ /* 0x000fe40000004100 */
[----:B------:R-:W-:Y:S01]  /*9310*/  FFMA.FTZ R165, R84, R157, -R165 ;  /* 0x0000009d54a57223 */ /* 0x000fe200000108a5 */
[----:B------:R-:W-:-:S02]  /*9320*/  HADD2.F32 R84, -RZ, R159.H1_H1 ;  /* 0x3000009fff547230 */ /* 0x000fc40000004100 */
[-C--:B------:R-:W-:Y:S01]  /*9330*/  FFMA.FTZ R162, R55, R156.reuse, -R162 ;  /* 0x0000009c37a27223 */ /* 0x080fe200000108a2 */
[----:B------:R-:W-:Y:S01]  /*9340*/  FFMA.FTZ R163, R154, R156, R163 ;  /* 0x0000009c9aa37223 */ /* 0x000fe200000100a3 */
[----:B------:R-:W-:Y:S01]  /*9350*/  FFMA.FTZ R161, R48, R157, R161 ;  /* 0x0000009d30a17223 */ /* 0x000fe200000100a1 */
[----:B------:R-:W-:Y:S02]  /*9360*/  HADD2.F32 R138, -RZ, R138.H1_H1 ;  /* 0x3000008aff8a7230 */ /* 0x000fe40000004100 */
[-C--:B------:R-:W-:Y:S01]  /*9370*/  FMUL.FTZ R154, R139, R84.reuse ;  /* 0x000000548b9a7220 */ /* 0x080fe20000410000 */
[----:B------:R-:W-:Y:S02]  /*9380*/  HADD2.F32 R55, -RZ, R158.H1_H1 ;  /* 0x3000009eff377230 */ /* 0x000fe40000004100 */
[----:B------:R-:W-:Y:S01]  /*9390*/  FMUL.FTZ R84, R51, R84 ;  /* 0x0000005433547220 */ /* 0x000fe20000410000 */
[----:B------:R-:W-:Y:S01]  /*93a0*/  HADD2.F32 R62, -RZ, R62.H1_H1 ;  /* 0x3000003eff3e7230 */ /* 0x000fe20000004100 */
[----:B------:R-:W-:Y:S01]  /*93b0*/  F2FP.SATFINITE.E4M3.F32.PACK_AB_MERGE_C R56, R87, R56, RZ ;  /* 0x000000385738723e */ /* 0x000fe200048070ff */
[----:B------:R-:W-:-:S02]  /*93c0*/  HADD2.F32 R48, -RZ, R155.H1_H1 ;  /* 0x3000009bff307230 */ /* 0x000fc40000004100 */
[-C--:B------:R-:W-:Y:S01]  /*93d0*/  FMUL.FTZ R155, R138, R55.reuse ;  /* 0x000000378a9b7220 */ /* 0x080fe20000410000 */
[----:B------:R-:W-:Y:S02]  /*93e0*/  HADD2.F32 R49, -RZ, R49.H1_H1 ;  /* 0x30000031ff317230 */ /* 0x000fe40000004100 */
[C---:B------:R-:W-:Y:S01]  /*93f0*/  FMUL.FTZ R55, R62.reuse, R55 ;  /* 0x000000373e377220 */ /* 0x040fe20000410000 */
[-C--:B------:R-:W-:Y:S01]  /*9400*/  FFMA.FTZ R154, R51, R48.reuse, -R154 ;  /* 0x00000030339a7223 */ /* 0x080fe2000001089a */
[----:B------:R-:W-:Y:S01]  /*9410*/  FFMA.FTZ R84, R139, R48, R84 ;  /* 0x000000308b547223 */ /* 0x000fe20000010054 */
[-C--:B------:R-:W-:Y:S01]  /*9420*/  FFMA.FTZ R155, R62, R49.reuse, -R155 ;  /* 0x000000313e9b7223 */ /* 0x080fe2000001089b */
[----:B------:R-:W-:Y:S01]  /*9430*/  FFMA.FTZ R138, R138, R49, R55 ;  /* 0x000000318a8a7223 */ /* 0x000fe20000010037 */
[----:B------:R-:W-:Y:S01]  /*9440*/  F2FP.SATFINITE.E4M3.F32.PACK_AB_MERGE_C R49, R53, R60, R50 ;  /* 0x0000003c3531723e */ /* 0x000fe20004807032 */
[----:B------:R-:W-:Y:S01]  /*9450*/  IMAD.MOV.U32 R48, RZ, RZ, R59 ;  /* 0x000000ffff307224 */ /* 0x000fe200078e003b */
[----:B------:R-:W-:Y:S01]  /*9460*/  F2FP.SATFINITE.E4M3.F32.PACK_AB_MERGE_C R154, R154, R165, RZ ;  /* 0x000000a59a9a723e */ /* 0x000fe200048070ff */
[----:B------:R-:W-:Y:S01]  /*9470*/  IMAD.MOV.U32 R50, RZ, RZ, R57 ;  /* 0x000000ffff327224 */ /* 0x000fe200078e0039 */
[----:B------:R-:W-:-:S02]  /*9480*/  F2FP.SATFINITE.E4M3.F32.PACK_AB_MERGE_C R84, R84, R161, RZ ;  /* 0x000000a15454723e */ /* 0x000fc400048070ff */
[----:B------:R-:W-:Y:S01]  /*9490*/  F2FP.SATFINITE.E4M3.F32.PACK_AB_MERGE_C R53, R52, R61, R56 ;  /* 0x0000003d3435723e */ /* 0x000fe20004807038 */
[----:B------:R-:W-:Y:S01]  /*94a0*/  IMAD.MOV.U32 R52, RZ, RZ, R58 ;  /* 0x000000ffff347224 */ /* 0x000fe200078e003a */
[----:B------:R-:W-:Y:S02]  /*94b0*/  F2FP.SATFINITE.E4M3.F32.PACK_AB_MERGE_C R51, R155, R162, R154 ;  /* 0x000000a29b33723e */ /* 0x000fe4000480709a */
[----:B------:R-:W-:-:S07]  /*94c0*/  F2FP.SATFINITE.E4M3.F32.PACK_AB_MERGE_C R55, R138, R163, R84 ;  /* 0x000000a38a37723e */ /* 0x000fce0004807054 */
.L_x_398:
[----:B------:R-:W-:Y:S05]  /*94d0*/  BSYNC B2 ;  /* 0x0000000000027941 */ /* 0x000fea0003800000 */
.L_x_397:
        /* <DEDUP_REMOVED lines=11> */
.L_x_396:
[----:B------:R-:W-:Y:S05]  /*9590*/  BSYNC B1 ;  /* 0x0000000000017941 */ /* 0x000fea0003800000 */
.L_x_395:
        /* <DEDUP_REMOVED lines=13> */
[----:B------:R-:W-:Y:S01]  /*9670*/  IMAD.IADD R59, R57, 0x1, R59 ;  /* 0x00000001393b7824 */ /* 0x000fe200078e023b */
[----:B------:R-:W-:-:S02]  /*9680*/  SHF.R.S32.HI R49, RZ, 0x1f, R48 ;  /* 0x0000001fff317819 */ /* 0x000fc40000011430 */
[----:B------:R-:W-:Y:S02]  /*9690*/  SHF.L.U32 R51, R51, 0x7, RZ ;  /* 0x0000000733337819 */ /* 0x000fe400000006ff */
[----:B------:R-:W-:Y:S02]  /*96a0*/  LEA.HI R49, R49, R48, RZ, 0x5 ;  /* 0x0000003031317211 */ /* 0x000fe400078f28ff */
[----:B------:R-:W-:Y:S02]  /*96b0*/  LOP3.LUT R51, R51, 0x380, RZ, 0xc0, !PT ;  /* 0x0000038033337812 */ /* 0x000fe400078ec0ff */
[----:B------:R-:W-:Y:S02]  /*96c0*/  LEA.HI.SX32 R49, R49, R36, 0x1b ;  /* 0x0000002431317211 */ /* 0x000fe400078fdaff */
[----:B------:R-:W-:-:S03]  /*96d0*/  IADD3.X R80, R40, R59, R39, P3, P4 ;  /* 0x0000003b28507210 */ /* 0x000fc60001fe8427 */
[----:B------:R-:W-:Y:S02]  /*96e0*/  IMAD.SHL.U32 R61, R49, 0x10, RZ ;  /* 0x00000010313d7824 */ /* 0x000fe400078e00ff */
[----:B------:R-:W-:-:S03]  /*96f0*/  IMAD R49, R17, 0x7000, R114 ;  /* 0x0000700011317824 */ /* 0x000fc600078e0272 */
        /* <DEDUP_REMOVED lines=11> */
[----:B------:R-:W-:Y:S02]  /*97b0*/  LOP3.LUT R63, R65, 0xff0000ff, RZ, 0xc0, !PT ;  /* 0xff0000ff413f7812 */ /* 0x000fe400078ec0ff */
[----:B------:R-:W-:Y:S01]  /*97c0*/  SHF.R.U32.HI R86, RZ, 0x10, R65 ;  /* 0x00000010ff567819 */ /* 0x000fe20000011641 */
[----:B------:R-:W-:Y:S01]  /*97d0*/  IMAD.MOV.U32 R65, RZ, RZ, R48 ;  /* 0x000000ffff417224 */ /* 0x000fe200078e0030 */
[----:B------:R-:W-:Y:S02]  /*97e0*/  SHF.R.U32.HI R82, RZ, 0x8, R69 ;  /* 0x00000008ff527819 */ /* 0x000fe40000011645 */
[----:B------:R-:W-:Y:S01]  /*97f0*/  SHF.R.U32.HI R70, RZ, 0x8, R71 ;  /* 0x00000008ff467819 */ /* 0x000fe20000011647 */
[----:B------:R-:W-:Y:S01]  /*9800*/  IMAD.U32 R49, R86, 0x10000, RZ ;  /* 0x0001000056317824 */ /* 0x000fe200078e00ff */
[----:B------:R-:W-:-:S02]  /*9810*/  SHF.R.U32.HI R85, RZ, 0x8, R67 ;  /* 0x00000008ff557819 */ /* 0x000fc40000011643 */
[----:B------:R-:W-:Y:S01]  /*9820*/  SHF.L.U32 R48, R62, 0x8, RZ ;  /* 0x000000083e307819 */ /* 0x000fe200000006ff */
[----:B------:R-:W-:Y:S01]  /*9830*/  IMAD.MOV.U32 R62, RZ, RZ, R50 ;  /* 0x000000ffff3e7224 */ /* 0x000fe200078e0032 */
[----:B------:R-:W-:Y:S02]  /*9840*/  LOP3.LUT R66, R69, 0xff0000ff, RZ, 0xc0, !PT ;  /* 0xff0000ff45427812 */ /* 0x000fe400078ec0ff */
[----:B------:R-:W-:Y:S01]  /*9850*/  SHF.R.U32.HI R81, RZ, 0x10, R69 ;  /* 0x00000010ff517819 */ /* 0x000fe20000011645 */
[----:B------:R-:W-:Y:S01]  /*9860*/  IMAD.SHL.U32 R69, R82, 0x100, RZ ;  /* 0x0000010052457824 */ /* 0x000fe200078e00ff */
[----:B------:R-:W-:Y:S02]  /*9870*/  LOP3.LUT R68, R71, 0xff0000ff, RZ, 0xc0, !PT ;  /* 0xff0000ff47447812 */ /* 0x000fe400078ec0ff */
[----:B------:R-:W-:Y:S01]  /*9880*/  SHF.R.U32.HI R83, RZ, 0x10, R71 ;  /* 0x00000010ff537819 */ /* 0x000fe20000011647 */
[----:B------:R-:W-:Y:S01]  /*9890*/  IMAD.SHL.U32 R71, R70, 0x100, RZ ;  /* 0x0000010046477824 */ /* 0x000fe200078e00ff */
[----:B------:R-:W-:Y:S01]  /*98a0*/  LOP3.LUT R64, R67, 0xff0000ff, RZ, 0xc0, !PT ;  /* 0xff0000ff43407812 */ /* 0x000fe200078ec0ff */
[----:B------:R-:W-:Y:S01]  /*98b0*/  IMAD.U32 R81, R81, 0x10000, RZ ;  /* 0x0001000051517824 */ /* 0x000fe200078e00ff */
[----:B------:R-:W-:Y:S01]  /*98c0*/  SHF.R.U32.HI R84, RZ, 0x10, R67 ;  /* 0x00000010ff547819 */ /* 0x000fe20000011643 */
[----:B--2---:R-:W-:Y:S01]  /*98d0*/  IMAD.MOV.U32 R67, RZ, RZ, R52 ;  /* 0x000000ffff437224 */ /* 0x004fe200078e0034 */
[----:B------:R-:W-:Y:S01]  /*98e0*/  LOP3.LUT R48, R63, 0xff00, R48, 0xf8, !PT ;  /* 0x0000ff003f307812 */ /* 0x000fe200078ef830 */
[----:B------:R-:W-:Y:S01]  /*98f0*/  IMAD.SHL.U32 R63, R85, 0x100, RZ ;  /* 0x00000100553f7824 */ /* 0x000fe200078e00ff */
[----:B------:R-:W-:-:S02]  /*9900*/  LOP3.LUT R52, R66, 0xff00, R69, 0xf8, !PT ;  /* 0x0000ff0042347812 */ /* 0x000fc400078ef845 */
[----:B------:R-:W-:Y:S01]  /*9910*/  LOP3.LUT R50, R48, 0xff0000, R49, 0xf8, !PT ;  /* 0x00ff000030327812 */ /* 0x000fe200078ef831 */
[----:B------:R-:W-:Y:S01]  /*9920*/  IMAD.U32 R48, R84, 0x10000, RZ ;  /* 0x0001000054307824 */ /* 0x000fe200078e00ff */
[----:B------:R-:W-:Y:S02]  /*9930*/  LOP3.LUT R82, R68, 0xff00, R71, 0xf8, !PT ;  /* 0x0000ff0044527812 */ /* 0x000fe400078ef847 */
[----:B------:R-:W-:Y:S02]  /*9940*/  LOP3.LUT R63, R64, 0xff00, R63, 0xf8, !PT ;  /* 0x0000ff00403f7812 */ /* 0x000fe400078ef83f */
[----:B------:R-:W-:Y:S02]  /*9950*/  F2FP.F16.E4M3.UNPACK_B R71, R151.H1 ;  /* 0x00000097ff47723e */ /* 0x000fe400030006ff */
[----:B------:R-:W-:Y:S02]  /*9960*/  F2FP.F16.E4M3.UNPACK_B R68, R67.H1 ;  /* 0x00000043ff44723e */ /* 0x000fe400030006ff */
[----:B------:R-:W-:Y:S01]  /*9970*/  F2FP.F16.E4M3.UNPACK_B R66, R65.H1 ;  /* 0x00000041ff42723e */ /* 0x000fe200030006ff */
[----:B------:R-:W-:Y:S01]  /*9980*/  HADD2.F32 R49, -RZ, R71.H0_H0 ;  /* 0x20000047ff317230 */ /* 0x000fe20000004100 */
[----:B------:R-:W-:Y:S01]  /*9990*/  LOP3.LUT R48, R63, 0xff0000, R48, 0xf8, !PT ;  /* 0x00ff00003f307812 */ /* 0x000fe200078ef830 */
[----:B------:R-:W-:Y:S01]  /*99a0*/  HADD2.F32 R64, -RZ, R68.H0_H0 ;  /* 0x20000044ff407230 */ /* 0x000fe20000004100 */
[----:B------:R-:W-:Y:S01]  /*99b0*/  F2FP.F16.E4M3.UNPACK_B R69, R153.H1 ;  /* 0x00000099ff45723e */ /* 0x000fe200030006ff */
[--C-:B------:R-:W-:Y:S01]  /*99c0*/  HADD2.F32 R63, -RZ, R66.reuse.H0_H0 ;  /* 0x20000042ff3f7230 */ /* 0x100fe20000004100 */
[----:B------:R-:W-:Y:S01]  /*99d0*/  LOP3.LUT R52, R52, 0xff0000, R81, 0xf8, !PT ;  /* 0x00ff000034347812 */ /* 0x000fe200078ef851 */
[----:B------:R-:W-:-:S02]  /*99e0*/  HADD2.F32 R66, -RZ, R66.H1_H1 ;  /* 0x30000042ff427230 */ /* 0x000fc40000004100 */
[CC--:B------:R-:W-:Y:S01]  /*99f0*/  FMUL.FTZ R84, R64.reuse, R49.reuse ;  /* 0x0000003140547220 */ /* 0x0c0fe20000410000 */
[--C-:B------:R-:W-:Y:S02]  /*9a00*/  HADD2.F32 R70, -RZ, R69.reuse.H0_H0 ;  /* 0x20000045ff467230 */ /* 0x100fe40000004100 */
[----:B------:R-:W-:Y:S01]  /*9a10*/  FMUL.FTZ R85, R63, R49 ;  /* 0x000000313f557220 */ /* 0x000fe20000410000 */
[----:B------:R-:W-:Y:S01]  /*9a20*/  HADD2.F32 R81, -RZ, R69.H1_H1 ;  /* 0x30000045ff517230 */ /* 0x000fe20000004100 */
[----:B------:R-:W-:Y:S01]  /*9a30*/  SHF.L.U32 R83, R83, 0x10, RZ ;  /* 0x0000001053537819 */ /* 0x000fe200000006ff */
[-C--:B------:R-:W-:Y:S01]  /*9a40*/  FFMA.FTZ R63, R63, R70.reuse, -R84 ;  /* 0x000000463f3f7223 */ /* 0x080fe20000010854 */
[----:B------:R-:W-:Y:S01]  /*9a50*/  FFMA.FTZ R64, R64, R70, R85 ;  /* 0x0000004640407223 */ /* 0x000fe20000010055 */
[----:B------:R-:W-:Y:S01]  /*9a60*/  HADD2.F32 R70, -RZ, R71.H1_H1 ;  /* 0x30000047ff467230 */ /* 0x000fe20000004100 */
[----:B------:R-:W-:Y:S01]  /*9a70*/  F2FP.F16.E4M3.UNPACK_B R151, R151 ;  /* 0x00000097ff97723e */ /* 0x000fe200020006ff */
[----:B------:R-:W-:Y:S01]  /*9a80*/  HADD2.F32 R71, -RZ, R68.H1_H1 ;  /* 0x30000044ff477230 */ /* 0x000fe20000004100 */
[----:B------:R-:W-:-:S02]  /*9a90*/  F2FP.F16.E4M3.UNPACK_B R68, R67 ;  /* 0x00000043ff44723e */ /* 0x000fc400020006ff */
[----:B------:R-:W-:Y:S01]  /*9aa0*/  F2FP.F16.E4M3.UNPACK_B R69, R65 ;  /* 0x00000041ff45723e */ /* 0x000fe200020006ff */
[-C--:B------:R-:W-:Y:S01]  /*9ab0*/  FMUL.FTZ R84, R66, R70.reuse ;  /* 0x0000004642547220 */ /* 0x080fe20000410000 */
[C---:B------:R-:W-:Y:S01]  /*9ac0*/  FMUL.FTZ R65, R71.reuse, R70 ;  /* 0x0000004647417220 */ /* 0x040fe20000410000 */
[----:B------:R-:W-:Y:S01]  /*9ad0*/  LOP3.LUT R49, R82, 0xff0000, R83, 0xf8, !PT ;  /* 0x00ff000052317812 */ /* 0x000fe200078ef853 */
[----:B------:R-:W-:Y:S01]  /*9ae0*/  HADD2.F32 R82, -RZ, R151.H0_H0 ;  /* 0x20000097ff527230 */ /* 0x000fe20000004100 */
[----:B------:R-:W-:Y:S01]  /*9af0*/  F2FP.F16.E4M3.UNPACK_B R153, R153 ;  /* 0x00000099ff99723e */ /* 0x000fe200020006ff */
[----:B------:R-:W-:Y:S02]  /*9b00*/  HADD2.F32 R70, -RZ, R68.H0_H0 ;  /* 0x20000044ff467230 */ /* 0x000fe40000004100 */
[-C--:B------:R-:W-:Y:S01]  /*9b10*/  FFMA.FTZ R66, R66, R81.reuse, -R65 ;  /* 0x0000005142427223 */ /* 0x080fe20000010841 */
[----:B------:R-:W-:Y:S02]  /*9b20*/  HADD2.F32 R67, -RZ, R69.H0_H0 ;  /* 0x20000045ff437230 */ /* 0x000fe40000004100 */
[----:B------:R-:W-:Y:S01]  /*9b30*/  FFMA.FTZ R65, R71, R81, R84 ;  /* 0x0000005147417223 */ /* 0x000fe20000010054 */
[----:B------:R-:W-:-:S02]  /*9b40*/  HADD2.F32 R81, -RZ, R153.H0_H0 ;  /* 0x20000099ff517230 */ /* 0x000fc40000004100 */
[CC--:B------:R-:W-:Y:S01]  /*9b50*/  FMUL.FTZ R84, R70.reuse, R82.reuse ;  /* 0x0000005246547220 */ /* 0x0c0fe20000410000 */
[----:B------:R-:W-:Y:S02]  /*9b60*/  HADD2.F32 R71, -RZ, R68.H1_H1 ;  /* 0x30000044ff477230 */ /* 0x000fe40000004100 */
[C---:B------:R-:W-:Y:S01]  /*9b70*/  FMUL.FTZ R83, R67.reuse, R82 ;  /* 0x0000005243537220 */ /* 0x040fe20000410000 */
[----:B------:R-:W-:Y:S02]  /*9b80*/  HADD2.F32 R82, -RZ, R151.H1_H1 ;  /* 0x30000097ff527230 */ /* 0x000fe40000004100 */
[-C--:B------:R-:W-:Y:S01]  /*9b90*/  FFMA.FTZ R67, R67, R81.reuse, -R84 ;  /* 0x0000005143437223 */ /* 0x080fe20000010854 */
[----:B------:R-:W-:Y:S02]  /*9ba0*/  HADD2.F32 R69, -RZ, R69.H1_H1 ;  /* 0x30000045ff457230 */ /* 0x000fe40000004100 */
[----:B------:R-:W-:Y:S01]  /*9bb0*/  FFMA.FTZ R68, R70, R81, R83 ;  /* 0x0000005146447223 */ /* 0x000fe20000010053 */
[----:B------:R-:W-:-:S02]  /*9bc0*/  HADD2.F32 R70, -RZ, R153.H1_H1 ;  /* 0x30000099ff467230 */ /* 0x000fc40000004100 */
[----:B------:R-:W-:Y:S01]  /*9bd0*/  FMUL.FTZ R86, R71, R82 ;  /* 0x0000005247567220 */ /* 0x000fe20000410000 */
[----:B------:R-:W-:Y:S01]  /*9be0*/  F2FP.F16.E4M3.UNPACK_B R84, R150.H1 ;  /* 0x00000096ff54723e */ /* 0x000fe200030006ff */
[C---:B------:R-:W-:Y:S01]  /*9bf0*/  FMUL.FTZ R138, R69.reuse, R82 ;  /* 0x00000052458a7220 */ /* 0x040fe20000410000 */
[----:B------:R-:W-:Y:S01]  /*9c00*/  F2FP.F16.E4M3.UNPACK_B R81, R54.H1 ;  /* 0x00000036ff51723e */ /* 0x000fe200030006ff */
[----:B------:R-:W-:Y:S01]  /*9c10*/  FFMA.FTZ R86, R69, R70, -R86 ;  /* 0x0000004645567223 */ /* 0x000fe20000010856 */
[----:B------:R-:W-:Y:S01]  /*9c20*/  F2FP.F16.E4M3.UNPACK_B R83, R152.H1 ;  /* 0x00000098ff53723e */ /* 0x000fe200030006ff */
[----:B------:R-:W-:Y:S01]  /*9c30*/  HADD2.F32 R85, -RZ, R84.H0_H0 ;  /* 0x20000054ff557230 */ /* 0x000fe20000004100 */
[----:B------:R-:W-:Y:S01]  /*9c40*/  F2FP.F16.E4M3.UNPACK_B R69, R62.H1 ;  /* 0x0000003eff45723e */ /* 0x000fe200030006ff */
[----:B------:R-:W-:Y:S02]  /*9c50*/  HADD2.F32 R82, -RZ, R81.H0_H0 ;  /* 0x20000051ff527230 */ /* 0x000fe40000004100 */
[----:B------:R-:W-:Y:S01]  /*9c60*/  FFMA.FTZ R87, R71, R70, R138 ;  /* 0x0000004647577223 */ /* 0x000fe2000001008a */
[----:B------:R-:W-:Y:S01]  /*9c70*/  HADD2.F32 R71, -RZ, R83.H0_H0 ;  /* 0x20000053ff477230 */ /* 0x000fe20000004100 */
[----:B------:R-:W-:Y:S01]  /*9c80*/  F2FP.F16.E4M3.UNPACK_B R150, R150 ;  /* 0x00000096ff96723e */ /* 0x000fe200020006ff */
[----:B------:R-:W-:-:S02]  /*9c90*/  HADD2.F32 R70, -RZ, R69.H0_H0 ;  /* 0x20000045ff467230 */ /* 0x000fc40000004100 */
[-C--:B------:R-:W-:Y:S01]  /*9ca0*/  FMUL.FTZ R139, R82, R85.reuse ;  /* 0x00000055528b7220 */ /* 0x080fe20000410000 */
[----:B------:R-:W-:Y:S01]  /*9cb0*/  HADD2.F32 R84, -RZ, R84.H1_H1 ;  /* 0x30000054ff547230 */ /* 0x000fe20000004100 */
[----:B------:R-:W-:Y:S01]  /*9cc0*/  F2FP.F16.E4M3.UNPACK_B R62, R62 ;  /* 0x0000003eff3e723e */ /* 0x000fe200020006ff */
[----:B------:R-:W-:Y:S02]  /*9cd0*/  HADD2.F32 R81, -RZ, R81.H1_H1 ;  /* 0x30000051ff517230 */ /* 0x000fe40000004100 */
[C---:B------:R-:W-:Y:S01]  /*9ce0*/  FMUL.FTZ R85, R70.reuse, R85 ;  /* 0x0000005546557220 */ /* 0x040fe20000410000 */
[-C--:B------:R-:W-:Y:S01]  /*9cf0*/  FFMA.FTZ R139, R70, R71.reuse, -R139 ;  /* 0x00000047468b7223 */ /* 0x080fe2000001088b */
[----:B------:R-:W-:Y:S01]  /*9d00*/  HADD2.F32 R69, -RZ, R69.H1_H1 ;  /* 0x30000045ff457230 */ /* 0x000fe20000004100 */
[----:B------:R-:W-:Y:S01]  /*9d10*/  F2FP.F16.E4M3.UNPACK_B R152, R152 ;  /* 0x00000098ff98723e */ /* 0x000fe200020006ff */
[----:B------:R-:W-:Y:S02]  /*9d20*/  HADD2.F32 R70, -RZ, R83.H1_H1 ;  /* 0x30000053ff467230 */ /* 0x000fe40000004100 */
[-C--:B------:R-:W-:Y:S01]  /*9d30*/  FMUL.FTZ R138, R81, R84.reuse ;  /* 0x00000054518a7220 */ /* 0x080fe20000410000 */
[----:B------:R-:W-:Y:S01]  /*9d40*/  FFMA.FTZ R82, R82, R71, R85 ;  /* 0x0000004752527223 */ /* 0x000fe20000010055 */
[----:B------:R-:W-:Y:S01]  /*9d50*/  FMUL.FTZ R84, R69, R84 ;  /* 0x0000005445547220 */ /* 0x000fe20000410000 */
[----:B------:R-:W-:-:S02]  /*9d60*/  HADD2.F32 R71, -RZ, R152.H0_H0 ;  /* 0x20000098ff477230 */ /* 0x000fc40000004100 */
[----:B------:R-:W-:Y:S01]  /*9d70*/  FFMA.FTZ R138, R69, R70, -R138 ;  /* 0x00000046458a7223 */ /* 0x000fe2000001088a */
[----:B------:R-:W-:Y:S01]  /*9d80*/  F2FP.F16.E4M3.UNPACK_B R69, R54 ;  /* 0x00000036ff45723e */ /* 0x000fe200020006ff */
[----:B------:R-:W-:Y:S01]  /*9d90*/  FFMA.FTZ R151, R81, R70, R84 ;  /* 0x0000004651977223 */ /* 0x000fe20000010054 */
[--C-:B------:R-:W-:Y:S01]  /*9da0*/  HADD2.F32 R81, -RZ, R150.reuse.H0_H0 ;  /* 0x20000096ff517230 */ /* 0x100fe20000004100 */
[----:B------:R-:W-:Y:S01]  /*9db0*/  F2FP.SATFINITE.E4M3.F32.PACK_AB_MERGE_C R63, R66, R63, RZ ;  /* 0x0000003f423f723e */ /* 0x000fe200048070ff */
[----:B------:R-:W-:Y:S01]  /*9dc0*/  HADD2.F32 R150, -RZ, R150.H1_H1 ;  /* 0x30000096ff967230 */ /* 0x000fe20000004100 */
[----:B------:R-:W-:Y:S01]  /*9dd0*/  F2FP.SATFINITE.E4M3.F32.PACK_AB_MERGE_C R65, R65, R64, RZ ;  /* 0x000000404141723e */ /* 0x000fe200048070ff */
[--C-:B------:R-:W-:Y:S01]  /*9de0*/  HADD2.F32 R70, -RZ, R69.reuse.H0_H0 ;  /* 0x20000045ff467230 */ /* 0x100fe20000004100 */
[----:B------:R-:W-:Y:S01]  /*9df0*/  F2FP.F16.E4M3.UNPACK_B R66, R60 ;  /* 0x0000003cff42723e */ /* 0x000fe200020006ff */
[----:B------:R-:W-:Y:S01]  /*9e00*/  HADD2.F32 R54, -RZ, R62.H0_H0 ;  /* 0x2000003eff367230 */ /* 0x000fe20000004100 */
[----:B------:R-:W-:Y:S01]  /*9e10*/  F2FP.SATFINITE.E4M3.F32.PACK_AB_MERGE_C R64, R86, R67, R63 ;  /* 0x000000435640723e */ /* 0x000fe2000480703f */
[----:B------:R-:W-:-:S02]  /*9e20*/  HADD2.F32 R69, -RZ, R69.H1_H1 ;  /* 0x30000045ff457230 */ /* 0x000fc40000004100 */
[-C--:B------:R-:W-:Y:S01]  /*9e30*/  FMUL.FTZ R83, R70, R81.reuse ;  /* 0x0000005146537220 */ /* 0x080fe20000410000 */
[----:B------:R-:W-:Y:S02]  /*9e40*/  HADD2.F32 R62, -RZ, R62.H1_H1 ;  /* 0x3000003eff3e7230 */ /* 0x000fe40000004100 */
[C---:B------:R-:W-:Y:S01]  /*9e50*/  FMUL.FTZ R81, R54.reuse, R81 ;  /* 0x0000005136517220 */ /* 0x040fe20000410000 */
[----:B------:R-:W-:Y:S02]  /*9e60*/  HADD2.F32 R152, -RZ, R152.H1_H1 ;  /* 0x30000098ff987230 */ /* 0x000fe40000004100 */
[CC--:B------:R-:W-:Y:S01]  /*9e70*/  FMUL.FTZ R85, R69.reuse, R150.reuse ;  /* 0x0000009645557220 */ /* 0x0c0fe20000410000 */
[-C--:B------:R-:W-:Y:S01]  /*9e80*/  FFMA.FTZ R83, R54, R71.reuse, -R83 ;  /* 0x0000004736537223 */ /* 0x080fe20000010853 */
[----:B------:R-:W-:Y:S01]  /*9e90*/  FMUL.FTZ R150, R62, R150 ;  /* 0x000000963e967220 */ /* 0x000fe20000410000 */
[----:B------:R-:W-:Y:S01]  /*9ea0*/  FFMA.FTZ R54, R70, R71, R81 ;  /* 0x0000004746367223 */ /* 0x000fe20000010051 */
[----:B------:R-:W-:Y:S01]  /*9eb0*/  FFMA.FTZ R62, R62, R152, -R85 ;  /* 0x000000983e3e7223 */ /* 0x000fe20000010855 */
[----:B------:R-:W-:Y:S01]  /*9ec0*/  F2FP.F16.E4M3.UNPACK_B R81, R52 ;  /* 0x00000034ff51723e */ /* 0x000fe200020006ff */
[----:B------:R-:W-:Y:S01]  /*9ed0*/  FFMA.FTZ R85, R69, R152, R150 ;  /* 0x0000009845557223 */ /* 0x000fe20000010096 */
[----:B------:R-:W-:-:S02]  /*9ee0*/  F2FP.F16.E4M3.UNPACK_B R69, R53 ;  /* 0x00000035ff45723e */ /* 0x000fc400020006ff */
[----:B------:R-:W-:Y:S01]  /*9ef0*/  F2FP.SATFINITE.E4M3.F32.PACK_AB_MERGE_C R63, R87, R68, R65 ;  /* 0x00000044573f723e */ /* 0x000fe20004807041 */
[----:B------:R-:W-:Y:S01]  /*9f00*/  HADD2.F32 R68, -RZ, R81.H0_H0 ;  /* 0x20000051ff447230 */ /* 0x000fe20000004100 */
[----:B------:R-:W-:Y:S01]  /*9f10*/  F2FP.SATFINITE.E4M3.F32.PACK_AB_MERGE_C R82, R151, R82, RZ ;  /* 0x000000529752723e */ /* 0x000fe200048070ff */
[--C-:B------:R-:W-:Y:S01]  /*9f20*/  HADD2.F32 R67, -RZ, R69.reuse.H0_H0 ;  /* 0x20000045ff437230 */ /* 0x100fe20000004100 */
[----:B------:R-:W-:Y:S01]  /*9f30*/  F2FP.F16.E4M3.UNPACK_B R71, R50 ;  /* 0x00000032ff47723e */ /* 0x000fe200020006ff */
[--C-:B------:R-:W-:Y:S01]  /*9f40*/  HADD2.F32 R65, -RZ, R66.reuse.H0_H0 ;  /* 0x20000042ff417230 */ /* 0x100fe20000004100 */
[----:B------:R-:W-:Y:S01]  /*9f50*/  F2FP.SATFINITE.E4M3.F32.PACK_AB_MERGE_C R138, R138, R139, RZ ;  /* 0x0000008b8a8a723e */ /* 0x000fe200048070ff */
[----:B------:R-:W-:Y:S02]  /*9f60*/  HADD2.F32 R70, -RZ, R69.H1_H1 ;  /* 0x30000045ff467230 */ /* 0x000fe40000004100 */
[----:B------:R-:W-:Y:S01]  /*9f70*/  FMUL.FTZ R84, R67, R68 ;  /* 0x0000004443547220 */ /* 0x000fe20000410000 */
[----:B------:R-:W-:Y:S01]  /*9f80*/  F2FP.SATFINITE.E4M3.F32.PACK_AB_MERGE_C R54, R85, R54, R82 ;  /* 0x000000365536723e */ /* 0x000fe20004807052 */
[----:B------:R-:W-:Y:S01]  /*9f90*/  FMUL.FTZ R86, R65, R68 ;  /* 0x0000004441567220 */ /* 0x000fe20000410000 */
[----:B------:R-:W-:Y:S01]  /*9fa0*/  HADD2.F32 R81, -RZ, R81.H1_H1 ;  /* 0x30000051ff517230 */ /* 0x000fe20000004100 */
[----:B------:R-:W-:Y:S01]  /*9fb0*/  F2FP.SATFINITE.E4M3.F32.PACK_AB_MERGE_C R62, R62, R83, R138 ;  /* 0x000000533e3e723e */ /* 0x000fe2000480708a */
[----:B------:R-:W-:Y:S01]  /*9fc0*/  HADD2.F32 R68, -RZ, R66.H1_H1 ;  /* 0x30000042ff447230 */ /* 0x000fe20000004100 */
[----:B------:R-:W-:Y:S01]  /*9fd0*/  F2FP.F16.E4M3.UNPACK_B R69, R53.H1 ;  /* 0x00000035ff45723e */ /* 0x000fe200030006ff */
[----:B------:R-:W-:-:S02]  /*9fe0*/  HADD2.F32 R82, -RZ, R71.H0_H0 ;  /* 0x20000047ff527230 */ /* 0x000fc40000004100 */
[-C--:B------:R-:W-:Y:S01]  /*9ff0*/  FMUL.FTZ R83, R70, R81.reuse ;  /* 0x0000005146537220 */ /* 0x080fe20000410000 */
[----:B------:R-:W-:Y:S02]  /*a000*/  HADD2.F32 R71, -RZ, R71.H1_H1 ;  /* 0x30000047ff477230 */ /* 0x000fe40000004100 */
[C---:B------:R-:W-:Y:S01]  /*a010*/  FMUL.FTZ R85, R68.reuse, R81 ;  /* 0x0000005144557220 */ /* 0x040fe20000410000 */
[----:B------:R-:W-:Y:S01]  /*a020*/  F2FP.F16.E4M3.UNPACK_B R81, R52.H1 ;  /* 0x00000034ff51723e */ /* 0x000fe200030006ff */
[----:B------:R-:W-:Y:S01]  /*a030*/  FFMA.FTZ R66, R67, R82, R86 ;  /* 0x0000005243427223 */ /* 0x000fe20000010056 */
[----:B------:R-:W-:Y:S01]  /*a040*/  F2FP.F16.E4M3.UNPACK_B R67, R60.H1 ;  /* 0x0000003cff43723e */ /* 0x000fe200030006ff */
[----:B------:R-:W-:Y:S01]  /*a050*/  FFMA.FTZ R60, R68, R71, -R83 ;  /* 0x00000047443c7223 */ /* 0x000fe20000010853 */
[----:B------:R-:W-:Y:S01]  /*a060*/  FFMA.FTZ R65, R65, R82, -R84 ;  /* 0x0000005241417223 */ /* 0x000fe20000010854 */
[----:B------:R-:W-:Y:S01]  /*a070*/  HADD2.F32 R68, -RZ, R69.H0_H0 ;  /* 0x20000045ff447230 */ /* 0x000fe20000004100 */
[----:B------:R-:W-:Y:S01]  /*a080*/  F2FP.F16.E4M3.UNPACK_B R50, R50.H1 ;  /* 0x00000032ff32723e */ /* 0x000fe200030006ff */
[----:B------:R-:W-:-:S02]  /*a090*/  HADD2.F32 R83, -RZ, R81.H0_H0 ;  /* 0x20000051ff537230 */ /* 0x000fc40000004100 */
[----:B------:R-:W-:Y:S01]  /*a0a0*/  FFMA.FTZ R53, R70, R71, R85 ;  /* 0x0000004746357223 */ /* 0x000fe20000010055 */
[----:B------:R-:W-:Y:S02]  /*a0b0*/  HADD2.F32 R52, -RZ, R67.H0_H0 ;  /* 0x20000043ff347230 */ /* 0x000fe40000004100 */
[----:B------:R-:W-:Y:S02]  /*a0c0*/  HADD2.F32 R69, -RZ, R69.H1_H1 ;  /* 0x30000045ff457230 */ /* 0x000fe40000004100 */
[----:B------:R-:W-:Y:S02]  /*a0d0*/  HADD2.F32 R82, -RZ, R81.H1_H1 ;  /* 0x30000051ff527230 */ /* 0x000fe40000004100 */
[-C--:B------:R-:W-:Y:S01]  /*a0e0*/  FMUL.FTZ R81, R68, R83.reuse ;  /* 0x0000005344517220 */ /* 0x080fe20000410000 */
[----:B------:R-:W-:Y:S02]  /*a0f0*/  HADD2.F32 R67, -RZ, R67.H1_H1 ;  /* 0x30000043ff437230 */ /* 0x000fe40000004100 */
[----:B------:R-:W-:Y:S01]  /*a100*/  FMUL.FTZ R83, R52, R83 ;  /* 0x0000005334537220 */ /* 0x000fe20000410000 */
[----:B------:R-:W-:-:S02]  /*a110*/  HADD2.F32 R71, -RZ, R50.H0_H0 ;  /* 0x20000032ff477230 */ /* 0x000fc40000004100 */
[----:B------:R-:W-:Y:S02]  /*a120*/  HADD2.F32 R70, -RZ, R50.H1_H1 ;  /* 0x30000032ff467230 */ /* 0x000fe40000004100 */
[-C--:B------:R-:W-:Y:S01]  /*a130*/  FMUL.FTZ R50, R69, R82.reuse ;  /* 0x0000005245327220 */ /* 0x080fe20000410000 */
[C---:B------:R-:W-:Y:S01]  /*a140*/  FMUL.FTZ R82, R67.reuse, R82 ;  /* 0x0000005243527220 */ /* 0x040fe20000410000 */
[----:B------:R-:W-:Y:S01]  /*a150*/  FFMA.FTZ R87, R68, R71, R83 ;  /* 0x0000004744577223 */ /* 0x000fe20000010053 */
[----:B------:R-:W-:Y:S01]  /*a160*/  F2FP.F16.E4M3.UNPACK_B R68, R55.H1 ;  /* 0x00000037ff44723e */ /* 0x000fe200030006ff */
[-C--:B------:R-:W-:Y:S01]  /*a170*/  FFMA.FTZ R139, R67, R70.reuse, -R50 ;  /* 0x00000046438b7223 */ /* 0x080fe20000010832 */
[----:B------:R-:W-:Y:S01]  /*a180*/  F2FP.F16.E4M3.UNPACK_B R50, R51 ;  /* 0x00000033ff32723e */ /* 0x000fe200020006ff */
[----:B------:R-:W-:Y:S01]  /*a190*/  FFMA.FTZ R138, R69, R70, R82 ;  /* 0x00000046458a7223 */ /* 0x000fe20000010052 */
[----:B------:R-:W-:Y:S01]  /*a1a0*/  F2FP.F16.E4M3.UNPACK_B R83, R49.H1 ;  /* 0x00000031ff53723e */ /* 0x000fe200030006ff */
[----:B------:R-:W-:Y:S01]  /*a1b0*/  FFMA.FTZ R86, R52, R71, -R81 ;  /* 0x0000004734567223 */ /* 0x000fe20000010851 */
[----:B------:R-:W-:Y:S01]  /*a1c0*/  F2FP.F16.E4M3.UNPACK_B R51, R51.H1 ;  /* 0x00000033ff33723e */ /* 0x000fe200030006ff */
[----:B------:R-:W-:Y:S01]  /*a1d0*/  HADD2.F32 R52, -RZ, R50.H0_H0 ;  /* 0x20000032ff347230 */ /* 0x000fe20000004100 */
[----:B------:R-:W-:Y:S01]  /*a1e0*/  F2FP.F16.E4M3.UNPACK_B R82, R49 ;  /* 0x00000031ff52723e */ /* 0x000fe200020006ff */
[--C-:B------:R-:W-:Y:S01]  /*a1f0*/  HADD2.F32 R85, -RZ, R83.reuse.H0_H0 ;  /* 0x20000053ff557230 */ /* 0x100fe20000004100 */
[-C--:B------:R-:W-:Y:S01]  /*a200*/  F2FP.F16.E4M3.UNPACK_B R49, R48.reuse ;  /* 0x00000030ff31723e */ /* 0x080fe200020006ff */
[----:B------:R-:W-:Y:S01]  /*a210*/  HADD2.F32 R83, -RZ, R83.H1_H1 ;  /* 0x30000053ff537230 */ /* 0x000fe20000004100 */
[----:B------:R-:W-:Y:S01]  /*a220*/  F2FP.F16.E4M3.UNPACK_B R70, R48.H1 ;  /* 0x00000030ff46723e */ /* 0x000fe200030006ff */
[----:B------:R-:W-:Y:S01]  /*a230*/  HADD2.F32 R48, -RZ, R68.H0_H0 ;  /* 0x20000044ff307230 */ /* 0x000fe20000004100 */
[----:B------:R-:W-:Y:S01]  /*a240*/  F2FP.F16.E4M3.UNPACK_B R67, R55 ;  /* 0x00000037ff43723e */ /* 0x000fe200020006ff */
[----:B------:R-:W-:Y:S01]  /*a250*/  HADD2.F32 R55, -RZ, R51.H0_H0 ;  /* 0x20000033ff377230 */ /* 0x000fe20000004100 */
[----:B------:R-:W-:Y:S01]  /*a260*/  F2FP.SATFINITE.E4M3.F32.PACK_AB_MERGE_C R86, R139, R86, RZ ;  /* 0x000000568b56723e */ /* 0x000fe200048070ff */
[----:B------:R-:W-:-:S02]  /*a270*/  HADD2.F32 R81, -RZ, R70.H0_H0 ;  /* 0x20000046ff517230 */ /* 0x000fc40000004100 */
[CC--:B------:R-:W-:Y:S01]  /*a280*/  FMUL.FTZ R150, R48.reuse, R85.reuse ;  /* 0x0000005530967220 */ /* 0x0c0fe20000410000 */
[----:B------:R-:W-:Y:S02]  /*a290*/  HADD2.F32 R68, -RZ, R68.H1_H1 ;  /* 0x30000044ff447230 */ /* 0x000fe40000004100 */
[C---:B------:R-:W-:Y:S01]  /*a2a0*/  FMUL.FTZ R85, R55.reuse, R85 ;  /* 0x0000005537557220 */ /* 0x040fe20000410000 */
[----:B------:R-:W-:Y:S02]  /*a2b0*/  HADD2.F32 R51, -RZ, R51.H1_H1 ;  /* 0x30000033ff337230 */ /* 0x000fe40000004100 */
[-C--:B------:R-:W-:Y:S01]  /*a2c0*/  FFMA.FTZ R150, R55, R81.reuse, -R150 ;  /* 0x0000005137967223 */ /* 0x080fe20000010896 */
[----:B------:R-:W-:Y:S02]  /*a2d0*/  HADD2.F32 R69, -RZ, R67.H0_H0 ;  /* 0x20000043ff457230 */ /* 0x000fe40000004100 */
[----:B------:R-:W-:Y:S01]  /*a2e0*/  FFMA.FTZ R85, R48, R81, R85 ;  /* 0x0000005130557223 */ /* 0x000fe20000010055 */
[----:B------:R-:W-:-:S02]  /*a2f0*/  HADD2.F32 R84, -RZ, R82.H0_H0 ;  /* 0x20000052ff547230 */ /* 0x000fc40000004100 */
[-C--:B------:R-:W-:Y:S01]  /*a300*/  FMUL.FTZ R48, R68, R83.reuse ;  /* 0x0000005344307220 */ /* 0x080fe20000410000 */
[----:B------:R-:W-:Y:S02]  /*a310*/  HADD2.F32 R67, -RZ, R67.H1_H1 ;  /* 0x30000043ff437230 */ /* 0x000fe40000004100 */
[----:B------:R-:W-:Y:S01]  /*a320*/  FMUL.FTZ R83, R51, R83 ;  /* 0x0000005333537220 */ /* 0x000fe20000410000 */
[----:B------:R-:W-:Y:S02]  /*a330*/  HADD2.F32 R82, -RZ, R82.H1_H1 ;  /* 0x30000052ff527230 */ /* 0x000fe40000004100 */
[-C--:B------:R-:W-:Y:S01]  /*a340*/  FMUL.FTZ R151, R69, R84.reuse ;  /* 0x0000005445977220 */ /* 0x080fe20000410000 */
[----:B------:R-:W-:Y:S02]  /*a350*/  HADD2.F32 R50, -RZ, R50.H1_H1 ;  /* 0x30000032ff327230 */ /* 0x000fe40000004100 */
[----:B------:R-:W-:Y:S01]  /*a360*/  FMUL.FTZ R84, R52, R84 ;  /* 0x0000005434547220 */ /* 0x000fe20000410000 */
[----:B------:R-:W-:-:S02]  /*a370*/  HADD2.F32 R70, -RZ, R70.H1_H1 ;  /* 0x30000046ff467230 */ /* 0x000fc40000004100 */
[-C--:B------:R-:W-:Y:S01]  /*a380*/  FMUL.FTZ R55, R67, R82.reuse ;  /* 0x0000005243377220 */ /* 0x080fe20000410000 */
[--C-:B------:R-:W-:Y:S02]  /*a390*/  HADD2.F32 R71, -RZ, R49.reuse.H0_H0 ;  /* 0x20000031ff477230 */ /* 0x100fe40000004100 */
[----:B------:R-:W-:Y:S01]  /*a3a0*/  FMUL.FTZ R82, R50, R82 ;  /* 0x0000005232527220 */ /* 0x000fe20000410000 */
[----:B------:R-:W-:Y:S02]  /*a3b0*/  HADD2.F32 R49, -RZ, R49.H1_H1 ;  /* 0x30000031ff317230 */ /* 0x000fe40000004100 */
[-C--:B------:R-:W-:Y:S01]  /*a3c0*/  FFMA.FTZ R51, R51, R70.reuse, -R48 ;  /* 0x0000004633337223 */ /* 0x080fe20000010830 */
[----:B------:R-:W-:Y:S01]  /*a3d0*/  FFMA.FTZ R68, R68, R70, R83 ;  /* 0x0000004644447223 */ /* 0x000fe20000010053 */
[-C--:B------:R-:W-:Y:S01]  /*a3e0*/  FFMA.FTZ R151, R52, R71.reuse, -R151 ;  /* 0x0000004734977223 */ /* 0x080fe20000010897 */
[----:B------:R-:W-:Y:S01]  /*a3f0*/  FFMA.FTZ R84, R69, R71, R84 ;  /* 0x0000004745547223 */ /* 0x000fe20000010054 */
[-C--:B------:R-:W-:Y:S01]  /*a400*/  FFMA.FTZ R50, R50, R49.reuse, -R55 ;  /* 0x0000003132327223 */ /* 0x080fe20000010837 */
[----:B------:R-:W-:Y:S01]  /*a410*/  FFMA.FTZ R49, R67, R49, R82 ;  /* 0x0000003143317223 */ /* 0x000fe20000010052 */
[----:B------:R-:W-:Y:S01]  /*a420*/  F2FP.SATFINITE.E4M3.F32.PACK_AB_MERGE_C R51, R51, R150, RZ ;  /* 0x000000963333723e */ /* 0x000fe200048070ff */
[----:B------:R-:W-:Y:S01]  /*a430*/  IMAD.MOV.U32 R48, RZ, RZ, R64 ;  /* 0x000000ffff307224 */ /* 0x000fe200078e0040 */
[----:B------:R-:W-:Y:S01]  /*a440*/  F2FP.SATFINITE.E4M3.F32.PACK_AB_MERGE_C R68, R68, R85, RZ ;  /* 0x000000554444723e */ /* 0x000fe200048070ff */
[----:B------:R-:W-:Y:S01]  /*a450*/  IMAD.MOV.U32 R52, RZ, RZ, R63 ;  /* 0x000000ffff347224 */ /* 0x000fe200078e003f */
[----:B------:R-:W-:-:S02]  /*a460*/  F2FP.SATFINITE.E4M3.F32.PACK_AB_MERGE_C R65, R60, R65, R86 ;  /* 0x000000413c41723e */ /* 0x000fc40004807056 */
[----:B------:R-:W-:Y:S02]  /*a470*/  F2FP.SATFINITE.E4M3.F32.PACK_AB_MERGE_C R87, R138, R87, RZ ;  /* 0x000000578a57723e */ /* 0x000fe400048070ff */
[----:B------:R-:W-:Y:S01]  /*a480*/  F2FP.SATFINITE.E4M3.F32.PACK_AB_MERGE_C R51, R50, R151, R51 ;  /* 0x000000973233723e */ /* 0x000fe20004807033 */
[----:B------:R-:W-:Y:S01]  /*a490*/  IMAD.MOV.U32 R50, RZ, RZ, R62 ;  /* 0x000000ffff327224 */ /* 0x000fe200078e003e */
[----:B------:R-:W-:Y:S01]  /*a4a0*/  F2FP.SATFINITE.E4M3.F32.PACK_AB_MERGE_C R55, R49, R84, R68 ;  /* 0x000000543137723e */ /* 0x000fe20004807044 */
[----:B------:R-:W-:Y:S01]  /*a4b0*/  IMAD.MOV.U32 R49, RZ, RZ, R65 ;  /* 0x000000ffff317224 */ /* 0x000fe200078e0041 */
[----:B------:R-:W-:-:S07]  /*a4c0*/  F2FP.SATFINITE.E4M3.F32.PACK_AB_MERGE_C R53, R53, R66, R87 ;  /* 0x000000423535723e */ /* 0x000fce0004807057 */
.L_x_402:
[----:B------:R-:W-:Y:S05]  /*a4d0*/  BSYNC B2 ;  /* 0x0000000000027941 */ /* 0x000fea0003800000 */
.L_x_401:
        /* <DEDUP_REMOVED lines=11> */
.L_x_400:
[----:B------:R-:W-:Y:S05]  /*a590*/  BSYNC B1 ;  /* 0x0000000000017941 */ /* 0x000fea0003800000 */
.L_x_399:
[----:B-1----:R-:W-:Y:S02]  /*a5a0*/  VIADD R49, R228, 0xc0 ;  /* 0x000000c0e4317836 */ /* 0x002fe40000000000 */
[-C--:B--2---:R-:W-:Y:S02]  /*a5b0*/  IMAD R48, R123, R128.reuse, RZ ;  /* 0x000000807b307224 */ /* 0x084fe400078e02ff */
[C---:B------:R-:W-:Y:S01]  /*a5c0*/  IMAD.WIDE.U32 R126, R49.reuse, R128, R126 ;  /* 0x00000080317e7225 */ /* 0x040fe200078e007e */
[----:B------:R-:W-:-:S03]  /*a5d0*/  ISETP.GE.OR P3, PT, R49, R119, P0 ;  /* 0x000000773100720c */ /* 0x000fc60000766670 */
[----:B------:R-:W-:-:S10]  /*a5e0*/  IMAD R61, R49, R129, R48 ;  /* 0x00000081313d7224 */ /* 0x000fd400078e0230 */
[----:B------:R-:W-:Y:S05]  /*a5f0*/  @P3 BRA `(.L_x_381) ;  /* 0x0000001400903947 */ /* 0x000fea0003800000 */
[----:B------:R-:W2:Y:S01]  /*a600*/  LDL R50, [R1+0x6c] ;  /* 0x00006c0001327983 */ /* 0x000ea20000100800 */
[----:B------:R-:W1:Y:S01]  /*a610*/  LDC.64 R56, c[0x0][0x2e8] ;  /* 0x0000ba00ff387b82 */ /* 0x000e620000000a00 */
[----:B------:R-:W-:Y:S01]  /*a620*/  IMAD.IADD R61, R127, 0x1, R61 ;  /* 0x000000017f3d7824 */ /* 0x000fe200078e023d */
[----:B------:R-:W-:Y:S01]  /*a630*/  IADD3 R59, P3, P4, R44, R126, R37 ;  /* 0x0000007e2c3b7210 */ /* 0x000fe20007c7e025 */
[----:B------:R-:W-:Y:S01]  /*a640*/  BSSY B1, `(.L_x_403) ;  /* 0x00000ea000017945 */ /* 0x000fe20003800000 */
[----:B------:R-:W-:Y:S02]  /*a650*/  ISETP.NE.AND P6, PT, R0, RZ, PT ;  /* 0x000000ff0000720c */ /* 0x000fe40003fc5270 */
[----:B------:R-:W-:Y:S02]  /*a660*/  IADD3.X R48, R40, R61, R39, P3, P4 ;  /* 0x0000003d28307210 */ /* 0x000fe40001fe8427 */
[----:B------:R-:W-:Y:S02]  /*a670*/  SEL R149, R120, R149, !P6 ;  /* 0x0000009578957207 */ /* 0x000fe40007000000 */
[----:B------:R-:W-:-:S05]  /*a680*/  IADD3 R49, R228, 0xc0, RZ ;  /* 0x000000c0e4317810 */ /* 0x000fca0007ffe0ff */
[----:B------:R-:W-:-:S05]  /*a690*/  IMAD.SHL.U32 R49, R49, 0x80, RZ ;  /* 0x0000008031317824 */ /* 0x000fca00078e00ff */
[----:B------:R-:W-:Y:S02]  /*a6a0*/  LOP3.LUT R49, R49, 0x380, RZ, 0xc0, !PT ;  /* 0x0000038031317812 */ /* 0x000fe400078ec0ff */
[----:B-1----:R-:W-:-:S05]  /*a6b0*/  IADD3 R58, P3, R59, R56, RZ ;  /* 0x000000383b3a7210 */ /* 0x002fca0007f7e0ff */
[----:B------:R-:W-:Y:S01]  /*a6c0*/  IMAD.X R59, R48, 0x1, R57, P3 ;  /* 0x00000001303b7824 */ /* 0x000fe200018e0639 */
[----:B------:R-:W-:-:S04]  /*a6d0*/  SHF.R.S32.HI R48, RZ, 0x1f, R149 ;  /* 0x0000001fff307819 */ /* 0x000fc80000011495 */
[----:B------:R-:W-:-:S04]  /*a6e0*/  LEA.HI R149, R48, R149, RZ, 0x5 ;  /* 0x0000009530957211 */ /* 0x000fc800078f28ff */
[----:B------:R-:W-:-:S05]  /*a6f0*/  LEA.HI.SX32 R63, R149, R36, 0x1b ;  /* 0x00000024953f7211 */ /* 0x000fca00078fdaff */
[----:B------:R-:W-:-:S05]  /*a700*/  IMAD.SHL.U32 R63, R63, 0x10, RZ ;  /* 0x000000103f3f7824 */ /* 0x000fca00078e00ff */
[----:B------:R-:W-:-:S04]  /*a710*/  LOP3.LUT R49, R49, 0x70, R63, 0xf8, !PT ;  /* 0x0000007031317812 */ /* 0x000fc800078ef83f */
[----:B------:R-:W-:-:S05]  /*a720*/  LOP3.LUT R49, R49, R142, RZ, 0x3c, !PT ;  /* 0x0000008e31317212 */ /* 0x000fca00078e3cff */
[----:B--2---:R-:W-:Y:S02]  /*a730*/  IMAD.IADD R48, R50, 0x1, R49 ;  /* 0x0000000132307824 */ /* 0x004fe400078e0231 */
[C---:B------:R-:W-:Y:S02]  /*a740*/  IMAD R49, R17.reuse, 0x7000, R113 ;  /* 0x0000700011317824 */ /* 0x040fe400078e0271 */
[----:B------:R-:W-:Y:S02]  /*a750*/  IMAD R51, R17, 0x7000, R48 ;  /* 0x0000700011337824 */ /* 0x000fe400078e0230 */
[C---:B------:R-:W-:Y:S02]  /*a760*/  IMAD.IADD R49, R16.reuse, 0x1, R49 ;  /* 0x0000000110317824 */ /* 0x040fe400078e0231 */
[----:B------:R-:W-:-:S04]  /*a770*/  IMAD.IADD R52, R16, 0x1, R51 ;  /* 0x0000000110347824 */ /* 0x000fc800078e0233 */
[----:B------:R-:W1:Y:S04]  /*a780*/  LDS.128 R48, [R49+0x20400] ;  /* 0x0204000031307984 */ /* 0x000e680000000c00 */
[----:B------:R-:W2:Y:S01]  /*a790*/  LDS.128 R52, [R52+0x20400] ;  /* 0x0204000034347984 */ /* 0x000ea20000000c00 */
[----:B------:R-:W-:Y:S05]  /*a7a0*/  @P2 BRA `(.L_x_404) ;  /* 0x0000000c004c2947 */ /* 0x000fea0003800000 */
[----:B------:R-:W-:Y:S01]  /*a7b0*/  SHF.R.U32.HI R62, RZ, 0x8, R73 ;  /* 0x00000008ff3e7819 */ /* 0x000fe20000011649 */
[----:B-1----:R-:W-:Y:S01]  /*a7c0*/  IMAD.MOV.U32 R66, RZ, RZ, R48 ;  /* 0x000000ffff427224 */ /* 0x002fe200078e0030 */
[----:B------:R-:W-:Y:S01]  /*a7d0*/  LOP3.LUT R65, R73, 0xff0000ff, RZ, 0xc0, !PT ;  /* 0xff0000ff49417812 */ /* 0x000fe200078ec0ff */
[----:B------:R-:W-:Y:S01]  /*a7e0*/  IMAD.MOV.U32 R60, RZ, RZ, R49 ;  /* 0x000000ffff3c7224 */ /* 0x000fe200078e0031 */
[----:B------:R-:W-:Y:S01]  /*a7f0*/  SHF.R.U32.HI R70, RZ, 0x8, R75 ;  /* 0x00000008ff467819 */ /* 0x000fe2000001164b */
[----:B------:R-:W-:Y:S01]  /*a800*/  IMAD.SHL.U32 R48, R62, 0x100, RZ ;  /* 0x000001003e307824 */ /* 0x000fe200078e00ff */
[----:B------:R-:W-:Y:S01]  /*a810*/  SHF.R.U32.HI R64, RZ, 0x8, R79 ;  /* 0x00000008ff407819 */ /* 0x000fe2000001164f */
[----:B------:R-:W-:Y:S01]  /*a820*/  IMAD.MOV.U32 R62, RZ, RZ, R50 ;  /* 0x000000ffff3e7224 */ /* 0x000fe200078e0032 */
[----:B------:R-:W-:Y:S02]  /*a830*/  SHF.R.U32.HI R78, RZ, 0x10, R73 ;  /* 0x00000010ff4e7819 */ /* 0x000fe40000011649 */
[----:B------:R-:W-:Y:S01]  /*a840*/  LOP3.LUT R65, R65, 0xff00, R48, 0xf8, !PT ;  /* 0x0000ff0041417812 */ /* 0x000fe200078ef830 */
[----:B------:R-:W-:Y:S01]  /*a850*/  IMAD.SHL.U32 R48, R70, 0x100, RZ ;  /* 0x0000010046307824 */ /* 0x000fe200078e00ff */
[----:B------:R-:W-:Y:S01]  /*a860*/  SHF.R.U32.HI R76, RZ, 0x10, R75 ;  /* 0x00000010ff4c7819 */ /* 0x000fe2000001164b */
[----:B------:R-:W-:Y:S01]  /*a870*/  IMAD.SHL.U32 R64, R64, 0x100, RZ ;  /* 0x0000010040407824 */ /* 0x000fe200078e00ff */
[----:B------:R-:W-:Y:S01]  /*a880*/  LOP3.LUT R67, R75, 0xff0000ff, RZ, 0xc0, !PT ;  /* 0xff0000ff4b437812 */ /* 0x000fe200078ec0ff */
[----:B------:R-:W-:Y:S01]  /*a890*/  IMAD.U32 R50, R78, 0x10000, RZ ;  /* 0x000100004e327824 */ /* 0x000fe200078e00ff */
[----:B------:R-:W-:-:S02]  /*a8a0*/  LOP3.LUT R73, R79, 0xff0000ff, RZ, 0xc0, !PT ;  /* 0xff0000ff4f497812 */ /* 0x000fc400078ec0ff */
[----:B--2---:R-:W-:Y:S02]  /*a8b0*/  MOV R69, R52 ;  /* 0x0000003400457202 */ /* 0x004fe40000000f00 */
[--C-:B------:R-:W-:Y:S02]  /*a8c0*/  SHF.R.U32.HI R74, RZ, 0x10, R77.reuse ;  /* 0x00000010ff4a7819 */ /* 0x100fe4000001164d */
[----:B------:R-:W-:Y:S02]  /*a8d0*/  SHF.R.U32.HI R68, RZ, 0x8, R77 ;  /* 0x00000008ff447819 */ /* 0x000fe4000001164d */
[----:B------:R-:W-:Y:S02]  /*a8e0*/  LOP3.LUT R71, R77, 0xff0000ff, RZ, 0xc0, !PT ;  /* 0xff0000ff4d477812 */ /* 0x000fe400078ec0ff */
[----:B------:R-:W-:Y:S01]  /*a8f0*/  LOP3.LUT R49, R67, 0xff00, R48, 0xf8, !PT ;  /* 0x0000ff0043317812 */ /* 0x000fe200078ef830 */
[----:B------:R-:W-:Y:S01]  /*a900*/  IMAD.U32 R48, R76, 0x10000, RZ ;  /* 0x000100004c307824 */ /* 0x000fe200078e00ff */
[----:B------:R-:W-:Y:S01]  /*a910*/  LOP3.LUT R77, R73, 0xff00, R64, 0xf8, !PT ;  /* 0x0000ff00494d7812 */ /* 0x000fe200078ef840 */
[----:B------:R-:W-:Y:S01]  /*a920*/  IMAD.SHL.U32 R52, R68, 0x100, RZ ;  /* 0x0000010044347824 */ /* 0x000fe200078e00ff */
[----:B------:R-:W-:-:S02]  /*a930*/  F2FP.F16.E4M3.UNPACK_B R73, R146.H1 ;  /* 0x00000092ff49723e */ /* 0x000fc400030006ff */
[----:B------:R-:W-:Y:S02]  /*a940*/  F2FP.F16.E4M3.UNPACK_B R70, R69.H1 ;  /* 0x00000045ff46723e */ /* 0x000fe400030006ff */
[----:B------:R-:W-:Y:S02]  /*a950*/  F2FP.F16.E4M3.UNPACK_B R67, R66.H1 ;  /* 0x00000042ff43723e */ /* 0x000fe400030006ff */
[----:B------:R-:W-:Y:S02]  /*a960*/  SHF.R.U32.HI R72, RZ, 0x10, R79 ;  /* 0x00000010ff487819 */ /* 0x000fe4000001164f */
[----:B------:R-:W-:Y:S01]  /*a970*/  LOP3.LUT R50, R65, 0xff0000, R50, 0xf8, !PT ;  /* 0x00ff000041327812 */ /* 0x000fe200078ef832 */
[----:B------:R-:W-:Y:S01]  /*a980*/  HADD2.F32 R65, -RZ, R70.H0_H0 ;  /* 0x20000046ff417230 */ /* 0x000fe20000004100 */
[----:B------:R-:W-:Y:S01]  /*a990*/  LOP3.LUT R48, R49, 0xff0000, R48, 0xf8, !PT ;  /* 0x00ff000031307812 */ /* 0x000fe200078ef830 */
[----:B------:R-:W-:Y:S01]  /*a9a0*/  HADD2.F32 R49, -RZ, R73.H0_H0 ;  /* 0x20000049ff317230 */ /* 0x000fe20000004100 */
[----:B------:R-:W-:Y:S01]  /*a9b0*/  F2FP.F16.E4M3.UNPACK_B R68, R144.H1 ;  /* 0x00000090ff44723e */ /* 0x000fe200030006ff */
[----:B------:R-:W-:Y:S01]  /*a9c0*/  HADD2.F32 R64, -RZ, R67.H0_H0 ;  /* 0x20000043ff407230 */ /* 0x000fe20000004100 */
[----:B------:R-:W-:Y:S01]  /*a9d0*/  LOP3.LUT R75, R71, 0xff00, R52, 0xf8, !PT ;  /* 0x0000ff00474b7812 */ /* 0x000fe200078ef834 */
[----:B------:R-:W-:Y:S01]  /*a9e0*/  IMAD.U32 R72, R72, 0x10000, RZ ;  /* 0x0001000048487824 */ /* 0x000fe200078e00ff */
[----:B------:R-:W-:Y:S01]  /*a9f0*/  SHF.L.U32 R52, R74, 0x10, RZ ;  /* 0x000000104a347819 */ /* 0x000fe200000006ff */
[----:B------:R-:W-:-:S02]  /*aa00*/  HADD2.F32 R71, -RZ, R68.H0_H0 ;  /* 0x20000044ff477230 */ /* 0x000fc40000004100 */
[-C--:B------:R-:W-:Y:S01]  /*aa10*/  FMUL.FTZ R79, R65, R49.reuse ;  /* 0x00000031414f7220 */ /* 0x080fe20000410000 */
[C---:B------:R-:W-:Y:S01]  /*aa20*/  FMUL.FTZ R74, R64.reuse, R49 ;  /* 0x00000031404a7220 */ /* 0x040fe20000410000 */
[----:B------:R-:W-:Y:S01]  /*aa30*/  LOP3.LUT R49, R77, 0xff0000, R72, 0xf8, !PT ;  /* 0x00ff00004d317812 */ /* 0x000fe200078ef848 */
[----:B------:R-:W-:Y:S02]  /*aa40*/  HADD2.F32 R72, -RZ, R68.H1_H1 ;  /* 0x30000044ff487230 */ /* 0x000fe40000004100 */
[-C--:B------:R-:W-:Y:S01]  /*aa50*/  FFMA.FTZ R64, R64, R71.reuse, -R79 ;  /* 0x0000004740407223 */ /* 0x080fe2000001084f */
[----:B------:R-:W-:Y:S01]  /*aa60*/  FFMA.FTZ R65, R65, R71, R74 ;  /* 0x0000004741417223 */ /* 0x000fe2000001004a */
[----:B------:R-:W-:Y:S01]  /*aa70*/  HADD2.F32 R74, -RZ, R73.H1_H1 ;  /* 0x30000049ff4a7230 */ /* 0x000fe20000004100 */
[----:B------:R-:W-:Y:S01]  /*aa80*/  F2FP.F16.E4M3.UNPACK_B R146, R146 ;  /* 0x00000092ff92723e */ /* 0x000fe200020006ff */
[----:B------:R-:W-:Y:S01]  /*aa90*/  HADD2.F32 R71, -RZ, R70.H1_H1 ;  /* 0x30000046ff477230 */ /* 0x000fe20000004100 */
[----:B------:R-:W-:Y:S01]  /*aaa0*/  F2FP.F16.E4M3.UNPACK_B R69, R69 ;  /* 0x00000045ff45723e */ /* 0x000fe200020006ff */
[----:B------:R-:W-:Y:S01]  /*aab0*/  HADD2.F32 R68, -RZ, R67.H1_H1 ;  /* 0x30000043ff447230 */ /* 0x000fe20000004100 */
[----:B------:R-:W-:Y:S01]  /*aac0*/  F2FP.F16.E4M3.UNPACK_B R66, R66 ;  /* 0x00000042ff42723e */ /* 0x000fe200020006ff */
[----:B------:R-:W-:Y:S01]  /*aad0*/  HADD2.F32 R73, -RZ, R146.H0_H0 ;  /* 0x20000092ff497230 */ /* 0x000fe20000004100 */
[----:B------:R-:W-:Y:S01]  /*aae0*/  LOP3.LUT R52, R75, 0xff0000, R52, 0xf8, !PT ;  /* 0x00ff00004b347812 */ /* 0x000fe200078ef834 */
[----:B------:R-:W-:Y:S01]  /*aaf0*/  FMUL.FTZ R75, R71, R74 ;  /* 0x0000004a474b7220 */ /* 0x000fe20000410000 */
[----:B------:R-:W-:Y:S01]  /*ab00*/  F2FP.F16.E4M3.UNPACK_B R144, R144 ;  /* 0x00000090ff90723e */ /* 0x000fe200020006ff */
[----:B------:R-:W-:Y:S01]  /*ab10*/  FMUL.FTZ R74, R68, R74 ;  /* 0x0000004a444a7220 */ /* 0x000fe20000410000 */
[----:B------:R-:W-:-:S02]  /*ab20*/  HADD2.F32 R70, -RZ, R69.H0_H0 ;  /* 0x20000045ff467230 */ /* 0x000fc40000004100 */
[-C--:B------:R-:W-:Y:S01]  /*ab30*/  FFMA.FTZ R79, R68, R72.reuse, -R75 ;  /* 0x00000048444f7223 */ /* 0x080fe2000001084b */
[----:B------:R-:W-:Y:S02]  /*ab40*/  HADD2.F32 R67, -RZ, R66.H0_H0 ;  /* 0x20000042ff437230 */ /* 0x000fe40000004100 */
[----:B------:R-:W-:Y:S01]  /*ab50*/  FFMA.FTZ R76, R71, R72, R74 ;  /* 0x00000048474c7223 */ /* 0x000fe2000001004a */
[----:B------:R-:W-:Y:S02]  /*ab60*/  HADD2.F32 R68, -RZ, R144.H0_H0 ;  /* 0x20000090ff447230 */ /* 0x000fe40000004100 */
[-C--:B------:R-:W-:Y:S01]  /*ab70*/  FMUL.FTZ R72, R70, R73.reuse ;  /* 0x0000004946487220 */ /* 0x080fe20000410000 */
[----:B------:R-:W-:Y:S02]  /*ab80*/  HADD2.F32 R146, -RZ, R146.H1_H1 ;  /* 0x30000092ff927230 */ /* 0x000fe40000004100 */
[----:B------:R-:W-:Y:S01]  /*ab90*/  FMUL.FTZ R73, R67, R73 ;  /* 0x0000004943497220 */ /* 0x000fe20000410000 */
[----:B------:R-:W-:-:S02]  /*aba0*/  HADD2.F32 R69, -RZ, R69.H1_H1 ;  /* 0x30000045ff457230 */ /* 0x000fc40000004100 */
        /* <DEDUP_REMOVED lines=11> */
[----:B------:R-:W-:Y:S01]  /*ac60*/  F2FP.F16.E4M3.UNPACK_B R66, R62.H1 ;  /* 0x0000003eff42723e */ /* 0x000fe200030006ff */
[----:B------:R-:W-:-:S02]  /*ac70*/  HADD2.F32 R70, -RZ, R68.H0_H0 ;  /* 0x20000044ff467230 */ /* 0x000fc40000004100 */
        /* <DEDUP_REMOVED lines=10> */
[----:B------:R-:W-:Y:S01]  /*ad20*/  FFMA.FTZ R78, R67, R69, -R78 ;  /* 0x00000045434e7223 */ /* 0x000fe2000001084e */
[----:B------:R-:W-:Y:S02]  /*ad30*/  HADD2.F32 R71, -RZ, R71.H1_H1 ;  /* 0x30000047ff477230 */ /* 0x000fe40000004100 */
[----:B------:R-:W-:Y:S01]  /*ad40*/  FMUL.FTZ R67, R68, R73 ;  /* 0x0000004944437220 */ /* 0x000fe20000410000 */
[----:B------:R-:W-:Y:S01]  /*ad50*/  FFMA.FTZ R72, R70, R69, R81 ;  /* 0x0000004546487223 */ /* 0x000fe20000010051 */
[C---:B------:R-:W-:Y:S01]  /*ad60*/  FMUL.FTZ R83, R66.reuse, R73 ;  /* 0x0000004942537220 */ /* 0x040fe20000410000 */
[----:B------:R-:W-:Y:S01]  /*ad70*/  F2FP.F16.E4M3.UNPACK_B R145, R145 ;  /* 0x00000091ff91723e */ /* 0x000fe200020006ff */
[-C--:B------:R-:W-:Y:S01]  /*ad80*/  FFMA.FTZ R73, R66, R71.reuse, -R67 ;  /* 0x0000004742497223 */ /* 0x080fe20000010843 */
[----:B------:R-:W-:Y:S01]  /*ad90*/  F2FP.F16.E4M3.UNPACK_B R66, R54 ;  /* 0x00000036ff42723e */ /* 0x000fe200020006ff */
[--C-:B------:R-:W-:Y:S02]  /*ada0*/  HADD2.F32 R69, -RZ, R147.reuse.H0_H0 ;  /* 0x20000093ff457230 */ /* 0x100fe40000004100 */
[----:B------:R-:W-:Y:S01]  /*adb0*/  FFMA.FTZ R83, R68, R71, R83 ;  /* 0x0000004744537223 */ /* 0x000fe20000010053 */
[----:B------:R-:W-:Y:S01]  /*adc0*/  HADD2.F32 R54, -RZ, R62.H0_H0 ;  /* 0x2000003eff367230 */ /* 0x000fe20000004100 */
[----:B------:R-:W-:Y:S01]  /*add0*/  F2FP.SATFINITE.E4M3.F32.PACK_AB_MERGE_C R64, R79, R64, RZ ;  /* 0x000000404f40723e */ /* 0x000fe200048070ff */
[----:B------:R-:W-:Y:S01]  /*ade0*/  HADD2.F32 R67, -RZ, R66.H0_H0 ;  /* 0x20000042ff437230 */ /* 0x000fe20000004100 */
[----:B------:R-:W-:Y:S01]  /*adf0*/  F2FP.SATFINITE.E4M3.F32.PACK_AB_MERGE_C R76, R76, R65, RZ ;  /* 0x000000414c4c723e */ /* 0x000fe200048070ff */
[----:B------:R-:W-:-:S02]  /*ae00*/  HADD2.F32 R147, -RZ, R147.H1_H1 ;  /* 0x30000093ff937230 */ /* 0x000fc40000004100 */
[-C--:B------:R-:W-:Y:S01]  /*ae10*/  FMUL.FTZ R70, R54, R69.reuse ;  /* 0x0000004536467220 */ /* 0x080fe20000410000 */
[----:B------:R-:W-:Y:S02]  /*ae20*/  HADD2.F32 R66, -RZ, R66.H1_H1 ;  /* 0x30000042ff427230 */ /* 0x000fe40000004100 */
[----:B------:R-:W-:Y:S01]  /*ae30*/  FMUL.FTZ R71, R67, R69 ;  /* 0x0000004543477220 */ /* 0x000fe20000410000 */
[--C-:B------:R-:W-:Y:S01]  /*ae40*/  HADD2.F32 R68, -RZ, R145.reuse.H0_H0 ;  /* 0x20000091ff447230 */ /* 0x100fe20000004100 */
[----:B------:R-:W-:Y:S01]  /*ae50*/  F2FP.SATFINITE.E4M3.F32.PACK_AB_MERGE_C R65, R77, R74, R64 ;  /* 0x0000004a4d41723e */ /* 0x000fe20004807040 */
[----:B------:R-:W-:Y:S02]  /*ae60*/  HADD2.F32 R62, -RZ, R62.H1_H1 ;  /* 0x3000003eff3e7230 */ /* 0x000fe40000004100 */
[-C--:B------:R-:W-:Y:S01]  /*ae70*/  FMUL.FTZ R69, R66, R147.reuse ;  /* 0x0000009342457220 */ /* 0x080fe20000410000 */
[----:B------:R-:W-:Y:S02]  /*ae80*/  HADD2.F32 R145, -RZ, R145.H1_H1 ;  /* 0x30000091ff917230 */ /* 0x000fe40000004100 */
[-C--:B------:R-:W-:Y:S01]  /*ae90*/  FFMA.FTZ R54, R54, R68.reuse, -R71 ;  /* 0x0000004436367223 */ /* 0x080fe20000010847 */
[----:B------:R-:W-:Y:S01]  /*aea0*/  FFMA.FTZ R70, R67, R68, R70 ;  /* 0x0000004443467223 */ /* 0x000fe20000010046 */
[C---:B------:R-:W-:Y:S01]  /*aeb0*/  FMUL.FTZ R147, R62.reuse, R147 ;  /* 0x000000933e937220 */ /* 0x040fe20000410000 */
[----:B------:R-:W-:Y:S01]  /*aec0*/  F2FP.F16.E4M3.UNPACK_B R68, R53 ;  /* 0x00000035ff44723e */ /* 0x000fe200020006ff */
[-C--:B------:R-:W-:Y:S01]  /*aed0*/  FFMA.FTZ R81, R62, R145.reuse, -R69 ;  /* 0x000000913e517223 */ /* 0x080fe20000010845 */
[----:B------:R-:W-:Y:S01]  /*aee0*/  F2FP.SATFINITE.E4M3.F32.PACK_AB_MERGE_C R62, R73, R78, RZ ;  /* 0x0000004e493e723e */ /* 0x000fe200048070ff */
[----:B------:R-:W-:Y:S01]  /*aef0*/  FFMA.FTZ R147, R66, R145, R147 ;  /* 0x0000009142937223 */ /* 0x000fe20000010093 */
[----:B------:R-:W-:Y:S01]  /*af00*/  F2FP.F16.E4M3.UNPACK_B R73, R52 ;  /* 0x00000034ff49723e */ /* 0x000fe200020006ff */
[----:B------:R-:W-:Y:S01]  /*af10*/  HADD2.F32 R69, -RZ, R68.H0_H0 ;  /* 0x20000044ff457230 */ /* 0x000fe20000004100 */
[----:B------:R-:W-:-:S02]  /*af20*/  F2FP.F16.E4M3.UNPACK_B R67, R60 ;  /* 0x0000003cff43723e */ /* 0x000fc400020006ff */
[----:B------:R-:W-:Y:S01]  /*af30*/  F2FP.SATFINITE.E4M3.F32.PACK_AB_MERGE_C R72, R83, R72, RZ ;  /* 0x000000485348723e */ /* 0x000fe200048070ff */
[----:B------:R-:W-:Y:S01]  /*af40*/  HADD2.F32 R74, -RZ, R73.H0_H0 ;  /* 0x20000049ff4a7230 */ /* 0x000fe20000004100 */
[----:B------:R-:W-:Y:S01]  /*af50*/  F2FP.F16.E4M3.UNPACK_B R71, R50 ;  /* 0x00000032ff47723e */ /* 0x000fe200020006ff */
[----:B------:R-:W-:Y:S01]  /*af60*/  HADD2.F32 R66, -RZ, R67.H0_H0 ;  /* 0x20000043ff427230 */ /* 0x000fe20000004100 */
[----:B------:R-:W-:Y:S01]  /*af70*/  F2FP.SATFINITE.E4M3.F32.PACK_AB_MERGE_C R62, R81, R54, R62 ;  /* 0x00000036513e723e */ /* 0x000fe2000480703e */
[----:B------:R-:W-:Y:S01]  /*af80*/  HADD2.F32 R73, -RZ, R73.H1_H1 ;  /* 0x30000049ff497230 */ /* 0x000fe20000004100 */
[----:B------:R-:W-:Y:S01]  /*af90*/  F2FP.SATFINITE.E4M3.F32.PACK_AB_MERGE_C R64, R146, R75, R76 ;  /* 0x0000004b9240723e */ /* 0x000fe2000480704c */
[----:B------:R-:W-:Y:S01]  /*afa0*/  FMUL.FTZ R75, R69, R74 ;  /* 0x0000004a454b7220 */ /* 0x000fe20000410000 */
[----:B------:R-:W-:Y:S01]  /*afb0*/  F2FP.SATFINITE.E4M3.F32.PACK_AB_MERGE_C R54, R147, R70, R72 ;  /* 0x000000469336723e */ /* 0x000fe20004807048 */
[----:B------:R-:W-:Y:S02]  /*afc0*/  HADD2.F32 R72, -RZ, R71.H0_H0 ;  /* 0x20000047ff487230 */ /* 0x000fe40000004100 */
[----:B------:R-:W-:Y:S01]  /*afd0*/  FMUL.FTZ R74, R66, R74 ;  /* 0x0000004a424a7220 */ /* 0x000fe20000410000 */
[----:B------:R-:W-:Y:S01]  /*afe0*/  HADD2.F32 R70, -RZ, R68.H1_H1 ;  /* 0x30000044ff467230 */ /* 0x000fe20000004100 */
[----:B------:R-:W-:Y:S01]  /*aff0*/  F2FP.F16.E4M3.UNPACK_B R53, R53.H1 ;  /* 0x00000035ff35723e */ /* 0x000fe200030006ff */
[----:B------:R-:W-:-:S02]  /*b000*/  HADD2.F32 R68, -RZ, R67.H1_H1 ;  /* 0x30000043ff447230 */ /* 0x000fc40000004100 */
[----:B------:R-:W-:Y:S01]  /*b010*/  FFMA.FTZ R67, R69, R72, R74 ;  /* 0x0000004845437223 */ /* 0x000fe2000001004a */
[----:B------:R-:W-:Y:S02]  /*b020*/  HADD2.F32 R71, -RZ, R71.H1_H1 ;  /* 0x30000047ff477230 */ /* 0x000fe40000004100 */
[-C--:B------:R-:W-:Y:S01]  /*b030*/  FMUL.FTZ R69, R70, R73.reuse ;  /* 0x0000004946457220 */ /* 0x080fe20000410000 */
[----:B------:R-:W-:Y:S01]  /*b040*/  F2FP.F16.E4M3.UNPACK_B R60, R60.H1 ;  /* 0x0000003cff3c723e */ /* 0x000fe200030006ff */
[----:B------:R-:W-:Y:S01]  /*b050*/  FMUL.FTZ R73, R68, R73 ;  /* 0x0000004944497220 */ /* 0x000fe20000410000 */
[----:B------:R-:W-:Y:S01]  /*b060*/  FFMA.FTZ R66, R66, R72, -R75 ;  /* 0x0000004842427223 */ /* 0x000fe2000001084b */
[----:B------:R-:W-:Y:S01]  /*b070*/  FFMA.FTZ R77, R68, R71, -R69 ;  /* 0x00000047444d7223 */ /* 0x000fe20000010845 */
[----:B------:R-:W-:Y:S01]  /*b080*/  F2FP.F16.E4M3.UNPACK_B R69, R52.H1 ;  /* 0x00000034ff45723e */ /* 0x000fe200030006ff */
[----:B------:R-:W-:Y:S01]  /*b090*/  HADD2.F32 R68, -RZ, R53.H0_H0 ;  /* 0x20000035ff447230 */ /* 0x000fe20000004100 */
[----:B------:R-:W-:Y:S01]  /*b0a0*/  F2FP.F16.E4M3.UNPACK_B R50, R50.H1 ;  /* 0x00000032ff32723e */ /* 0x000fe200030006ff */
[----:B------:R-:W-:-:S02]  /*b0b0*/  HADD2.F32 R52, -RZ, R60.H0_H0 ;  /* 0x2000003cff347230 */ /* 0x000fc40000004100 */
[----:B------:R-:W-:Y:S01]  /*b0c0*/  FFMA.FTZ R76, R70, R71, R73 ;  /* 0x00000047464c7223 */ /* 0x000fe20000010049 */
[----:B------:R-:W-:Y:S02]  /*b0d0*/  HADD2.F32 R53, -RZ, R53.H1_H1 ;  /* 0x30000035ff357230 */ /* 0x000fe40000004100 */
[--C-:B------:R-:W-:Y:S02]  /*b0e0*/  HADD2.F32 R72, -RZ, R69.reuse.H1_H1 ;  /* 0x30000045ff487230 */ /* 0x100fe40000004100 */
[----:B------:R-:W-:Y:S02]  /*b0f0*/  HADD2.F32 R60, -RZ, R60.H1_H1 ;  /* 0x3000003cff3c7230 */ /* 0x000fe40000004100 */
[----:B------:R-:W-:Y:S02]  /*b100*/  HADD2.F32 R71, -RZ, R69.H0_H0 ;  /* 0x20000045ff477230 */ /* 0x000fe40000004100 */
[----:B------:R-:W-:Y:S01]  /*b110*/  FMUL.FTZ R75, R53, R72 ;  /* 0x00000048354b7220 */ /* 0x000fe20000410000 */
[----:B------:R-:W-:-:S02]  /*b120*/  HADD2.F32 R70, -RZ, R50.H1_H1 ;  /* 0x30000032ff467230 */ /* 0x000fc40000004100 */
[----:B------:R-:W-:Y:S01]  /*b130*/  FMUL.FTZ R72, R60, R72 ;  /* 0x000000483c487220 */ /* 0x000fe20000410000 */
[----:B------:R-:W-:Y:S02]  /*b140*/  HADD2.F32 R69, -RZ, R50.H0_H0 ;  /* 0x20000032ff457230 */ /* 0x000fe40000004100 */
[-C--:B------:R-:W-:Y:S01]  /*b150*/  FMUL.FTZ R73, R68, R71.reuse ;  /* 0x0000004744497220 */ /* 0x080fe20000410000 */
[----:B------:R-:W-:Y:S01]  /*b160*/  FMUL.FTZ R71, R52, R71 ;  /* 0x0000004734477220 */ /* 0x000fe20000410000 */
[-C--:B------:R-:W-:Y:S01]  /*b170*/  FFMA.FTZ R81, R60, R70.reuse, -R75 ;  /* 0x000000463c517223 */ /* 0x080fe2000001084b */
[----:B------:R-:W-:Y:S01]  /*b180*/  FFMA.FTZ R80, R53, R70, R72 ;  /* 0x0000004635507223 */ /* 0x000fe20000010048 */
[----:B------:R-:W-:Y:S01]  /*b190*/  F2FP.F16.E4M3.UNPACK_B R60, R55 ;  /* 0x00000037ff3c723e */ /* 0x000fe200020006ff */
[----:B------:R-:W-:Y:S01]  /*b1a0*/  FFMA.FTZ R78, R52, R69, -R73 ;  /* 0x00000045344e7223 */ /* 0x000fe20000010849 */
[----:B------:R-:W-:Y:S01]  /*b1b0*/  F2FP.F16.E4M3.UNPACK_B R72, R49 ;  /* 0x00000031ff48723e */ /* 0x000fe200020006ff */
[----:B------:R-:W-:Y:S01]  /*b1c0*/  FFMA.FTZ R79, R68, R69, R71 ;  /* 0x00000045444f7223 */ /* 0x000fe20000010047 */
[----:B------:R-:W-:Y:S01]  /*b1d0*/  F2FP.F16.E4M3.UNPACK_B R73, R49.H1 ;  /* 0x00000031ff49723e */ /* 0x000fe200030006ff */
[----:B------:R-:W-:Y:S01]  /*b1e0*/  HADD2.F32 R68, -RZ, R60.H0_H0 ;  /* 0x2000003cff447230 */ /* 0x000fe20000004100 */
[----:B------:R-:W-:Y:S01]  /*b1f0*/  F2FP.F16.E4M3.UNPACK_B R50, R51 ;  /* 0x00000033ff32723e */ /* 0x000fe200020006ff */
[----:B------:R-:W-:Y:S01]  /*b200*/  HADD2.F32 R75, -RZ, R72.H0_H0 ;  /* 0x20000048ff4b7230 */ /* 0x000fe20000004100 */
[----:B------:R-:W-:Y:S01]  /*b210*/  F2FP.F16.E4M3.UNPACK_B R55, R55.H1 ;  /* 0x00000037ff37723e */ /* 0x000fe200030006ff */
[----:B------:R-:W-:Y:S01]  /*b220*/  HADD2.F32 R74, -RZ, R73.H0_H0 ;  /* 0x20000049ff4a7230 */ /* 0x000fe20000004100 */
[-C--:B------:R-:W-:Y:S01]  /*b230*/  F2FP.F16.E4M3.UNPACK_B R49, R48.reuse ;  /* 0x00000030ff31723e */ /* 0x080fe200020006ff */
[----:B------:R-:W-:Y:S01]  /*b240*/  HADD2.F32 R52, -RZ, R50.H0_H0 ;  /* 0x20000032ff347230 */ /* 0x000fe20000004100 */
[----:B------:R-:W-:Y:S01]  /*b250*/  F2FP.F16.E4M3.UNPACK_B R51, R51.H1 ;  /* 0x00000033ff33723e */ /* 0x000fe200030006ff */
[----:B------:R-:W-:Y:S01]  /*b260*/  FMUL.FTZ R83, R68, R75 ;  /* 0x0000004b44537220 */ /* 0x000fe20000410000 */
[----:B------:R-:W-:Y:S01]  /*b270*/  F2FP.F16.E4M3.UNPACK_B R69, R48.H1 ;  /* 0x00000030ff45723e */ /* 0x000fe200030006ff */
[----:B------:R-:W-:-:S02]  /*b280*/  HADD2.F32 R48, -RZ, R55.H0_H0 ;  /* 0x20000037ff307230 */ /* 0x000fc40000004100 */
[----:B------:R-:W-:Y:S01]  /*b290*/  FMUL.FTZ R75, R52, R75 ;  /* 0x0000004b344b7220 */ /* 0x000fe20000410000 */
[----:B------:R-:W-:Y:S01]  /*b2a0*/  HADD2.F32 R71, -RZ, R49.H0_H0 ;  /* 0x20000031ff477230 */ /* 0x000fe20000004100 */
[----:B------:R-:W-:Y:S01]  /*b2b0*/  F2FP.SATFINITE.E4M3.F32.PACK_AB_MERGE_C R78, R81, R78, RZ ;  /* 0x0000004e514e723e */ /* 0x000fe200048070ff */
[----:B------:R-:W-:Y:S02]  /*b2c0*/  HADD2.F32 R53, -RZ, R51.H0_H0 ;  /* 0x20000033ff357230 */ /* 0x000fe40000004100 */
[-C--:B------:R-:W-:Y:S01]  /*b2d0*/  FMUL.FTZ R82, R48, R74.reuse ;  /* 0x0000004a30527220 */ /* 0x080fe20000410000 */
[----:B------:R-:W-:Y:S02]  /*b2e0*/  HADD2.F32 R70, -RZ, R69.H0_H0 ;  /* 0x20000045ff467230 */ /* 0x000fe40000004100 */
[----:B------:R-:W-:Y:S01]  /*b2f0*/  FFMA.FTZ R83, R52, R71, -R83 ;  /* 0x0000004734537223 */ /* 0x000fe20000010853 */
[----:B------:R-:W-:Y:S02]  /*b300*/  HADD2.F32 R55, -RZ, R55.H1_H1 ;  /* 0x30000037ff377230 */ /* 0x000fe40000004100 */
[----:B------:R-:W-:Y:S01]  /*b310*/  FMUL.FTZ R85, R53, R74 ;  /* 0x0000004a35557220 */ /* 0x000fe20000410000 */
[----:B------:R-:W-:-:S02]  /*b320*/  HADD2.F32 R52, -RZ, R73.H1_H1 ;  /* 0x30000049ff347230 */ /* 0x000fc40000004100 */
[-C--:B------:R-:W-:Y:S01]  /*b330*/  FFMA.FTZ R82, R53, R70.reuse, -R82 ;  /* 0x0000004635527223 */ /* 0x080fe20000010852 */
[----:B------:R-:W-:Y:S02]  /*b340*/  HADD2.F32 R51, -RZ, R51.H1_H1 ;  /* 0x30000033ff337230 */ /* 0x000fe40000004100 */
        /* <DEDUP_REMOVED lines=18> */
[----:B------:R-:W-:-:S02]  /*b470*/  F2FP.SATFINITE.E4M3.F32.PACK_AB_MERGE_C R51, R51, R82, RZ ;  /* 0x000000523333723e */ /* 0x000fc400048070ff */
[----:B------:R-:W-:Y:S02]  /*b480*/  F2FP.SATFINITE.E4M3.F32.PACK_AB_MERGE_C R52, R52, R85, RZ ;  /* 0x000000553434723e */ /* 0x000fe400048070ff */
[----:B------:R-:W-:Y:S01]  /*b490*/  F2FP.SATFINITE.E4M3.F32.PACK_AB_MERGE_C R51, R50, R83, R51 ;  /* 0x000000533233723e */ /* 0x000fe20004807033 */
[----:B------:R-:W-:Y:S01]  /*b4a0*/  IMAD.MOV.U32 R50, RZ, RZ, R62 ;  /* 0x000000ffff327224 */ /* 0x000fe200078e003e */
[----:B------:R-:W-:Y:S01]  /*b4b0*/  F2FP.SATFINITE.E4M3.F32.PACK_AB_MERGE_C R55, R60, R75, R52 ;  /* 0x0000004b3c37723e */ /* 0x000fe20004807034 */
[----:B------:R-:W-:Y:S01]  /*b4c0*/  IMAD.MOV.U32 R52, RZ, RZ, R64 ;  /* 0x000000ffff347224 */ /* 0x000fe200078e0040 */
[----:B------:R-:W-:-:S07]  /*b4d0*/  F2FP.SATFINITE.E4M3.F32.PACK_AB_MERGE_C R53, R76, R67, R79 ;  /* 0x000000434c35723e */ /* 0x000fce000480704f */
.L_x_404:
[----:B------:R-:W-:Y:S05]  /*b4e0*/  BSYNC B1 ;  /* 0x0000000000017941 */ /* 0x000fea0003800000 */
.L_x_403:
[----:B-1----:R1:W-:Y:S01]  /*b4f0*/  STG.E.128 desc[UR60][R58.64], R48 ;  /* 0x000000303a007986 */ /* 0x0023e2000c101d3c */
[----:B------:R-:W-:-:S13]  /*b500*/  ISETP.GE.AND P2, PT, R63, R148, PT ;  /* 0x000000943f00720c */ /* 0x000fda0003f46270 */
[----:B------:R-:W-:Y:S05]  /*b510*/  @P2 BRA `(.L_x_381) ;  /* 0x0000000400c82947 */ /* 0x000fea0003800000 */
[--C-:B-1----:R-:W-:Y:S02]  /*b520*/  SHF.R.S32.HI R48, RZ, 0x1f, R63.reuse ;  /* 0x0000001fff307819 */ /* 0x102fe4000001143f */
[----:B------:R-:W-:-:S04]  /*b530*/  IADD3 R63, P2, P3, R44, R126, R63 ;  /* 0x0000007e2c3f7210 */ /* 0x000fc80007b5e03f */
[----:B------:R-:W-:Y:S02]  /*b540*/  IADD3.X R48, R40, R61, R48, P2, P3 ;  /* 0x0000003d28307210 */ /* 0x000fe400017e6430 */
[----:B------:R-:W-:-:S05]  /*b550*/  IADD3 R56, P2, R63, R56, RZ ;  /* 0x000000383f387210 */ /* 0x000fca0007f5e0ff */
[----:B------:R-:W-:-:S05]  /*b560*/  IMAD.X R57, R48, 0x1, R57, P2 ;  /* 0x0000000130397824 */ /* 0x000fca00010e0639 */
[----:B--2---:R1:W-:Y:S01]  /*b570*/  STG.E.128 desc[UR60][R56.64], R52 ;  /* 0x0000003438007986 */ /* 0x0043e2000c101d3c */
[----:B------:R-:W-:Y:S05]  /*b580*/  BRA `(.L_x_381) ;  /* 0x0000000400ac7947 */ /* 0x000fea0003800000 */
.L_x_344:
[----:B------:R-:W-:-:S13]  /*b590*/  ISETP.NE.AND P5, PT, R232, 0x3, PT ;  /* 0x00000003e800780c */ /* 0x000fda0003fa5270 */
[----:B------:R-:W-:Y:S05]  /*b5a0*/  @!P5 BRA `(.L_x_405) ;  /* 0x000000000004d947 */ /* 0x000fea0003800000 */
[----:B------:R-:W-:Y:S01]  /*b5b0*/  BPT.TRAP 0x1 ;  /* 0x000000040000795c */ /* 0x000fe20000300000 */
.L_x_405:
[----:B------:R-:W-:Y:S01]  /*b5c0*/  IMAD R110, R17, 0x8, R16 ;  /* 0x00000008116e7824 */ /* 0x000fe200078e0210 */
[----:B------:R-:W-:Y:S01]  /*b5d0*/  SHF.L.U32 R130, R231, 0x1f, RZ ;  /* 0x0000001fe7827819 */ /* 0x000fe200000006ff */
[-C--:B------:R-:W-:Y:S01]  /*b5e0*/  IMAD R48, R13, R25.reuse, RZ ;  /* 0x000000190d307224 */ /* 0x080fe200078e02ff */
[----:B------:R-:W-:Y:S01]  /*b5f0*/  SHF.R.S32.HI R49, RZ, 0x1f, R25 ;  /* 0x0000001fff317819 */ /* 0x000fe20000011419 */
[----:B------:R-:W-:Y:S01]  /*b600*/  IMAD R119, R25, -0xe0, R2 ;  /* 0xffffff2019777824 */ /* 0x000fe200078e0202 */
[----:B------:R-:W0:Y:S01]  /*b610*/  SYNCS.PHASECHK.TRANS64.TRYWAIT P2, [R110+URZ+0x2e890], R130 ;  /* 0x02e890826e0075a7 */ /* 0x000e22000804017f */
[----:B------:R-:W-:Y:S01]  /*b620*/  IMAD.WIDE.U32 R52, R132, R25, RZ ;  /* 0x0000001984347225 */ /* 0x000fe200078e00ff */
[----:B------:R-:W-:Y:S02]  /*b630*/  BSSY B1, `(.L_x_406) ;  /* 0x0000005000017945 */ /* 0x000fe40003800000 */
[----:B------:R-:W-:Y:S01]  /*b640*/  VIMNMX R119, R119, 0xe0, PT ;  /* 0x000000e077777848 */ /* 0x000fe20003fe0100 */
[----:B------:R-:W-:-:S04]  /*b650*/  IMAD R49, R49, R132, R48 ;  /* 0x0000008431317224 */ /* 0x000fc800078e0230 */
[----:B------:R-:W-:Y:S01]  /*b660*/  IMAD.IADD R57, R49, 0x1, R53 ;  /* 0x0000000131397824 */ /* 0x000fe200078e0235 */
[----:B0-----:R-:W-:Y:S06]  /*b670*/  @!P2 BRA `(.L_x_407) ;  /* 0x0000019c0054a947 */ /* 0x001fec0003800000 */
.L_x_645:
[----:B------:R-:W-:Y:S05]  /*b680*/  BSYNC B1 ;  /* 0x0000000000017941 */ /* 0x000fea0003800000 */
.L_x_406:
[----:B------:R-:W-:Y:S01]  /*b690*/  ISETP.GE.AND P2, PT, R228, R119, PT ;  /* 0x00000077e400720c */ /* 0x000fe20003f46270 */
[----:B------:R-:W-:-:S12]  /*b6a0*/  BSSY B1, `(.L_x_408) ;  /* 0x0000012000017945 */ /* 0x000fd80003800000 */
[----:B------:R-:W-:Y:S05]  /*b6b0*/  @P2 BRA `(.L_x_409) ;  /* 0x0000000000402947 */ /* 0x000fea0003800000 */
[----:B------:R-:W1:Y:S01]  /*b6c0*/  @!P0 LDS.128 R48, [R118+0x20400] ;  /* 0x0204000076308984 */ /* 0x000e620000000c00 */
[----:B------:R-:W2:Y:S02]  /*b6d0*/  @!P0 LDC.64 R54, c[0x0][0x2e8] ;  /* 0x0000ba00ff368b82 */ /* 0x000ea40000000a00 */
[----:B--2---:R-:W-:-:S04]  /*b6e0*/  @!P0 IADD3 R54, P2, P3, R52, R54, R38 ;  /* 0x0000003634368210 */ /* 0x004fc80007b5e026 */
[----:B------:R-:W-:-:S05]  /*b6f0*/  @!P0 IADD3.X R55, R57, R55, R106, P2, P3 ;  /* 0x0000003739378210 */ /* 0x000fca00017e646a */
[----:B-1----:R1:W-:Y:S01]  /*b700*/  @!P0 STG.E.128 desc[UR60][R54.64], R48 ;  /* 0x0000003036008986 */ /* 0x0023e2000c101d3c */
[----:B------:R-:W-:Y:S05]  /*b710*/  @P1 BRA `(.L_x_409) ;  /* 0x0000000000281947 */ /* 0x000fea0003800000 */
[----:B------:R-:W-:Y:S01]  /*b720*/  ULDC.64 UR4, c[0x0][0x2e8] ;  /* 0x0000ba0000047ab9 */ /* 0x000fe20000000a00 */
[----:B-1----:R-:W-:Y:S02]  /*b730*/  IADD3 R48, R30, 0x40, RZ ;  /* 0x000000401e307810 */ /* 0x002fe40007ffe0ff */
[----:B------:R-:W-:-:S04]  /*b740*/  IADD3 R54, P2, P3, R43, UR4, R52 ;  /* 0x000000042b367c10 */ /* 0x000fc8000fb5e034 */
[----:B------:R-:W-:Y:S02]  /*b750*/  IADD3.X R55, R108, UR5, R57, P2, P3 ;  /* 0x000000056c377c10 */ /* 0x000fe400097e6439 */
[----:B------:R-:W-:-:S13]  /*b760*/  LOP3.LUT P2, RZ, R229, 0x4, RZ, 0xc0, !PT ;  /* 0x00000004e5ff7812 */ /* 0x000fda000784c0ff */
[----:B------:R-:W-:-:S04]  /*b770*/  @P2 VIADD R48, R30, 0xffffffc0 ;  /* 0xffffffc01e302836 */ /* 0x000fc80000000000 */
[----:B------:R-:W-:-:S04]  /*b780*/  IMAD R49, R17, 0x7000, R48 ;  /* 0x0000700011317824 */ /* 0x000fc800078e0230 */
[----:B------:R-:W-:-:S06]  /*b790*/  IMAD.IADD R49, R16, 0x1, R49 ;  /* 0x0000000110317824 */ /* 0x000fcc00078e0231 */
[----:B------:R-:W1:Y:S04]  /*b7a0*/  LDS.128 R48, [R49+0x20400] ;  /* 0x0204000031307984 */ /* 0x000e680000000c00 */
[----:B-1----:R2:W-:Y:S02]  /*b7b0*/  STG.E.128 desc[UR60][R54.64], R48 ;  /* 0x0000003036007986 */ /* 0x0025e4000c101d3c */
.L_x_409:
[----:B------:R-:W-:Y:S05]  /*b7c0*/  BSYNC B1 ;  /* 0x0000000000017941 */ /* 0x000fea0003800000 */
.L_x_408:
[----:B-12---:R-:W-:Y:S01]  /*b7d0*/  VIADD R48, R228, 0x40 ;  /* 0x00000040e4307836 */ /* 0x006fe20000000000 */
[----:B------:R-:W-:Y:S04]  /*b7e0*/  BSSY B1, `(.L_x_410) ;  /* 0x0000015000017945 */ /* 0x000fe80003800000 */
[----:B------:R-:W-:-:S13]  /*b7f0*/  ISETP.GE.AND P2, PT, R48, R119, PT ;  /* 0x000000773000720c */ /* 0x000fda0003f46270 */
[----:B------:R-:W-:Y:S05]  /*b800*/  @P2 BRA `(.L_x_411) ;  /* 0x0000000000482947 */ /* 0x000fea0003800000 */
[----:B------:R-:W1:Y:S01]  /*b810*/  @!P0 LDS.128 R48, [R118+0x22400] ;  /* 0x0224000076308984 */ /* 0x000e620000000c00 */
[----:B------:R-:W2:Y:S01]  /*b820*/  @!P0 LDC.64 R54, c[0x0][0x2e8] ;  /* 0x0000ba00ff368b82 */ /* 0x000ea20000000a00 */
[----:B------:R-:W-:-:S05]  /*b830*/  IADD3 R59, P2, R104, R52, RZ ;  /* 0x00000034683b7210 */ /* 0x000fca0007f5e0ff */
[----:B------:R-:W-:Y:S01]  /*b840*/  IMAD.X R61, R57, 0x1, R105, P2 ;  /* 0x00000001393d7824 */ /* 0x000fe200010e0669 */
[----:B--2---:R-:W-:-:S04]  /*b850*/  @!P0 IADD3 R54, P2, P3, R59, R54, R38 ;  /* 0x000000363b368210 */ /* 0x004fc80007b5e026 */
[----:B------:R-:W-:-:S05]  /*b860*/  @!P0 IADD3.X R55, R61, R55, R106, P2, P3 ;  /* 0x000000373d378210 */ /* 0x000fca00017e646a */
[----:B-1----:R1:W-:Y:S01]  /*b870*/  @!P0 STG.E.128 desc[UR60][R54.64], R48 ;  /* 0x0000003036008986 */ /* 0x0023e2000c101d3c */
[----:B------:R-:W-:Y:S05]  /*b880*/  @P1 BRA `(.L_x_411) ;  /* 0x0000000000281947 */ /* 0x000fea0003800000 */
[----:B------:R-:W-:Y:S01]  /*b890*/  ULDC.64 UR4, c[0x0][0x2e8] ;  /* 0x0000ba0000047ab9 */ /* 0x000fe20000000a00 */
[----:B-1----:R-:W-:Y:S01]  /*b8a0*/  VIADD R48, R30, 0x40 ;  /* 0x000000401e307836 */ /* 0x002fe20000000000 */
        /* <DEDUP_REMOVED lines=8> */
.L_x_411:
[----:B------:R-:W-:Y:S05]  /*b930*/  BSYNC B1 ;  /* 0x0000000000017941 */ /* 0x000fea0003800000 */
.L_x_410:
[----:B-12---:R-:W-:Y:S01]  /*b940*/  IADD3 R48, R228, 0x80, RZ ;  /* 0x00000080e4307810 */ /* 0x006fe20007ffe0ff */
[----:B------:R-:W-:Y:S03]  /*b950*/  BSSY B1, `(.L_x_412) ;  /* 0x0000015000017945 */ /* 0x000fe60003800000 */
[----:B------:R-:W-:-:S13]  /*b960*/  ISETP.GE.AND P2, PT, R48, R119, PT ;  /* 0x000000773000720c */ /* 0x000fda0003f46270 */
[----:B------:R-:W-:Y:S05]  /*b970*/  @P2 BRA `(.L_x_413) ;  /* 0x0000000000482947 */ /* 0x000fea0003800000 */
[----:B------:R-:W1:Y:S01]  /*b980*/  @!P0 LDS.128 R48, [R118+0x24400] ;  /* 0x0244000076308984 */ /* 0x000e620000000c00 */
[----:B------:R-:W2:Y:S01]  /*b990*/  @!P0 LDC.64 R54, c[0x0][0x2e8] ;  /* 0x0000ba00ff368b82 */ /* 0x000ea20000000a00 */
[----:B------:R-:W-:-:S05]  /*b9a0*/  LEA R59, P2, R42, R52, 0x7 ;  /* 0x000000342a3b7211 */ /* 0x000fca00078438ff */
        /* <DEDUP_REMOVED lines=15> */
.L_x_413:
[----:B------:R-:W-:Y:S05]  /*baa0*/  BSYNC B1 ;  /* 0x0000000000017941 */ /* 0x000fea0003800000 */
.L_x_412:
[----:B-12---:R-:W-:-:S05]  /*bab0*/  VIADD R48, R228, 0xc0 ;  /* 0x000000c0e4307836 */ /* 0x006fca0000000000 */
[----:B------:R-:W-:-:S13]  /*bac0*/  ISETP.GE.AND P2, PT, R48, R119, PT ;  /* 0x000000773000720c */ /* 0x000fda0003f46270 */
[----:B------:R-:W-:Y:S05]  /*bad0*/  @P2 BRA `(.L_x_381) ;  /* 0x0000000000582947 */ /* 0x000fea0003800000 */
[----:B------:R-:W1:Y:S01]  /*bae0*/  LDC.64 R50, c[0x0][0x300] ;  /* 0x0000c000ff327b82 */ /* 0x000e620000000a00 */
[----:B------:R-:W-:Y:S02]  /*baf0*/  IMAD.MOV.U32 R54, RZ, RZ, R52 ;  /* 0x000000ffff367224 */ /* 0x000fe400078e0034 */
[----:B------:R-:W-:-:S05]  /*bb00*/  IMAD.MOV.U32 R55, RZ, RZ, R57 ;  /* 0x000000ffff377224 */ /* 0x000fca00078e0039 */
[----:B------:R-:W2:Y:S01]  /*bb10*/  @!P0 LDC.64 R48, c[0x0][0x2e8] ;  /* 0x0000ba00ff308b82 */ /* 0x000ea20000000a00 */
[----:B-1----:R-:W-:-:S04]  /*bb20*/  IMAD.WIDE.U32 R54, R50, 0xc0, R54 ;  /* 0x000000c032367825 */ /* 0x002fc800078e0036 */
[----:B------:R-:W-:Y:S01]  /*bb30*/  IMAD R51, R51, 0xc0, RZ ;  /* 0x000000c033337824 */ /* 0x000fe200078e02ff */
[----:B--2---:R-:W-:-:S04]  /*bb40*/  @!P0 IADD3 R52, P2, P3, R54, R48, R38 ;  /* 0x0000003036348210 */ /* 0x004fc80007b5e026 */
[----:B------:R-:W-:-:S04]  /*bb50*/  IADD3 R57, R55, R51, RZ ;  /* 0x0000003337397210 */ /* 0x000fc80007ffe0ff */
[----:B------:R-:W-:Y:S02]  /*bb60*/  @!P0 IADD3.X R53, R57, R49, R106, P2, P3 ;  /* 0x0000003139358210 */ /* 0x000fe400017e646a */
[----:B------:R-:W1:Y:S04]  /*bb70*/  @!P0 LDS.128 R48, [R118+0x26400] ;  /* 0x0264000076308984 */ /* 0x000e680000000c00 */
        /* <DEDUP_REMOVED lines=12> */
.L_x_381:
[----:B------:R-:W-:Y:S05]  /*bc40*/  BSYNC B0 ;  /* 0x0000000000007941 */ /* 0x000fea0003800000 */
.L_x_343:
[----:B01234-:R-:W0:Y:S01]  /*bc50*/  S2R R48, SR_TID.X ;  /* 0x0000000000307919 */ /* 0x01fe220000002100 */
[----:B------:R-:W-:Y:S01]  /*bc60*/  @!PT LDS RZ, [RZ] ;  /* 0x00000000fffff984 */ /* 0x000fe20000000800 */
[----:B------:R-:W-:Y:S01]  /*bc70*/  @!PT LDS RZ, [RZ] ;  /* 0x00000000fffff984 */ /* 0x000fe20000000800 */
[----:B------:R-:W-:Y:S01]  /*bc80*/  @!PT LDS RZ, [RZ] ;  /* 0x00000000fffff984 */ /* 0x000fe20000000800 */
[----:B------:R-:W-:Y:S01]  /*bc90*/  @!PT LDS RZ, [RZ] ;  /* 0x00000000fffff984 */ /* 0x000fe20000000800 */
[----:B------:R1:W-:Y:S06]  /*bca0*/  MEMBAR.ALL.CTA ;  /* 0x0000000000007992 */ /* 0x0003ec0000008000 */
[----:B-1----:R-:W1:Y:S01]  /*bcb0*/  FENCE.VIEW.ASYNC.S ;  /* 0x00000000000073c6 */ /* 0x002e620000000000 */
[----:B------:R-:W-:Y:S05]  /*bcc0*/  WARPSYNC.ALL ;  /* 0x0000000000007948 */ /* 0x000fea0003800000 */
[----:B------:R-:W-:Y:S01]  /*bcd0*/  BSSY B0, `(.L_x_414) ;  /* 0x0000009000007945 */ /* 0x000fe20003800000 */
[----:B0-----:R-:W-:Y:S01]  /*bce0*/  LOP3.LUT R48, R48, 0x7f, RZ, 0xc0, !PT ;  /* 0x0000007f30307812 */ /* 0x001fe200078ec0ff */
[----:B-1----:R0:W-:Y:S03]  /*bcf0*/  BAR.SYNC.DEFER_BLOCKING R137, 0x80 ;  /* 0x000200890000751d */ /* 0x0021e60000010000 */
[----:B------:R-:W-:-:S13]  /*bd00*/  ISETP.NE.AND P2, PT, R48, RZ, PT ;  /* 0x000000ff3000720c */ /* 0x000fda0003f45270 */
[----:B------:R-:W-:-:S05]  /*bd10*/  @!P2 VIADD R48, R110, 0x2e8a0 ;  /* 0x0002e8a06e30a836 */ /* 0x000fca0000000000 */
[----:B------:R-:W-:-:S04]  /*bd20*/  @!P2 PRMT R48, RZ, 0x654, R48 ;  /* 0x00000654ff30a816 */ /* 0x000fc80000000030 */
[----:B------:R0:W-:Y:S01]  /*bd30*/  @!P2 SYNCS.ARRIVE.TRANS64.RED.A1T0 RZ, [R48+URZ], RZ ;  /* 0x000000ff30ffa9a7 */ /* 0x0001e2000810043f */
[----:B------:R-:W-:Y:S05]  /*bd40*/  @!P5 BRA `(.L_x_415) ;  /* 0x000000000004d947 */ /* 0x000fea0003800000 */
[----:B------:R-:W-:Y:S01]  /*bd50*/  BPT.TRAP 0x1 ;  /* 0x000000040000795c */ /* 0x000fe20000300000 */
.L_x_415:
[----:B------:R-:W-:Y:S05]  /*bd60*/  BSYNC B0 ;  /* 0x0000000000007941 */ /* 0x000fea0003800000 */
.L_x_414:
[----:B------:R-:W1:Y:S01]  /*bd70*/  SYNCS.PHASECHK.TRANS64.TRYWAIT P3, [R110+URZ+0x2e8b0], R130 ;  /* 0x02e8b0826e0075a7 */ /* 0x000e62000806017f */
[----:B------:R-:W-:Y:S01]  /*bd80*/  ULDC.64 UR38, c[0x0][0x328] ;  /* 0x0000ca0000267ab9 */ /* 0x000fe20000000a00 */
[----:B------:R-:W-:Y:S01]  /*bd90*/  ULDC.64 UR36, c[0x0][0x318] ;  /* 0x0000c60000247ab9 */ /* 0x000fe20000000a00 */
[----:B------:R-:W-:Y:S01]  /*bda0*/  BSSY B0, `(.L_x_416) ;  /* 0x0000003000007945 */ /* 0x000fe20003800000 */
[----:B------:R-:W-:-:S03]  /*bdb0*/  IMAD.WIDE R52, R25, 0xe0, R100 ;  /* 0x000000e019347825 */ /* 0x000fc600078e0264 */
[----:B-1----:R-:W-:Y:S05]  /*bdc0*/  @!P3 BRA `(.L_x_417) ;  /* 0x000001940094b947 */ /* 0x002fea0003800000 */
.L_x_646:
[----:B------:R-:W-:Y:S05]  /*bdd0*/  BSYNC B0 ;  /* 0x0000000000007941 */ /* 0x000fea0003800000 */
.L_x_416:
[----:B------:R-:W-:Y:S01]  /*bde0*/  ISETP.GE.AND P3, PT, R228, R119, PT ;  /* 0x00000077e400720c */ /* 0x000fe20003f66270 */
[----:B------:R-:W-:-:S12]  /*bdf0*/  BSSY B0, `(.L_x_418) ;  /* 0x0000016000007945 */ /* 0x000fd80003800000 */
[----:B------:R-:W-:Y:S05]  /*be00*/  @P3 BRA `(.L_x_419) ;  /* 0x0000000000503947 */ /* 0x000fea0003800000 */
[----:B------:R-:W-:Y:S01]  /*be10*/  ULDC UR4, c[0x0][0x2f4] ;  /* 0x0000bd0000047ab9 */ /* 0x000fe20000000800 */
[----:B------:R-:W-:Y:S01]  /*be20*/  PLOP3.LUT P4, PT, PT, PT, PT, 0x8, 0x0 ;  /* 0x000000000000781c */ /* 0x000fe20003f8e170 */
[----:B0-----:R-:W-:Y:S01]  /*be30*/  IMAD.MOV.U32 R48, RZ, RZ, R46 ;  /* 0x000000ffff307224 */ /* 0x001fe200078e002e */
[----:B------:R-:W-:Y:S01]  /*be40*/  ISETP.GE.AND P3, PT, R4, UR4, PT ;  /* 0x0000000404007c0c */ /* 0x000fe2000bf66270 */
[----:B------:R-:W-:Y:S02]  /*be50*/  IMAD.MOV.U32 R49, RZ, RZ, R109 ;  /* 0x000000ffff317224 */ /* 0x000fe400078e006d */
[----:B------:R-:W-:Y:S02]  /*be60*/  IMAD R51, R53, UR38, RZ ;  /* 0x0000002635337c24 */ /* 0x000fe4000f8e02ff */
[----:B------:R-:W-:-:S04]  /*be70*/  IMAD.WIDE.U32 R48, R52, UR38, R48 ;  /* 0x0000002634307c25 */ /* 0x000fc8000f8e0030 */
[----:B------:R-:W-:-:S04]  /*be80*/  IMAD R51, R52, UR39, R51 ;  /* 0x0000002734337c24 */ /* 0x000fc8000f8e0233 */
[----:B------:R-:W-:Y:S01]  /*be90*/  @!P3 LOP3.LUT P5, RZ, R229, 0x4, RZ, 0xc0, !PT ;  /* 0x00000004e5ffb812 */ /* 0x000fe200078ac0ff */
[----:B------:R-:W-:-:S03]  /*bea0*/  @!P3 VIADD R56, R117, 0x40 ;  /* 0x000000407538b836 */ /* 0x000fc60000000000 */
[----:B------:R-:W-:Y:S02]  /*beb0*/  @!P3 PLOP3.LUT P4, PT, P5, PT, PT, 0x80, 0x0 ;  /* 0x000000000000b81c */ /* 0x000fe40002f8f070 */
[----:B------:R-:W-:-:S04]  /*bec0*/  IADD3 R54, P5, R48, UR36, RZ ;  /* 0x0000002430367c10 */ /* 0x000fc8000ffbe0ff */
[----:B------:R-:W-:-:S07]  /*bed0*/  IADD3.X R55, R49, UR37, R51, P5, !PT ;  /* 0x0000002531377c10 */ /* 0x000fce000affe433 */
[----:B------:R-:W-:Y:S02]  /*bee0*/  @P4 IADD3 R56, R117, -0x40, RZ ;  /* 0xffffffc075384810 */ /* 0x000fe40007ffe0ff */
[----:B------:R-:W-:-:S03]  /*bef0*/  ISETP.GE.AND P4, PT, R18, UR4, PT ;  /* 0x0000000412007c0c */ /* 0x000fc6000bf86270 */
[----:B------:R-:W-:-:S10]  /*bf00*/  @!P3 IMAD.IADD R56, R16, 0x1, R56 ;  /* 0x000000011038b824 */ /* 0x000fd400078e0238 */
[----:B------:R-:W0:Y:S04]  /*bf10*/  @!P4 LDS.128 R48, [R118+0xe400] ;  /* 0x00e400007630c984 */ /* 0x000e280000000c00 */
[----:B0-----:R-:W-:Y:S04]  /*bf20*/  @!P4 STG.E.128 desc[UR60][R54.64], R48 ;  /* 0x000000303600c986 */ /* 0x001fe8000c101d3c */
[----:B------:R-:W0:Y:S04]  /*bf30*/  @!P3 LDS.128 R48, [R56+0xe400] ;  /* 0x00e400003830b984 */ /* 0x000e280000000c00 */
[----:B0-----:R2:W-:Y:S02]  /*bf40*/  @!P3 STG.E.128 desc[UR60][R54.64+0x40], R48 ;  /* 0x000040303600b986 */ /* 0x0015e4000c101d3c */
.L_x_419:
[----:B------:R-:W-:Y:S05]  /*bf50*/  BSYNC B0 ;  /* 0x0000000000007941 */ /* 0x000fea0003800000 */
.L_x_418:
[----:B0-2---:R-:W-:Y:S01]  /*bf60*/  VIADD R48, R228, 0x40 ;  /* 0x00000040e4307836 */ /* 0x005fe20000000000 */
[----:B------:R-:W-:Y:S04]  /*bf70*/  BSSY B0, `(.L_x_420) ;  /* 0x0000019000007945 */ /* 0x000fe80003800000 */
[----:B------:R-:W-:-:S13]  /*bf80*/  ISETP.GE.AND P3, PT, R48, R119, PT ;  /* 0x000000773000720c */ /* 0x000fda0003f66270 */
[----:B------:R-:W-:Y:S05]  /*bf90*/  @P3 BRA `(.L_x_421) ;  /* 0x0000000000583947 */ /* 0x000fea0003800000 */
[----:B------:R-:W-:Y:S01]  /*bfa0*/  ULDC UR4, c[0x0][0x2f4] ;  /* 0x0000bd0000047ab9 */ /* 0x000fe20000000800 */
[----:B------:R-:W-:Y:S01]  /*bfb0*/  PLOP3.LUT P4, PT, PT, PT, PT, 0x8, 0x0 ;  /* 0x000000000000781c */ /* 0x000fe20003f8e170 */
[----:B------:R-:W-:Y:S01]  /*bfc0*/  IMAD.MOV.U32 R48, RZ, RZ, R46 ;  /* 0x000000ffff307224 */ /* 0x000fe200078e002e */
[----:B------:R-:W-:Y:S01]  /*bfd0*/  ISETP.GE.AND P3, PT, R4, UR4, PT ;  /* 0x0000000404007c0c */ /* 0x000fe2000bf66270 */
[----:B------:R-:W-:-:S12]  /*bfe0*/  IMAD.MOV.U32 R49, RZ, RZ, R109 ;  /* 0x000000ffff317224 */ /* 0x000fd800078e006d */
[----:B------:R-:W-:Y:S01]  /*bff0*/  @!P3 LOP3.LUT P5, RZ, R229, 0x4, RZ, 0xc0, !PT ;  /* 0x00000004e5ffb812 */ /* 0x000fe200078ac0ff */
[----:B------:R-:W-:-:S03]  /*c000*/  @!P3 VIADD R56, R117, 0x40 ;  /* 0x000000407538b836 */ /* 0x000fc60000000000 */
[----:B------:R-:W-:Y:S02]  /*c010*/  @!P3 PLOP3.LUT P4, PT, P5, PT, PT, 0x80, 0x0 ;  /* 0x000000000000b81c */ /* 0x000fe40002f8f070 */
[----:B------:R-:W-:-:S05]  /*c020*/  IADD3 R51, P5, R52, 0x40, RZ ;  /* 0x0000004034337810 */ /* 0x000fca0007fbe0ff */
[----:B------:R-:W-:Y:S02]  /*c030*/  IMAD.X R50, RZ, RZ, R53, P5 ;  /* 0x000000ffff327224 */ /* 0x000fe400028e0635 */
[----:B------:R-:W-:-:S04]  /*c040*/  IMAD.WIDE.U32 R48, R51, UR38, R48 ;  /* 0x0000002633307c25 */ /* 0x000fc8000f8e0030 */
[----:B------:R-:W-:Y:S02]  /*c050*/  IMAD R50, R50, UR38, RZ ;  /* 0x0000002632327c24 */ /* 0x000fe4000f8e02ff */
[----:B------:R-:W-:Y:S01]  /*c060*/  @P4 VIADD R56, R117, 0xffffffc0 ;  /* 0xffffffc075384836 */ /* 0x000fe20000000000 */
[----:B------:R-:W-:Y:S01]  /*c070*/  IADD3 R54, P4, R48, UR36, RZ ;  /* 0x0000002430367c10 */ /* 0x000fe2000ff9e0ff */
[----:B------:R-:W-:-:S03]  /*c080*/  IMAD R51, R51, UR39, R50 ;  /* 0x0000002733337c24 */ /* 0x000fc6000f8e0232 */
[----:B------:R-:W-:Y:S02]  /*c090*/  @!P3 IADD3 R56, R16, R56, RZ ;  /* 0x000000381038b210 */ /* 0x000fe40007ffe0ff */
[----:B------:R-:W-:Y:S02]  /*c0a0*/  IADD3.X R55, R49, UR37, R51, P4, !PT ;  /* 0x0000002531377c10 */ /* 0x000fe4000a7fe433 */
[----:B------:R-:W-:-:S13]  /*c0b0*/  ISETP.GE.AND P4, PT, R18, UR4, PT ;  /* 0x0000000412007c0c */ /* 0x000fda000bf86270 */
[----:B------:R-:W0:Y:S04]  /*c0c0*/  @!P4 LDS.128 R48, [R118+0x10400] ;  /* 0x010400007630c984 */ /* 0x000e280000000c00 */
[----:B0-----:R-:W-:Y:S04]  /*c0d0*/  @!P4 STG.E.128 desc[UR60][R54.64], R48 ;  /* 0x000000303600c986 */ /* 0x001fe8000c101d3c */
[----:B------:R-:W0:Y:S04]  /*c0e0*/  @!P3 LDS.128 R48, [R56+0x10400] ;  /* 0x010400003830b984 */ /* 0x000e280000000c00 */
[----:B0-----:R0:W-:Y:S02]  /*c0f0*/  @!P3 STG.E.128 desc[UR60][R54.64+0x40], R48 ;  /* 0x000040303600b986 */ /* 0x0011e4000c101d3c */
.L_x_421:
[----:B------:R-:W-:Y:S05]  /*c100*/  BSYNC B0 ;  /* 0x0000000000007941 */ /* 0x000fea0003800000 */
.L_x_420:
[----:B0-----:R-:W-:Y:S01]  /*c110*/  VIADD R48, R228, 0x80 ;  /* 0x00000080e4307836 */ /* 0x001fe20000000000 */
        /* <DEDUP_REMOVED lines=17> */
[----:B------:R-:W-:Y:S02]  /*c230*/  IMAD R51, R51, UR39, R50 ;  /* 0x0000002733337c24 */ /* 0x000fe4000f8e0232 */
[----:B------:R-:W-:-:S03]  /*c240*/  @!P3 IMAD.IADD R56, R16, 0x1, R56 ;  /* 0x000000011038b824 */ /* 0x000fc600078e0238 */
[----:B------:R-:W-:Y:S02]  /*c250*/  IADD3.X R55, R49, UR37, R51, P4, !PT ;  /* 0x0000002531377c10 */ /* 0x000fe4000a7fe433 */
[----:B------:R-:W-:-:S13]  /*c260*/  ISETP.GE.AND P4, PT, R18, UR4, PT ;  /* 0x0000000412007c0c */ /* 0x000fda000bf86270 */
[----:B------:R-:W0:Y:S04]  /*c270*/  @!P4 LDS.128 R48, [R118+0x12400] ;  /* 0x012400007630c984 */ /* 0x000e280000000c00 */
[----:B0-----:R-:W-:Y:S04]  /*c280*/  @!P4 STG.E.128 desc[UR60][R54.64], R48 ;  /* 0x000000303600c986 */ /* 0x001fe8000c101d3c */
[----:B------:R-:W0:Y:S04]  /*c290*/  @!P3 LDS.128 R48, [R56+0x12400] ;  /* 0x012400003830b984 */ /* 0x000e280000000c00 */
[----:B0-----:R0:W-:Y:S02]  /*c2a0*/  @!P3 STG.E.128 desc[UR60][R54.64+0x40], R48 ;  /* 0x000040303600b986 */ /* 0x0011e4000c101d3c */
.L_x_423:
[----:B------:R-:W-:Y:S05]  /*c2b0*/  BSYNC B0 ;  /* 0x0000000000007941 */ /* 0x000fea0003800000 */
.L_x_422:
[----:B0-----:R-:W-:Y:S01]  /*c2c0*/  IADD3 R48, R228, 0xc0, RZ ;  /* 0x000000c0e4307810 */ /* 0x001fe20007ffe0ff */
[----:B------:R-:W-:Y:S03]  /*c2d0*/  BSSY B0, `(.L_x_424) ;  /* 0x0000019000007945 */ /* 0x000fe60003800000 */
        /* <DEDUP_REMOVED lines=14> */
[----:B------:R-:W-:Y:S02]  /*c3c0*/  @P4 VIADD R54, R117, 0xffffffc0 ;  /* 0xffffffc075364836 */ /* 0x000fe40000000000 */
[----:B------:R-:W-:Y:S01]  /*c3d0*/  IMAD R51, R51, UR39, R52 ;  /* 0x0000002733337c24 */ /* 0x000fe2000f8e0234 */
[----:B------:R-:W-:Y:S01]  /*c3e0*/  IADD3 R52, P4, R48, UR36, RZ ;  /* 0x0000002430347c10 */ /* 0x000fe2000ff9e0ff */
[----:B------:R-:W-:-:S03]  /*c3f0*/  @!P3 IMAD.IADD R54, R16, 0x1, R54 ;  /* 0x000000011036b824 */ /* 0x000fc600078e0236 */
[----:B------:R-:W-:Y:S02]  /*c400*/  IADD3.X R53, R49, UR37, R51, P4, !PT ;  /* 0x0000002531357c10 */ /* 0x000fe4000a7fe433 */
[----:B------:R-:W-:-:S13]  /*c410*/  ISETP.GE.AND P4, PT, R18, UR4, PT ;  /* 0x0000000412007c0c */ /* 0x000fda000bf86270 */
[----:B------:R-:W0:Y:S04]  /*c420*/  @!P4 LDS.128 R48, [R118+0x14400] ;  /* 0x014400007630c984 */ /* 0x000e280000000c00 */
[----:B0-----:R-:W-:Y:S04]  /*c430*/  @!P4 STG.E.128 desc[UR60][R52.64], R48 ;  /* 0x000000303400c986 */ /* 0x001fe8000c101d3c */
[----:B------:R-:W0:Y:S04]  /*c440*/  @!P3 LDS.128 R48, [R54+0x14400] ;  /* 0x014400003630b984 */ /* 0x000e280000000c00 */
[----:B0-----:R0:W-:Y:S02]  /*c450*/  @!P3 STG.E.128 desc[UR60][R52.64+0x40], R48 ;  /* 0x000040303400b986 */ /* 0x0011e4000c101d3c */
.L_x_425:
[----:B------:R-:W-:Y:S05]  /*c460*/  BSYNC B0 ;  /* 0x0000000000007941 */ /* 0x000fea0003800000 */
.L_x_424:
[----:B------:R-:W-:Y:S01]  /*c470*/  @!PT LDS RZ, [RZ] ;  /* 0x00000000fffff984 */ /* 0x000fe20000000800 */
[----:B------:R-:W-:Y:S01]  /*c480*/  @!PT LDS RZ, [RZ] ;  /* 0x00000000fffff984 */ /* 0x000fe20000000800 */
[----:B------:R-:W-:Y:S01]  /*c490*/  @!PT LDS RZ, [RZ] ;  /* 0x00000000fffff984 */ /* 0x000fe20000000800 */
[----:B------:R-:W-:Y:S01]  /*c4a0*/  @!PT LDS RZ, [RZ] ;  /* 0x00000000fffff984 */ /* 0x000fe20000000800 */
[----:B------:R2:W-:Y:S06]  /*c4b0*/  MEMBAR.ALL.CTA ;  /* 0x0000000000007992 */ /* 0x0005ec0000008000 */
[----:B--2---:R-:W2:Y:S01]  /*c4c0*/  FENCE.VIEW.ASYNC.S ;  /* 0x00000000000073c6 */ /* 0x004ea20000000000 */
[----:B-1----:R-:W-:Y:S01]  /*c4d0*/  @!P2 VIADD R110, R110, 0x2e8c0 ;  /* 0x0002e8c06e6ea836 */ /* 0x002fe20000000000 */
[----:B--2---:R1:W-:Y:S01]  /*c4e0*/  BAR.SYNC.DEFER_BLOCKING R137, 0x80 ;  /* 0x000200890000751d */ /* 0x0043e20000010000 */
[----:B------:R-:W-:-:S03]  /*c4f0*/  ISETP.NE.AND P3, PT, R111, RZ, PT ;  /* 0x000000ff6f00720c */ /* 0x000fc60003f65270 */
[----:B------:R-:W-:Y:S02]  /*c500*/  @!P2 PRMT R110, RZ, 0x654, R110 ;  /* 0x00000654ff6ea816 */ /* 0x000fe4000000006e */
[----:B------:R-:W-:Y:S02]  /*c510*/  IADD3 R17, R17, 0x1, RZ ;  /* 0x0000000111117810 */ /* 0x000fe40007ffe0ff */
[----:B------:R1:W-:Y:S02]  /*c520*/  @!P2 SYNCS.ARRIVE.TRANS64.RED.A1T0 RZ, [R110+URZ], RZ ;  /* 0x000000ff6effa9a7 */ /* 0x0003e4000810043f */
[----:B------:R-:W-:-:S04]  /*c530*/  ISETP.NE.AND P2, PT, R17, 0x2, PT ;  /* 0x000000021100780c */ /* 0x000fc80003f45270 */
[----:B0-----:R-:W-:Y:S02]  /*c540*/  SEL R48, RZ, 0x1, P2 ;  /* 0x00000001ff307807 */ /* 0x001fe40001000000 */
[----:B------:R-:W-:Y:S02]  /*c550*/  SEL R17, R17, RZ, P2 ;  /* 0x000000ff11117207 */ /* 0x000fe40001000000 */
[----:B------:R-:W-:Y:S01]  /*c560*/  LOP3.LUT R231, R231, R48, RZ, 0x3c, !PT ;  /* 0x00000030e7e77212 */ /* 0x000fe200078e3cff */
[----:B-1----:R-:W-:Y:S06]  /*c570*/  @P3 BRA `(.L_x_426) ;  /* 0xffffff6000d03947 */ /* 0x002fec000383ffff */
[----:B------:R-:W0:Y:S01]  /*c580*/  S2R R49, SR_TID.X ;  /* 0x0000000000317919 */ /* 0x000e220000002100 */
[----:B------:R-:W-:Y:S02]  /*c590*/  PLOP3.LUT P0, PT, PT, PT, PT, 0x8, 0x0 ;  /* 0x000000000000781c */ /* 0x000fe40003f0e170 */
[----:B0-----:R-:W-:-:S04]  /*c5a0*/  SHF.R.U32.HI R49, RZ, 0x7, R49 ;  /* 0x00000007ff317819 */ /* 0x001fc80000011631 */
[----:B------:R-:W-:-:S13]  /*c5b0*/  ISETP.NE.AND P3, PT, R49, 0x1, PT ;  /* 0x000000013100780c */ /* 0x000fda0003f65270 */
[----:B------:R-:W-:Y:S06]  /*c5c0*/  @!P3 BAR.ARV 0x9, 0x100 ;  /* 0x024400000000bb1d */ /* 0x000fec0000002000 */
.L_x_338:
[----:B------:R-:W-:Y:S05]  /*c5d0*/  @P0 BRA `(.L_x_427) ;  /* 0x00000000000c0947 */ /* 0x000fea0003800000 */
[----:B------:R-:W0:Y:S01]  /*c5e0*/  FENCE.VIEW.ASYNC.G ;  /* 0x00000000000073c6 */ /* 0x000e220000000100 */
[----:B------:R-:W-:Y:S05]  /*c5f0*/  WARPSYNC.ALL ;  /* 0x0000000000007948 */ /* 0x000fea0003800000 */
[----:B0-----:R-:W-:Y:S06]  /*c600*/  BAR.ARV 0xc, 0x180 ;  /* 0x0306000000007b1d */ /* 0x001fec0000002000 */
.L_x_427:
[----:B------:R-:W2:Y:S01]  /*c610*/  LDL R2, [R1+0x8c] ;  /* 0x00008c0001027983 */ /* 0x000ea20000100800 */
[----:B------:R-:W-:Y:S01]  /*c620*/  ULDC.64 UR4, c[0x0][0x990] ;  /* 0x0002640000047ab9 */ /* 0x000fe20000000a00 */
[----:B------:R-:W-:Y:S02]  /*c630*/  ULDC.64 UR6, c[0x0][0x998] ;  /* 0x0002660000067ab9 */ /* 0x000fe40000000a00 */
[----:B------:R-:W3:Y:S04]  /*c640*/  LDL R4, [R1+0x74] ;  /* 0x0000740001047983 */ /* 0x000ee80000100800 */
[----:B------:R-:W4:Y:S01]  /*c650*/  LDL R14, [R1+0x60] ;  /* 0x00006000010e7983 */ /* 0x000f220000100800 */
[----:B------:R-:W-:Y:S02]  /*c660*/  ISETP.NE.U32.AND P0, PT, RZ, UR4, PT ;  /* 0x00000004ff007c0c */ /* 0x000fe4000bf05070 */
[----:B------:R-:W-:-:S02]  /*c670*/  ISETP.NE.U32.AND P1, PT, RZ, UR6, PT ;  /* 0x00000006ff007c0c */ /* 0x000fc4000bf25070 */
[----:B------:R-:W-:Y:S02]  /*c680*/  ISETP.NE.AND.EX P0, PT, RZ, UR5, PT, P0 ;  /* 0x00000005ff007c0c */ /* 0x000fe4000bf05300 */
[----:B------:R-:W-:Y:S02]  /*c690*/  ISETP.NE.AND.EX P1, PT, RZ, UR7, PT, P1 ;  /* 0x00000007ff007c0c */ /* 0x000fe4000bf25310 */
[----:B------:R-:W-:-:S09]  /*c6a0*/  ISETP.NE.AND P4, PT, R141, RZ, PT ;  /* 0x000000ff8d00720c */ /* 0x000fd20003f85270 */
[----:B------:R-:W2:Y:S08]  /*c6b0*/  @P0 LDC.64 R6, c[0x0][0x9a8] ;  /* 0x00026a00ff060b82 */ /* 0x000eb00000000a00 */
[----:B------:R-:W0:Y:S08]  /*c6c0*/  @P1 LDC.64 R8, c[0x0][0x9b8] ;  /* 0x00026e00ff081b82 */ /* 0x000e300000000a00 */
[----:B------:R-:W4:Y:S08]  /*c6d0*/  @P0 LDC.64 R10, c[0x0][0x9b0] ;  /* 0x00026c00ff0a0b82 */ /* 0x000f300000000a00 */
[----:B------:R-:W1:Y:S01]  /*c6e0*/  @P1 LDC.64 R12, c[0x0][0x9c0] ;  /* 0x00027000ff0c1b82 */ /* 0x000e620000000a00 */
[----:B--2---:R-:W-:-:S02]  /*c6f0*/  @P0 IMAD R0, R2, R6, RZ ;  /* 0x0000000602000224 */ /* 0x004fc400078e02ff */
[----:B0-----:R-:W-:Y:S02]  /*c700*/  @P1 IMAD R2, R2, R8, RZ ;  /* 0x0000000802021224 */ /* 0x001fe400078e02ff */
[C---:B---3--:R-:W-:Y:S02]  /*c710*/  @P0 IMAD R7, R4.reuse, R7, R0 ;  /* 0x0000000704070224 */ /* 0x048fe400078e0200 */
[C---:B------:R-:W-:Y:S02]  /*c720*/  @P1 IMAD R9, R4.reuse, R9, R2 ;  /* 0x0000000904091224 */ /* 0x040fe400078e0202 */
[----:B------:R-:W-:-:S04]  /*c730*/  @P0 IMAD.WIDE.U32 R2, R4, R6, RZ ;  /* 0x0000000604020225 */ /* 0x000fc800078e00ff */
[----:B------:R-:W-:-:S04]  /*c740*/  @P1 IMAD.WIDE.U32 R4, R4, R8, RZ ;  /* 0x0000000804041225 */ /* 0x000fc800078e00ff */
[----:B------:R-:W-:Y:S02]  /*c750*/  @P0 IMAD.IADD R3, R3, 0x1, R7 ;  /* 0x0000000103030824 */ /* 0x000fe400078e0207 */
[----:B------:R-:W-:Y:S02]  /*c760*/  @P1 IMAD.IADD R5, R5, 0x1, R9 ;  /* 0x0000000105051824 */ /* 0x000fe400078e0209 */
[----:B----4-:R-:W-:-:S04]  /*c770*/  @P0 IMAD.WIDE.U32 R2, R14, R10, R2 ;  /* 0x0000000a0e020225 */ /* 0x010fc800078e0002 */
[----:B-1----:R-:W-:Y:S01]  /*c780*/  @P1 IMAD.WIDE.U32 R6, R14, R12, R4 ;  /* 0x0000000c0e061225 */ /* 0x002fe200078e0004 */
[----:B------:R-:W-:Y:S01]  /*c790*/  @P0 LEA R4, P2, R2, UR4, 0x2 ;  /* 0x0000000402040c11 */ /* 0x000fe2000f8410ff */
[----:B------:R-:W-:Y:S02]  /*c7a0*/  ULDC UR4, c[0x0][0x988] ;  /* 0x0002620000047ab9 */ /* 0x000fe40000000800 */
[----:B------:R-:W-:Y:S01]  /*c7b0*/  @P0 IMAD R5, R14, R11, R3 ;  /* 0x0000000b0e050224 */ /* 0x000fe200078e0203 */
[----:B------:R-:W-:Y:S01]  /*c7c0*/  @P1 LEA R8, P3, R6, UR6, 0x2 ;  /* 0x0000000606081c11 */ /* 0x000fe2000f8610ff */
[----:B------:R-:W-:Y:S02]  /*c7d0*/  @P1 IMAD R3, R14, R13, R7 ;  /* 0x0000000d0e031224 */ /* 0x000fe400078e0207 */
[----:B------:R-:W-:Y:S01]  /*c7e0*/  IMAD.MOV.U32 R0, RZ, RZ, 0x3f800000 ;  /* 0x3f800000ff007424 */ /* 0x000fe200078e00ff */
[----:B------:R-:W-:Y:S02]  /*c7f0*/  @P0 LEA.HI.X R5, R2, UR5, R5, 0x2, P2 ;  /* 0x0000000502050c11 */ /* 0x000fe400090f1405 */
[----:B------:R-:W-:Y:S01]  /*c800*/  @P1 LEA.HI.X R9, R6, UR7, R3, 0x2, P3 ;  /* 0x0000000706091c11 */ /* 0x000fe200098f1403 */
[----:B------:R-:W-:-:S04]  /*c810*/  IMAD.MOV.U32 R3, RZ, RZ, 0x3f800000 ;  /* 0x3f800000ff037424 */ /* 0x000fc800078e00ff */
[----:B------:R-:W2:Y:S04]  /*c820*/  @P1 LDG.E R0, desc[UR60][R8.64] ;  /* 0x0000003c08001981 */ /* 0x000ea8000c1e1900 */
[----:B------:R-:W2:Y:S01]  /*c830*/  @P0 LDG.E R3, desc[UR60][R4.64] ;  /* 0x0000003c04030981 */ /* 0x000ea2000c1e1900 */
[----:B------:R-:W-:Y:S01]  /*c840*/  BSSY B0, `(.L_x_428) ;  /* 0x0000023000007945 */ /* 0x000fe20003800000 */
[----:B------:R-:W-:Y:S02]  /*c850*/  IMAD.MOV.U32 R6, RZ, RZ, RZ ;  /* 0x000000ffff067224 */ /* 0x000fe400078e00ff */
[----:B--2---:R-:W-:-:S04]  /*c860*/  FMUL.FTZ R0, R3, R0 ;  /* 0x0000000003007220 */ /* 0x004fc80000410000 */
[----:B------:R-:W-:Y:S01]  /*c870*/  FMUL.FTZ R2, R0, UR4 ;  /* 0x0000000400027c20 */ /* 0x000fe20008410000 */
[----:B------:R-:W-:Y:S06]  /*c880*/  @!P4 BRA `(.L_x_429) ;  /* 0x000000000078c947 */ /* 0x000fec0003800000 */
[----:B------:R-:W2:Y:S01]  /*c890*/  LDL R14, [R1+0x7c] ;  /* 0x00007c00010e7983 */ /* 0x000ea20000100800 */
[----:B------:R-:W-:Y:S01]  /*c8a0*/  ULDC UR4, c[0x0][0x9f0] ;  /* 0x00027c0000047ab9 */ /* 0x000fe20000000800 */
[----:B--2---:R-:W-:-:S04]  /*c8b0*/  ISETP.NE.AND P0, PT, R14, RZ, PT ;  /* 0x000000ff0e00720c */ /* 0x004fc80003f05270 */
        /* <DEDUP_REMOVED lines=9> */
[----:B0-----:R-:W-:Y:S01]  /*c950*/  VIADD R4, R3, 0xffffffe ;  /* 0x0ffffffe03047836 */ /* 0x001fe20000000000 */
[----:B------:R-:W-:-:S05]  /*c960*/  IADD3 R3, RZ, -R10, RZ ;  /* 0x8000000aff037210 */ /* 0x000fca0007ffe0ff */
        /* <DEDUP_REMOVED lines=14> */
[----:B------:R-:W-:-:S05]  /*ca50*/  @!P1 LOP3.LUT R5, RZ, R9, RZ, 0x33, !PT ;  /* 0x00000009ff059212 */ /* 0x000fca00078e33ff */
[----:B------:R-:W-:-:S07]  /*ca60*/  IMAD.MOV.U32 R6, RZ, RZ, R5 ;  /* 0x000000ffff067224 */ /* 0x000fce00078e0005 */
.L_x_429:
[----:B------:R-:W-:Y:S05]  /*ca70*/  BSYNC B0 ;  /* 0x0000000000007941 */ /* 0x000fea0003800000 */
.L_x_428:
[----:B------:R-:W2:Y:S01]  /*ca80*/  LDL R0, [R1+0x94] ;  /* 0x0000940001007983 */ /* 0x000ea20000100800 */
[----:B------:R-:W-:Y:S02]  /*ca90*/  PLOP3.LUT P0, PT, PT, PT, PT, 0x80, 0x0 ;  /* 0x000000000000781c */ /* 0x000fe40003f0f070 */
[----:B------:R-:W-:Y:S02]  /*caa0*/  CS2R R4, SRZ ;  /* 0x0000000000047805 */ /* 0x000fe4000001ff00 */
[----:B------:R-:W-:Y:S01]  /*cab0*/  CS2R R88, SRZ ;  /* 0x0000000000587805 */ /* 0x000fe2000001ff00 */
[----:B------:R-:W-:Y:S01]  /*cac0*/  IMAD.MOV.U32 R3, RZ, RZ, RZ ;  /* 0x000000ffff037224 */ /* 0x000fe200078e00ff */
[----:B------:R-:W-:Y:S02]  /*cad0*/  CS2R R38, SRZ ;  /* 0x0000000000267805 */ /* 0x000fe4000001ff00 */
[----:B------:R-:W-:Y:S01]  /*cae0*/  MOV R105, RZ ;  /* 0x000000ff00697202 */ /* 0x000fe20000000f00 */
[----:B------:R-:W-:Y:S01]  /*caf0*/  IMAD.MOV.U32 R90, RZ, RZ, RZ ;  /* 0x000000ffff5a7224 */ /* 0x000fe200078e00ff */
[----:B------:R-:W-:Y:S01]  /*cb00*/  CS2R R44, SRZ ;  /* 0x00000000002c7805 */ /* 0x000fe2000001ff00 */
[----:B------:R-:W-:Y:S01]  /*cb10*/  IMAD.MOV.U32 R72, RZ, RZ, RZ ;  /* 0x000000ffff487224 */ /* 0x000fe200078e00ff */
        /* <DEDUP_REMOVED lines=9> */
[----:B------:R-:W-:Y:S02]  /*cbb0*/  CS2R R56, SRZ ;  /* 0x0000000000387805 */ /* 0x000fe4000001ff00 */
[----:B------:R-:W-:Y:S01]  /*cbc0*/  CS2R R40, SRZ ;  /* 0x0000000000287805 */ /* 0x000fe2000001ff00 */
[----:B------:R-:W-:Y:S01]  /*cbd0*/  IMAD.MOV.U32 R46, RZ, RZ, RZ ;  /* 0x000000ffff2e7224 */ /* 0x000fe200078e00ff */
[----:B------:R-:W-:Y:S01]  /*cbe0*/  MOV R42, RZ ;  /* 0x000000ff002a7202 */ /* 0x000fe20000000f00 */
[----:B------:R-:W-:Y:S01]  /*cbf0*/  IMAD.MOV.U32 R111, RZ, RZ, RZ ;  /* 0x000000ffff6f7224 */ /* 0x000fe200078e00ff */
[----:B------:R-:W-:Y:S01]  /*cc00*/  CS2R R24, SRZ ;  /* 0x0000000000187805 */ /* 0x000fe2000001ff00 */
[----:B------:R-:W-:Y:S01]  /*cc10*/  IMAD.MOV.U32 R55, RZ, RZ, RZ ;  /* 0x000000ffff377224 */ /* 0x000fe200078e00ff */
        /* <DEDUP_REMOVED lines=9> */
[----:B------:R-:W-:Y:S01]  /*ccb0*/  CS2R R32, SRZ ;  /* 0x0000000000207805 */ /* 0x000fe2000001ff00 */
[----:B------:R-:W-:Y:S01]  /*ccc0*/  IMAD.MOV.U32 R109, RZ, RZ, RZ ;  /* 0x000000ffff6d7224 */ /* 0x000fe200078e00ff */
[----:B------:R-:W-:Y:S01]  /*ccd0*/  CS2R R30, SRZ ;  /* 0x00000000001e7805 */ /* 0x000fe2000001ff00 */
[----:B------:R-:W-:Y:S01]  /*cce0*/  IMAD.MOV.U32 R28, RZ, RZ, RZ ;  /* 0x000000ffff1c7224 */ /* 0x000fe200078e00ff */
[----:B------:R-:W-:Y:S01]  /*ccf0*/  MOV R149, RZ ;  /* 0x000000ff00957202 */ /* 0x000fe20000000f00 */
[----:B------:R-:W-:Y:S02]  /*cd00*/  IMAD.MOV.U32 R97, RZ, RZ, RZ ;  /* 0x000000ffff617224 */ /* 0x000fe400078e00ff */
[----:B------:R-:W-:Y:S02]  /*cd10*/  IMAD.MOV.U32 R9, RZ, RZ, RZ ;  /* 0x000000ffff097224 */ /* 0x000fe400078e00ff */
[----:B------:R-:W-:-:S02]  /*cd20*/  IMAD.MOV.U32 R81, RZ, RZ, RZ ;  /* 0x000000ffff517224 */ /* 0x000fc400078e00ff */
[----:B------:R-:W-:Y:S02]  /*cd30*/  IMAD.MOV.U32 R34, RZ, RZ, RZ ;  /* 0x000000ffff227224 */ /* 0x000fe400078e00ff */
[----:B--2---:R-:W-:-:S05]  /*cd40*/  IMAD R0, R0, R6, RZ ;  /* 0x0000000600007224 */ /* 0x004fca00078e02ff */
[----:B------:R-:W-:Y:S01]  /*cd50*/  VIADDMNMX R137, R0, R6, R131, PT ;  /* 0x0000000600897246 */ /* 0x000fe20003800183 */
[----:B------:R0:W-:Y:S01]  /*cd60*/  STL [R1+0x40], R0 ;  /* 0x0000400001007387 */ /* 0x0001e20000100800 */
[----:B------:R-:W-:Y:S02]  /*cd70*/  IMAD.MOV.U32 R6, RZ, RZ, RZ ;  /* 0x000000ffff067224 */ /* 0x000fe400078e00ff */
[----:B------:R-:W-:Y:S01]  /*cd80*/  ISETP.GT.AND P1, PT, R137, R0, PT ;  /* 0x000000008900720c */ /* 0x000fe20003f24270 */
[----:B0-----:R-:W-:-:S12]  /*cd90*/  IMAD.MOV.U32 R0, RZ, RZ, RZ ;  /* 0x000000ffff007224 */ /* 0x001fd800078e00ff */
[----:B------:R-:W-:Y:S05]  /*cda0*/  @!P1 BRA `(.L_x_430) ;  /* 0x000000d400389947 */ /* 0x000fea0003800000 */
[----:B------:R-:W-:-:S03]  /*cdb0*/  UMOV UR4, 0xffffffff ;  /* 0xffffffff00047882 */ /* 0x000fc60000000000 */
[----:B------:R-:W-:Y:S05]  /*cdc0*/  BRA.DIV UR4, `(.L_x_431) ;  /* 0x0000018604a87947 */ /* 0x000fea000b800000 */
[----:B------:R-:W0:Y:S02]  /*cdd0*/  S2R R0, SR_TID.X ;  /* 0x0000000000007919 */ /* 0x000e240000002100 */
[----:B0-----:R-:W-:-:S05]  /*cde0*/  VIADD R3, R0, 0xffffff80 ;  /* 0xffffff8000037836 */ /* 0x001fca0000000000 */
[----:B------:R-:W-:-:S04]  /*cdf0*/  SHF.R.S32.HI R0, RZ, 0x1f, R3 ;  /* 0x0000001fff007819 */ /* 0x000fc80000011403 */
[----:B------:R-:W-:-:S04]  /*ce00*/  LEA.HI R0, R0, R3, RZ, 0x7 ;  /* 0x0000000300007211 */ /* 0x000fc800078f38ff */
[----:B------:R-:W-:-:S06]  /*ce10*/  SHF.R.S32.HI R0, RZ, 0x7, R0 ;  /* 0x00000007ff007819 */ /* 0x000fcc0000011400 */
[----:B------:R-:W0:Y:S04]  /*ce20*/  SHFL.IDX PT, R0, R0, RZ, 0x1f ;  /* 0x00001fff00007589 */ /* 0x000e2800000e0000 */
[----:B0-----:R1:W-:Y:S02]  /*ce30*/  STL [R1+0x44], R0 ;  /* 0x0000440001007387 */ /* 0x0013e40000100800 */
.L_x_649:
[----:B------:R-:W1:Y:S01]  /*ce40*/  LDL R3, [R1+0x44] ;  /* 0x0000440001037983 */ /* 0x000e620000100800 */
[----:B------:R-:W-:Y:S01]  /*ce50*/  VIADD R27, R16, 0x1c400 ;  /* 0x0001c400101b7836 */ /* 0x000fe20000000000 */
[----:B------:R-:W-:Y:S04]  /*ce60*/  BSSY B6, `(.L_x_432) ;  /* 0x0000019000067945 */ /* 0x000fe80003800000 */
[----:B------:R-:W-:Y:S02]  /*ce70*/  LOP3.LUT P0, RZ, R27, 0x9f, RZ, 0xc0, !PT ;  /* 0x0000009f1bff7812 */ /* 0x000fe4000780c0ff */
[----:B-1----:R-:W-:-:S04]  /*ce80*/  LEA.HI R0, R3, R3, RZ, 0x1 ;  /* 0x0000000303007211 */ /* 0x002fc800078f08ff */
[----:B------:R-:W-:-:S05]  /*ce90*/  LOP3.LUT R0, R0, 0x1e, RZ, 0xc0, !PT ;  /* 0x0000001e00007812 */ /* 0x000fca00078ec0ff */
[----:B------:R-:W-:-:S05]  /*cea0*/  IMAD.IADD R0, R3, 0x1, -R0 ;  /* 0x0000000103007824 */ /* 0x000fca00078e0a00 */
[----:B------:R-:W-:-:S04]  /*ceb0*/  LEA R0, R0, R27, 0xd ;  /* 0x0000001b00007211 */ /* 0x000fc800078e68ff */
[----:B------:R-:W-:-:S04]  /*cec0*/  SHF.R.U32.HI R0, RZ, 0x4, R0 ;  /* 0x00000004ff007819 */ /* 0x000fc80000011600 */
[----:B------:R-:W-:Y:S01]  /*ced0*/  LOP3.LUT R28, R0, 0x3fff, RZ, 0xc0, !PT ;  /* 0x00003fff001c7812 */ /* 0x000fe200078ec0ff */
[----:B------:R-:W-:Y:S06]  /*cee0*/  @!P0 BRA `(.L_x_433) ;  /* 0x0000000000408947 */ /* 0x000fec0003800000 */
[----:B------:R-:W-:Y:S01]  /*cef0*/  MOV R0, 0x0 ;  /* 0x0000000000007802 */ /* 0x000fe20000000f00 */
[----:B------:R-:W-:Y:S01]  /*cf00*/  ULDC.64 UR4, c[0x4][0x98] ;  /* 0x0100260000047ab9 */ /* 0x000fe20000000a00 */
[----:B------:R-:W-:Y:S01]  /*cf10*/  ULDC.64 UR6, c[0x4][0xa0] ;  /* 0x0100280000067ab9 */ /* 0x000fe20000000a00 */
[----:B------:R-:W-:Y:S01]  /*cf20*/  IMAD.U32 R4, RZ, RZ, UR4 ;  /* 0x00000004ff047e24 */ /* 0x000fe2000f8e00ff */
[----:B0-----:R0:W1:Y:S01]  /*cf30*/  LDC.64 R14, c[0x4][R0] ;  /* 0x01000000000e7b82 */ /* 0x0010620000000a00 */
[----:B------:R-:W-:Y:S01]  /*cf40*/  IMAD.U32 R5, RZ, RZ, UR5 ;  /* 0x00000005ff057e24 */ /* 0x000fe2000f8e00ff */
[----:B------:R-:W-:Y:S01]  /*cf50*/  ULDC.64 UR4, c[0x4][0x30] ;  /* 0x01000c0000047ab9 */ /* 0x000fe20000000a00 */
[----:B------:R-:W-:Y:S01]  /*cf60*/  IMAD.U32 R6, RZ, RZ, UR6 ;  /* 0x00000006ff067e24 */ /* 0x000fe2000f8e00ff */
[----:B------:R-:W-:Y:S01]  /*cf70*/  MOV R12, 0x1 ;  /* 0x00000001000c7802 */ /* 0x000fe20000000f00 */
[----:B------:R-:W-:Y:S02]  /*cf80*/  IMAD.U32 R7, RZ, RZ, UR7 ;  /* 0x00000007ff077e24 */ /* 0x000fe4000f8e00ff */
[----:B------:R-:W-:-:S02]  /*cf90*/  IMAD.U32 R10, RZ, RZ, UR4 ;  /* 0x00000004ff0a7e24 */ /* 0x000fc4000f8e00ff */
[----:B------:R-:W-:Y:S02]  /*cfa0*/  IMAD.U32 R11, RZ, RZ, UR5 ;  /* 0x00000005ff0b7e24 */ /* 0x000fe4000f8e00ff */
[----:B------:R-:W-:Y:S02]  /*cfb0*/  IMAD.MOV.U32 R8, RZ, RZ, 0x70 ;  /* 0x00000070ff087424 */ /* 0x000fe400078e00ff */
[----:B0-----:R-:W-:-:S07]  /*cfc0*/  IMAD.MOV.U32 R13, RZ, RZ, RZ ;  /* 0x000000ffff0d7224 */ /* 0x001fce00078e00ff */
[----:B------:R-:W-:-:S07]  /*cfd0*/  LEPC R20, `(.L_x_433) ;  /* 0x000000001014794e */ /* 0x000fce0000000000 */
[----:B-1---5:R-:W-:Y:S05]  /*cfe0*/  CALL.ABS.NOINC R14 ;  /* 0x000000000e007343 */ /* 0x022fea0003c00000 */
.L_x_433:
[----:B------:R-:W-:Y:S05]  /*cff0*/  BSYNC B6 ;  /* 0x0000000000067941 */ /* 0x000fea0003800000 */
.L_x_432:
[----:B------:R-:W-:Y:S02]  /*d000*/  ULDC UR4, c[0x0][0x3f4] ;  /* 0x0000fd0000047ab9 */ /* 0x000fe40000000800 */
[----:B------:R-:W-:-:S13]  /*d010*/  ISETP.LT.AND P0, PT, RZ, UR4, PT ;  /* 0x00000004ff007c0c */ /* 0x000fda000bf01270 */
[----:B------:R-:W-:Y:S05]  /*d020*/  @P0 BRA `(.L_x_434) ;  /* 0x0000000000400947 */ /* 0x000fea0003800000 */
[----:B------:R-:W2:Y:S02]  /*d030*/  LDL R20, [R1+0x88] ;  /* 0x0000880001147983 */ /* 0x000ea40000100800 */
[----:B--2---:R-:W-:-:S04]  /*d040*/  LEA.HI R0, R20, R20, RZ, 0x1 ;  /* 0x0000001414007211 */ /* 0x004fc800078f08ff */
[----:B------:R-:W-:-:S05]  /*d050*/  LOP3.LUT R0, R0, 0xfffffffe, RZ, 0xc0, !PT ;  /* 0xfffffffe00007812 */ /* 0x000fca00078ec0ff */
[----:B------:R-:W-:-:S05]  /*d060*/  IMAD.IADD R0, R20, 0x1, -R0 ;  /* 0x0000000114007824 */ /* 0x000fca00078e0a00 */
[----:B------:R-:W-:-:S04]  /*d070*/  SHF.L.U32 R3, R0, 0x1f, RZ ;  /* 0x0000001f00037819 */ /* 0x000fc800000006ff */
[----:B------:R1:W2:Y:S03]  /*d080*/  SYNCS.PHASECHK.TRANS64.TRYWAIT P0, [R16+URZ+0x2e800], R3 ;  /* 0x02e80003100075a7 */ /* 0x0002a6000800017f */
[----:B--2---:R-:W-:Y:S05]  /*d090*/  @!P0 NANOSLEEP.SYNCS 0x989680 ;  /* 0x009896800000895d */ /* 0x004fea0003900000 */
[----:B------:R-:W2:Y:S01]  /*d0a0*/  @!P0 SYNCS.PHASECHK.TRANS64 P0, [R16+URZ+0x2e800], R3 ;  /* 0x02e80003100085a7 */ /* 0x000ea2000800007f */
[----:B------:R-:W-:Y:S04]  /*d0b0*/  BSSY B0, `(.L_x_435) ;  /* 0x0000006000007945 */ /* 0x000fe80003800000 */
[----:B--2---:R-:W-:Y:S05]  /*d0c0*/  @P0 BRA `(.L_x_436) ;  /* 0x0000000000100947 */ /* 0x004fea0003800000 */
.L_x_437:
[----:B--2---:R2:W3:Y:S02]  /*d0d0*/  SYNCS.PHASECHK.TRANS64.TRYWAIT P0, [R16+URZ+0x2e800], R3 ;  /* 0x02e80003100075a7 */ /* 0x0044e4000800017f */
[----:B---3--:R-:W-:Y:S05]  /*d0e0*/  @!P0 NANOSLEEP.SYNCS 0x989680 ;  /* 0x009896800000895d */ /* 0x008fea0003900000 */
[----:B------:R-:W3:Y:S02]  /*d0f0*/  @!P0 SYNCS.PHASECHK.TRANS64 P0, [R16+URZ+0x2e800], R3 ;  /* 0x02e80003100085a7 */ /* 0x000ee4000800007f */
[----:B---3--:R-:W-:Y:S05]  /*d100*/  @!P0 BRA `(.L_x_437) ;  /* 0xfffffffc00f08947 */ /* 0x008fea000383ffff */
.L_x_436:
[----:B------:R-:W-:Y:S05]  /*d110*/  BSYNC B0 ;  /* 0x0000000000007941 */ /* 0x000fea0003800000 */
.L_x_435:
[----:B------:R-:W-:Y:S05]  /*d120*/  BRA `(.L_x_438) ;  /* 0x00000040003c7947 */ /* 0x000fea0003800000 */
.L_x_434:
[----:B------:R-:W1:Y:S01]  /*d130*/  LDC.64 R24, c[0x0][0x3e8] ;  /* 0x0000fa00ff187b82 */ /* 0x000e620000000a00 */
[----:B------:R-:W-:Y:S01]  /*d140*/  LOP3.LUT P0, RZ, R27, 0x3ff, RZ, 0xc0, !PT ;  /* 0x000003ff1bff7812 */ /* 0x000fe2000780c0ff */
[----:B------:R-:W-:Y:S01]  /*d150*/  ULDC.64 UR4, c[0x0][0x3f8] ;  /* 0x0000fe0000047ab9 */ /* 0x000fe20000000a00 */
[----:B-----5:R-:W-:Y:S01]  /*d160*/  SHF.R.S32.HI R0, RZ, 0x1f, R122 ;  /* 0x0000001fff007819 */ /* 0x020fe2000001147a */
[----:B------:R-:W-:Y:S01]  /*d170*/  ULDC.64 UR6, c[0x0][0x408] ;  /* 0x0001020000067ab9 */ /* 0x000fe20000000a00 */
[----:B------:R-:W-:Y:S03]  /*d180*/  BSSY B6, `(.L_x_439) ;  /* 0x000001b000067945 */ /* 0x000fe60003800000 */
[----:B------:R-:W2:Y:S01]  /*d190*/  LDC.64 R4, c[0x0][0x400] ;  /* 0x00010000ff047b82 */ /* 0x000ea20000000a00 */
[C---:B------:R-:W-:Y:S02]  /*d1a0*/  IMAD R3, R0.reuse, UR4, RZ ;  /* 0x0000000400037c24 */ /* 0x040fe4000f8e02ff */
[----:B------:R-:W-:-:S02]  /*d1b0*/  IMAD R7, R0, UR6, RZ ;  /* 0x0000000600077c24 */ /* 0x000fc4000f8e02ff */
[C---:B------:R-:W-:Y:S02]  /*d1c0*/  IMAD R3, R122.reuse, UR5, R3 ;  /* 0x000000057a037c24 */ /* 0x040fe4000f8e0203 */
[C---:B------:R-:W-:Y:S02]  /*d1d0*/  IMAD R7, R122.reuse, UR7, R7 ;  /* 0x000000077a077c24 */ /* 0x040fe4000f8e0207 */
[----:B-1----:R-:W-:-:S04]  /*d1e0*/  IMAD.WIDE.U32 R24, R122, UR4, R24 ;  /* 0x000000047a187c25 */ /* 0x002fc8000f8e0018 */
[----:B------:R-:W-:Y:S02]  /*d1f0*/  IMAD.IADD R26, R3, 0x1, R25 ;  /* 0x00000001031a7824 */ /* 0x000fe400078e0219 */
[----:B--2---:R-:W-:-:S04]  /*d200*/  IMAD.WIDE.U32 R122, R122, UR6, R4 ;  /* 0x000000067a7a7c25 */ /* 0x004fc8000f8e0004 */
[----:B------:R-:W-:Y:S01]  /*d210*/  IMAD.IADD R27, R7, 0x1, R123 ;  /* 0x00000001071b7824 */ /* 0x000fe200078e027b */
        /* <DEDUP_REMOVED lines=16> */
[----:B-1----:R-:W-:Y:S05]  /*d320*/  CALL.ABS.NOINC R14 ;  /* 0x000000000e007343 */ /* 0x002fea0003c00000 */
.L_x_440:
[----:B------:R-:W-:Y:S05]  /*d330*/  BSYNC B6 ;  /* 0x0000000000067941 */ /* 0x000fea0003800000 */
.L_x_439:
[----:B------:R-:W-:Y:S01]  /*d340*/  ULDC.U8 UR4, c[0x0][0x410] ;  /* 0x0001040000047ab9 */ /* 0x000fe20000000000 */
[----:B------:R-:W-:Y:S01]  /*d350*/  BSSY B0, `(.L_x_441) ;  /* 0x00003e4000007945 */ /* 0x000fe20003800000 */
[----:B------:R-:W-:Y:S01]  /*d360*/  ISETP.NE.AND P0, PT, RZ, UR4, PT ;  /* 0x00000004ff007c0c */ /* 0x000fe2000bf05270 */
[----:B------:R-:W-:-:S12]  /*d370*/  IMAD R0, R121, 0x80, R228 ;  /* 0x0000008079007824 */ /* 0x000fd800078e02e4 */
[----:B------:R-:W-:Y:S05]  /*d380*/  @!P0 BRA `(.L_x_442) ;  /* 0x0000001c00d48947 */ /* 0x000fea0003800000 */
[----:B------:R-:W-:-:S03]  /*d390*/  UMOV UR4, 0xffffffff ;  /* 0xffffffff00047882 */ /* 0x000fc60000000000 */
[----:B------:R-:W-:Y:S05]  /*d3a0*/  BRA.DIV UR4, `(.L_x_443) ;  /* 0x0000018204707947 */ /* 0x000fea000b800000 */
[----:B------:R1:W2:Y:S04]  /*d3b0*/  SHFL.IDX PT, R5, R24, RZ, 0x1c1f ;  /* 0x001c1fff18057589 */ /* 0x0002a800000e0000 */
[----:B0-----:R1:W0:Y:S04]  /*d3c0*/  SHFL.IDX PT, R14, R122, RZ, 0x1c1f ;  /* 0x001c1fff7a0e7589 */ /* 0x00122800000e0000 */
[----:B------:R1:W3:Y:S04]  /*d3d0*/  SHFL.IDX PT, R3, R26, RZ, 0x1c1f ;  /* 0x001c1fff1a037589 */ /* 0x0002e800000e0000 */
[----:B------:R1:W4:Y:S02]  /*d3e0*/  SHFL.IDX PT, R7, R27, RZ, 0x1c1f ;  /* 0x001c1fff1b077589 */ /* 0x00032400000e0000 */
.L_x_655:
[----:B------:R-:W5:Y:S01]  /*d3f0*/  LDL R10, [R1+0x88] ;  /* 0x00008800010a7983 */ /* 0x000f620000100800 */
[C---:B------:R-:W-:Y:S01]  /*d400*/  IMAD.SHL.U32 R4, R229.reuse, 0x80, RZ ;  /* 0x00000080e5047824 */ /* 0x040fe200078e00ff */
[----:B------:R-:W-:Y:S01]  /*d410*/  ULDC UR4, c[0x0][0x448] ;  /* 0x0001120000047ab9 */ /* 0x000fe20000000800 */
[----:B------:R-:W-:Y:S01]  /*d420*/  BSSY B1, `(.L_x_444) ;  /* 0x000002f000017945 */ /* 0x000fe20003800000 */
[----:B------:R-:W2:Y:S01]  /*d430*/  S2R R8, SR_TID.X ;  /* 0x0000000000087919 */ /* 0x000ea20000002100 */
[----:B------:R-:W-:Y:S01]  /*d440*/  IMAD R32, R136, UR4, RZ ;  /* 0x0000000488207c24 */ /* 0x000fe2000f8e02ff */
[----:B------:R-:W-:Y:S02]  /*d450*/  LOP3.LUT R9, R4, 0x380, RZ, 0xc0, !PT ;  /* 0x0000038004097812 */ /* 0x000fe400078ec0ff */
[----:B------:R-:W-:Y:S02]  /*d460*/  CS2R R20, SRZ ;  /* 0x0000000000147805 */ /* 0x000fe4000001ff00 */
[----:B------:R-:W-:-:S02]  /*d470*/  LOP3.LUT P0, RZ, R229, 0x4, RZ, 0xc0, !PT ;  /* 0x00000004e5ff7812 */ /* 0x000fc4000780c0ff */
[----:B-1----:R-:W-:Y:S02]  /*d480*/  CS2R R26, SRZ ;  /* 0x00000000001a7805 */ /* 0x002fe4000001ff00 */
[----:B------:R-:W-:Y:S01]  /*d490*/  ISETP.GE.AND P1, PT, R0, R32, PT ;  /* 0x000000200000720c */ /* 0x000fe20003f26270 */
[----:B------:R-:W-:Y:S01]  /*d4a0*/  IMAD R32, R121, -0x80, R32 ;  /* 0xffffff8079207824 */ /* 0x000fe200078e0220 */
[----:B------:R-:W-:Y:S02]  /*d4b0*/  LOP3.LUT R6, R9, 0x30, R18, 0xf8, !PT ;  /* 0x0000003009067812 */ /* 0x000fe400078ef812 */
[----:B------:R-:W-:Y:S02]  /*d4c0*/  CS2R R24, SRZ ;  /* 0x0000000000187805 */ /* 0x000fe4000001ff00 */
[----:B------:R-:W-:-:S04]  /*d4d0*/  SHF.R.U32.HI R9, RZ, 0x3, R9 ;  /* 0x00000003ff097819 */ /* 0x000fc80000011609 */
[----:B------:R-:W-:Y:S02]  /*d4e0*/  LOP3.LUT R9, R6, R9, RZ, 0x3c, !PT ;  /* 0x0000000906097212 */ /* 0x000fe400078e3cff */
[----:B--2---:R-:W-:-:S04]  /*d4f0*/  IADD3 R11, R8, -0x80, RZ ;  /* 0xffffff80080b7810 */ /* 0x004fc80007ffe0ff */
[----:B------:R-:W-:-:S04]  /*d500*/  SHF.R.S32.HI R8, RZ, 0x1f, R11 ;  /* 0x0000001fff087819 */ /* 0x000fc8000001140b */
[----:B------:R-:W-:-:S05]  /*d510*/  LEA.HI R8, R8, R11, RZ, 0x5 ;  /* 0x0000000b08087211 */ /* 0x000fca00078f28ff */
[----:B------:R-:W-:-:S05]  /*d520*/  IMAD.SHL.U32 R8, R8, 0x20, RZ ;  /* 0x0000002008087824 */ /* 0x000fca00078e00ff */
[----:B------:R-:W-:Y:S02]  /*d530*/  LOP3.LUT R8, R8, 0xfffffc00, RZ, 0xc0, !PT ;  /* 0xfffffc0008087812 */ /* 0x000fe400078ec0ff */
[----:B-----5:R-:W-:-:S04]  /*d540*/  LEA.HI R4, R10, R10, RZ, 0x1 ;  /* 0x0000000a0a047211 */ /* 0x020fc800078f08ff */
[----:B------:R-:W-:-:S05]  /*d550*/  LOP3.LUT R4, R4, 0xfffffffe, RZ, 0xc0, !PT ;  /* 0xfffffffe04047812 */ /* 0x000fca00078ec0ff */
[----:B------:R-:W-:Y:S01]  /*d560*/  IMAD.IADD R4, R10, 0x1, -R4 ;  /* 0x000000010a047824 */ /* 0x000fe200078e0a04 */
[----:B------:R-:W-:Y:S02]  /*d570*/  IADD3 R10, R16, R9, R8 ;  /* 0x00000009100a7210 */ /* 0x000fe40007ffe008 */
[----:B------:R-:W-:Y:S02]  /*d580*/  CS2R R8, SRZ ;  /* 0x0000000000087805 */ /* 0x000fe4000001ff00 */
[----:B------:R-:W-:Y:S01]  /*d590*/  SHF.L.U32 R39, R4, 0x1f, RZ ;  /* 0x0000001f04277819 */ /* 0x000fe200000006ff */
[C---:B------:R-:W-:Y:S02]  /*d5a0*/  VIADD R11, R10.reuse, 0x1c400 ;  /* 0x0001c4000a0b7836 */ /* 0x040fe40000000000 */
[----:B------:R-:W-:Y:S01]  /*d5b0*/  VIADD R0, R10, 0x1c440 ;  /* 0x0001c4400a007836 */ /* 0x000fe20000000000 */
[----:B------:R-:W-:Y:S06]  /*d5c0*/  @P1 BRA `(.L_x_445) ;  /* 0x0000000000501947 */ /* 0x000fec0003800000 */
[----:B------:R-:W-:Y:S01]  /*d5d0*/  ULDC UR4, c[0x0][0x3f4] ;  /* 0x0000fd0000047ab9 */ /* 0x000fe20000000800 */
[----:B------:R-:W-:Y:S02]  /*d5e0*/  SHF.R.S32.HI R6, RZ, 0x1f, R230 ;  /* 0x0000001fff067819 */ /* 0x000fe400000114e6 */
[----:B------:R-:W-:Y:S02]  /*d5f0*/  CS2R R24, SRZ ;  /* 0x0000000000187805 */ /* 0x000fe4000001ff00 */
[----:B------:R-:W-:Y:S02]  /*d600*/  ISETP.GE.AND P2, PT, R230, UR4, PT ;  /* 0x00000004e6007c0c */ /* 0x000fe4000bf46270 */
[----:B------:R-:W-:Y:S02]  /*d610*/  ISETP.GE.AND P1, PT, R22, UR4, PT ;  /* 0x0000000416007c0c */ /* 0x000fe4000bf26270 */
[----:B------:R-:W-:-:S09]  /*d620*/  CS2R R8, SRZ ;  /* 0x0000000000087805 */ /* 0x000fd2000001ff00 */
[C---:B------:R-:W-:Y:S02]  /*d630*/  @!P2 IADD3 R12, P3, R230.reuse, R5, RZ ;  /* 0x00000005e60ca210 */ /* 0x040fe40007f7e0ff */
[----:B0-----:R-:W-:-:S03]  /*d640*/  @!P2 IADD3 R30, P5, R230, R14, RZ ;  /* 0x0000000ee61ea210 */ /* 0x001fc60007fbe0ff */
[--C-:B---3--:R-:W-:Y:S01]  /*d650*/  @!P2 IMAD.X R13, R3, 0x1, R6.reuse, P3 ;  /* 0x00000001030da824 */ /* 0x108fe200018e0606 */
[C---:B------:R-:W-:Y:S02]  /*d660*/  @!P1 IADD3 R4, P3, R22.reuse, R5, RZ ;  /* 0x0000000516049210 */ /* 0x040fe40007f7e0ff */
[----:B------:R-:W-:Y:S02]  /*d670*/  @!P1 IADD3 R14, P4, R22, R14, RZ ;  /* 0x0000000e160e9210 */ /* 0x000fe40007f9e0ff */
[----:B------:R-:W-:Y:S02]  /*d680*/  CS2R R26, SRZ ;  /* 0x00000000001a7805 */ /* 0x000fe4000001ff00 */
[----:B------:R-:W-:Y:S01]  /*d690*/  CS2R R20, SRZ ;  /* 0x0000000000147805 */ /* 0x000fe2000001ff00 */
[C---:B----4-:R-:W-:Y:S01]  /*d6a0*/  @!P2 IMAD.X R31, R7.reuse, 0x1, R6, P5 ;  /* 0x00000001071fa824 */ /* 0x050fe200028e0606 */
[----:B------:R-:W-:Y:S01]  /*d6b0*/  @!P1 IADD3.X R15, R7, R23, RZ, P4, !PT ;  /* 0x00000017070f9210 */ /* 0x000fe200027fe4ff */
[----:B------:R-:W-:Y:S01]  /*d6c0*/  @!P1 IMAD.X R5, R3, 0x1, R23, P3 ;  /* 0x0000000103059824 */ /* 0x000fe200018e0617 */
[----:B------:R1:W5:Y:S04]  /*d6d0*/  @!P2 LD.E.64 R24, desc[UR60][R12.64] ;  /* 0x0000003c0c18a980 */ /* 0x000368000c101b00 */
[----:B------:R1:W5:Y:S04]  /*d6e0*/  @!P2 LD.E.64 R8, desc[UR60][R30.64] ;  /* 0x0000003c1e08a980 */ /* 0x000368000c101b00 */
[----:B------:R1:W5:Y:S04]  /*d6f0*/  @!P1 LD.E.64 R26, desc[UR60][R4.64] ;  /* 0x0000003c041a9980 */ /* 0x000368000c101b00 */
[----:B------:R1:W5:Y:S02]  /*d700*/  @!P1 LD.E.64 R20, desc[UR60][R14.64] ;  /* 0x0000003c0e149980 */ /* 0x000364000c101b00 */
.L_x_445:
[----:B------:R-:W-:Y:S05]  /*d710*/  BSYNC B1 ;  /* 0x0000000000017941 */ /* 0x000fea0003800000 */
.L_x_444:
[----:B------:R-:W-:Y:S01]  /*d720*/  @P0 VIADD R0, R11, 0xffffffc0 ;  /* 0xffffffc00b000836 */ /* 0x000fe20000000000 */
[----:B------:R-:W2:Y:S01]  /*d730*/  SYNCS.PHASECHK.TRANS64.TRYWAIT P0, [R16+URZ+0x2e800], R39 ;  /* 0x02e80027100075a7 */ /* 0x000ea2000800017f */
[----:B-1---5:R-:W-:Y:S01]  /*d740*/  SHF.R.U32.HI R12, RZ, 0x8, R27 ;  /* 0x00000008ff0c7819 */ /* 0x022fe2000001161b */
[----:B------:R-:W-:Y:S01]  /*d750*/  BSSY B1, `(.L_x_446) ;  /* 0x000002e000017945 */ /* 0x000fe20003800000 */
[----:B---3--:R-:W-:Y:S02]  /*d760*/  SHF.R.U32.HI R3, RZ, 0x8, R26 ;  /* 0x00000008ff037819 */ /* 0x008fe4000001161a */
[----:B----4-:R-:W-:Y:S02]  /*d770*/  LOP3.LUT R7, R27, 0xff, RZ, 0xc0, !PT ;  /* 0x000000ff1b077812 */ /* 0x010fe400078ec0ff */
[----:B------:R-:W-:Y:S02]  /*d780*/  SHF.R.U32.HI R4, RZ, 0x8, R24 ;  /* 0x00000008ff047819 */ /* 0x000fe40000011618 */
[----:B------:R-:W-:-:S02]  /*d790*/  LOP3.LUT R12, R12, 0xff, RZ, 0xc0, !PT ;  /* 0x000000ff0c0c7812 */ /* 0x000fc400078ec0ff */
[----:B------:R-:W-:Y:S02]  /*d7a0*/  LOP3.LUT R5, R26, 0xff, RZ, 0xc0, !PT ;  /* 0x000000ff1a057812 */ /* 0x000fe400078ec0ff */
[----:B------:R-:W-:Y:S02]  /*d7b0*/  LOP3.LUT R11, R24, 0xff, RZ, 0xc0, !PT ;  /* 0x000000ff180b7812 */ /* 0x000fe400078ec0ff */
[----:B------:R-:W-:Y:S02]  /*d7c0*/  LOP3.LUT R6, R3, 0xff, RZ, 0xc0, !PT ;  /* 0x000000ff03067812 */ /* 0x000fe400078ec0ff */
[----:B------:R-:W-:Y:S02]  /*d7d0*/  LOP3.LUT R4, R4, 0xff, RZ, 0xc0, !PT ;  /* 0x000000ff04047812 */ /* 0x000fe400078ec0ff */
[----:B------:R-:W-:Y:S02]  /*d7e0*/  PRMT R7, R12, 0x7604, R7 ;  /* 0x000076040c077816 */ /* 0x000fe40000000007 */
[----:B------:R-:W-:-:S02]  /*d7f0*/  SHF.R.U32.HI R3, RZ, 0x8, R20 ;  /* 0x00000008ff037819 */ /* 0x000fc40000011614 */
[----:B------:R-:W-:Y:S02]  /*d800*/  SHF.R.U32.HI R12, RZ, 0x8, R21 ;  /* 0x00000008ff0c7819 */ /* 0x000fe40000011615 */
[----:B------:R-:W-:Y:S02]  /*d810*/  PRMT R5, R6, 0x7604, R5 ;  /* 0x0000760406057816 */ /* 0x000fe40000000005 */
[----:B------:R-:W-:Y:S02]  /*d820*/  PRMT R15, R4, 0x7604, R11 ;  /* 0x00007604040f7816 */ /* 0x000fe4000000000b */
[----:B------:R-:W-:Y:S02]  /*d830*/  LOP3.LUT R6, R20, 0xff, RZ, 0xc0, !PT ;  /* 0x000000ff14067812 */ /* 0x000fe400078ec0ff */
[----:B------:R-:W-:Y:S02]  /*d840*/  LOP3.LUT R11, R21, 0xff, RZ, 0xc0, !PT ;  /* 0x000000ff150b7812 */ /* 0x000fe400078ec0ff */
[----:B------:R-:W-:-:S02]  /*d850*/  SHF.R.U32.HI R4, RZ, 0x8, R8 ;  /* 0x00000008ff047819 */ /* 0x000fc40000011608 */
[----:B------:R-:W-:Y:S02]  /*d860*/  LOP3.LUT R3, R3, 0xff, RZ, 0xc0, !PT ;  /* 0x000000ff03037812 */ /* 0x000fe400078ec0ff */
[----:B------:R-:W-:Y:S02]  /*d870*/  LOP3.LUT R12, R12, 0xff, RZ, 0xc0, !PT ;  /* 0x000000ff0c0c7812 */ /* 0x000fe400078ec0ff */
[----:B0-----:R-:W-:Y:S02]  /*d880*/  SHF.R.U32.HI R14, RZ, 0x8, R25 ;  /* 0x00000008ff0e7819 */ /* 0x001fe40000011619 */
[----:B------:R-:W-:Y:S02]  /*d890*/  SHF.R.U32.HI R33, RZ, 0x8, R9 ;  /* 0x00000008ff217819 */ /* 0x000fe40000011609 */
[----:B------:R-:W-:Y:S02]  /*d8a0*/  LOP3.LUT R29, R4, 0xff, RZ, 0xc0, !PT ;  /* 0x000000ff041d7812 */ /* 0x000fe400078ec0ff */
[----:B------:R-:W-:-:S02]  /*d8b0*/  PRMT R31, R3, 0x7604, R6 ;  /* 0x00007604031f7816 */ /* 0x000fc40000000006 */
[----:B------:R-:W-:Y:S02]  /*d8c0*/  PRMT R11, R12, 0x7604, R11 ;  /* 0x000076040c0b7816 */ /* 0x000fe4000000000b */
[----:B------:R-:W-:Y:S02]  /*d8d0*/  LOP3.LUT R13, R25, 0xff, RZ, 0xc0, !PT ;  /* 0x000000ff190d7812 */ /* 0x000fe400078ec0ff */
[----:B------:R-:W-:Y:S02]  /*d8e0*/  LOP3.LUT R14, R14, 0xff, RZ, 0xc0, !PT ;  /* 0x000000ff0e0e7812 */ /* 0x000fe400078ec0ff */
[----:B------:R-:W-:Y:S02]  /*d8f0*/  SHF.R.U32.HI R4, RZ, 0x10, R27 ;  /* 0x00000010ff047819 */ /* 0x000fe4000001161b */
[----:B------:R-:W-:Y:S02]  /*d900*/  SHF.R.U32.HI R6, RZ, 0x10, R25 ;  /* 0x00000010ff067819 */ /* 0x000fe40000011619 */
[----:B------:R-:W-:Y:S01]  /*d910*/  SHF.R.U32.HI R12, RZ, 0x10, R21 ;  /* 0x00000010ff0c7819 */ /* 0x000fe20000011615 */
[----:B------:R-:W-:Y:S01]  /*d920*/  IMAD.U32 R4, R4, 0x10000, RZ ;  /* 0x0001000004047824 */ /* 0x000fe200078e00ff */
[----:B------:R-:W-:Y:S01]  /*d930*/  SHF.R.U32.HI R3, RZ, 0x10, R9 ;  /* 0x00000010ff037819 */ /* 0x000fe20000011609 */
[----:B------:R-:W-:Y:S01]  /*d940*/  IMAD.U32 R6, R6, 0x10000, RZ ;  /* 0x0001000006067824 */ /* 0x000fe200078e00ff */
[----:B------:R-:W-:Y:S01]  /*d950*/  LOP3.LUT R30, R9, 0xff, RZ, 0xc0, !PT ;  /* 0x000000ff091e7812 */ /* 0x000fe200078ec0ff */
[----:B------:R-:W-:Y:S01]  /*d960*/  IMAD.U32 R12, R12, 0x10000, RZ ;  /* 0x000100000c0c7824 */ /* 0x000fe200078e00ff */
[----:B------:R-:W-:Y:S01]  /*d970*/  LOP3.LUT R33, R33, 0xff, RZ, 0xc0, !PT ;  /* 0x000000ff21217812 */ /* 0x000fe200078ec0ff */
[----:B------:R-:W-:Y:S01]  /*d980*/  IMAD.U32 R3, R3, 0x10000, RZ ;  /* 0x0001000003037824 */ /* 0x000fe200078e00ff */
[----:B------:R-:W-:-:S02]  /*d990*/  PRMT R13, R14, 0x7604, R13 ;  /* 0x000076040e0d7816 */ /* 0x000fc4000000000d */
[----:B------:R-:W-:Y:S02]  /*d9a0*/  LOP3.LUT R14, R8, 0xff, RZ, 0xc0, !PT ;  /* 0x000000ff080e7812 */ /* 0x000fe400078ec0ff */
[----:B------:R-:W-:Y:S02]  /*d9b0*/  PRMT R30, R33, 0x7604, R30 ;  /* 0x00007604211e7816 */ /* 0x000fe4000000001e */
[----:B------:R-:W-:Y:S02]  /*d9c0*/  PRMT R35, R29, 0x7604, R14 ;  /* 0x000076041d237816 */ /* 0x000fe4000000000e */
[----:B------:R-:W-:Y:S02]  /*d9d0*/  LOP3.LUT R7, R7, 0xff0000, R4, 0xf8, !PT ;  /* 0x00ff000007077812 */ /* 0x000fe400078ef804 */
[----:B------:R-:W-:Y:S02]  /*d9e0*/  LOP3.LUT R29, R13, 0xff0000, R6, 0xf8, !PT ;  /* 0x00ff00000d1d7812 */ /* 0x000fe400078ef806 */
[----:B------:R-:W-:-:S02]  /*d9f0*/  LOP3.LUT R33, R11, 0xff0000, R12, 0xf8, !PT ;  /* 0x00ff00000b217812 */ /* 0x000fc400078ef80c */
[----:B------:R-:W-:Y:S02]  /*da00*/  LOP3.LUT R37, R30, 0xff0000, R3, 0xf8, !PT ;  /* 0x00ff00001e257812 */ /* 0x000fe400078ef803 */
[----:B------:R-:W-:Y:S01]  /*da10*/  LOP3.LUT R5, R5, 0xff0000, R26, 0xf8, !PT ;  /* 0x00ff000005057812 */ /* 0x000fe200078ef81a */
[----:B--2---:R-:W-:Y:S06]  /*da20*/  @!P0 BRA `(.L_x_447) ;  /* 0x0000017c00408947 */ /* 0x004fec0003800000 */
.L_x_656:
[----:B------:R-:W-:Y:S05]  /*da30*/  BSYNC B1 ;  /* 0x0000000000017941 */ /* 0x000fea0003800000 */
.L_x_446:
[----:B------:R-:W-:Y:S01]  /*da40*/  VIMNMX R13, R32, 0x80, PT ;  /* 0x00000080200d7848 */ /* 0x000fe20003fe0100 */
[----:B------:R-:W-:Y:S01]  /*da50*/  BSSY B1, `(.L_x_448) ;  /* 0x00000c9000017945 */ /* 0x000fe20003800000 */
[----:B------:R-:W-:Y:S02]  /*da60*/  LOP3.LUT R3, R15, 0xff0000, R24, 0xf8, !PT ;  /* 0x00ff00000f037812 */ /* 0x000fe400078ef818 */
[----:B------:R-:W-:Y:S02]  /*da70*/  ISETP.GE.AND P0, PT, R228, R13, PT ;  /* 0x0000000de400720c */ /* 0x000fe40003f06270 */
[----:B------:R-:W-:Y:S02]  /*da80*/  LOP3.LUT R15, R31, 0xff0000, R20, 0xf8, !PT ;  /* 0x00ff00001f0f7812 */ /* 0x000fe400078ef814 */
[----:B------:R-:W-:Y:S02]  /*da90*/  LOP3.LUT R35, R35, 0xff0000, R8, 0xf8, !PT ;  /* 0x00ff000023237812 */ /* 0x000fe400078ef808 */
[----:B------:R-:W-:-:S02]  /*daa0*/  LOP3.LUT R15, R15, 0xff000000, R20, 0xf8, !PT ;  /* 0xff0000000f0f7812 */ /* 0x000fc400078ef814 */
[----:B------:R-:W-:Y:S02]  /*dab0*/  LOP3.LUT R11, R5, 0xff000000, R26, 0xf8, !PT ;  /* 0xff000000050b7812 */ /* 0x000fe400078ef81a */
[----:B------:R-:W-:Y:S02]  /*dac0*/  LOP3.LUT R14, R7, 0xff000000, R27, 0xf8, !PT ;  /* 0xff000000070e7812 */ /* 0x000fe400078ef81b */
[----:B------:R-:W-:Y:S02]  /*dad0*/  LOP3.LUT R3, R3, 0xff000000, R24, 0xf8, !PT ;  /* 0xff00000003037812 */ /* 0x000fe400078ef818 */
[----:B------:R-:W-:Y:S02]  /*dae0*/  LOP3.LUT R12, R29, 0xff000000, R25, 0xf8, !PT ;  /* 0xff0000001d0c7812 */ /* 0x000fe400078ef819 */
[----:B------:R-:W-:Y:S02]  /*daf0*/  LOP3.LUT R20, R33, 0xff000000, R21, 0xf8, !PT ;  /* 0xff00000021147812 */ /* 0x000fe400078ef815 */
[----:B------:R-:W-:-:S02]  /*db00*/  LOP3.LUT R8, R35, 0xff000000, R8, 0xf8, !PT ;  /* 0xff00000023087812 */ /* 0x000fc400078ef808 */
[----:B------:R-:W-:Y:S01]  /*db10*/  LOP3.LUT R9, R37, 0xff000000, R9, 0xf8, !PT ;  /* 0xff00000025097812 */ /* 0x000fe200078ef809 */
[----:B------:R-:W-:Y:S06]  /*db20*/  @P0 BRA `(.L_x_449) ;  /* 0x0000000800ec0947 */ /* 0x000fec0003800000 */
[----:B------:R-:W1:Y:S01]  /*db30*/  LDC R5, c[0x0][0x3f4] ;  /* 0x0000fd00ff057b82 */ /* 0x000e620000000800 */
[----:B------:R-:W-:Y:S01]  /*db40*/  BSSY B2, `(.L_x_450) ;  /* 0x000005e000027945 */ /* 0x000fe20003800000 */
[-C--:B-1----:R-:W-:Y:S02]  /*db50*/  ISETP.GE.AND P0, PT, R22, R5.reuse, PT ;  /* 0x000000051600720c */ /* 0x082fe40003f06270 */
[----:B------:R-:W-:-:S11]  /*db60*/  ISETP.GE.AND P1, PT, R230, R5, PT ;  /* 0x00000005e600720c */ /* 0x000fd60003f26270 */
[----:B------:R-:W-:Y:S05]  /*db70*/  @P0 BRA `(.L_x_451) ;  /* 0x0000000400680947 */ /* 0x000fea0003800000 */
[----:B------:R-:W1:Y:S01]  /*db80*/  LDS.128 R4, [R10+0x1c400] ;  /* 0x01c400000a047984 */ /* 0x000e620000000c00 */
[----:B------:R-:W-:Y:S02]  /*db90*/  F2FP.F16.E4M3.UNPACK_B R31, R15 ;  /* 0x0000000fff1f723e */ /* 0x000fe400020006ff */
[----:B------:R-:W-:-:S03]  /*dba0*/  F2FP.F16.E4M3.UNPACK_B R29, R11 ;  /* 0x0000000bff1d723e */ /* 0x000fc600020006ff */
[----:B------:R-:W-:Y:S02]  /*dbb0*/  HADD2.F32 R32, -RZ, R31.H1_H1 ;  /* 0x3000001fff207230 */ /* 0x000fe40000004100 */
[----:B------:R-:W-:Y:S02]  /*dbc0*/  HADD2.F32 R30, -RZ, R29.H1_H1 ;  /* 0x3000001dff1e7230 */ /* 0x000fe40000004100 */
[----:B------:R-:W-:Y:S02]  /*dbd0*/  HADD2.F32 R31, -RZ, R31.H0_H0 ;  /* 0x2000001fff1f7230 */ /* 0x000fe40000004100 */
[----:B------:R-:W-:Y:S01]  /*dbe0*/  HADD2.F32 R29, -RZ, R29.H0_H0 ;  /* 0x2000001dff1d7230 */ /* 0x000fe20000004100 */
[-C--:B-1----:R-:W-:Y:S02]  /*dbf0*/  F2FP.F16.E4M3.UNPACK_B R21, R4.reuse.H1 ;  /* 0x00000004ff15723e */ /* 0x082fe400030006ff */
[-C--:B------:R-:W-:Y:S02]  /*dc00*/  F2FP.F16.E4M3.UNPACK_B R25, R5.reuse ;  /* 0x00000005ff19723e */ /* 0x080fe400020006ff */
[----:B------:R-:W-:Y:S01]  /*dc10*/  F2FP.F16.E4M3.UNPACK_B R26, R5.H1 ;  /* 0x00000005ff1a723e */ /* 0x000fe200030006ff */
[--C-:B------:R-:W-:Y:S01]  /*dc20*/  HADD2.F32 R24, -RZ, R21.reuse.H0_H0 ;  /* 0x20000015ff187230 */ /* 0x100fe20000004100 */
[----:B------:R-:W-:Y:S01]  /*dc30*/  F2FP.F16.E4M3.UNPACK_B R4, R4 ;  /* 0x00000004ff04723e */ /* 0x000fe200020006ff */
[----:B------:R-:W-:Y:S01]  /*dc40*/  HADD2.F32 R21, -RZ, R21.H1_H1 ;  /* 0x30000015ff157230 */ /* 0x000fe20000004100 */
[----:B------:R-:W-:-:S02]  /*dc50*/  F2FP.F16.E4M3.UNPACK_B R27, R6 ;  /* 0x00000006ff1b723e */ /* 0x000fc400020006ff */
[----:B------:R-:W-:Y:S02]  /*dc60*/  F2FP.F16.E4M3.UNPACK_B R6, R6.H1 ;  /* 0x00000006ff06723e */ /* 0x000fe400030006ff */
[C---:B------:R-:W-:Y:S01]  /*dc70*/  FMUL.FTZ R5, R21.reuse, R32 ;  /* 0x0000002015057220 */ /* 0x040fe20000410000 */
[-C--:B------:R-:W-:Y:S01]  /*dc80*/  FMUL.FTZ R33, R21, R30.reuse ;  /* 0x0000001e15217220 */ /* 0x080fe20000410000 */
[----:B------:R-:W-:Y:S02]  /*dc90*/  F2FP.F16.E4M3.UNPACK_B R21, R7 ;  /* 0x00000007ff15723e */ /* 0x000fe400020006ff */
[C---:B------:R-:W-:Y:S01]  /*dca0*/  FFMA.FTZ R35, R24.reuse, R30, -R5 ;  /* 0x0000001e18237223 */ /* 0x040fe20000010805 */
[--C-:B------:R-:W-:Y:S01]  /*dcb0*/  HADD2.F32 R5, -RZ, R4.reuse.H1_H1 ;  /* 0x30000004ff057230 */ /* 0x100fe20000004100 */
[----:B------:R-:W-:Y:S01]  /*dcc0*/  F2FP.F16.E4M3.UNPACK_B R30, R15.H1 ;  /* 0x0000000fff1e723e */ /* 0x000fe200030006ff */
[----:B------:R-:W-:Y:S01]  /*dcd0*/  FFMA.FTZ R36, R24, R32, R33 ;  /* 0x0000002018247223 */ /* 0x000fe20000010021 */
[----:B------:R-:W-:Y:S01]  /*dce0*/  HADD2.F32 R4, -RZ, R4.H0_H0 ;  /* 0x20000004ff047230 */ /* 0x000fe20000004100 */
[----:B------:R-:W-:Y:S01]  /*dcf0*/  F2FP.F16.E4M3.UNPACK_B R24, R11.H1 ;  /* 0x0000000bff18723e */ /* 0x000fe200030006ff */
[C---:B------:R-:W-:Y:S01]  /*dd00*/  FMUL.FTZ R33, R5.reuse, R31 ;  /* 0x0000001f05217220 */ /* 0x040fe20000410000 */
[----:B------:R-:W-:Y:S01]  /*dd10*/  FMUL.FTZ R34, R5, R29 ;  /* 0x0000001d05227220 */ /* 0x000fe20000410000 */
[----:B------:R-:W-:Y:S01]  /*dd20*/  HADD2.F32 R32, -RZ, R30.H1_H1 ;  /* 0x3000001eff207230 */ /* 0x000fe20000004100 */
[----:B------:R-:W-:Y:S01]  /*dd30*/  F2FP.F16.E4M3.UNPACK_B R7, R7.H1 ;  /* 0x00000007ff07723e */ /* 0x000fe200030006ff */
[----:B------:R-:W-:-:S02]  /*dd40*/  HADD2.F32 R5, -RZ, R26.H1_H1 ;  /* 0x3000001aff057230 */ /* 0x000fc40000004100 */
[C---:B------:R-:W-:Y:S01]  /*dd50*/  FFMA.FTZ R33, R4.reuse, R29, -R33 ;  /* 0x0000001d04217223 */ /* 0x040fe20000010821 */
[----:B------:R-:W-:Y:S01]  /*dd60*/  FFMA.FTZ R34, R4, R31, R34 ;  /* 0x0000001f04227223 */ /* 0x000fe20000010022 */
[----:B------:R-:W-:Y:S02]  /*dd70*/  HADD2.F32 R29, -RZ, R24.H1_H1 ;  /* 0x30000018ff1d7230 */ /* 0x000fe40000004100 */
[----:B------:R-:W-:Y:S02]  /*dd80*/  HADD2.F32 R26, -RZ, R26.H0_H0 ;  /* 0x2000001aff1a7230 */ /* 0x000fe40000004100 */
[C---:B------:R-:W-:Y:S01]  /*dd90*/  FMUL.FTZ R31, R5.reuse, R32 ;  /* 0x00000020051f7220 */ /* 0x040fe20000410000 */
[----:B------:R-:W-:Y:S02]  /*dda0*/  HADD2.F32 R30, -RZ, R30.H0_H0 ;  /* 0x2000001eff1e7230 */ /* 0x000fe40000004100 */
[----:B------:R-:W-:Y:S01]  /*ddb0*/  FMUL.FTZ R5, R5, R29 ;  /* 0x0000001d05057220 */ /* 0x000fe20000410000 */
[----:B------:R-:W-:-:S02]  /*ddc0*/  HADD2.F32 R4, -RZ, R25.H1_H1 ;  /* 0x30000019ff047230 */ /* 0x000fc40000004100 */
[C---:B0-----:R-:W-:Y:S01]  /*ddd0*/  FFMA.FTZ R39, R26.reuse, R29, -R31 ;  /* 0x0000001d1a277223 */ /* 0x041fe2000001081f */
[----:B------:R-:W-:Y:S01]  /*dde0*/  HADD2.F32 R24, -RZ, R24.H0_H0 ;  /* 0x20000018ff187230 */ /* 0x000fe20000004100 */
[----:B------:R-:W-:Y:S01]  /*ddf0*/  F2FP.F16.E4M3.UNPACK_B R29, R20 ;  /* 0x00000014ff1d723e */ /* 0x000fe200020006ff */
[----:B------:R-:W-:Y:S02]  /*de00*/  HADD2.F32 R25, -RZ, R25.H0_H0 ;  /* 0x20000019ff197230 */ /* 0x000fe40000004100 */
[----:B------:R-:W-:Y:S01]  /*de10*/  FFMA.FTZ R32, R26, R32, R5 ;  /* 0x000000201a207223 */ /* 0x000fe20000010005 */
[C---:B------:R-:W-:Y:S01]  /*de20*/  FMUL.FTZ R38, R4.reuse, R30 ;  /* 0x0000001e04267220 */ /* 0x040fe20000410000 */
[----:B------:R-:W-:Y:S01]  /*de30*/  F2FP.F16.E4M3.UNPACK_B R26, R14 ;  /* 0x0000000eff1a723e */ /* 0x000fe200020006ff */
[-C--:B------:R-:W-:Y:S01]  /*de40*/  FMUL.FTZ R37, R4, R24.reuse ;  /* 0x0000001804257220 */ /* 0x080fe20000410000 */
[----:B------:R-:W-:Y:S02]  /*de50*/  HADD2.F32 R31, -RZ, R29.H1_H1 ;  /* 0x3000001dff1f7230 */ /* 0x000fe40000004100 */
[----:B------:R-:W-:Y:S01]  /*de60*/  FFMA.FTZ R38, R25, R24, -R38 ;  /* 0x0000001819267223 */ /* 0x000fe20000010826 */
[----:B------:R-:W-:-:S02]  /*de70*/  HADD2.F32 R5, -RZ, R6.H1_H1 ;  /* 0x30000006ff057230 */ /* 0x000fc40000004100 */
[----:B------:R-:W-:Y:S01]  /*de80*/  FFMA.FTZ R37, R25, R30, R37 ;  /* 0x0000001e19257223 */ /* 0x000fe20000010025 */
[----:B------:R-:W-:Y:S01]  /*de90*/  HADD2.F32 R24, -RZ, R26.H1_H1 ;  /* 0x3000001aff187230 */ /* 0x000fe20000004100 */
[----:B------:R-:W-:Y:S01]  /*dea0*/  F2FP.SATFINITE.E4M3.F32.PACK_AB_MERGE_C R32, R32, R39, RZ ;  /* 0x000000272020723e */ /* 0x000fe200048070ff */
[----:B------:R-:W-:Y:S02]  /*deb0*/  HADD2.F32 R6, -RZ, R6.H0_H0 ;  /* 0x20000006ff067230 */ /* 0x000fe40000004100 */
[C---:B------:R-:W-:Y:S01]  /*dec0*/  FMUL.FTZ R25, R5.reuse, R31 ;  /* 0x0000001f05197220 */ /* 0x040fe20000410000 */
[----:B------:R-:W-:Y:S02]  /*ded0*/  HADD2.F32 R26, -RZ, R26.H0_H0 ;  /* 0x2000001aff1a7230 */ /* 0x000fe40000004100 */
[-C--:B------:R-:W-:Y:S01]  /*dee0*/  FMUL.FTZ R43, R5, R24.reuse ;  /* 0x00000018052b7220 */ /* 0x080fe20000410000 */
[----:B------:R-:W-:Y:S02]  /*def0*/  HADD2.F32 R29, -RZ, R29.H0_H0 ;  /* 0x2000001dff1d7230 */ /* 0x000fe40000004100 */
[----:B------:R-:W-:Y:S01]  /*df00*/  FFMA.FTZ R41, R6, R24, -R25 ;  /* 0x0000001806297223 */ /* 0x000fe20000010819 */
[--C-:B------:R-:W-:Y:S01]  /*df10*/  HADD2.F32 R4, -RZ, R27.reuse.H1_H1 ;  /* 0x3000001bff047230 */ /* 0x100fe20000004100 */
[----:B------:R-:W-:Y:S01]  /*df20*/  F2FP.F16.E4M3.UNPACK_B R5, R14.H1 ;  /* 0x0000000eff05723e */ /* 0x000fe200030006ff */
[----:B------:R-:W-:-:S02]  /*df30*/  HADD2.F32 R27, -RZ, R27.H0_H0 ;  /* 0x2000001bff1b7230 */ /* 0x000fc40000004100 */
[----:B------:R-:W-:Y:S01]  /*df40*/  FFMA.FTZ R42, R6, R31, R43 ;  /* 0x0000001f062a7223 */ /* 0x000fe2000001002b */
[CC--:B------:R-:W-:Y:S01]  /*df50*/  FMUL.FTZ R24, R4.reuse, R29.reuse ;  /* 0x0000001d04187220 */ /* 0x0c0fe20000410000 */
[----:B------:R-:W-:Y:S01]  /*df60*/  FMUL.FTZ R40, R4, R26 ;  /* 0x0000001a04287220 */ /* 0x000fe20000410000 */
[----:B------:R-:W-:Y:S01]  /*df70*/  F2FP.F16.E4M3.UNPACK_B R4, R20.H1 ;  /* 0x00000014ff04723e */ /* 0x000fe200030006ff */
[--C-:B------:R-:W-:Y:S02]  /*df80*/  HADD2.F32 R6, -RZ, R5.reuse.H0_H0 ;  /* 0x20000005ff067230 */ /* 0x100fe40000004100 */
[C---:B------:R-:W-:Y:S01]  /*df90*/  FFMA.FTZ R30, R27.reuse, R26, -R24 ;  /* 0x0000001a1b1e7223 */ /* 0x040fe20000010818 */
[----:B------:R-:W-:Y:S02]  /*dfa0*/  HADD2.F32 R24, -RZ, R5.H1_H1 ;  /* 0x30000005ff187230 */ /* 0x000fe40000004100 */
[----:B------:R-:W-:Y:S01]  /*dfb0*/  FFMA.FTZ R27, R27, R29, R40 ;  /* 0x0000001d1b1b7223 */ /* 0x000fe20000010028 */
[----:B------:R-:W-:-:S02]  /*dfc0*/  HADD2.F32 R26, -RZ, R4.H1_H1 ;  /* 0x30000004ff1a7230 */ /* 0x000fc40000004100 */
[----:B------:R-:W-:Y:S02]  /*dfd0*/  HADD2.F32 R5, -RZ, R7.H1_H1 ;  /* 0x30000007ff057230 */ /* 0x000fe40000004100 */
[----:B------:R-:W-:Y:S02]  /*dfe0*/  HADD2.F32 R25, -RZ, R4.H0_H0 ;  /* 0x20000004ff197230 */ /* 0x000fe40000004100 */
[----:B------:R-:W-:Y:S02]  /*dff0*/  HADD2.F32 R4, -RZ, R21.H1_H1 ;  /* 0x30000015ff047230 */ /* 0x000fe40000004100 */
[C---:B------:R-:W-:Y:S01]  /*e000*/  FMUL.FTZ R44, R5.reuse, R26 ;  /* 0x0000001a052c7220 */ /* 0x040fe20000410000 */
[----:B------:R-:W-:Y:S02]  /*e010*/  HADD2.F32 R7, -RZ, R7.H0_H0 ;  /* 0x20000007ff077230 */ /* 0x000fe40000004100 */
[----:B------:R-:W-:Y:S01]  /*e020*/  FMUL.FTZ R5, R5, R24 ;  /* 0x0000001805057220 */ /* 0x000fe20000410000 */
[----:B------:R-:W-:-:S02]  /*e030*/  HADD2.F32 R21, -RZ, R21.H0_H0 ;  /* 0x20000015ff157230 */ /* 0x000fc40000004100 */
[CC--:B------:R-:W-:Y:S01]  /*e040*/  FMUL.FTZ R40, R4.reuse, R25.reuse ;  /* 0x0000001904287220 */ /* 0x0c0fe20000410000 */
[----:B------:R-:W-:Y:S01]  /*e050*/  FMUL.FTZ R4, R4, R6 ;  /* 0x0000000604047220 */ /* 0x000fe20000410000 */
[C---:B------:R-:W-:Y:S01]  /*e060*/  FFMA.FTZ R44, R7.reuse, R24, -R44 ;  /* 0x00000018072c7223 */ /* 0x040fe2000001082c */
[----:B------:R-:W-:Y:S01]  /*e070*/  FFMA.FTZ R5, R7, R26, R5 ;  /* 0x0000001a07057223 */ /* 0x000fe20000010005 */
[C---:B------:R-:W-:Y:S01]  /*e080*/  FFMA.FTZ R7, R21.reuse, R6, -R40 ;  /* 0x0000000615077223 */ /* 0x040fe20000010828 */
[----:B------:R-:W-:Y:S01]  /*e090*/  FFMA.FTZ R24, R21, R25, R4 ;  /* 0x0000001915187223 */ /* 0x000fe20000010004 */
[----:B------:R-:W-:Y:S02]  /*e0a0*/  F2FP.SATFINITE.E4M3.F32.PACK_AB_MERGE_C R4, R36, R35, RZ ;  /* 0x000000232404723e */ /* 0x000fe400048070ff */
[----:B------:R-:W-:Y:S02]  /*e0b0*/  F2FP.SATFINITE.E4M3.F32.PACK_AB_MERGE_C R6, R42, R41, RZ ;  /* 0x000000292a06723e */ /* 0x000fe400048070ff */
[----:B------:R-:W-:-:S02]  /*e0c0*/  F2FP.SATFINITE.E4M3.F32.PACK_AB_MERGE_C R44, R5, R44, RZ ;  /* 0x0000002c052c723e */ /* 0x000fc400048070ff */
[----:B------:R-:W-:Y:S02]  /*e0d0*/  F2FP.SATFINITE.E4M3.F32.PACK_AB_MERGE_C R4, R34, R33, R4 ;  /* 0x000000212204723e */ /* 0x000fe40004807004 */
[----:B------:R-:W-:Y:S02]  /*e0e0*/  F2FP.SATFINITE.E4M3.F32.PACK_AB_MERGE_C R5, R37, R38, R32 ;  /* 0x000000262505723e */ /* 0x000fe40004807020 */
[----:B------:R-:W-:Y:S02]  /*e0f0*/  F2FP.SATFINITE.E4M3.F32.PACK_AB_MERGE_C R6, R27, R30, R6 ;  /* 0x0000001e1b06723e */ /* 0x000fe40004807006 */
[----:B------:R-:W-:-:S05]  /*e100*/  F2FP.SATFINITE.E4M3.F32.PACK_AB_MERGE_C R7, R24, R7, R44 ;  /* 0x000000071807723e */ /* 0x000fca000480702c */
[----:B------:R1:W-:Y:S02]  /*e110*/  STS.128 [R10+0x1c400], R4 ;  /* 0x01c400040a007388 */ /* 0x0003e40000000c00 */
.L_x_451:
[----:B------:R-:W-:Y:S05]  /*e120*/  BSYNC B2 ;  /* 0x0000000000027941 */ /* 0x000fea0003800000 */
.L_x_450:
[----:B------:R-:W-:Y:S05]  /*e130*/  @P1 BRA `(.L_x_449) ;  /* 0x0000000400681947 */ /* 0x000fea0003800000 */
[----:B-1----:R-:W1:Y:S01]  /*e140*/  LDS.128 R4, [R0] ;  /* 0x0000000000047984 */ /* 0x002e620000000c00 */
        /* <DEDUP_REMOVED lines=60> */
[C---:B------:R-:W-:Y:S01]  /*e510*/  FMUL.FTZ R24, R4.reuse, R29 ;  /* 0x0000001d04187220 */ /* 0x040fe20000410000 */
[-C--:B------:R-:W-:Y:S01]  /*e520*/  FMUL.FTZ R40, R4, R26.reuse ;  /* 0x0000001a04287220 */ /* 0x080fe20000410000 */
        /* <DEDUP_REMOVED lines=26> */
[----:B------:R2:W-:Y:S02]  /*e6d0*/  STS.128 [R0], R4 ;  /* 0x0000000400007388 */ /* 0x0005e40000000c00 */
.L_x_449:
[----:B------:R-:W-:Y:S05]  /*e6e0*/  BSYNC B1 ;  /* 0x0000000000017941 */ /* 0x000fea0003800000 */
.L_x_448:
[----:B-12---:R-:W-:-:S05]  /*e6f0*/  VIADD R4, R228, 0x40 ;  /* 0x00000040e4047836 */ /* 0x006fca0000000000 */
[----:B------:R-:W-:-:S13]  /*e700*/  ISETP.GE.AND P0, PT, R4, R13, PT ;  /* 0x0000000d0400720c */ /* 0x000fda0003f06270 */
[----:B------:R-:W-:Y:S05]  /*e710*/  @P0 BRA `(.L_x_452) ;  /* 0x00000028009c0947 */ /* 0x000fea0003800000 */
        /* <DEDUP_REMOVED lines=10> */
[----:B------:R-:W-:Y:S01]  /*e7c0*/  HADD2.F32 R34, -RZ, R31.H0_H0 ;  /* 0x2000001fff227230 */ /* 0x000fe20000004100 */
[-C--:B-1----:R-:W-:Y:S02]  /*e7d0*/  F2FP.F16.E4M3.UNPACK_B R13, R4.reuse.H1 ;  /* 0x00000004ff0d723e */ /* 0x082fe400030006ff */
[----:B------:R-:W-:Y:S02]  /*e7e0*/  F2FP.F16.E4M3.UNPACK_B R4, R4 ;  /* 0x00000004ff04723e */ /* 0x000fe400020006ff */
[-C--:B------:R-:W-:Y:S01]  /*e7f0*/  F2FP.F16.E4M3.UNPACK_B R24, R5.reuse ;  /* 0x00000005ff18723e */ /* 0x080fe200020006ff */
[--C-:B------:R-:W-:Y:S01]  /*e800*/  HADD2.F32 R21, -RZ, R13.reuse.H0_H0 ;  /* 0x2000000dff157230 */ /* 0x100fe20000004100 */
[----:B------:R-:W-:Y:S01]  /*e810*/  F2FP.F16.E4M3.UNPACK_B R25, R5.H1 ;  /* 0x00000005ff19723e */ /* 0x000fe200030006ff */
[----:B------:R-:W-:Y:S01]  /*e820*/  HADD2.F32 R13, -RZ, R13.H1_H1 ;  /* 0x3000000dff0d7230 */ /* 0x000fe20000004100 */
[-C--:B------:R-:W-:Y:S01]  /*e830*/  F2FP.F16.E4M3.UNPACK_B R26, R6.reuse ;  /* 0x00000006ff1a723e */ /* 0x080fe200020006ff */
[--C-:B------:R-:W-:Y:S01]  /*e840*/  HADD2.F32 R5, -RZ, R4.reuse.H1_H1 ;  /* 0x30000004ff057230 */ /* 0x100fe20000004100 */
[----:B------:R-:W-:Y:S01]  /*e850*/  F2FP.F16.E4M3.UNPACK_B R6, R6.H1 ;  /* 0x00000006ff06723e */ /* 0x000fe200030006ff */
[----:B------:R-:W-:-:S02]  /*e860*/  HADD2.F32 R4, -RZ, R4.H0_H0 ;  /* 0x20000004ff047230 */ /* 0x000fc40000004100 */
[-C--:B------:R-:W-:Y:S01]  /*e870*/  FMUL.FTZ R30, R33, R13.reuse ;  /* 0x0000000d211e7220 */ /* 0x080fe20000410000 */
[C---:B------:R-:W-:Y:S01]  /*e880*/  FMUL.FTZ R32, R27.reuse, R13 ;  /* 0x0000000d1b207220 */ /* 0x040fe20000410000 */
[----:B------:R-:W-:Y:S02]  /*e890*/  F2FP.F16.E4M3.UNPACK_B R13, R7 ;  /* 0x00000007ff0d723e */ /* 0x000fe400020006ff */
[-C--:B------:R-:W-:Y:S01]  /*e8a0*/  FFMA.FTZ R27, R27, R21.reuse, -R30 ;  /* 0x000000151b1b7223 */ /* 0x080fe2000001081e */
[----:B------:R-:W-:Y:S02]  /*e8b0*/  HADD2.F32 R30, -RZ, R29.H0_H0 ;  /* 0x2000001dff1e7230 */ /* 0x000fe40000004100 */
[----:B------:R-:W-:Y:S01]  /*e8c0*/  FFMA.FTZ R32, R33, R21, R32 ;  /* 0x0000001521207223 */ /* 0x000fe20000010020 */
[----:B------:R-:W-:Y:S01]  /*e8d0*/  F2FP.F16.E4M3.UNPACK_B R21, R11.H1 ;  /* 0x0000000bff15723e */ /* 0x000fe200030006ff */
[----:B------:R-:W-:Y:S01]  /*e8e0*/  FMUL.FTZ R11, R34, R5 ;  /* 0x00000005220b7220 */ /* 0x000fe20000410000 */
[----:B------:R-:W-:Y:S01]  /*e8f0*/  F2FP.F16.E4M3.UNPACK_B R29, R15.H1 ;  /* 0x0000000fff1d723e */ /* 0x000fe200030006ff */
[----:B------:R-:W-:Y:S01]  /*e900*/  FMUL.FTZ R15, R30, R5 ;  /* 0x000000051e0f7220 */ /* 0x000fe20000410000 */
[----:B------:R-:W-:-:S02]  /*e910*/  HADD2.F32 R5, -RZ, R25.H1_H1 ;  /* 0x30000019ff057230 */ /* 0x000fc40000004100 */
[-C--:B------:R-:W-:Y:S01]  /*e920*/  FFMA.FTZ R11, R30, R4.reuse, -R11 ;  /* 0x000000041e0b7223 */ /* 0x080fe2000001080b */
[----:B------:R-:W-:Y:S02]  /*e930*/  HADD2.F32 R38, -RZ, R21.H0_H0 ;  /* 0x20000015ff267230 */ /* 0x000fe40000004100 */
[----:B------:R-:W-:Y:S01]  /*e940*/  FFMA.FTZ R30, R34, R4, R15 ;  /* 0x00000004221e7223 */ /* 0x000fe2000001000f */
[----:B------:R-:W-:Y:S01]  /*e950*/  HADD2.F32 R31, -RZ, R29.H1_H1 ;  /* 0x3000001dff1f7230 */ /* 0x000fe20000004100 */
[----:B------:R-:W-:Y:S01]  /*e960*/  F2FP.F16.E4M3.UNPACK_B R33, R20 ;  /* 0x00000014ff21723e */ /* 0x000fe200020006ff */
[----:B------:R-:W-:Y:S01]  /*e970*/  HADD2.F32 R15, -RZ, R21.H1_H1 ;  /* 0x30000015ff0f7230 */ /* 0x000fe20000004100 */
[----:B------:R-:W-:Y:S01]  /*e980*/  F2FP.F16.E4M3.UNPACK_B R7, R7.H1 ;  /* 0x00000007ff07723e */ /* 0x000fe200030006ff */
[----:B------:R-:W-:Y:S02]  /*e990*/  HADD2.F32 R40, -RZ, R29.H0_H0 ;  /* 0x2000001dff287230 */ /* 0x000fe40000004100 */
[----:B------:R-:W-:Y:S01]  /*e9a0*/  FMUL.FTZ R34, R31, R5 ;  /* 0x000000051f227220 */ /* 0x000fe20000410000 */
[----:B------:R-:W-:-:S02]  /*e9b0*/  HADD2.F32 R4, -RZ, R24.H1_H1 ;  /* 0x30000018ff047230 */ /* 0x000fc40000004100 */
[C---:B------:R-:W-:Y:S01]  /*e9c0*/  FMUL.FTZ R36, R15.reuse, R5 ;  /* 0x000000050f247220 */ /* 0x040fe20000410000 */
[----:B------:R-:W-:Y:S01]  /*e9d0*/  HADD2.F32 R25, -RZ, R25.H0_H0 ;  /* 0x20000019ff197230 */ /* 0x000fe20000004100 */
[----:B------:R-:W-:Y:S01]  /*e9e0*/  F2FP.F16.E4M3.UNPACK_B R29, R14 ;  /* 0x0000000eff1d723e */ /* 0x000fe200020006ff */
[----:B------:R-:W-:Y:S02]  /*e9f0*/  HADD2.F32 R24, -RZ, R24.H0_H0 ;  /* 0x20000018ff187230 */ /* 0x000fe40000004100 */
[-C--:B------:R-:W-:Y:S01]  /*ea00*/  FMUL.FTZ R5, R40, R4.reuse ;  /* 0x0000000428057220 */ /* 0x080fe20000410000 */
[C---:B------:R-:W-:Y:S01]  /*ea10*/  FMUL.FTZ R21, R38.reuse, R4 ;  /* 0x0000000426157220 */ /* 0x040fe20000410000 */
[----:B------:R-:W-:Y:S01]  /*ea20*/  FFMA.FTZ R34, R15, R25, -R34 ;  /* 0x000000190f227223 */ /* 0x000fe20000010822 */
[----:B------:R-:W-:Y:S02]  /*ea30*/  HADD2.F32 R42, -RZ, R33.H1_H1 ;  /* 0x30000021ff2a7230 */ /* 0x000fe40000004100 */
[----:B------:R-:W-:Y:S01]  /*ea40*/  FFMA.FTZ R15, R38, R24, -R5 ;  /* 0x00000018260f7223 */ /* 0x000fe20000010805 */
[----:B------:R-:W-:-:S02]  /*ea50*/  HADD2.F32 R5, -RZ, R6.H1_H1 ;  /* 0x30000006ff057230 */ /* 0x000fc40000004100 */
[----:B------:R-:W-:Y:S01]  /*ea60*/  FFMA.FTZ R24, R40, R24, R21 ;  /* 0x0000001828187223 */ /* 0x000fe20000010015 */
[----:B------:R-:W-:Y:S02]  /*ea70*/  HADD2.F32 R38, -RZ, R29.H1_H1 ;  /* 0x3000001dff267230 */ /* 0x000fe40000004100 */
[----:B------:R-:W-:Y:S01]  /*ea80*/  FFMA.FTZ R25, R31, R25, R36 ;  /* 0x000000191f197223 */ /* 0x000fe20000010024 */
[----:B------:R-:W-:Y:S02]  /*ea90*/  HADD2.F32 R40, -RZ, R33.H0_H0 ;  /* 0x20000021ff287230 */ /* 0x000fe40000004100 */
[-C--:B------:R-:W-:Y:S01]  /*eaa0*/  FMUL.FTZ R21, R42, R5.reuse ;  /* 0x000000052a157220 */ /* 0x080fe20000410000 */
[----:B------:R-:W-:Y:S02]  /*eab0*/  HADD2.F32 R4, -RZ, R26.H1_H1 ;  /* 0x3000001aff047230 */ /* 0x000fe40000004100 */
[----:B------:R-:W-:Y:S01]  /*eac0*/  FMUL.FTZ R31, R38, R5 ;  /* 0x00000005261f7220 */ /* 0x000fe20000410000 */
[----:B------:R-:W-:Y:S01]  /*ead0*/  HADD2.F32 R6, -RZ, R6.H0_H0 ;  /* 0x20000006ff067230 */ /* 0x000fe20000004100 */
[----:B------:R-:W-:Y:S01]  /*eae0*/  F2FP.F16.E4M3.UNPACK_B R33, R14.H1 ;  /* 0x0000000eff21723e */ /* 0x000fe200030006ff */
[----:B------:R-:W-:-:S02]  /*eaf0*/  HADD2.F32 R36, -RZ, R29.H0_H0 ;  /* 0x2000001dff247230 */ /* 0x000fc40000004100 */
[----:B------:R-:W-:Y:S01]  /*eb00*/  FMUL.FTZ R5, R40, R4 ;  /* 0x0000000428057220 */ /* 0x000fe20000410000 */
[----:B------:R-:W-:Y:S01]  /*eb10*/  HADD2.F32 R26, -RZ, R26.H0_H0 ;  /* 0x2000001aff1a7230 */ /* 0x000fe20000004100 */
[----:B------:R-:W-:Y:S01]  /*eb20*/  F2FP.F16.E4M3.UNPACK_B R20, R20.H1 ;  /* 0x00000014ff14723e */ /* 0x000fe200030006ff */
[-C--:B------:R-:W-:Y:S01]  /*eb30*/  FFMA.FTZ R29, R38, R6.reuse, -R21 ;  /* 0x00000006261d7223 */ /* 0x080fe20000010815 */
[----:B------:R-:W-:Y:S01]  /*eb40*/  FFMA.FTZ R14, R42, R6, R31 ;  /* 0x000000062a0e7223 */ /* 0x000fe2000001001f */
[C---:B------:R-:W-:Y:S01]  /*eb50*/  FMUL.FTZ R21, R36.reuse, R4 ;  /* 0x0000000424157220 */ /* 0x040fe20000410000 */
[----:B------:R-:W-:Y:S01]  /*eb60*/  FFMA.FTZ R6, R36, R26, -R5 ;  /* 0x0000001a24067223 */ /* 0x000fe20000010805 */
[----:B------:R-:W-:Y:S01]  /*eb70*/  HADD2.F32 R31, -RZ, R33.H1_H1 ;  /* 0x30000021ff1f7230 */ /* 0x000fe20000004100 */
[----:B------:R-:W-:Y:S01]  /*eb80*/  F2FP.SATFINITE.E4M3.F32.PACK_AB_MERGE_C R25, R25, R34, RZ ;  /* 0x000000221919723e */ /* 0x000fe200048070ff */
[--C-:B------:R-:W-:Y:S02]  /*eb90*/  HADD2.F32 R37, -RZ, R20.reuse.H1_H1 ;  /* 0x30000014ff257230 */ /* 0x100fe40000004100 */
[----:B------:R-:W-:Y:S01]  /*eba0*/  FFMA.FTZ R21, R40, R26, R21 ;  /* 0x0000001a28157223 */ /* 0x000fe20000010015 */
[----:B------:R-:W-:Y:S01]  /*ebb0*/  HADD2.F32 R5, -RZ, R7.H1_H1 ;  /* 0x30000007ff057230 */ /* 0x000fe20000004100 */
[----:B------:R-:W-:Y:S01]  /*ebc0*/  F2FP.SATFINITE.E4M3.F32.PACK_AB_MERGE_C R14, R14, R29, RZ ;  /* 0x0000001d0e0e723e */ /* 0x000fe200048070ff */
[----:B------:R-:W-:-:S02]  /*ebd0*/  HADD2.F32 R35, -RZ, R20.H0_H0 ;  /* 0x20000014ff237230 */ /* 0x000fc40000004100 */
[----:B------:R-:W-:Y:S02]  /*ebe0*/  HADD2.F32 R4, -RZ, R13.H1_H1 ;  /* 0x3000000dff047230 */ /* 0x000fe40000004100 */
[-C--:B------:R-:W-:Y:S01]  /*ebf0*/  FMUL.FTZ R26, R37, R5.reuse ;  /* 0x00000005251a7220 */ /* 0x080fe20000410000 */
[----:B------:R-:W-:Y:S02]  /*ec00*/  HADD2.F32 R33, -RZ, R33.H0_H0 ;  /* 0x20000021ff217230 */ /* 0x000fe40000004100 */
[----:B------:R-:W-:Y:S01]  /*ec10*/  FMUL.FTZ R36, R31, R5 ;  /* 0x000000051f247220 */ /* 0x000fe20000410000 */
[----:B------:R-:W-:Y:S02]  /*ec20*/  HADD2.F32 R7, -RZ, R7.H0_H0 ;  /* 0x20000007ff077230 */ /* 0x000fe40000004100 */
[-C--:B------:R-:W-:Y:S01]  /*ec30*/  FMUL.FTZ R20, R35, R4.reuse ;  /* 0x0000000423147220 */ /* 0x080fe20000410000 */
[----:B------:R-:W-:Y:S02]  /*ec40*/  HADD2.F32 R13, -RZ, R13.H0_H0 ;  /* 0x2000000dff0d7230 */ /* 0x000fe40000004100 */
[----:B------:R-:W-:Y:S01]  /*ec50*/  FMUL.FTZ R4, R33, R4 ;  /* 0x0000000421047220 */ /* 0x000fe20000410000 */
[----:B------:R-:W-:Y:S01]  /*ec60*/  F2FP.SATFINITE.E4M3.F32.PACK_AB_MERGE_C R6, R21, R6, R14 ;  /* 0x000000061506723e */ /* 0x000fe2000480700e */
[-C--:B------:R-:W-:Y:S01]  /*ec70*/  FFMA.FTZ R26, R31, R7.reuse, -R26 ;  /* 0x000000071f1a7223 */ /* 0x080fe2000001081a */
[----:B------:R-:W-:Y:S01]  /*ec80*/  FFMA.FTZ R5, R37, R7, R36 ;  /* 0x0000000725057223 */ /* 0x000fe20000010024 */
[-C--:B------:R-:W-:Y:S01]  /*ec90*/  FFMA.FTZ R7, R33, R13.reuse, -R20 ;  /* 0x0000000d21077223 */ /* 0x080fe20000010814 */
[----:B------:R-:W-:Y:S01]  /*eca0*/  FFMA.FTZ R20, R35, R13, R4 ;  /* 0x0000000d23147223 */ /* 0x000fe20000010004 */
[----:B------:R-:W-:-:S02]  /*ecb0*/  F2FP.SATFINITE.E4M3.F32.PACK_AB_MERGE_C R4, R32, R27, RZ ;  /* 0x0000001b2004723e */ /* 0x000fc400048070ff */
[----:B------:R-:W-:Y:S02]  /*ecc0*/  F2FP.SATFINITE.E4M3.F32.PACK_AB_MERGE_C R26, R5, R26, RZ ;  /* 0x0000001a051a723e */ /* 0x000fe400048070ff */
[----:B------:R-:W-:Y:S02]  /*ecd0*/  F2FP.SATFINITE.E4M3.F32.PACK_AB_MERGE_C R4, R30, R11, R4 ;  /* 0x0000000b1e04723e */ /* 0x000fe40004807004 */
[----:B------:R-:W-:Y:S02]  /*ece0*/  F2FP.SATFINITE.E4M3.F32.PACK_AB_MERGE_C R5, R24, R15, R25 ;  /* 0x0000000f1805723e */ /* 0x000fe40004807019 */
[----:B------:R-:W-:-:S05]  /*ecf0*/  F2FP.SATFINITE.E4M3.F32.PACK_AB_MERGE_C R7, R20, R7, R26 ;  /* 0x000000071407723e */ /* 0x000fca000480701a */
[----:B------:R1:W-:Y:S02]  /*ed00*/  STS.128 [R10+0x1e400], R4 ;  /* 0x01e400040a007388 */ /* 0x0003e40000000c00 */
.L_x_454:
[----:B------:R-:W-:Y:S05]  /*ed10*/  BSYNC B1 ;  /* 0x0000000000017941 */ /* 0x000fea0003800000 */
.L_x_453:
[----:B------:R-:W-:Y:S05]  /*ed20*/  @P1 BRA `(.L_x_452) ;  /* 0x0000002400181947 */ /* 0x000fea0003800000 */
[----:B-1----:R-:W1:Y:S01]  /*ed30*/  LDS.128 R4, [R0+0x2000] ;  /* 0x0020000000047984 */ /* 0x002e620000000c00 */
[----:B------:R-:W-:Y:S02]  /*ed40*/  F2FP.F16.E4M3.UNPACK_B R26, R8 ;  /* 0x00000008ff1a723e */ /* 0x000fe400020006ff */
[----:B------:R-:W-:Y:S02]  /*ed50*/  F2FP.F16.E4M3.UNPACK_B R25, R3 ;  /* 0x00000003ff19723e */ /* 0x000fe400020006ff */
[-C--:B------:R-:W-:Y:S01]  /*ed60*/  F2FP.F16.E4M3.UNPACK_B R33, R9.reuse ;  /* 0x00000009ff21723e */ /* 0x080fe200020006ff */
[--C-:B------:R-:W-:Y:S01]  /*ed70*/  HADD2.F32 R27, -RZ, R26.reuse.H1_H1 ;  /* 0x3000001aff1b7230 */ /* 0x100fe20000004100 */
[----:B------:R-:W-:Y:S01]  /*ed80*/  F2FP.F16.E4M3.UNPACK_B R9, R9.H1 ;  /* 0x00000009ff09723e */ /* 0x000fe200030006ff */
[----:B------:R-:W-:Y:S02]  /*ed90*/  HADD2.F32 R21, -RZ, R25.H1_H1 ;  /* 0x30000019ff157230 */ /* 0x000fe40000004100 */
[----:B------:R-:W-:-:S02]  /*eda0*/  HADD2.F32 R30, -RZ, R26.H0_H0 ;  /* 0x2000001aff1e7230 */ /* 0x000fc40000004100 */
        /* <DEDUP_REMOVED lines=15> */
[----:B------:R-:W-:Y:S01]  /*eea0*/  FFMA.FTZ R21, R27, R11, R24 ;  /* 0x0000000b1b157223 */ /* 0x000fe20000010018 */
[----:B------:R-:W-:Y:S01]  /*eeb0*/  F2FP.F16.E4M3.UNPACK_B R27, R8.H1 ;  /* 0x00000008ff1b723e */ /* 0x000fe200030006ff */
[----:B------:R-:W-:Y:S01]  /*eec0*/  FMUL.FTZ R11, R26, R5 ;  /* 0x000000051a0b7220 */ /* 0x000fe20000410000 */
[----:B------:R-:W-:Y:S01]  /*eed0*/  F2FP.F16.E4M3.UNPACK_B R24, R3.H1 ;  /* 0x00000003ff18723e */ /* 0x000fe200030006ff */
[----:B------:R-:W-:Y:S01]  /*eee0*/  FMUL.FTZ R3, R30, R5 ;  /* 0x000000051e037220 */ /* 0x000fe20000410000 */
[----:B------:R-:W-:-:S02]  /*eef0*/  HADD2.F32 R5, -RZ, R14.H1_H1 ;  /* 0x3000000eff057230 */ /* 0x000fc40000004100 */
[-C--:B------:R-:W-:Y:S01]  /*ef00*/  FFMA.FTZ R11, R30, R4.reuse, R11 ;  /* 0x000000041e0b7223 */ /* 0x080fe2000001000b */
[--C-:B------:R-:W-:Y:S02]  /*ef10*/  HADD2.F32 R32, -RZ, R27.reuse.H1_H1 ;  /* 0x3000001bff207230 */ /* 0x100fe40000004100 */
[----:B------:R-:W-:Y:S01]  /*ef20*/  FFMA.FTZ R8, R26, R4, -R3 ;  /* 0x000000041a087223 */ /* 0x000fe20000010803 */
[----:B------:R-:W-:Y:S01]  /*ef30*/  HADD2.F32 R4, -RZ, R24.H1_H1 ;  /* 0x30000018ff047230 */ /* 0x000fe20000004100 */
[----:B------:R-:W-:Y:S01]  /*ef40*/  F2FP.F16.E4M3.UNPACK_B R26, R12 ;  /* 0x0000000cff1a723e */ /* 0x000fe200020006ff */
[----:B------:R-:W-:Y:S02]  /*ef50*/  HADD2.F32 R14, -RZ, R14.H0_H0 ;  /* 0x2000000eff0e7230 */ /* 0x000fe40000004100 */
[-C--:B------:R-:W-:Y:S01]  /*ef60*/  FMUL.FTZ R25, R32, R5.reuse ;  /* 0x0000000520197220 */ /* 0x080fe20000410000 */
[----:B------:R-:W-:Y:S02]  /*ef70*/  HADD2.F32 R29, -RZ, R27.H0_H0 ;  /* 0x2000001bff1d7230 */ /* 0x000fe40000004100 */
[----:B------:R-:W-:Y:S01]  /*ef80*/  FMUL.FTZ R5, R4, R5 ;  /* 0x0000000504057220 */ /* 0x000fe20000410000 */
[----:B------:R-:W-:-:S02]  /*ef90*/  HADD2.F32 R3, -RZ, R13.H1_H1 ;  /* 0x3000000dff037230 */ /* 0x000fc40000004100 */
        /* <DEDUP_REMOVED lines=9> */
[--C-:B------:R-:W-:Y:S02]  /*f030*/  HADD2.F32 R4, -RZ, R6.reuse.H1_H1 ;  /* 0x30000006ff047230 */ /* 0x100fe40000004100 */
[----:B------:R-:W-:Y:S01]  /*f040*/  FFMA.FTZ R14, R29, R13, R14 ;  /* 0x0000000d1d0e7223 */ /* 0x000fe2000001000e */
[----:B------:R-:W-:Y:S01]  /*f050*/  HADD2.F32 R33, -RZ, R33.H0_H0 ;  /* 0x20000021ff217230 */ /* 0x000fe20000004100 */
[----:B------:R-:W-:Y:S01]  /*f060*/  F2FP.F16.E4M3.UNPACK_B R29, R12.H1 ;  /* 0x0000000cff1d723e */ /* 0x000fe200030006ff */
[--C-:B------:R-:W-:Y:S02]  /*f070*/  HADD2.F32 R3, -RZ, R15.reuse.H1_H1 ;  /* 0x3000000fff037230 */ /* 0x100fe40000004100 */
[-C--:B------:R-:W-:Y:S01]  /*f080*/  FMUL.FTZ R13, R32, R4.reuse ;  /* 0x00000004200d7220 */ /* 0x080fe20000410000 */
[----:B------:R-:W-:Y:S02]  /*f090*/  HADD2.F32 R6, -RZ, R6.H0_H0 ;  /* 0x20000006ff067230 */ /* 0x000fe40000004100 */
[----:B------:R-:W-:Y:S01]  /*f0a0*/  FMUL.FTZ R27, R30, R4 ;  /* 0x000000041e1b7220 */ /* 0x000fe20000410000 */
[----:B------:R-:W-:Y:S01]  /*f0b0*/  HADD2.F32 R31, -RZ, R26.H0_H0 ;  /* 0x2000001aff1f7230 */ /* 0x000fe20000004100 */
[----:B------:R-:W-:Y:S01]  /*f0c0*/  F2FP.F16.E4M3.UNPACK_B R7, R7.H1 ;  /* 0x00000007ff07723e */ /* 0x000fe200030006ff */
[----:B------:R-:W-:-:S02]  /*f0d0*/  HADD2.F32 R15, -RZ, R15.H0_H0 ;  /* 0x2000000fff0f7230 */ /* 0x000fc40000004100 */
[----:B------:R-:W-:Y:S01]  /*f0e0*/  FMUL.FTZ R4, R33, R3 ;  /* 0x0000000321047220 */ /* 0x000fe20000410000 */
[-C--:B------:R-:W-:Y:S01]  /*f0f0*/  FFMA.FTZ R13, R30, R6.reuse, -R13 ;  /* 0x000000061e0d7223 */ /* 0x080fe2000001080d */
[----:B------:R-:W-:Y:S01]  /*f100*/  FFMA.FTZ R26, R32, R6, R27 ;  /* 0x00000006201a7223 */ /* 0x000fe2000001001b */
[--C-:B------:R-:W-:Y:S02]  /*f110*/  HADD2.F32 R27, -RZ, R29.reuse.H1_H1 ;  /* 0x3000001dff1b7230 */ /* 0x100fe40000004100 */
[C---:B------:R-:W-:Y:S01]  /*f120*/  FFMA.FTZ R6, R31.reuse, R15, -R4 ;  /* 0x0000000f1f067223 */ /* 0x040fe20000010804 */
[----:B------:R-:W-:Y:S02]  /*f130*/  HADD2.F32 R30, -RZ, R29.H0_H0 ;  /* 0x2000001dff1e7230 */ /* 0x000fe40000004100 */
[----:B------:R-:W-:Y:S01]  /*f140*/  FMUL.FTZ R12, R31, R3 ;  /* 0x000000031f0c7220 */ /* 0x000fe20000410000 */
[----:B------:R-:W-:Y:S01]  /*f150*/  HADD2.F32 R29, -RZ, R9.H1_H1 ;  /* 0x30000009ff1d7230 */ /* 0x000fe20000004100 */
[----:B------:R-:W-:Y:S01]  /*f160*/  F2FP.SATFINITE.E4M3.F32.PACK_AB_MERGE_C R24, R24, R25, RZ ;  /* 0x000000191818723e */ /* 0x000fe200048070ff */
[----:B------:R-:W-:-:S02]  /*f170*/  HADD2.F32 R4, -RZ, R7.H1_H1 ;  /* 0x30000007ff047230 */ /* 0x000fc40000004100 */
[----:B------:R-:W-:Y:S01]  /*f180*/  FFMA.FTZ R15, R33, R15, R12 ;  /* 0x0000000f210f7223 */ /* 0x000fe2000001000c */
[----:B------:R-:W-:Y:S01]  /*f190*/  HADD2.F32 R32, -RZ, R9.H0_H0 ;  /* 0x20000009ff207230 */ /* 0x000fe20000004100 */
[----:B------:R-:W-:Y:S01]  /*f1a0*/  F2FP.SATFINITE.E4M3.F32.PACK_AB_MERGE_C R13, R26, R13, RZ ;  /* 0x0000000d1a0d723e */ /* 0x000fe200048070ff */
[--C-:B------:R-:W-:Y:S02]  /*f1b0*/  HADD2.F32 R3, -RZ, R10.reuse.H1_H1 ;  /* 0x3000000aff037230 */ /* 0x100fe40000004100 */
[-C--:B------:R-:W-:Y:S01]  /*f1c0*/  FMUL.FTZ R12, R29, R4.reuse ;  /* 0x000000041d0c7220 */ /* 0x080fe20000410000 */
[----:B------:R-:W-:Y:S02]  /*f1d0*/  HADD2.F32 R7, -RZ, R7.H0_H0 ;  /* 0x20000007ff077230 */ /* 0x000fe40000004100 */
[C---:B------:R-:W-:Y:S01]  /*f1e0*/  FMUL.FTZ R4, R27.reuse, R4 ;  /* 0x000000041b047220 */ /* 0x040fe20000410000 */
[----:B------:R-:W-:Y:S02]  /*f1f0*/  HADD2.F32 R10, -RZ, R10.H0_H0 ;  /* 0x2000000aff0a7230 */ /* 0x000fe40000004100 */
[-C--:B------:R-:W-:Y:S01]  /*f200*/  FMUL.FTZ R9, R32, R3.reuse ;  /* 0x0000000320097220 */ /* 0x080fe20000410000 */
[C---:B------:R-:W-:Y:S01]  /*f210*/  FMUL.FTZ R3, R30.reuse, R3 ;  /* 0x000000031e037220 */ /* 0x040fe20000410000 */
        /* <DEDUP_REMOVED lines=8> */
[----:B------:R-:W-:Y:S02]  /*f2a0*/  F2FP.SATFINITE.E4M3.F32.PACK_AB_MERGE_C R6, R15, R6, R13 ;  /* 0x000000060f06723e */ /* 0x000fe4000480700d */
[----:B------:R-:W-:-:S05]  /*f2b0*/  F2FP.SATFINITE.E4M3.F32.PACK_AB_MERGE_C R7, R10, R7, R12 ;  /* 0x000000070a07723e */ /* 0x000fca000480700c */
[----:B------:R2:W-:Y:S01]  /*f2c0*/  STS.128 [R0+0x2000], R4 ;  /* 0x0020000400007388 */ /* 0x0005e20000000c00 */
[----:B------:R-:W-:Y:S05]  /*f2d0*/  BRA `(.L_x_452) ;  /* 0x0000001c00ac7947 */ /* 0x000fea0003800000 */
.L_x_442:
[----:B------:R-:W-:-:S03]  /*f2e0*/  UMOV UR4, 0xffffffff ;  /* 0xffffffff00047882 */ /* 0x000fc60000000000 */
[----:B------:R-:W-:Y:S05]  /*f2f0*/  BRA.DIV UR4, `(.L_x_455) ;  /* 0x0000016604207947 */ /* 0x000fea000b800000 */
[----:B------:R1:W2:Y:S04]  /*f300*/  SHFL.IDX PT, R21, R24, RZ, 0x1c1f ;  /* 0x001c1fff18157589 */ /* 0x0002a800000e0000 */
[----:B0-----:R1:W0:Y:S04]  /*f310*/  SHFL.IDX PT, R14, R122, RZ, 0x1c1f ;  /* 0x001c1fff7a0e7589 */ /* 0x00122800000e0000 */
[----:B------:R1:W3:Y:S04]  /*f320*/  SHFL.IDX PT, R3, R26, RZ, 0x1c1f ;  /* 0x001c1fff1a037589 */ /* 0x0002e800000e0000 */
[----:B------:R1:W4:Y:S02]  /*f330*/  SHFL.IDX PT, R25, R27, RZ, 0x1c1f ;  /* 0x001c1fff1b197589 */ /* 0x00032400000e0000 */
.L_x_662:
[----:B-1----:R-:W5:Y:S01]  /*f340*/  LDL R24, [R1+0x88] ;  /* 0x0000880001187983 */ /* 0x002f620000100800 */
[----:B------:R-:W-:Y:S01]  /*f350*/  ULDC UR4, c[0x0][0x448] ;  /* 0x0001120000047ab9 */ /* 0x000fe20000000800 */
[----:B------:R-:W-:Y:S01]  /*f360*/  BSSY B1, `(.L_x_456) ;  /* 0x0000013000017945 */ /* 0x000fe20003800000 */
[----:B------:R-:W-:Y:S01]  /*f370*/  IMAD R32, R136, UR4, RZ ;  /* 0x0000000488207c24 */ /* 0x000fe2000f8e02ff */
[----:B------:R-:W-:Y:S02]  /*f380*/  CS2R R8, SRZ ;  /* 0x0000000000087805 */ /* 0x000fe4000001ff00 */
[----:B------:R-:W-:Y:S02]  /*f390*/  CS2R R6, SRZ ;  /* 0x0000000000067805 */ /* 0x000fe4000001ff00 */
[----:B------:R-:W-:Y:S02]  /*f3a0*/  CS2R R4, SRZ ;  /* 0x0000000000047805 */ /* 0x000fe4000001ff00 */
[----:B------:R-:W-:-:S02]  /*f3b0*/  CS2R R10, SRZ ;  /* 0x00000000000a7805 */ /* 0x000fc4000001ff00 */
[----:B------:R-:W-:Y:S02]  /*f3c0*/  ISETP.GE.AND P0, PT, R0, R32, PT ;  /* 0x000000200000720c */ /* 0x000fe40003f06270 */
[----:B-----5:R-:W-:-:S11]  /*f3d0*/  LEA.HI R20, R24, R24, RZ, 0x1 ;  /* 0x0000001818147211 */ /* 0x020fd600078f08ff */
[----:B------:R-:W-:Y:S05]  /*f3e0*/  @P0 BRA `(.L_x_457) ;  /* 0x0000000000280947 */ /* 0x000fea0003800000 */
[----:B------:R-:W-:Y:S01]  /*f3f0*/  ULDC UR4, c[0x0][0x3f4] ;  /* 0x0000fd0000047ab9 */ /* 0x000fe20000000800 */
[C---:B--2---:R-:W-:Y:S02]  /*f400*/  IADD3 R12, P0, R18.reuse, R21, RZ ;  /* 0x00000015120c7210 */ /* 0x044fe40007f1e0ff */
[----:B------:R-:W-:Y:S02]  /*f410*/  CS2R R8, SRZ ;  /* 0x0000000000087805 */ /* 0x000fe4000001ff00 */
[C---:B------:R-:W-:Y:S02]  /*f420*/  ISETP.GE.AND P2, PT, R18.reuse, UR4, PT ;  /* 0x0000000412007c0c */ /* 0x040fe4000bf46270 */
[----:B0-----:R-:W-:Y:S01]  /*f430*/  IADD3 R14, P1, R18, R14, RZ ;  /* 0x0000000e120e7210 */ /* 0x001fe20007f3e0ff */
[----:B---3--:R-:W-:-:S03]  /*f440*/  IMAD.X R13, R3, 0x1, R19, P0 ;  /* 0x00000001030d7824 */ /* 0x008fc600000e0613 */
[----:B----4-:R-:W-:-:S07]  /*f450*/  IADD3.X R15, R25, R19, RZ, P1, !PT ;  /* 0x00000013190f7210 */ /* 0x010fce0000ffe4ff */
[----:B------:R-:W-:Y:S05]  /*f460*/  @P2 BRA `(.L_x_457) ;  /* 0x0000000000082947 */ /* 0x000fea0003800000 */
[----:B------:R1:W5:Y:S04]  /*f470*/  LD.E.128 R4, desc[UR60][R12.64] ;  /* 0x0000003c0c047980 */ /* 0x000368000c101d00 */
[----:B------:R1:W5:Y:S02]  /*f480*/  LD.E.128 R8, desc[UR60][R14.64] ;  /* 0x0000003c0e087980 */ /* 0x000364000c101d00 */
.L_x_457:
[----:B------:R-:W-:Y:S05]  /*f490*/  BSYNC B1 ;  /* 0x0000000000017941 */ /* 0x000fea0003800000 */
.L_x_456:
[----:B------:R-:W-:Y:S01]  /*f4a0*/  LOP3.LUT R20, R20, 0xfffffffe, RZ, 0xc0, !PT ;  /* 0xfffffffe14147812 */ /* 0x000fe200078ec0ff */
[----:B------:R-:W-:Y:S01]  /*f4b0*/  IMAD R32, R121, -0x80, R32 ;  /* 0xffffff8079207824 */ /* 0x000fe200078e0220 */
[----:B-----5:R-:W-:Y:S01]  /*f4c0*/  SHF.R.U32.HI R0, RZ, 0x8, R4 ;  /* 0x00000008ff007819 */ /* 0x020fe20000011604 */
[----:B------:R-:W-:Y:S01]  /*f4d0*/  BSSY B1, `(.L_x_458) ;  /* 0x0000034000017945 */ /* 0x000fe20003800000 */
[----:B---3--:R-:W-:Y:S01]  /*f4e0*/  LOP3.LUT R3, R4, 0xff, RZ, 0xc0, !PT ;  /* 0x000000ff04037812 */ /* 0x008fe200078ec0ff */
[----:B------:R-:W-:Y:S01]  /*f4f0*/  IMAD.IADD R20, R24, 0x1, -R20 ;  /* 0x0000000118147824 */ /* 0x000fe200078e0a14 */
[----:B------:R-:W-:Y:S02]  /*f500*/  LOP3.LUT R0, R0, 0xff, RZ, 0xc0, !PT ;  /* 0x000000ff00007812 */ /* 0x000fe400078ec0ff */
[----:B----4-:R-:W-:Y:S02]  /*f510*/  SHF.R.U32.HI R25, RZ, 0x8, R7 ;  /* 0x00000008ff197819 */ /* 0x010fe40000011607 */
[----:B------:R-:W-:-:S02]  /*f520*/  SHF.L.U32 R35, R20, 0x1f, RZ ;  /* 0x0000001f14237819 */ /* 0x000fc400000006ff */
[----:B-1----:R-:W-:Y:S02]  /*f530*/  PRMT R13, R0, 0x7604, R3 ;  /* 0x00007604000d7816 */ /* 0x002fe40000000003 */
[----:B------:R-:W1:Y:S01]  /*f540*/  SYNCS.PHASECHK.TRANS64.TRYWAIT P1, [R16+URZ+0x2e800], R35 ;  /* 0x02e80023100075a7 */ /* 0x000e62000802017f */
[----:B------:R-:W-:Y:S02]  /*f550*/  SHF.R.U32.HI R0, RZ, 0x8, R6 ;  /* 0x00000008ff007819 */ /* 0x000fe40000011606 */
[----:B0-----:R-:W-:Y:S02]  /*f560*/  LOP3.LUT R14, R6, 0xff, RZ, 0xc0, !PT ;  /* 0x000000ff060e7812 */ /* 0x001fe400078ec0ff */
[----:B------:R-:W-:Y:S02]  /*f570*/  LOP3.LUT R20, R7, 0xff, RZ, 0xc0, !PT ;  /* 0x000000ff07147812 */ /* 0x000fe400078ec0ff */
[----:B--2---:R-:W-:Y:S02]  /*f580*/  LOP3.LUT R21, R0, 0xff, RZ, 0xc0, !PT ;  /* 0x000000ff00157812 */ /* 0x004fe400078ec0ff */
[----:B------:R-:W-:-:S02]  /*f590*/  LOP3.LUT R25, R25, 0xff, RZ, 0xc0, !PT ;  /* 0x000000ff19197812 */ /* 0x000fc400078ec0ff */
[----:B------:R-:W-:Y:S02]  /*f5a0*/  SHF.R.U32.HI R0, RZ, 0x8, R8 ;  /* 0x00000008ff007819 */ /* 0x000fe40000011608 */
[----:B------:R-:W-:Y:S02]  /*f5b0*/  SHF.R.U32.HI R29, RZ, 0x8, R9 ;  /* 0x00000008ff1d7819 */ /* 0x000fe40000011609 */
[----:B------:R-:W-:Y:S01]  /*f5c0*/  SHF.R.U32.HI R33, RZ, 0x8, R11 ;  /* 0x00000008ff217819 */ /* 0x000fe2000001160b */
[----:B------:R-:W0:Y:S01]  /*f5d0*/  LDC R3, c[0x0][0x3f4] ;  /* 0x0000fd00ff037b82 */ /* 0x000e220000000800 */
[----:B------:R-:W-:Y:S02]  /*f5e0*/  SHF.R.U32.HI R15, RZ, 0x8, R5 ;  /* 0x00000008ff0f7819 */ /* 0x000fe40000011605 */
[----:B------:R-:W-:Y:S02]  /*f5f0*/  PRMT R21, R21, 0x7604, R14 ;  /* 0x0000760415157816 */ /* 0x000fe4000000000e */
[----:B------:R-:W-:-:S02]  /*f600*/  PRMT R20, R25, 0x7604, R20 ;  /* 0x0000760419147816 */ /* 0x000fc40000000014 */
[----:B------:R-:W-:Y:S02]  /*f610*/  LOP3.LUT R14, R8, 0xff, RZ, 0xc0, !PT ;  /* 0x000000ff080e7812 */ /* 0x000fe400078ec0ff */
[----:B------:R-:W-:Y:S02]  /*f620*/  LOP3.LUT R24, R9, 0xff, RZ, 0xc0, !PT ;  /* 0x000000ff09187812 */ /* 0x000fe400078ec0ff */
[----:B------:R-:W-:Y:S02]  /*f630*/  LOP3.LUT R30, R11, 0xff, RZ, 0xc0, !PT ;  /* 0x000000ff0b1e7812 */ /* 0x000fe400078ec0ff */
[----:B------:R-:W-:Y:S02]  /*f640*/  LOP3.LUT R25, R0, 0xff, RZ, 0xc0, !PT ;  /* 0x000000ff00197812 */ /* 0x000fe400078ec0ff */
[----:B------:R-:W-:Y:S02]  /*f650*/  LOP3.LUT R29, R29, 0xff, RZ, 0xc0, !PT ;  /* 0x000000ff1d1d7812 */ /* 0x000fe400078ec0ff */
[----:B------:R-:W-:-:S02]  /*f660*/  LOP3.LUT R33, R33, 0xff, RZ, 0xc0, !PT ;  /* 0x000000ff21217812 */ /* 0x000fc400078ec0ff */
[----:B------:R-:W-:Y:S02]  /*f670*/  LOP3.LUT R12, R5, 0xff, RZ, 0xc0, !PT ;  /* 0x000000ff050c7812 */ /* 0x000fe400078ec0ff */
[----:B------:R-:W-:Y:S02]  /*f680*/  LOP3.LUT R15, R15, 0xff, RZ, 0xc0, !PT ;  /* 0x000000ff0f0f7812 */ /* 0x000fe400078ec0ff */
[----:B------:R-:W-:Y:S02]  /*f690*/  PRMT R27, R25, 0x7604, R14 ;  /* 0x00007604191b7816 */ /* 0x000fe4000000000e */
[----:B------:R-:W-:Y:S02]  /*f6a0*/  PRMT R24, R29, 0x7604, R24 ;  /* 0x000076041d187816 */ /* 0x000fe40000000018 */
[----:B------:R-:W-:Y:S02]  /*f6b0*/  PRMT R30, R33, 0x7604, R30 ;  /* 0x00007604211e7816 */ /* 0x000fe4000000001e */
[----:B------:R-:W-:-:S02]  /*f6c0*/  SHF.R.U32.HI R0, RZ, 0x10, R5 ;  /* 0x00000010ff007819 */ /* 0x000fc40000011605 */
[----:B------:R-:W-:Y:S02]  /*f6d0*/  SHF.R.U32.HI R25, RZ, 0x10, R7 ;  /* 0x00000010ff197819 */ /* 0x000fe40000011607 */
[----:B------:R-:W-:Y:S01]  /*f6e0*/  SHF.R.U32.HI R29, RZ, 0x10, R9 ;  /* 0x00000010ff1d7819 */ /* 0x000fe20000011609 */
[----:B------:R-:W-:Y:S01]  /*f6f0*/  IMAD.U32 R0, R0, 0x10000, RZ ;  /* 0x0001000000007824 */ /* 0x000fe200078e00ff */
[----:B------:R-:W-:Y:S01]  /*f700*/  SHF.R.U32.HI R33, RZ, 0x10, R11 ;  /* 0x00000010ff217819 */ /* 0x000fe2000001160b */
[----:B------:R-:W-:Y:S01]  /*f710*/  IMAD.U32 R25, R25, 0x10000, RZ ;  /* 0x0001000019197824 */ /* 0x000fe200078e00ff */
[----:B------:R-:W-:Y:S01]  /*f720*/  PRMT R15, R15, 0x7604, R12 ;  /* 0x000076040f0f7816 */ /* 0x000fe2000000000c */
[----:B------:R-:W-:Y:S01]  /*f730*/  IMAD.U32 R29, R29, 0x10000, RZ ;  /* 0x000100001d1d7824 */ /* 0x000fe200078e00ff */
[----:B------:R-:W-:Y:S01]  /*f740*/  SHF.R.U32.HI R12, RZ, 0x8, R10 ;  /* 0x00000008ff0c7819 */ /* 0x000fe2000001160a */
[----:B------:R-:W-:Y:S01]  /*f750*/  IMAD.U32 R33, R33, 0x10000, RZ ;  /* 0x0001000021217824 */ /* 0x000fe200078e00ff */
[----:B------:R-:W-:-:S02]  /*f760*/  LOP3.LUT R26, R10, 0xff, RZ, 0xc0, !PT ;  /* 0x000000ff0a1a7812 */ /* 0x000fc400078ec0ff */
[----:B------:R-:W-:Y:S02]  /*f770*/  LOP3.LUT R31, R12, 0xff, RZ, 0xc0, !PT ;  /* 0x000000ff0c1f7812 */ /* 0x000fe400078ec0ff */
[----:B0-----:R-:W-:Y:S02]  /*f780*/  ISETP.GE.AND P0, PT, R18, R3, PT ;  /* 0x000000031200720c */ /* 0x001fe40003f06270 */
[----:B------:R-:W-:Y:S02]  /*f790*/  PRMT R31, R31, 0x7604, R26 ;  /* 0x000076041f1f7816 */ /* 0x000fe4000000001a */
[----:B------:R-:W-:Y:S02]  /*f7a0*/  LOP3.LUT R15, R15, 0xff0000, R0, 0xf8, !PT ;  /* 0x00ff00000f0f7812 */ /* 0x000fe400078ef800 */
[----:B------:R-:W-:Y:S02]  /*f7b0*/  LOP3.LUT R25, R20, 0xff0000, R25, 0xf8, !PT ;  /* 0x00ff000014197812 */ /* 0x000fe400078ef819 */
[----:B------:R-:W-:-:S02]  /*f7c0*/  LOP3.LUT R29, R24, 0xff0000, R29, 0xf8, !PT ;  /* 0x00ff0000181d7812 */ /* 0x000fc400078ef81d */
[----:B------:R-:W-:Y:S02]  /*f7d0*/  LOP3.LUT R33, R30, 0xff0000, R33, 0xf8, !PT ;  /* 0x00ff00001e217812 */ /* 0x000fe400078ef821 */
[----:B------:R-:W-:Y:S02]  /*f7e0*/  VIMNMX R37, R32, 0x80, PT ;  /* 0x0000008020257848 */ /* 0x000fe40003fe0100 */
[----:B------:R-:W-:Y:S01]  /*f7f0*/  LOP3.LUT R13, R13, 0xff0000, R4, 0xf8, !PT ;  /* 0x00ff00000d0d7812 */ /* 0x000fe200078ef804 */
[----:B-1----:R-:W-:Y:S06]  /*f800*/  @!P1 BRA `(.L_x_459) ;  /* 0x00000160004c9947 */ /* 0x002fec0003800000 */
.L_x_663:
[----:B------:R-:W-:Y:S05]  /*f810*/  BSYNC B1 ;  /* 0x0000000000017941 */ /* 0x000fea0003800000 */
.L_x_458:
[C---:B------:R-:W-:Y:S01]  /*f820*/  ISETP.GE.OR P1, PT, R228.reuse, R37, P0 ;  /* 0x00000025e400720c */ /* 0x040fe20000726670 */
[----:B------:R-:W-:Y:S01]  /*f830*/  VIADD R14, R228, 0x40 ;  /* 0x00000040e40e7836 */ /* 0x000fe20000000000 */
[----:B------:R-:W-:Y:S01]  /*f840*/  LOP3.LUT R0, R13, 0xff000000, R4, 0xf8, !PT ;  /* 0xff0000000d007812 */ /* 0x000fe200078ef804 */
[----:B------:R-:W-:Y:S01]  /*f850*/  BSSY B1, `(.L_x_460) ;  /* 0x00000d1000017945 */ /* 0x000fe20003800000 */
[----:B------:R-:W-:Y:S02]  /*f860*/  LOP3.LUT R12, R15, 0xff000000, R5, 0xf8, !PT ;  /* 0xff0000000f0c7812 */ /* 0x000fe400078ef805 */
[----:B------:R-:W-:Y:S02]  /*f870*/  LOP3.LUT R13, R21, 0xff0000, R6, 0xf8, !PT ;  /* 0x00ff0000150d7812 */ /* 0x000fe400078ef806 */
[----:B------:R-:W-:Y:S02]  /*f880*/  LOP3.LUT R15, R27, 0xff0000, R8, 0xf8, !PT ;  /* 0x00ff00001b0f7812 */ /* 0x000fe400078ef808 */
[----:B------:R-:W-:-:S02]  /*f890*/  LOP3.LUT R21, R31, 0xff0000, R10, 0xf8, !PT ;  /* 0x00ff00001f157812 */ /* 0x000fc400078ef80a */
[----:B------:R-:W-:Y:S02]  /*f8a0*/  ISETP.GE.OR P0, PT, R14, R37, P0 ;  /* 0x000000250e00720c */ /* 0x000fe40000706670 */
[----:B------:R-:W-:Y:S02]  /*f8b0*/  LOP3.LUT R13, R13, 0xff000000, R6, 0xf8, !PT ;  /* 0xff0000000d0d7812 */ /* 0x000fe400078ef806 */
[----:B------:R-:W-:Y:S02]  /*f8c0*/  LOP3.LUT R14, R25, 0xff000000, R7, 0xf8, !PT ;  /* 0xff000000190e7812 */ /* 0x000fe400078ef807 */
[----:B------:R-:W-:Y:S02]  /*f8d0*/  LOP3.LUT R15, R15, 0xff000000, R8, 0xf8, !PT ;  /* 0xff0000000f0f7812 */ /* 0x000fe400078ef808 */
[----:B------:R-:W-:Y:S02]  /*f8e0*/  LOP3.LUT R20, R29, 0xff000000, R9, 0xf8, !PT ;  /* 0xff0000001d147812 */ /* 0x000fe400078ef809 */
[----:B------:R-:W-:-:S02]  /*f8f0*/  LOP3.LUT R21, R21, 0xff000000, R10, 0xf8, !PT ;  /* 0xff00000015157812 */ /* 0x000fc400078ef80a */
[----:B------:R-:W-:Y:S01]  /*f900*/  LOP3.LUT R24, R33, 0xff000000, R11, 0xf8, !PT ;  /* 0xff00000021187812 */ /* 0x000fe200078ef80b */
[----:B------:R-:W-:Y:S06]  /*f910*/  @P1 BRA `(.L_x_461) ;  /* 0x0000000c00101947 */ /* 0x000fec0003800000 */
[----:B------:R-:W1:Y:S01]  /*f920*/  S2R R26, SR_TID.X ;  /* 0x00000000001a7919 */ /* 0x000e620000002100 */
[----:B------:R-:W-:Y:S01]  /*f930*/  IMAD.SHL.U32 R4, R229, 0x80, RZ ;  /* 0x00000080e5047824 */ /* 0x000fe200078e00ff */
[----:B------:R-:W-:Y:S01]  /*f940*/  F2FP.F16.E4M3.UNPACK_B R38, R0.H1 ;  /* 0x00000000ff26723e */ /* 0x000fe200030006ff */
[----:B------:R-:W-:Y:S01]  /*f950*/  IMAD.IADD R5, R18, 0x1, R3 ;  /* 0x0000000112057824 */ /* 0x000fe200078e0203 */
[-C--:B------:R-:W-:Y:S02]  /*f960*/  F2FP.F16.E4M3.UNPACK_B R42, R15.reuse.H1 ;  /* 0x0000000fff2a723e */ /* 0x080fe400030006ff */
[----:B------:R-:W-:Y:S01]  /*f970*/  LOP3.LUT R6, R4, 0x380, RZ, 0xc0, !PT ;  /* 0x0000038004067812 */ /* 0x000fe200078ec0ff */
[----:B------:R-:W-:Y:S01]  /*f980*/  HADD2.F32 R39, -RZ, R38.H0_H0 ;  /* 0x20000026ff277230 */ /* 0x000fe20000004100 */
[----:B------:R-:W-:Y:S01]  /*f990*/  F2FP.F16.E4M3.UNPACK_B R41, R15 ;  /* 0x0000000fff29723e */ /* 0x000fe200020006ff */
[----:B------:R-:W-:Y:S01]  /*f9a0*/  HADD2.F32 R40, -RZ, R42.H0_H0 ;  /* 0x2000002aff287230 */ /* 0x000fe20000004100 */
[----:B------:R-:W-:-:S02]  /*f9b0*/  LOP3.LUT R4, R6, 0x70, R18, 0xf8, !PT ;  /* 0x0000007006047812 */ /* 0x000fc400078ef812 */
[----:B------:R-:W-:Y:S02]  /*f9c0*/  SHF.R.U32.HI R9, RZ, 0x3, R6 ;  /* 0x00000003ff097819 */ /* 0x000fe40000011606 */
[----:B------:R-:W-:Y:S02]  /*f9d0*/  LOP3.LUT R5, R6, 0x70, R5, 0xf8, !PT ;  /* 0x0000007006057812 */ /* 0x000fe400078ef805 */
[-C--:B------:R-:W-:Y:S02]  /*f9e0*/  LOP3.LUT R25, R4, R9.reuse, RZ, 0x3c, !PT ;  /* 0x0000000904197212 */ /* 0x080fe400078e3cff */
[----:B------:R-:W-:Y:S02]  /*f9f0*/  LOP3.LUT R9, R5, R9, RZ, 0x3c, !PT ;  /* 0x0000000905097212 */ /* 0x000fe400078e3cff */
[----:B-1----:R-:W-:-:S04]  /*fa00*/  IADD3 R34, R26, -0x80, RZ ;  /* 0xffffff801a227810 */ /* 0x002fc80007ffe0ff */
[----:B------:R-:W-:-:S04]  /*fa10*/  SHF.R.S32.HI R26, RZ, 0x1f, R34 ;  /* 0x0000001fff1a7819 */ /* 0x000fc80000011422 */
[----:B------:R-:W-:-:S05]  /*fa20*/  LEA.HI R26, R26, R34, RZ, 0x5 ;  /* 0x000000221a1a7211 */ /* 0x000fca00078f28ff */
[----:B------:R-:W-:-:S05]  /*fa30*/  IMAD.SHL.U32 R26, R26, 0x20, RZ ;  /* 0x000000201a1a7824 */ /* 0x000fca00078e00ff */
[----:B------:R-:W-:-:S04]  /*fa40*/  LOP3.LUT R26, R26, 0xfffffc00, RZ, 0xc0, !PT ;  /* 0xfffffc001a1a7812 */ /* 0x000fc800078ec0ff */
[C-C-:B------:R-:W-:Y:S02]  /*fa50*/  IADD3 R25, R16.reuse, R25, R26.reuse ;  /* 0x0000001910197210 */ /* 0x140fe40007ffe01a */
[----:B------:R-:W-:-:S03]  /*fa60*/  IADD3 R26, R16, R9, R26 ;  /* 0x00000009101a7210 */ /* 0x000fc60007ffe01a */
[----:B------:R-:W1:Y:S04]  /*fa70*/  LDS.128 R4, [R25+0x1c400] ;  /* 0x01c4000019047984 */ /* 0x000e680000000c00 */
[----:B------:R-:W2:Y:S01]  /*fa80*/  LDS.128 R8, [R26+0x1c400] ;  /* 0x01c400001a087984 */ /* 0x000ea20000000c00 */
[-C--:B-1----:R-:W-:Y:S02]  /*fa90*/  F2FP.F16.E4M3.UNPACK_B R27, R4.reuse ;  /* 0x00000004ff1b723e */ /* 0x082fe400020006ff */
[----:B------:R-:W-:Y:S02]  /*faa0*/  F2FP.F16.E4M3.UNPACK_B R4, R4.H1 ;  /* 0x00000004ff04723e */ /* 0x000fe400030006ff */
[----:B--2---:R-:W-:Y:S02]  /*fab0*/  F2FP.F16.E4M3.UNPACK_B R33, R8.H1 ;  /* 0x00000008ff21723e */ /* 0x004fe400030006ff */
[----:B------:R-:W-:-:S02]  /*fac0*/  F2FP.F16.E4M3.UNPACK_B R29, R5 ;  /* 0x00000005ff1d723e */ /* 0x000fc400020006ff */
[----:B------:R-:W-:Y:S01]  /*fad0*/  F2FP.F16.E4M3.UNPACK_B R30, R5.H1 ;  /* 0x00000005ff1e723e */ /* 0x000fe200030006ff */
[--C-:B------:R-:W-:Y:S01]  /*fae0*/  HADD2.F32 R34, -RZ, R33.reuse.H0_H0 ;  /* 0x20000021ff227230 */ /* 0x100fe20000004100 */
[-C--:B0-----:R-:W-:Y:S01]  /*faf0*/  F2FP.F16.E4M3.UNPACK_B R35, R9.reuse ;  /* 0x00000009ff23723e */ /* 0x081fe200020006ff */
[----:B------:R-:W-:Y:S01]  /*fb00*/  HADD2.F32 R5, -RZ, R4.H0_H0 ;  /* 0x20000004ff057230 */ /* 0x000fe20000004100 */
[----:B------:R-:W-:Y:S01]  /*fb10*/  F2FP.F16.E4M3.UNPACK_B R36, R9.H1 ;  /* 0x00000009ff24723e */ /* 0x000fe200030006ff */
[----:B------:R-:W-:Y:S02]  /*fb20*/  HADD2.F32 R33, -RZ, R33.H1_H1 ;  /* 0x30000021ff217230 */ /* 0x000fe40000004100 */
[CC--:B------:R-:W-:Y:S01]  /*fb30*/  FMUL.FTZ R9, R34.reuse, R39.reuse ;  /* 0x0000002722097220 */ /* 0x0c0fe20000410000 */
[----:B------:R-:W-:Y:S01]  /*fb40*/  FMUL.FTZ R44, R34, R40 ;  /* 0x00000028222c7220 */ /* 0x000fe20000410000 */
[----:B------:R-:W-:Y:S02]  /*fb50*/  F2FP.F16.E4M3.UNPACK_B R8, R8 ;  /* 0x00000008ff08723e */ /* 0x000fe400020006ff */
[C---:B------:R-:W-:Y:S01]  /*fb60*/  FFMA.FTZ R46, R5.reuse, R40, R9 ;  /* 0x00000028052e7223 */ /* 0x040fe20000010009 */
[----:B------:R-:W-:Y:S01]  /*fb70*/  FFMA.FTZ R45, R5, R39, -R44 ;  /* 0x00000027052d7223 */ /* 0x000fe2000001082c */
[----:B------:R-:W-:Y:S01]  /*fb80*/  HADD2.F32 R40, -RZ, R38.H1_H1 ;  /* 0x30000026ff287230 */ /* 0x000fe20000004100 */
[----:B------:R-:W-:Y:S01]  /*fb90*/  F2FP.F16.E4M3.UNPACK_B R38, R0 ;  /* 0x00000000ff26723e */ /* 0x000fe200020006ff */
[----:B------:R-:W-:Y:S01]  /*fba0*/  HADD2.F32 R44, -RZ, R42.H1_H1 ;  /* 0x3000002aff2c7230 */ /* 0x000fe20000004100 */
[----:B------:R-:W-:Y:S01]  /*fbb0*/  F2FP.F16.E4M3.UNPACK_B R37, R10 ;  /* 0x0000000aff25723e */ /* 0x000fe200020006ff */
[----:B------:R-:W-:-:S02]  /*fbc0*/  HADD2.F32 R42, -RZ, R41.H0_H0 ;  /* 0x20000029ff2a7230 */ /* 0x000fc40000004100 */
[C---:B------:R-:W-:Y:S01]  /*fbd0*/  FMUL.FTZ R43, R33.reuse, R40 ;  /* 0x00000028212b7220 */ /* 0x040fe20000410000 */
[----:B------:R-:W-:Y:S02]  /*fbe0*/  HADD2.F32 R9, -RZ, R8.H0_H0 ;  /* 0x20000008ff097230 */ /* 0x000fe40000004100 */
[----:B------:R-:W-:Y:S01]  /*fbf0*/  FMUL.FTZ R48, R33, R44 ;  /* 0x0000002c21307220 */ /* 0x000fe20000410000 */
[----:B------:R-:W-:Y:S01]  /*fc00*/  HADD2.F32 R5, -RZ, R4.H1_H1 ;  /* 0x30000004ff057230 */ /* 0x000fe20000004100 */
[----:B------:R-:W-:Y:S01]  /*fc10*/  F2FP.F16.E4M3.UNPACK_B R10, R10.H1 ;  /* 0x0000000aff0a723e */ /* 0x000fe200030006ff */
[----:B------:R-:W-:Y:S02]  /*fc20*/  HADD2.F32 R39, -RZ, R38.H0_H0 ;  /* 0x20000026ff277230 */ /* 0x000fe40000004100 */
[----:B------:R-:W-:Y:S01]  /*fc30*/  FMUL.FTZ R33, R9, R42 ;  /* 0x0000002a09217220 */ /* 0x000fe20000410000 */
[----:B------:R-:W-:Y:S02]  /*fc40*/  HADD2.F32 R4, -RZ, R27.H0_H0 ;  /* 0x2000001bff047230 */ /* 0x000fe40000004100 */
[C---:B------:R-:W-:Y:S01]  /*fc50*/  FFMA.FTZ R47, R5.reuse, R44, R43 ;  /* 0x0000002c052f7223 */ /* 0x040fe2000001002b */
[----:B------:R-:W-:Y:S01]  /*fc60*/  FFMA.FTZ R48, R5, R40, -R48 ;  /* 0x0000002805307223 */ /* 0x000fe20000010830 */
[----:B------:R-:W-:Y:S01]  /*fc70*/  FMUL.FTZ R9, R9, R39 ;  /* 0x0000002709097220 */ /* 0x000fe20000410000 */
[----:B------:R-:W-:-:S02]  /*fc80*/  HADD2.F32 R5, -RZ, R36.H0_H0 ;  /* 0x20000024ff057230 */ /* 0x000fc40000004100 */
[C---:B------:R-:W-:Y:S01]  /*fc90*/  FFMA.FTZ R43, R4.reuse, R39, -R33 ;  /* 0x00000027042b7223 */ /* 0x040fe20000010821 */
[----:B------:R-:W-:Y:S01]  /*fca0*/  F2FP.F16.E4M3.UNPACK_B R39, R20.H1 ;  /* 0x00000014ff27723e */ /* 0x000fe200030006ff */
[----:B------:R-:W-:Y:S01]  /*fcb0*/  FFMA.FTZ R42, R4, R42, R9 ;  /* 0x0000002a042a7223 */ /* 0x000fe20000010009 */
[----:B------:R-:W-:Y:S01]  /*fcc0*/  F2FP.F16.E4M3.UNPACK_B R9, R12.H1 ;  /* 0x0000000cff09723e */ /* 0x000fe200030006ff */
[----:B------:R-:W-:Y:S01]  /*fcd0*/  HADD2.F32 R41, -RZ, R41.H1_H1 ;  /* 0x30000029ff297230 */ /* 0x000fe20000004100 */
[-C--:B------:R-:W-:Y:S01]  /*fce0*/  F2FP.F16.E4M3.UNPACK_B R31, R6.reuse ;  /* 0x00000006ff1f723e */ /* 0x080fe200020006ff */
[----:B------:R-:W-:Y:S01]  /*fcf0*/  HADD2.F32 R40, -RZ, R39.H0_H0 ;  /* 0x20000027ff287230 */ /* 0x000fe20000004100 */
[----:B------:R-:W-:Y:S01]  /*fd00*/  F2FP.F16.E4M3.UNPACK_B R6, R6.H1 ;  /* 0x00000006ff06723e */ /* 0x000fe200030006ff */
[----:B------:R-:W-:Y:S01]  /*fd10*/  HADD2.F32 R8, -RZ, R8.H1_H1 ;  /* 0x30000008ff087230 */ /* 0x000fe20000004100 */
[----:B------:R-:W-:Y:S01]  /*fd20*/  F2FP.F16.E4M3.UNPACK_B R34, R11 ;  /* 0x0000000bff22723e */ /* 0x000fe200020006ff */
[----:B------:R-:W-:-:S02]  /*fd30*/  HADD2.F32 R38, -RZ, R38.H1_H1 ;  /* 0x30000026ff267230 */ /* 0x000fc40000004100 */
[C---:B------:R-:W-:Y:S01]  /*fd40*/  FMUL.FTZ R49, R5.reuse, R40 ;  /* 0x0000002805317220 */ /* 0x040fe20000410000 */
[----:B------:R-:W-:Y:S02]  /*fd50*/  HADD2.F32 R33, -RZ, R9.H0_H0 ;  /* 0x20000009ff217230 */ /* 0x000fe40000004100 */
[C---:B------:R-:W-:Y:S01]  /*fd60*/  FMUL.FTZ R44, R8.reuse, R41 ;  /* 0x00000029082c7220 */ /* 0x040fe20000410000 */
[----:B------:R-:W-:Y:S02]  /*fd70*/  HADD2.F32 R4, -RZ, R30.H0_H0 ;  /* 0x2000001eff047230 */ /* 0x000fe40000004100 */
[----:B------:R-:W-:Y:S01]  /*fd80*/  FMUL.FTZ R8, R8, R38 ;  /* 0x0000002608087220 */ /* 0x000fe20000410000 */
[----:B------:R-:W-:Y:S02]  /*fd90*/  HADD2.F32 R27, -RZ, R27.H1_H1 ;  /* 0x3000001bff1b7230 */ /* 0x000fe40000004100 */
[----:B------:R-:W-:Y:S01]  /*fda0*/  FMUL.FTZ R5, R5, R33 ;  /* 0x0000002105057220 */ /* 0x000fe20000410000 */
[----:B------:R-:W-:-:S02]  /*fdb0*/  HADD2.F32 R39, -RZ, R39.H1_H1 ;  /* 0x30000027ff277230 */ /* 0x000fc40000004100 */
[C---:B------:R-:W-:Y:S01]  /*fdc0*/  FFMA.FTZ R50, R4.reuse, R33, -R49 ;  /* 0x0000002104327223 */ /* 0x040fe20000010831 */
[----:B------:R-:W-:Y:S01]  /*fdd0*/  F2FP.F16.E4M3.UNPACK_B R33, R20 ;  /* 0x00000014ff21723e */ /* 0x000fe200020006ff */
[C---:B------:R-:W-:Y:S01]  /*fde0*/  FFMA.FTZ R44, R27.reuse, R38, -R44 ;  /* 0x000000261b2c7223 */ /* 0x040fe2000001082c */
[----:B------:R-:W-:Y:S01]  /*fdf0*/  FFMA.FTZ R41, R27, R41, R8 ;  /* 0x000000291b297223 */ /* 0x000fe20000010008 */
[----:B------:R-:W-:Y:S01]  /*fe00*/  HADD2.F32 R36, -RZ, R36.H1_H1 ;  /* 0x30000024ff247230 */ /* 0x000fe20000004100 */
[----:B------:R-:W-:Y:S01]  /*fe10*/  F2FP.F16.E4M3.UNPACK_B R8, R12 ;  /* 0x0000000cff08723e */ /* 0x000fe200020006ff */
[----:B------:R-:W-:Y:S02]  /*fe20*/  HADD2.F32 R27, -RZ, R9.H1_H1 ;  /* 0x30000009ff1b7230 */ /* 0x000fe40000004100 */
[----:B------:R-:W-:Y:S01]  /*fe30*/  FFMA.FTZ R51, R4, R40, R5 ;  /* 0x0000002804337223 */ /* 0x000fe20000010005 */
[----:B------:R-:W-:Y:S02]  /*fe40*/  HADD2.F32 R38, -RZ, R33.H0_H0 ;  /* 0x20000021ff267230 */ /* 0x000fe40000004100 */
[----:B------:R-:W-:Y:S01]  /*fe50*/  FMUL.FTZ R53, R36, R39 ;  /* 0x0000002724357220 */ /* 0x000fe20000410000 */
[----:B------:R-:W-:-:S02]  /*fe60*/  HADD2.F32 R5, -RZ, R35.H0_H0 ;  /* 0x20000023ff057230 */ /* 0x000fc40000004100 */
[----:B------:R-:W-:Y:S01]  /*fe70*/  FMUL.FTZ R36, R36, R27 ;  /* 0x0000001b24247220 */ /* 0x000fe20000410000 */
[----:B------:R-:W-:Y:S01]  /*fe80*/  HADD2.F32 R30, -RZ, R30.H1_H1 ;  /* 0x3000001eff1e7230 */ /* 0x000fe20000004100 */
[----:B------:R-:W-:Y:S01]  /*fe90*/  F2FP.F16.E4M3.UNPACK_B R11, R11.H1 ;  /* 0x0000000bff0b723e */ /* 0x000fe200030006ff */
[----:B------:R-:W-:Y:S02]  /*fea0*/  HADD2.F32 R9, -RZ, R8.H0_H0 ;  /* 0x20000008ff097230 */ /* 0x000fe40000004100 */
[C---:B------:R-:W-:Y:S01]  /*feb0*/  FMUL.FTZ R49, R5.reuse, R38 ;  /* 0x0000002605317220 */ /* 0x040fe20000410000 */
[----:B------:R-:W-:Y:S02]  /*fec0*/  HADD2.F32 R4, -RZ, R29.H0_H0 ;  /* 0x2000001dff047230 */ /* 0x000fe40000004100 */
[C---:B------:R-:W-:Y:S01]  /*fed0*/  FFMA.FTZ R52, R30.reuse, R39, R36 ;  /* 0x000000271e347223 */ /* 0x040fe20000010024 */
[----:B------:R-:W-:Y:S01]  /*fee0*/  FFMA.FTZ R53, R30, R27, -R53 ;  /* 0x0000001b1e357223 */ /* 0x000fe20000010835 */
[----:B------:R-:W-:Y:S01]  /*fef0*/  FMUL.FTZ R5, R5, R9 ;  /* 0x0000000905057220 */ /* 0x000fe20000410000 */
[----:B------:R-:W-:Y:S01]  /*ff00*/  F2FP.F16.E4M3.UNPACK_B R36, R21.H1 ;  /* 0x00000015ff24723e */ /* 0x000fe200030006ff */
[----:B------:R-:W-:Y:S01]  /*ff10*/  FFMA.FTZ R49, R4, R9, -R49 ;  /* 0x0000000904317223 */ /* 0x000fe20000010831 */
[----:B------:R-:W-:Y:S01]  /*ff20*/  HADD2.F32 R30, -RZ, R33.H1_H1 ;  /* 0x30000021ff1e7230 */ /* 0x000fe20000004100 */
[----:B------:R-:W-:Y:S01]  /*ff30*/  F2FP.F16.E4M3.UNPACK_B R9, R13.H1 ;  /* 0x0000000dff09723e */ /* 0x000fe200030006ff */
[----:B------:R-:W-:-:S02]  /*ff40*/  HADD2.F32 R35, -RZ, R35.H1_H1 ;  /* 0x30000023ff237230 */ /* 0x000fc40000004100 */
[----:B------:R-:W-:Y:S01]  /*ff50*/  FFMA.FTZ R38, R4, R38, R5 ;  /* 0x0000002604267223 */ /* 0x000fe20000010005 */
[----:B------:R-:W-:Y:S01]  /*ff60*/  HADD2.F32 R8, -RZ, R8.H1_H1 ;  /* 0x30000008ff087230 */ /* 0x000fe20000004100 */
[-C--:B------:R-:W-:Y:S01]  /*ff70*/  F2FP.F16.E4M3.UNPACK_B R32, R7.reuse ;  /* 0x00000007ff20723e */ /* 0x080fe200020006ff */
[----:B------:R-:W-:Y:S02]  /*ff80*/  HADD2.F32 R33, -RZ, R36.H0_H0 ;  /* 0x20000024ff217230 */ /* 0x000fe40000004100 */
[C---:B------:R-:W-:Y:S01]  /*ff90*/  FMUL.FTZ R40, R35.reuse, R30 ;  /* 0x0000001e23287220 */ /* 0x040fe20000410000 */
[----:B------:R-:W-:Y:S02]  /*ffa0*/  HADD2.F32 R5, -RZ, R10.H0_H0 ;  /* 0x2000000aff057230 */ /* 0x000fe40000004100 */
[----:B------:R-:W-:Y:S01]  /*ffb0*/  FMUL.FTZ R35, R35, R8 ;  /* 0x0000000823237220 */ /* 0x000fe20000410000 */
[----:B------:R-:W-:Y:S01]  /*ffc0*/  HADD2.F32 R29, -RZ, R29.H1_H1 ;  /* 0x3000001dff1d7230 */ /* 0x000fe20000004100 */
[----:B------:R-:W-:Y:S01]  /*ffd0*/  F2FP.F16.E4M3.UNPACK_B R7, R7.H1 ;  /* 0x00000007ff07723e */ /* 0x000fe200030006ff */
[----:B------:R-:W-:-:S02]  /*ffe0*/  HADD2.F32 R27, -RZ, R9.H0_H0 ;  /* 0x20000009ff1b7230 */ /* 0x000fc40000004100 */
[----:B------:R-:W-:Y:S01]  /*fff0*/  FMUL.FTZ R39, R5, R33 ;  /* 0x0000002105277220 */ /* 0x000fe20000410000 */
[----:B------:R-:W-:Y:S02]  /*10000*/  HADD2.F32 R4, -RZ, R6.H0_H0 ;  /* 0x20000006ff047230 */ /* 0x000fe40000004100 */
[C---:B------:R-:W-:Y:S01]  /*10010*/  FFMA.FTZ R40, R29.reuse, R8, -R40 ;  /* 0x000000081d287223 */ /* 0x040fe20000010828 */
[----:B------:R-:W-:Y:S01]  /*10020*/  FFMA.FTZ R35, R29, R30, R35 ;  /* 0x0000001e1d237223 */ /* 0x000fe20000010023 */
[-C--:B------:R-:W-:Y:S01]  /*10030*/  FMUL.FTZ R54, R5, R27.reuse ;  /* 0x0000001b05367220 */ /* 0x080fe20000410000 */
[----:B------:R-:W-:Y:S02]  /*10040*/  HADD2.F32 R29, -RZ, R36.H1_H1 ;  /* 0x30000024ff1d7230 */ /* 0x000fe40000004100 */
[----:B------:R-:W-:Y:S01]  /*10050*/  FFMA.FTZ R39, R4, R27, -R39 ;  /* 0x0000001b04277223 */ /* 0x000fe20000010827 */
[----:B------:R-:W-:Y:S01]  /*10060*/  HADD2.F32 R10, -RZ, R10.H1_H1 ;  /* 0x3000000aff0a7230 */ /* 0x000fe20000004100 */
[----:B------:R-:W-:Y:S01]  /*10070*/  F2FP.F16.E4M3.UNPACK_B R27, R21 ;  /* 0x00000015ff1b723e */ /* 0x000fe200020006ff */
[----:B------:R-:W-:-:S02]  /*10080*/  HADD2.F32 R9, -RZ, R9.H1_H1 ;  /* 0x30000009ff097230 */ /* 0x000fc40000004100 */
[----:B------:R-:W-:Y:S01]  /*10090*/  FFMA.FTZ R33, R4, R33, R54 ;  /* 0x0000002104217223 */ /* 0x000fe20000010036 */
[----:B------:R-:W-:Y:S01]  /*100a0*/  HADD2.F32 R6, -RZ, R6.H1_H1 ;  /* 0x30000006ff067230 */ /* 0x000fe20000004100 */
[----:B------:R-:W-:Y:S01]  /*100b0*/  F2FP.F16.E4M3.UNPACK_B R8, R13 ;  /* 0x0000000dff08723e */ /* 0x000fe200020006ff */
[C---:B------:R-:W-:Y:S01]  /*100c0*/  FMUL.FTZ R55, R10.reuse, R29 ;  /* 0x0000001d0a377220 */ /* 0x040fe20000410000 */
[-C--:B------:R-:W-:Y:S01]  /*100d0*/  FMUL.FTZ R4, R10, R9.reuse ;  /* 0x000000090a047220 */ /* 0x080fe20000410000 */
[----:B------:R-:W-:Y:S02]  /*100e0*/  HADD2.F32 R10, -RZ, R27.H0_H0 ;  /* 0x2000001bff0a7230 */ /* 0x000fe40000004100 */
[----:B------:R-:W-:Y:S02]  /*100f0*/  HADD2.F32 R5, -RZ, R37.H0_H0 ;  /* 0x20000025ff057230 */ /* 0x000fe40000004100 */
[C---:B------:R-:W-:Y:S01]  /*10100*/  FFMA.FTZ R56, R6.reuse, R9, -R55 ;  /* 0x0000000906387223 */ /* 0x040fe20000010837 */
[----:B------:R-:W-:Y:S01]  /*10110*/  FFMA.FTZ R58, R6, R29, R4 ;  /* 0x0000001d063a7223 */ /* 0x000fe20000010004 */
[----:B------:R-:W-:-:S02]  /*10120*/  HADD2.F32 R6, -RZ, R8.H0_H0 ;  /* 0x20000008ff067230 */ /* 0x000fc40000004100 */
[----:B------:R-:W-:Y:S02]  /*10130*/  HADD2.F32 R4, -RZ, R31.H0_H0 ;  /* 0x2000001fff047230 */ /* 0x000fe40000004100 */
[C---:B------:R-:W-:Y:S01]  /*10140*/  FMUL.FTZ R9, R5.reuse, R10 ;  /* 0x0000000a05097220 */ /* 0x040fe20000410000 */
[----:B------:R-:W-:Y:S02]  /*10150*/  HADD2.F32 R30, -RZ, R27.H1_H1 ;  /* 0x3000001bff1e7230 */ /* 0x000fe40000004100 */
[-C--:B------:R-:W-:Y:S01]  /*10160*/  FMUL.FTZ R5, R5, R6.reuse ;  /* 0x0000000605057220 */ /* 0x080fe20000410000 */
[----:B------:R-:W-:Y:S02]  /*10170*/  HADD2.F32 R37, -RZ, R37.H1_H1 ;  /* 0x30000025ff257230 */ /* 0x000fe40000004100 */
[----:B------:R-:W-:Y:S01]  /*10180*/  FFMA.FTZ R27, R4, R6, -R9 ;  /* 0x00000006041b7223 */ /* 0x000fe20000010809 */
[----:B------:R-:W-:Y:S01]  /*10190*/  HADD2.F32 R8, -RZ, R8.H1_H1 ;  /* 0x30000008ff087230 */ /* 0x000fe20000004100 */
[----:B------:R-:W-:Y:S01]  /*101a0*/  F2FP.F16.E4M3.UNPACK_B R9, R24.H1 ;  /* 0x00000018ff09723e */ /* 0x000fe200030006ff */
[----:B------:R-:W-:-:S02]  /*101b0*/  HADD2.F32 R31, -RZ, R31.H1_H1 ;  /* 0x3000001fff1f7230 */ /* 0x000fc40000004100 */
[----:B------:R-:W-:Y:S01]  /*101c0*/  FFMA.FTZ R29, R4, R10, R5 ;  /* 0x0000000a041d7223 */ /* 0x000fe20000010005 */
[C---:B------:R-:W-:Y:S01]  /*101d0*/  FMUL.FTZ R6, R37.reuse, R30 ;  /* 0x0000001e25067220 */ /* 0x040fe20000410000 */
[----:B------:R-:W-:Y:S01]  /*101e0*/  F2FP.F16.E4M3.UNPACK_B R4, R14.H1 ;  /* 0x0000000eff04723e */ /* 0x000fe200030006ff */
[-C--:B------:R-:W-:Y:S01]  /*101f0*/  FMUL.FTZ R37, R37, R8.reuse ;  /* 0x0000000825257220 */ /* 0x080fe20000410000 */
[----:B------:R-:W-:Y:S02]  /*10200*/  HADD2.F32 R10, -RZ, R9.H0_H0 ;  /* 0x20000009ff0a7230 */ /* 0x000fe40000004100 */
[C---:B------:R-:W-:Y:S01]  /*10210*/  FFMA.FTZ R36, R31.reuse, R8, -R6 ;  /* 0x000000081f247223 */ /* 0x040fe20000010806 */
[----:B------:R-:W-:Y:S02]  /*10220*/  HADD2.F32 R5, -RZ, R11.H0_H0 ;  /* 0x2000000bff057230 */ /* 0x000fe40000004100 */
[----:B------:R-:W-:Y:S01]  /*10230*/  FFMA.FTZ R54, R31, R30, R37 ;  /* 0x0000001e1f367223 */ /* 0x000fe20000010025 */
[----:B------:R-:W-:-:S02]  /*10240*/  HADD2.F32 R6, -RZ, R4.H0_H0 ;  /* 0x20000004ff067230 */ /* 0x000fc40000004100 */
[----:B------:R-:W-:Y:S02]  /*10250*/  HADD2.F32 R8, -RZ, R4.H1_H1 ;  /* 0x30000004ff087230 */ /* 0x000fe40000004100 */
[C---:B------:R-:W-:Y:S01]  /*10260*/  FMUL.FTZ R31, R5.reuse, R10 ;  /* 0x0000000a051f7220 */ /* 0x040fe20000410000 */
[----:B------:R-:W-:Y:S02]  /*10270*/  HADD2.F32 R4, -RZ, R7.H0_H0 ;  /* 0x20000007ff047230 */ /* 0x000fe40000004100 */
[----:B------:R-:W-:Y:S02]  /*10280*/  HADD2.F32 R30, -RZ, R9.H1_H1 ;  /* 0x30000009ff1e7230 */ /* 0x000fe40000004100 */
[-C--:B------:R-:W-:Y:S01]  /*10290*/  FMUL.FTZ R9, R5, R6.reuse ;  /* 0x0000000605097220 */ /* 0x080fe20000410000 */
[----:B------:R-:W-:Y:S02]  /*102a0*/  HADD2.F32 R11, -RZ, R11.H1_H1 ;  /* 0x3000000bff0b7230 */ /* 0x000fe40000004100 */
[C---:B------:R-:W-:Y:S01]  /*102b0*/  FFMA.FTZ R37, R4.reuse, R6, -R31 ;  /* 0x0000000604257223 */ /* 0x040fe2000001081f */
[----:B------:R-:W-:Y:S01]  /*102c0*/  HADD2.F32 R7, -RZ, R7.H1_H1 ;  /* 0x30000007ff077230 */ /* 0x000fe20000004100 */
[----:B------:R-:W-:Y:S01]  /*102d0*/  F2FP.F16.E4M3.UNPACK_B R5, R14 ;  /* 0x0000000eff05723e */ /* 0x000fe200020006ff */
[----:B------:R-:W-:Y:S01]  /*102e0*/  FFMA.FTZ R55, R4, R10, R9 ;  /* 0x0000000a04377223 */ /* 0x000fe20000010009 */
[C---:B------:R-:W-:Y:S01]  /*102f0*/  FMUL.FTZ R6, R11.reuse, R30 ;  /* 0x0000001e0b067220 */ /* 0x040fe20000410000 */
[----:B------:R-:W-:Y:S01]  /*10300*/  FMUL.FTZ R11, R11, R8 ;  /* 0x000000080b0b7220 */ /* 0x000fe20000410000 */
[----:B------:R-:W-:-:S02]  /*10310*/  F2FP.F16.E4M3.UNPACK_B R4, R24 ;  /* 0x00000018ff04723e */ /* 0x000fc400020006ff */
[C---:B------:R-:W-:Y:S01]  /*10320*/  FFMA.FTZ R60, R7.reuse, R8, -R6 ;  /* 0x00000008073c7223 */ /* 0x040fe20000010806 */
[----:B------:R-:W-:Y:S01]  /*10330*/  FFMA.FTZ R62, R7, R30, R11 ;  /* 0x0000001e073e7223 */ /* 0x000fe2000001000b */
[--C-:B------:R-:W-:Y:S02]  /*10340*/  HADD2.F32 R6, -RZ, R5.reuse.H0_H0 ;  /* 0x20000005ff067230 */ /* 0x100fe40000004100 */
[----:B------:R-:W-:Y:S02]  /*10350*/  HADD2.F32 R7, -RZ, R5.H1_H1 ;  /* 0x30000005ff077230 */ /* 0x000fe40000004100 */
[----:B------:R-:W-:Y:S01]  /*10360*/  HADD2.F32 R8, -RZ, R4.H0_H0 ;  /* 0x20000004ff087230 */ /* 0x000fe20000004100 */
[----:B------:R-:W-:Y:S01]  /*10370*/  F2FP.SATFINITE.E4M3.F32.PACK_AB_MERGE_C R55, R62, R55, RZ ;  /* 0x000000373e37723e */ /* 0x000fe200048070ff */
[----:B------:R-:W-:Y:S02]  /*10380*/  HADD2.F32 R5, -RZ, R34.H0_H0 ;  /* 0x20000022ff057230 */ /* 0x000fe40000004100 */
[----:B------:R-:W-:-:S02]  /*10390*/  HADD2.F32 R9, -RZ, R4.H1_H1 ;  /* 0x30000004ff097230 */ /* 0x000fc40000004100 */
[----:B------:R-:W-:Y:S02]  /*103a0*/  HADD2.F32 R34, -RZ, R34.H1_H1 ;  /* 0x30000022ff227230 */ /* 0x000fe40000004100 */
[C---:B------:R-:W-:Y:S01]  /*103b0*/  FMUL.FTZ R11, R5.reuse, R8 ;  /* 0x00000008050b7220 */ /* 0x040fe20000410000 */
[--C-:B------:R-:W-:Y:S02]  /*103c0*/  HADD2.F32 R4, -RZ, R32.reuse.H0_H0 ;  /* 0x20000020ff047230 */ /* 0x100fe40000004100 */
[-C--:B------:R-:W-:Y:S01]  /*103d0*/  FMUL.FTZ R5, R5, R6.reuse ;  /* 0x0000000605057220 */ /* 0x080fe20000410000 */
[----:B------:R-:W-:Y:S02]  /*103e0*/  HADD2.F32 R32, -RZ, R32.H1_H1 ;  /* 0x30000020ff207230 */ /* 0x000fe40000004100 */
[C---:B------:R-:W-:Y:S01]  /*103f0*/  FMUL.FTZ R31, R34.reuse, R9 ;  /* 0x00000009221f7220 */ /* 0x040fe20000410000 */
[-C--:B------:R-:W-:Y:S01]  /*10400*/  FMUL.FTZ R10, R34, R7.reuse ;  /* 0x00000007220a7220 */ /* 0x080fe20000410000 */
[C---:B------:R-:W-:Y:S01]  /*10410*/  FFMA.FTZ R11, R4.reuse, R6, -R11 ;  /* 0x00000006040b7223 */ /* 0x040fe2000001080b */
[----:B------:R-:W-:Y:S01]  /*10420*/  FFMA.FTZ R30, R4, R8, R5 ;  /* 0x00000008041e7223 */ /* 0x000fe20000010005 */
[C---:B------:R-:W-:Y:S01]  /*10430*/  FFMA.FTZ R34, R32.reuse, R7, -R31 ;  /* 0x0000000720227223 */ /* 0x040fe2000001081f */
[----:B------:R-:W-:Y:S01]  /*10440*/  FFMA.FTZ R31, R32, R9, R10 ;  /* 0x00000009201f7223 */ /* 0x000fe2000001000a */
[----:B------:R-:W-:-:S02]  /*10450*/  F2FP.SATFINITE.E4M3.F32.PACK_AB_MERGE_C R4, R48, R45, RZ ;  /* 0x0000002d3004723e */ /* 0x000fc400048070ff */
[----:B------:R-:W-:Y:S02]  /*10460*/  F2FP.SATFINITE.E4M3.F32.PACK_AB_MERGE_C R5, R53, R50, RZ ;  /* 0x000000323505723e */ /* 0x000fe400048070ff */
[----:B------:R-:W-:Y:S02]  /*10470*/  F2FP.SATFINITE.E4M3.F32.PACK_AB_MERGE_C R6, R56, R39, RZ ;  /* 0x000000273806723e */ /* 0x000fe400048070ff */
[----:B------:R-:W-:Y:S02]  /*10480*/  F2FP.SATFINITE.E4M3.F32.PACK_AB_MERGE_C R7, R60, R37, RZ ;  /* 0x000000253c07723e */ /* 0x000fe400048070ff */
[----:B------:R-:W-:Y:S02]  /*10490*/  F2FP.SATFINITE.E4M3.F32.PACK_AB_MERGE_C R8, R47, R46, RZ ;  /* 0x0000002e2f08723e */ /* 0x000fe400048070ff */
[----:B------:R-:W-:Y:S02]  /*104a0*/  F2FP.SATFINITE.E4M3.F32.PACK_AB_MERGE_C R9, R52, R51, RZ ;  /* 0x000000333409723e */ /* 0x000fe400048070ff */
[----:B------:R-:W-:-:S02]  /*104b0*/  F2FP.SATFINITE.E4M3.F32.PACK_AB_MERGE_C R10, R58, R33, RZ ;  /* 0x000000213a0a723e */ /* 0x000fc400048070ff */
[----:B------:R-:W-:Y:S02]  /*104c0*/  F2FP.SATFINITE.E4M3.F32.PACK_AB_MERGE_C R4, R44, R43, R4 ;  /* 0x0000002b2c04723e */ /* 0x000fe40004807004 */
[----:B------:R-:W-:Y:S02]  /*104d0*/  F2FP.SATFINITE.E4M3.F32.PACK_AB_MERGE_C R5, R40, R49, R5 ;  /* 0x000000312805723e */ /* 0x000fe40004807005 */
[----:B------:R-:W-:Y:S02]  /*104e0*/  F2FP.SATFINITE.E4M3.F32.PACK_AB_MERGE_C R6, R36, R27, R6 ;  /* 0x0000001b2406723e */ /* 0x000fe40004807006 */
[----:B------:R-:W-:Y:S02]  /*104f0*/  F2FP.SATFINITE.E4M3.F32.PACK_AB_MERGE_C R7, R34, R11, R7 ;  /* 0x0000000b2207723e */ /* 0x000fe40004807007 */
[----:B------:R-:W-:Y:S02]  /*10500*/  F2FP.SATFINITE.E4M3.F32.PACK_AB_MERGE_C R8, R41, R42, R8 ;  /* 0x0000002a2908723e */ /* 0x000fe40004807008 */
[----:B------:R-:W-:Y:S01]  /*10510*/  F2FP.SATFINITE.E4M3.F32.PACK_AB_MERGE_C R9, R35, R38, R9 ;  /* 0x000000262309723e */ /* 0x000fe20004807009 */
[----:B------:R1:W-:Y:S01]  /*10520*/  STS.128 [R25+0x1c400], R4 ;  /* 0x01c4000419007388 */ /* 0x0003e20000000c00 */
[----:B------:R-:W-:-:S02]  /*10530*/  F2FP.SATFINITE.E4M3.F32.PACK_AB_MERGE_C R10, R54, R29, R10 ;  /* 0x0000001d360a723e */ /* 0x000fc4000480700a */
[----:B------:R-:W-:-:S05]  /*10540*/  F2FP.SATFINITE.E4M3.F32.PACK_AB_MERGE_C R11, R31, R30, R55 ;  /* 0x0000001e1f0b723e */ /* 0x000fca0004807037 */
[----:B------:R1:W-:Y:S02]  /*10550*/  STS.128 [R26+0x1c400], R8 ;  /* 0x01c400081a007388 */ /* 0x0003e40000000c00 */
.L_x_461:
[----:B------:R-:W-:Y:S05]  /*10560*/  BSYNC B1 ;  /* 0x0000000000017941 */ /* 0x000fea0003800000 */
.L_x_460:
[----:B------:R-:W-:Y:S05]  /*10570*/  @P0 BRA `(.L_x_452) ;  /* 0x0000000c00040947 */ /* 0x000fea0003800000 */
[----:B-1----:R-:W2:Y:S01]  /*10580*/  LDL R8, [R1+0x68] ;  /* 0x0000680001087983 */ /* 0x002ea20000100800 */
[C---:B------:R-:W-:Y:S02]  /*10590*/  VIADD R4, R228.reuse, 0x40 ;  /* 0x00000040e4047836 */ /* 0x040fe40000000000 */
[----:B------:R-:W-:Y:S01]  /*105a0*/  VIADD R5, R228, 0x40 ;  /* 0x00000040e4057836 */ /* 0x000fe20000000000 */
[----:B------:R-:W3:Y:S01]  /*105b0*/  LDL R49, [R1+0x9c] ;  /* 0x00009c0001317983 */ /* 0x000ee20000100800 */
[----:B------:R-:W-:Y:S02]  /*105c0*/  IMAD.SHL.U32 R4, R4, 0x80, RZ ;  /* 0x0000008004047824 */ /* 0x000fe400078e00ff */
[----:B------:R-:W-:Y:S02]  /*105d0*/  IMAD.SHL.U32 R5, R5, 0x80, RZ ;  /* 0x0000008005057824 */ /* 0x000fe400078e00ff */
[----:B------:R-:W-:Y:S01]  /*105e0*/  IMAD.IADD R3, R18, 0x1, R3 ;  /* 0x0000000112037824 */ /* 0x000fe200078e0203 */
[----:B------:R-:W-:-:S02]  /*105f0*/  LOP3.LUT R4, R4, 0x380, RZ, 0xc0, !PT ;  /* 0x0000038004047812 */ /* 0x000fc400078ec0ff */
[----:B------:R-:W-:Y:S02]  /*10600*/  LOP3.LUT R5, R5, 0x380, RZ, 0xc0, !PT ;  /* 0x0000038005057812 */ /* 0x000fe400078ec0ff */
[----:B------:R-:W-:Y:S02]  /*10610*/  SHF.R.U32.HI R4, RZ, 0x3, R4 ;  /* 0x00000003ff047819 */ /* 0x000fe40000011604 */
[----:B------:R-:W-:-:S04]  /*10620*/  LOP3.LUT R3, R5, 0x70, R3, 0xf8, !PT ;  /* 0x0000007005037812 */ /* 0x000fc800078ef803 */
[----:B------:R-:W-:Y:S02]  /*10630*/  LOP3.LUT R3, R3, R4, RZ, 0x3c, !PT ;  /* 0x0000000403037212 */ /* 0x000fe400078e3cff */
[----:B------:R-:W-:Y:S02]  /*10640*/  F2FP.F16.E4M3.UNPACK_B R37, R0.H1 ;  /* 0x00000000ff25723e */ /* 0x000fe400030006ff */
[----:B------:R-:W-:-:S03]  /*10650*/  F2FP.F16.E4M3.UNPACK_B R41, R15.H1 ;  /* 0x0000000fff29723e */ /* 0x000fc600030006ff */
[----:B0-----:R-:W-:Y:S02]  /*10660*/  HADD2.F32 R35, -RZ, R37.H0_H0 ;  /* 0x20000025ff237230 */ /* 0x001fe40000004100 */
[--C-:B------:R-:W-:Y:S02]  /*10670*/  HADD2.F32 R39, -RZ, R41.reuse.H0_H0 ;  /* 0x20000029ff277230 */ /* 0x100fe40000004100 */
[----:B------:R-:W-:Y:S02]  /*10680*/  HADD2.F32 R46, -RZ, R41.H1_H1 ;  /* 0x30000029ff2e7230 */ /* 0x000fe40000004100 */
[----:B------:R-:W-:Y:S01]  /*10690*/  HADD2.F32 R40, -RZ, R37.H1_H1 ;  /* 0x30000025ff287230 */ /* 0x000fe20000004100 */
[----:B------:R-:W-:Y:S02]  /*106a0*/  F2FP.F16.E4M3.UNPACK_B R45, R20 ;  /* 0x00000014ff2d723e */ /* 0x000fe400020006ff */
[----:B--2---:R-:W-:Y:S01]  /*106b0*/  IADD3 R3, R16, R3, R8 ;  /* 0x0000000310037210 */ /* 0x004fe20007ffe008 */
[----:B---3--:R-:W0:Y:S04]  /*106c0*/  LDS.128 R4, [R49+0x1c400] ;  /* 0x01c4000031047984 */ /* 0x008e280000000c00 */
[----:B------:R-:W1:Y:S01]  /*106d0*/  LDS.128 R8, [R3+0x1c400] ;  /* 0x01c4000003087984 */ /* 0x000e620000000c00 */
[----:B0-----:R-:W-:-:S02]  /*106e0*/  F2FP.F16.E4M3.UNPACK_B R25, R4 ;  /* 0x00000004ff19723e */ /* 0x001fc400020006ff */
[----:B-1----:R-:W-:Y:S02]  /*106f0*/  F2FP.F16.E4M3.UNPACK_B R31, R8.H1 ;  /* 0x00000008ff1f723e */ /* 0x002fe400030006ff */
[----:B------:R-:W-:-:S03]  /*10700*/  F2FP.F16.E4M3.UNPACK_B R4, R4.H1 ;  /* 0x00000004ff04723e */ /* 0x000fc600030006ff */
[--C-:B------:R-:W-:Y:S01]  /*10710*/  HADD2.F32 R32, -RZ, R31.reuse.H0_H0 ;  /* 0x2000001fff207230 */ /* 0x100fe20000004100 */
[-C--:B------:R-:W-:Y:S02]  /*10720*/  F2FP.F16.E4M3.UNPACK_B R26, R5.reuse ;  /* 0x00000005ff1a723e */ /* 0x080fe400020006ff */
[----:B------:R-:W-:Y:S01]  /*10730*/  F2FP.F16.E4M3.UNPACK_B R27, R5.H1 ;  /* 0x00000005ff1b723e */ /* 0x000fe200030006ff */
[----:B------:R-:W-:Y:S02]  /*10740*/  HADD2.F32 R5, -RZ, R4.H0_H0 ;  /* 0x20000004ff057230 */ /* 0x000fe40000004100 */
[-C--:B------:R-:W-:Y:S01]  /*10750*/  FMUL.FTZ R38, R35, R32.reuse ;  /* 0x0000002023267220 */ /* 0x080fe20000410000 */
[C---:B------:R-:W-:Y:S01]  /*10760*/  FMUL.FTZ R36, R39.reuse, R32 ;  /* 0x0000002027247220 */ /* 0x040fe20000410000 */
[----:B------:R-:W-:Y:S02]  /*10770*/  F2FP.F16.E4M3.UNPACK_B R8, R8 ;  /* 0x00000008ff08723e */ /* 0x000fe400020006ff */
[----:B------:R-:W-:Y:S01]  /*10780*/  FFMA.FTZ R38, R39, R5, R38 ;  /* 0x0000000527267223 */ /* 0x000fe20000010026 */
[----:B------:R-:W-:Y:S01]  /*10790*/  F2FP.F16.E4M3.UNPACK_B R39, R15 ;  /* 0x0000000fff27723e */ /* 0x000fe200020006ff */
[----:B------:R-:W-:Y:S01]  /*107a0*/  FFMA.FTZ R35, R35, R5, -R36 ;  /* 0x0000000523237223 */ /* 0x000fe20000010824 */
[----:B------:R-:W-:Y:S01]  /*107b0*/  F2FP.F16.E4M3.UNPACK_B R36, R0 ;  /* 0x00000000ff24723e */ /* 0x000fe200020006ff */
[----:B------:R-:W-:-:S02]  /*107c0*/  HADD2.F32 R31, -RZ, R31.H1_H1 ;  /* 0x3000001fff1f7230 */ /* 0x000fc40000004100 */
[----:B------:R-:W-:Y:S02]  /*107d0*/  HADD2.F32 R44, -RZ, R39.H0_H0 ;  /* 0x20000027ff2c7230 */ /* 0x000fe40000004100 */
[----:B------:R-:W-:Y:S02]  /*107e0*/  HADD2.F32 R5, -RZ, R8.H0_H0 ;  /* 0x20000008ff057230 */ /* 0x000fe40000004100 */
[-C--:B------:R-:W-:Y:S01]  /*107f0*/  FMUL.FTZ R37, R46, R31.reuse ;  /* 0x0000001f2e257220 */ /* 0x080fe20000410000 */
[----:B------:R-:W-:Y:S02]  /*10800*/  HADD2.F32 R4, -RZ, R4.H1_H1 ;  /* 0x30000004ff047230 */ /* 0x000fe40000004100 */
[----:B------:R-:W-:Y:S01]  /*10810*/  FMUL.FTZ R31, R40, R31 ;  /* 0x0000001f281f7220 */ /* 0x000fe20000410000 */
[----:B------:R-:W-:Y:S02]  /*10820*/  HADD2.F32 R42, -RZ, R36.H0_H0 ;  /* 0x20000024ff2a7230 */ /* 0x000fe40000004100 */
[----:B------:R-:W-:Y:S01]  /*10830*/  FMUL.FTZ R15, R44, R5 ;  /* 0x000000052c0f7220 */ /* 0x000fe20000410000 */
[----:B------:R-:W-:-:S02]  /*10840*/  HADD2.F32 R0, -RZ, R25.H0_H0 ;  /* 0x20000019ff007230 */ /* 0x000fc40000004100 */
[----:B------:R-:W-:Y:S02]  /*10850*/  HADD2.F32 R43, -RZ, R39.H1_H1 ;  /* 0x30000027ff2b7230 */ /* 0x000fe40000004100 */
[----:B------:R-:W-:Y:S02]  /*10860*/  HADD2.F32 R8, -RZ, R8.H1_H1 ;  /* 0x30000008ff087230 */ /* 0x000fe40000004100 */
[----:B------:R-:W-:Y:S01]  /*10870*/  HADD2.F32 R41, -RZ, R36.H1_H1 ;  /* 0x30000024ff297230 */ /* 0x000fe20000004100 */
[----:B------:R-:W-:Y:S01]  /*10880*/  F2FP.F16.E4M3.UNPACK_B R33, R9 ;  /* 0x00000009ff21723e */ /* 0x000fe200020006ff */
[----:B------:R-:W-:Y:S01]  /*10890*/  FMUL.FTZ R5, R42, R5 ;  /* 0x000000052a057220 */ /* 0x000fe20000410000 */
[----:B------:R-:W-:Y:S01]  /*108a0*/  FFMA.FTZ R31, R46, R4, R31 ;  /* 0x000000042e1f7223 */ /* 0x000fe2000001001f */
[----:B------:R-:W-:Y:S01]  /*108b0*/  FFMA.FTZ R15, R42, R0, -R15 ;  /* 0x000000002a0f7223 */ /* 0x000fe2000001080f */
[----:B------:R-:W-:Y:S01]  /*108c0*/  F2FP.F16.E4M3.UNPACK_B R9, R9.H1 ;  /* 0x00000009ff09723e */ /* 0x000fe200030006ff */
[----:B------:R-:W-:Y:S01]  /*108d0*/  HADD2.F32 R25, -RZ, R25.H1_H1 ;  /* 0x30000019ff197230 */ /* 0x000fe20000004100 */
[----:B------:R-:W-:Y:S01]  /*108e0*/  F2FP.F16.E4M3.UNPACK_B R46, R20.H1 ;  /* 0x00000014ff2e723e */ /* 0x000fe200030006ff */
[----:B------:R-:W-:Y:S01]  /*108f0*/  FMUL.FTZ R36, R43, R8 ;  /* 0x000000082b247220 */ /* 0x000fe20000410000 */
[----:B------:R-:W-:Y:S01]  /*10900*/  F2FP.F16.E4M3.UNPACK_B R42, R12.H1 ;  /* 0x0000000cff2a723e */ /* 0x000fe200030006ff */
[----:B------:R-:W-:Y:S01]  /*10910*/  FMUL.FTZ R8, R41, R8 ;  /* 0x0000000829087220 */ /* 0x000fe20000410000 */
[----:B------:R-:W-:Y:S01]  /*10920*/  FFMA.FTZ R40, R40, R4, -R37 ;  /* 0x0000000428287223 */ /* 0x000fe20000010825 */
[----:B------:R-:W-:Y:S01]  /*10930*/  FFMA.FTZ R5, R44, R0, R5 ;  /* 0x000000002c057223 */ /* 0x000fe20000010005 */
[----:B------:R-:W-:-:S02]  /*10940*/  HADD2.F32 R48, -RZ, R46.H0_H0 ;  /* 0x2000002eff307230 */ /* 0x000fc40000004100 */
[-C--:B------:R-:W-:Y:S01]  /*10950*/  FFMA.FTZ R8, R43, R25.reuse, R8 ;  /* 0x000000192b087223 */ /* 0x080fe20000010008 */
[--C-:B------:R-:W-:Y:S02]  /*10960*/  HADD2.F32 R4, -RZ, R9.reuse.H0_H0 ;  /* 0x20000009ff047230 */ /* 0x100fe40000004100 */
[--C-:B------:R-:W-:Y:S02]  /*10970*/  HADD2.F32 R44, -RZ, R42.reuse.H0_H0 ;  /* 0x2000002aff2c7230 */ /* 0x100fe40000004100 */
[----:B------:R-:W-:Y:S02]  /*10980*/  HADD2.F32 R43, -RZ, R42.H1_H1 ;  /* 0x3000002aff2b7230 */ /* 0x000fe40000004100 */
[----:B------:R-:W-:Y:S02]  /*10990*/  HADD2.F32 R9, -RZ, R9.H1_H1 ;  /* 0x30000009ff097230 */ /* 0x000fe40000004100 */
[----:B------:R-:W-:Y:S01]  /*109a0*/  FFMA.FTZ R36, R41, R25, -R36 ;  /* 0x0000001929247223 */ /* 0x000fe20000010824 */
[----:B------:R-:W-:-:S02]  /*109b0*/  HADD2.F32 R0, -RZ, R27.H0_H0 ;  /* 0x2000001bff007230 */ /* 0x000fc40000004100 */
[-C--:B------:R-:W-:Y:S01]  /*109c0*/  FMUL.FTZ R37, R48, R4.reuse ;  /* 0x0000000430257220 */ /* 0x080fe20000410000 */
[C---:B------:R-:W-:Y:S01]  /*109d0*/  FMUL.FTZ R39, R44.reuse, R4 ;  /* 0x000000042c277220 */ /* 0x040fe20000410000 */
[----:B------:R-:W-:Y:S01]  /*109e0*/  HADD2.F32 R47, -RZ, R46.H1_H1 ;  /* 0x3000002eff2f7230 */ /* 0x000fe20000004100 */
[----:B------:R-:W-:Y:S01]  /*109f0*/  F2FP.F16.E4M3.UNPACK_B R41, R12 ;  /* 0x0000000cff29723e */ /* 0x000fe200020006ff */
[----:B------:R-:W-:Y:S02]  /*10a00*/  HADD2.F32 R27, -RZ, R27.H1_H1 ;  /* 0x3000001bff1b7230 */ /* 0x000fe40000004100 */
[----:B------:R-:W-:Y:S01]  /*10a10*/  FMUL.FTZ R42, R43, R9 ;  /* 0x000000092b2a7220 */ /* 0x000fe20000410000 */
[----:B------:R-:W-:Y:S02]  /*10a20*/  HADD2.F32 R46, -RZ, R45.H0_H0 ;  /* 0x2000002dff2e7230 */ /* 0x000fe40000004100 */
[----:B------:R-:W-:Y:S02]  /*10a30*/  HADD2.F32 R4, -RZ, R33.H0_H0 ;  /* 0x20000021ff047230 */ /* 0x000fe40000004100 */
[-C--:B------:R-:W-:Y:S01]  /*10a40*/  FFMA.FTZ R37, R44, R0.reuse, -R37 ;  /* 0x000000002c257223 */ /* 0x080fe20000010825 */
[----:B------:R-:W-:Y:S01]  /*10a50*/  FFMA.FTZ R39, R48, R0, R39 ;  /* 0x0000000030277223 */ /* 0x000fe20000010027 */
[----:B------:R-:W-:-:S02]  /*10a60*/  HADD2.F32 R44, -RZ, R41.H0_H0 ;  /* 0x20000029ff2c7230 */ /* 0x000fc40000004100 */
[C---:B------:R-:W-:Y:S01]  /*10a70*/  FMUL.FTZ R12, R47.reuse, R9 ;  /* 0x000000092f0c7220 */ /* 0x040fe20000410000 */
[----:B------:R-:W-:Y:S01]  /*10a80*/  HADD2.F32 R0, -RZ, R26.H0_H0 ;  /* 0x2000001aff007230 */ /* 0x000fe20000004100 */
[----:B------:R-:W-:Y:S01]  /*10a90*/  F2FP.F16.E4M3.UNPACK_B R34, R10 ;  /* 0x0000000aff22723e */ /* 0x000fe200020006ff */
[----:B------:R-:W-:Y:S01]  /*10aa0*/  FMUL.FTZ R9, R46, R4 ;  /* 0x000000042e097220 */ /* 0x000fe20000410000 */
[----:B------:R-:W-:Y:S01]  /*10ab0*/  FFMA.FTZ R42, R47, R27, R42 ;  /* 0x0000001b2f2a7223 */ /* 0x000fe2000001002a */
[----:B------:R-:W-:Y:S02]  /*10ac0*/  F2FP.F16.E4M3.UNPACK_B R10, R10.H1 ;  /* 0x0000000aff0a723e */ /* 0x000fe400030006ff */
[----:B------:R-:W-:Y:S01]  /*10ad0*/  F2FP.F16.E4M3.UNPACK_B R47, R21.H1 ;  /* 0x00000015ff2f723e */ /* 0x000fe200030006ff */
[C---:B------:R-:W-:Y:S01]  /*10ae0*/  FMUL.FTZ R25, R44.reuse, R4 ;  /* 0x000000042c197220 */ /* 0x040fe20000410000 */
[----:B------:R-:W-:Y:S01]  /*10af0*/  F2FP.F16.E4M3.UNPACK_B R29, R6 ;  /* 0x00000006ff1d723e */ /* 0x000fe200020006ff */
[----:B------:R-:W-:Y:S01]  /*10b00*/  FFMA.FTZ R9, R44, R0, -R9 ;  /* 0x000000002c097223 */ /* 0x000fe20000010809 */
[----:B------:R-:W-:Y:S01]  /*10b10*/  F2FP.F16.E4M3.UNPACK_B R6, R6.H1 ;  /* 0x00000006ff06723e */ /* 0x000fe200030006ff */
[----:B------:R-:W-:Y:S01]  /*10b20*/  HADD2.F32 R50, -RZ, R47.H0_H0 ;  /* 0x2000002fff327230 */ /* 0x000fe20000004100 */
[----:B------:R-:W-:Y:S01]  /*10b30*/  F2FP.F16.E4M3.UNPACK_B R44, R13.H1 ;  /* 0x0000000dff2c723e */ /* 0x000fe200030006ff */
[----:B------:R-:W-:-:S02]  /*10b40*/  HADD2.F32 R4, -RZ, R10.H0_H0 ;  /* 0x2000000aff047230 */ /* 0x000fc40000004100 */
[----:B------:R-:W-:Y:S01]  /*10b50*/  FFMA.FTZ R20, R43, R27, -R12 ;  /* 0x0000001b2b147223 */ /* 0x000fe2000001080c */
[----:B------:R-:W-:Y:S01]  /*10b60*/  FFMA.FTZ R25, R46, R0, R25 ;  /* 0x000000002e197223 */ /* 0x000fe20000010019 */
[----:B------:R-:W-:Y:S02]  /*10b70*/  HADD2.F32 R48, -RZ, R45.H1_H1 ;  /* 0x3000002dff307230 */ /* 0x000fe40000004100 */
[----:B------:R-:W-:Y:S02]  /*10b80*/  HADD2.F32 R33, -RZ, R33.H1_H1 ;  /* 0x30000021ff217230 */ /* 0x000fe40000004100 */
[----:B------:R-:W-:Y:S02]  /*10b90*/  HADD2.F32 R12, -RZ, R41.H1_H1 ;  /* 0x30000029ff0c7230 */ /* 0x000fe40000004100 */
[----:B------:R-:W-:Y:S01]  /*10ba0*/  FMUL.FTZ R41, R50, R4 ;  /* 0x0000000432297220 */ /* 0x000fe20000410000 */
[----:B------:R-:W-:Y:S02]  /*10bb0*/  HADD2.F32 R46, -RZ, R44.H0_H0 ;  /* 0x2000002cff2e7230 */ /* 0x000fe40000004100 */
[----:B------:R-:W-:-:S02]  /*10bc0*/  HADD2.F32 R0, -RZ, R6.H0_H0 ;  /* 0x20000006ff007230 */ /* 0x000fc40000004100 */
[-C--:B------:R-:W-:Y:S01]  /*10bd0*/  FMUL.FTZ R27, R48, R33.reuse ;  /* 0x00000021301b7220 */ /* 0x080fe20000410000 */
[----:B------:R-:W-:Y:S02]  /*10be0*/  HADD2.F32 R26, -RZ, R26.H1_H1 ;  /* 0x3000001aff1a7230 */ /* 0x000fe40000004100 */
[----:B------:R-:W-:Y:S01]  /*10bf0*/  FMUL.FTZ R33, R12, R33 ;  /* 0x000000210c217220 */ /* 0x000fe20000410000 */
[C---:B------:R-:W-:Y:S01]  /*10c00*/  FMUL.FTZ R43, R46.reuse, R4 ;  /* 0x000000042e2b7220 */ /* 0x040fe20000410000 */
[----:B------:R-:W-:Y:S01]  /*10c10*/  FFMA.FTZ R41, R46, R0, -R41 ;  /* 0x000000002e297223 */ /* 0x000fe20000010829 */
[----:B------:R-:W-:Y:S02]  /*10c20*/  HADD2.F32 R46, -RZ, R47.H1_H1 ;  /* 0x3000002fff2e7230 */ /* 0x000fe40000004100 */
[----:B------:R-:W-:Y:S02]  /*10c30*/  HADD2.F32 R10, -RZ, R10.H1_H1 ;  /* 0x3000000aff0a7230 */ /* 0x000fe40000004100 */
[----:B------:R-:W-:-:S02]  /*10c40*/  HADD2.F32 R44, -RZ, R44.H1_H1 ;  /* 0x3000002cff2c7230 */ /* 0x000fc40000004100 */
[-C--:B------:R-:W-:Y:S01]  /*10c50*/  FFMA.FTZ R12, R12, R26.reuse, -R27 ;  /* 0x0000001a0c0c7223 */ /* 0x080fe2000001081b */
[----:B------:R-:W-:Y:S01]  /*10c60*/  FFMA.FTZ R26, R48, R26, R33 ;  /* 0x0000001a301a7223 */ /* 0x000fe20000010021 */
[----:B------:R-:W-:Y:S01]  /*10c70*/  F2FP.F16.E4M3.UNPACK_B R33, R21 ;  /* 0x00000015ff21723e */ /* 0x000fe200020006ff */
[----:B------:R-:W-:Y:S01]  /*10c80*/  HADD2.F32 R6, -RZ, R6.H1_H1 ;  /* 0x30000006ff067230 */ /* 0x000fe20000004100 */
[----:B------:R-:W-:Y:S01]  /*10c90*/  F2FP.F16.E4M3.UNPACK_B R27, R13 ;  /* 0x0000000dff1b723e */ /* 0x000fe200020006ff */
[-C--:B------:R-:W-:Y:S01]  /*10ca0*/  FMUL.FTZ R13, R46, R10.reuse ;  /* 0x0000000a2e0d7220 */ /* 0x080fe20000410000 */
[C---:B------:R-:W-:Y:S01]  /*10cb0*/  FMUL.FTZ R21, R44.reuse, R10 ;  /* 0x0000000a2c157220 */ /* 0x040fe20000410000 */
[----:B------:R-:W-:Y:S02]  /*10cc0*/  HADD2.F32 R10, -RZ, R33.H0_H0 ;  /* 0x20000021ff0a7230 */ /* 0x000fe40000004100 */
[-C--:B------:R-:W-:Y:S01]  /*10cd0*/  FFMA.FTZ R44, R44, R6.reuse, -R13 ;  /* 0x000000062c2c7223 */ /* 0x080fe2000001080d */
[----:B------:R-:W-:Y:S01]  /*10ce0*/  FFMA.FTZ R46, R46, R6, R21 ;  /* 0x000000062e2e7223 */ /* 0x000fe20000010015 */
[----:B------:R-:W-:-:S02]  /*10cf0*/  HADD2.F32 R4, -RZ, R34.H0_H0 ;  /* 0x20000022ff047230 */ /* 0x000fc40000004100 */
[----:B------:R-:W-:Y:S02]  /*10d00*/  HADD2.F32 R6, -RZ, R27.H0_H0 ;  /* 0x2000001bff067230 */ /* 0x000fe40000004100 */
[----:B------:R-:W-:Y:S01]  /*10d10*/  FFMA.FTZ R43, R50, R0, R43 ;  /* 0x00000000322b7223 */ /* 0x000fe2000001002b */
[----:B------:R-:W-:Y:S02]  /*10d20*/  HADD2.F32 R33, -RZ, R33.H1_H1 ;  /* 0x30000021ff217230 */ /* 0x000fe40000004100 */
[----:B------:R-:W-:Y:S02]  /*10d30*/  HADD2.F32 R34, -RZ, R34.H1_H1 ;  /* 0x30000022ff227230 */ /* 0x000fe40000004100 */
[-C--:B------:R-:W-:Y:S01]  /*10d40*/  FMUL.FTZ R13, R10, R4.reuse ;  /* 0x000000040a0d7220 */ /* 0x080fe20000410000 */
[----:B------:R-:W-:Y:S02]  /*10d50*/  HADD2.F32 R0, -RZ, R29.H0_H0 ;  /* 0x2000001dff007230 */ /* 0x000fe40000004100 */
[C---:B------:R-:W-:Y:S01]  /*10d60*/  FMUL.FTZ R21, R6.reuse, R4 ;  /* 0x0000000406157220 */ /* 0x040fe20000410000 */
[----:B------:R-:W-:Y:S01]  /*10d70*/  HADD2.F32 R27, -RZ, R27.H1_H1 ;  /* 0x3000001bff1b7230 */ /* 0x000fe20000004100 */
[-C--:B------:R-:W-:Y:S01]  /*10d80*/  F2FP.F16.E4M3.UNPACK_B R32, R11.reuse ;  /* 0x0000000bff20723e */ /* 0x080fe200020006ff */
[----:B------:R-:W-:Y:S01]  /*10d90*/  HADD2.F32 R29, -RZ, R29.H1_H1 ;  /* 0x3000001dff1d7230 */ /* 0x000fe20000004100 */
[----:B------:R-:W-:Y:S01]  /*10da0*/  F2FP.F16.E4M3.UNPACK_B R11, R11.H1 ;  /* 0x0000000bff0b723e */ /* 0x000fe200030006ff */
[----:B------:R-:W-:Y:S01]  /*10db0*/  FMUL.FTZ R4, R33, R34 ;  /* 0x0000002221047220 */ /* 0x000fe20000410000 */
[----:B------:R-:W-:Y:S01]  /*10dc0*/  F2FP.F16.E4M3.UNPACK_B R47, R24.H1 ;  /* 0x00000018ff2f723e */ /* 0x000fe200030006ff */
[-C--:B------:R-:W-:Y:S01]  /*10dd0*/  FFMA.FTZ R6, R6, R0.reuse, -R13 ;  /* 0x0000000006067223 */ /* 0x080fe2000001080d */
[----:B------:R-:W-:Y:S01]  /*10de0*/  FFMA.FTZ R10, R10, R0, R21 ;  /* 0x000000000a0a7223 */ /* 0x000fe20000010015 */
[----:B------:R-:W-:Y:S01]  /*10df0*/  F2FP.F16.E4M3.UNPACK_B R0, R14.H1 ;  /* 0x0000000eff00723e */ /* 0x000fe200030006ff */
[C---:B------:R-:W-:Y:S01]  /*10e00*/  FMUL.FTZ R34, R27.reuse, R34 ;  /* 0x000000221b227220 */ /* 0x040fe20000410000 */
[----:B------:R-:W-:Y:S01]  /*10e10*/  F2FP.F16.E4M3.UNPACK_B R30, R7 ;  /* 0x00000007ff1e723e */ /* 0x000fe200020006ff */
[----:B------:R-:W-:Y:S01]  /*10e20*/  FFMA.FTZ R13, R27, R29, -R4 ;  /* 0x0000001d1b0d7223 */ /* 0x000fe20000010804 */
[----:B------:R-:W-:Y:S01]  /*10e30*/  F2FP.F16.E4M3.UNPACK_B R7, R7.H1 ;  /* 0x00000007ff07723e */ /* 0x000fe200030006ff */
[----:B------:R-:W-:-:S02]  /*10e40*/  HADD2.F32 R48, -RZ, R47.H0_H0 ;  /* 0x2000002fff307230 */ /* 0x000fc40000004100 */
[----:B------:R-:W-:Y:S01]  /*10e50*/  FFMA.FTZ R29, R33, R29, R34 ;  /* 0x0000001d211d7223 */ /* 0x000fe20000010022 */
[----:B------:R-:W-:Y:S02]  /*10e60*/  HADD2.F32 R4, -RZ, R11.H0_H0 ;  /* 0x2000000bff047230 */ /* 0x000fe40000004100 */
[--C-:B------:R-:W-:Y:S02]  /*10e70*/  HADD2.F32 R34, -RZ, R0.reuse.H0_H0 ;  /* 0x20000000ff227230 */ /* 0x100fe40000004100 */
[----:B------:R-:W-:Y:S02]  /*10e80*/  HADD2.F32 R45, -RZ, R0.H1_H1 ;  /* 0x30000000ff2d7230 */ /* 0x000fe40000004100 */
[-C--:B------:R-:W-:Y:S01]  /*10e90*/  FMUL.FTZ R21, R48, R4.reuse ;  /* 0x0000000430157220 */ /* 0x080fe20000410000 */
[----:B------:R-:W-:Y:S02]  /*10ea0*/  HADD2.F32 R0, -RZ, R7.H0_H0 ;  /* 0x20000007ff007230 */ /* 0x000fe40000004100 */
[----:B------:R-:W-:Y:S01]  /*10eb0*/  FMUL.FTZ R27, R34, R4 ;  /* 0x00000004221b7220 */ /* 0x000fe20000410000 */
[----:B------:R-:W-:-:S02]  /*10ec0*/  HADD2.F32 R47, -RZ, R47.H1_H1 ;  /* 0x3000002fff2f7230 */ /* 0x000fc40000004100 */
[----:B------:R-:W-:Y:S02]  /*10ed0*/  HADD2.F32 R11, -RZ, R11.H1_H1 ;  /* 0x3000000bff0b7230 */ /* 0x000fe40000004100 */
[----:B------:R-:W-:Y:S01]  /*10ee0*/  FFMA.FTZ R33, R34, R0, -R21 ;  /* 0x0000000022217223 */ /* 0x000fe20000010815 */
[----:B------:R-:W-:Y:S01]  /*10ef0*/  HADD2.F32 R7, -RZ, R7.H1_H1 ;  /* 0x30000007ff077230 */ /* 0x000fe20000004100 */
[----:B------:R-:W-:Y:S01]  /*10f00*/  F2FP.F16.E4M3.UNPACK_B R21, R14 ;  /* 0x0000000eff15723e */ /* 0x000fe200020006ff */
[----:B------:R-:W-:Y:S01]  /*10f10*/  FFMA.FTZ R14, R48, R0, R27 ;  /* 0x00000000300e7223 */ /* 0x000fe2000001001b */
[-C--:B------:R-:W-:Y:S01]  /*10f20*/  FMUL.FTZ R4, R47, R11.reuse ;  /* 0x0000000b2f047220 */ /* 0x080fe20000410000 */
[C---:B------:R-:W-:Y:S01]  /*10f30*/  FMUL.FTZ R34, R45.reuse, R11 ;  /* 0x0000000b2d227220 */ /* 0x040fe20000410000 */
[----:B------:R-:W-:Y:S02]  /*10f40*/  F2FP.F16.E4M3.UNPACK_B R0, R24 ;  /* 0x00000018ff00723e */ /* 0x000fe400020006ff */
[-C--:B------:R-:W-:Y:S01]  /*10f50*/  FFMA.FTZ R24, R45, R7.reuse, -R4 ;  /* 0x000000072d187223 */ /* 0x080fe20000010804 */
[----:B------:R-:W-:Y:S01]  /*10f60*/  FFMA.FTZ R45, R47, R7, R34 ;  /* 0x000000072f2d7223 */ /* 0x000fe20000010022 */
[----:B------:R-:W-:-:S02]  /*10f70*/  HADD2.F32 R34, -RZ, R21.H0_H0 ;  /* 0x20000015ff227230 */ /* 0x000fc40000004100 */
[----:B------:R-:W-:Y:S02]  /*10f80*/  HADD2.F32 R50, -RZ, R0.H0_H0 ;  /* 0x20000000ff327230 */ /* 0x000fe40000004100 */
[----:B------:R-:W-:Y:S02]  /*10f90*/  HADD2.F32 R4, -RZ, R32.H0_H0 ;  /* 0x20000020ff047230 */ /* 0x000fe40000004100 */
[----:B------:R-:W-:Y:S02]  /*10fa0*/  HADD2.F32 R52, -RZ, R0.H1_H1 ;  /* 0x30000000ff347230 */ /* 0x000fe40000004100 */
[----:B------:R-:W-:Y:S02]  /*10fb0*/  HADD2.F32 R32, -RZ, R32.H1_H1 ;  /* 0x30000020ff207230 */ /* 0x000fe40000004100 */
[----:B------:R-:W-:Y:S02]  /*10fc0*/  HADD2.F32 R48, -RZ, R21.H1_H1 ;  /* 0x30000015ff307230 */ /* 0x000fe40000004100 */
[----:B------:R-:W-:Y:S01]  /*10fd0*/  FMUL.FTZ R7, R50, R4 ;  /* 0x0000000432077220 */ /* 0x000fe20000410000 */
[----:B------:R-:W-:-:S02]  /*10fe0*/  HADD2.F32 R0, -RZ, R30.H0_H0 ;  /* 0x2000001eff007230 */ /* 0x000fc40000004100 */
[----:B------:R-:W-:Y:S01]  /*10ff0*/  FMUL.FTZ R11, R34, R4 ;  /* 0x00000004220b7220 */ /* 0x000fe20000410000 */
[----:B------:R-:W-:Y:S02]  /*11000*/  HADD2.F32 R30, -RZ, R30.H1_H1 ;  /* 0x3000001eff1e7230 */ /* 0x000fe40000004100 */
[-C--:B------:R-:W-:Y:S01]  /*11010*/  FMUL.FTZ R21, R52, R32.reuse ;  /* 0x0000002034157220 */ /* 0x080fe20000410000 */
[----:B------:R-:W-:Y:S01]  /*11020*/  FMUL.FTZ R27, R48, R32 ;  /* 0x00000020301b7220 */ /* 0x000fe20000410000 */
[-C--:B------:R-:W-:Y:S01]  /*11030*/  FFMA.FTZ R7, R34, R0.reuse, -R7 ;  /* 0x0000000022077223 */ /* 0x080fe20000010807 */
[----:B------:R-:W-:Y:S01]  /*11040*/  FFMA.FTZ R11, R50, R0, R11 ;  /* 0x00000000320b7223 */ /* 0x000fe2000001000b */
[----:B------:R-:W-:Y:S01]  /*11050*/  FFMA.FTZ R0, R48, R30, -R21 ;  /* 0x0000001e30007223 */ /* 0x000fe20000010815 */
[----:B------:R-:W-:Y:S01]  /*11060*/  F2FP.SATFINITE.E4M3.F32.PACK_AB_MERGE_C R31, R31, R38, RZ ;  /* 0x000000261f1f723e */ /* 0x000fe200048070ff */
        /* <DEDUP_REMOVED lines=13> */
[----:B------:R-:W-:-:S02]  /*11140*/  F2FP.SATFINITE.E4M3.F32.PACK_AB_MERGE_C R9, R26, R25, R39 ;  /* 0x000000191a09723e */ /* 0x000fc40004807027 */
[----:B------:R-:W-:Y:S02]  /*11150*/  F2FP.SATFINITE.E4M3.F32.PACK_AB_MERGE_C R10, R29, R10, R43 ;  /* 0x0000000a1d0a723e */ /* 0x000fe4000480702b */
[----:B------:R-:W-:Y:S01]  /*11160*/  F2FP.SATFINITE.E4M3.F32.PACK_AB_MERGE_C R11, R30, R11, R14 ;  /* 0x0000000b1e0b723e */ /* 0x000fe2000480700e */
[----:B------:R3:W-:Y:S04]  /*11170*/  STS.128 [R49+0x1c400], R4 ;  /* 0x01c4000431007388 */ /* 0x0007e80000000c00 */
[----:B------:R3:W-:Y:S02]  /*11180*/  STS.128 [R3+0x1c400], R8 ;  /* 0x01c4000803007388 */ /* 0x0007e40000000c00 */
.L_x_452:
[----:B------:R-:W-:Y:S05]  /*11190*/  BSYNC B0 ;  /* 0x0000000000007941 */ /* 0x000fea0003800000 */
.L_x_441:
[----:B------:R-:W-:Y:S01]  /*111a0*/  @!PT LDS RZ, [RZ] ;  /* 0x00000000fffff984 */ /* 0x000fe20000000800 */
[----:B------:R-:W-:Y:S01]  /*111b0*/  @!PT LDS RZ, [RZ] ;  /* 0x00000000fffff984 */ /* 0x000fe20000000800 */
[----:B------:R-:W-:Y:S01]  /*111c0*/  @!PT LDS RZ, [RZ] ;  /* 0x00000000fffff984 */ /* 0x000fe20000000800 */
[----:B------:R-:W-:Y:S01]  /*111d0*/  @!PT LDS RZ, [RZ] ;  /* 0x00000000fffff984 */ /* 0x000fe20000000800 */
[----:B------:R4:W-:Y:S06]  /*111e0*/  MEMBAR.ALL.CTA ;  /* 0x0000000000007992 */ /* 0x0009ec0000008000 */
[----:B----4-:R-:W4:Y:S01]  /*111f0*/  FENCE.VIEW.ASYNC.S ;  /* 0x00000000000073c6 */ /* 0x010f220000000000 */
[----:B------:R-:W-:Y:S05]  /*11200*/  WARPSYNC.ALL ;  /* 0x0000000000007948 */ /* 0x000fea0003800000 */
[----:B----4-:R-:W-:Y:S06]  /*11210*/  BAR.SYNC.DEFER_BLOCKING 0xd, 0x100 ;  /* 0x0344000000007b1d */ /* 0x010fec0000010000 */
.L_x_438:
[----:B------:R-:W-:-:S13]  /*11220*/  ISETP.NE.AND P0, PT, R232, 0x3, PT ;  /* 0x00000003e800780c */ /* 0x000fda0003f05270 */
[----:B------:R-:W-:Y:S05]  /*11230*/  @!P0 BRA `(.L_x_462) ;  /* 0x0000000000048947 */ /* 0x000fea0003800000 */
[----:B------:R-:W-:Y:S01]  /*11240*/  BPT.TRAP 0x1 ;  /* 0x000000040000795c */ /* 0x000fe20000300000 */
.L_x_462:
[----:B-123--:R-:W-:Y:S02]  /*11250*/  LEA R3, R234, R16, 0x3 ;  /* 0x00000010ea037211 */ /* 0x00efe400078e18ff */
[----:B------:R-:W-:-:S04]  /*11260*/  SHF.L.U32 R6, R237, 0x1f, RZ ;  /* 0x0000001fed067819 */ /* 0x000fc800000006ff */
[----:B------:R1:W2:Y:S01]  /*11270*/  SYNCS.PHASECHK.TRANS64.TRYWAIT P1, [R3+URZ+0x2e830], R6 ;  /* 0x02e83006030075a7 */ /* 0x0002a2000802017f */
[----:B------:R-:W-:Y:S05]  /*11280*/  @!P0 BRA `(.L_x_463) ;  /* 0x0000000000048947 */ /* 0x000fea0003800000 */
[----:B------:R-:W-:Y:S01]  /*11290*/  BPT.TRAP 0x1 ;  /* 0x000000040000795c */ /* 0x000fe20000300000 */
.L_x_463:
[----:B------:R-:W-:Y:S01]  /*112a0*/  VIADD R0, R16, 0x20400 ;  /* 0x0002040010007836 */ /* 0x000fe20000000000 */
[----:B------:R-:W-:Y:S01]  /*112b0*/  LOP3.LUT R4, R28, 0x10000, RZ, 0xfc, !PT ;  /* 0x000100001c047812 */ /* 0x000fe200078efcff */
[----:B------:R-:W-:-:S03]  /*112c0*/  IMAD.MOV.U32 R5, RZ, RZ, 0x40000040 ;  /* 0x40000040ff057424 */ /* 0x000fc600078e00ff */
[----:B------:R-:W-:-:S04]  /*112d0*/  SHF.R.U32.HI R0, RZ, 0x4, R0 ;  /* 0x00000004ff007819 */ /* 0x000fc80000011600 */
[----:B------:R-:W-:-:S04]  /*112e0*/  LOP3.LUT R0, R0, 0x3fff, RZ, 0xc0, !PT ;  /* 0x00003fff00007812 */ /* 0x000fc800078ec0ff */
[----:B------:R-:W-:-:S05]  /*112f0*/  LOP3.LUT R0, R0, 0x10000, RZ, 0xfc, !PT ;  /* 0x0001000000007812 */ /* 0x000fca00078efcff */
[----:B------:R3:W-:Y:S01]  /*11300*/  STL [R1+0x48], R0 ;  /* 0x0000480001007387 */ /* 0x0007e20000100800 */
[----:B--2---:R-:W-:Y:S05]  /*11310*/  @P1 BRA `(.L_x_464) ;  /* 0x0000000000081947 */ /* 0x004fea0003800000 */
[----:B------:R-:W2:Y:S02]  /*11320*/  SYNCS.PHASECHK.TRANS64.TRYWAIT P1, [R3+URZ+0x2e830], R6 ;  /* 0x02e83006030075a7 */ /* 0x000ea4000802017f */
[----:B--2---:R-:W-:Y:S05]  /*11330*/  @!P1 BRA `(.L_x_465) ;  /* 0x0000014400949947 */ /* 0x004fea0003800000 */
.L_x_464:
[----:B---3--:R-:W3:Y:S01]  /*11340*/  LDL R0, [R1+0x48] ;  /* 0x0000480001007983 */ /* 0x008ee20000100800 */
[----:B------:R-:W-:Y:S01]  /*11350*/  IMAD.MOV.U32 R13, RZ, RZ, 0x40000040 ;  /* 0x40000040ff0d7424 */ /* 0x000fe200078e00ff */
[----:B------:R-:W-:Y:S05]  /*11360*/  WARPSYNC.ALL ;  /* 0x0000000000007948 */ /* 0x000fea0003800000 */
[C---:B------:R-:W-:Y:S02]  /*11370*/  R2UR UR4, R4.reuse ;  /* 0x00000000040472ca */ /* 0x040fe400000e0000 */
[----:B------:R-:W-:Y:S02]  /*11380*/  R2UR UR5, R5 ;  /* 0x00000000050572ca */ /* 0x000fe400000e0000 */
[----:B------:R-:W-:Y:S01]  /*11390*/  R2UR UR7, R13 ;  /* 0x000000000d0772ca */ /* 0x000fe200000e0000 */
[----:B-----5:R-:W-:Y:S01]  /*113a0*/  WARPGROUP.ARRIVE ;  /* 0x00000000000079c5 */ /* 0x020fe20000000000 */
[----:B------:R-:W-:Y:S01]  /*113b0*/  IMAD.MOV.U32 R7, RZ, RZ, 0x40000040 ;  /* 0x40000040ff077424 */ /* 0x000fe200078e00ff */
[----:B------:R-:W-:-:S02]  /*113c0*/  R2UR UR8, R4 ;  /* 0x00000000040872ca */ /* 0x000fc400000e0000 */
[C---:B------:R-:W-:Y:S01]  /*113d0*/  R2UR UR9, R5.reuse ;  /* 0x00000000050972ca */ /* 0x040fe200000e0000 */
[----:B------:R-:W-:Y:S01]  /*113e0*/  IMAD.MOV.U32 R9, RZ, RZ, 0x40000040 ;  /* 0x40000040ff097424 */ /* 0x000fe200078e00ff */
[C---:B------:R-:W-:Y:S02]  /*113f0*/  R2UR UR12, R4.reuse ;  /* 0x00000000040c72ca */ /* 0x040fe400000e0000 */
[----:B------:R-:W-:Y:S02]  /*11400*/  R2UR UR13, R5 ;  /* 0x00000000050d72ca */ /* 0x000fe400000e0000 */
[----:B------:R-:W-:Y:S01]  /*11410*/  R2UR UR15, R9 ;  /* 0x00000000090f72ca */ /* 0x000fe200000e0000 */
[----:B------:R-:W-:Y:S01]  /*11420*/  IMAD.MOV.U32 R11, RZ, RZ, 0x40000040 ;  /* 0x40000040ff0b7424 */ /* 0x000fe200078e00ff */
[----:B------:R-:W-:Y:S02]  /*11430*/  R2UR UR16, R4 ;  /* 0x00000000041072ca */ /* 0x000fe400000e0000 */
[----:B------:R-:W-:-:S02]  /*11440*/  R2UR UR17, R5 ;  /* 0x00000000051172ca */ /* 0x000fc400000e0000 */
[----:B------:R-:W-:Y:S01]  /*11450*/  P2R R136, PR, RZ, 0x1 ;  /* 0x00000001ff887803 */ /* 0x000fe20000000000 */
[----:B---3--:R-:W-:Y:S01]  /*11460*/  IMAD R12, R234, 0x700, R0 ;  /* 0x00000700ea0c7824 */ /* 0x008fe200078e0200 */
[----:B------:R-:W-:Y:S01]  /*11470*/  R2UR UR19, R11 ;  /* 0x000000000b1372ca */ /* 0x000fe200000e0000 */
[----:B------:R-:W-:Y:S01]  /*11480*/  IMAD.MOV.U32 R9, RZ, RZ, 0x40000040 ;  /* 0x40000040ff097424 */ /* 0x000fe200078e00ff */
[----:B------:R-:W-:Y:S01]  /*11490*/  R2UR UR20, R4 ;  /* 0x00000000041472ca */ /* 0x000fe200000e0000 */
[----:B------:R-:W-:Y:S01]  /*114a0*/  IMAD.MOV.U32 R15, RZ, RZ, 0x40000040 ;  /* 0x40000040ff0f7424 */ /* 0x000fe200078e00ff */
[C---:B------:R-:W-:Y:S01]  /*114b0*/  R2UR UR6, R12.reuse ;  /* 0x000000000c0672ca */ /* 0x040fe200000e0000 */
[----:B------:R-:W-:Y:S01]  /*114c0*/  IMAD.MOV.U32 R21, RZ, RZ, 0x40000040 ;  /* 0x40000040ff157424 */ /* 0x000fe200078e00ff */
[----:B------:R-:W-:Y:S01]  /*114d0*/  R2UR UR21, R5 ;  /* 0x00000000051572ca */ /* 0x000fe200000e0000 */
[----:B------:R-:W3:Y:S01]  /*114e0*/  LDL R0, [R1+0x64] ;  /* 0x0000640001007983 */ /* 0x000ee20000100800 */
[C---:B-12---:R-:W-:Y:S01]  /*114f0*/  VIADD R6, R12.reuse, 0x100 ;  /* 0x000001000c067836 */ /* 0x046fe20000000000 */
[C---:B------:R-:W-:Y:S01]  /*11500*/  IADD3 R10, R12.reuse, 0x400, RZ ;  /* 0x000004000c0a7810 */ /* 0x040fe20007ffe0ff */
[C---:B------:R-:W-:Y:S01]  /*11510*/  VIADD R8, R12.reuse, 0x300 ;  /* 0x000003000c087836 */ /* 0x040fe20000000000 */
[----:B------:R-:W-:Y:S01]  /*11520*/  R2UR UR23, R9 ;  /* 0x00000000091772ca */ /* 0x000fe200000e0000 */
[----:B0-----:R-:W-:Y:S01]  /*11530*/  VIADD R14, R12, 0x2 ;  /* 0x000000020c0e7836 */ /* 0x001fe20000000000 */
[----:B------:R-:W-:Y:S01]  /*11540*/  R2UR UR18, R10 ;  /* 0x000000000a1272ca */ /* 0x000fe200000e0000 */
[----:B------:R-:W-:Y:S01]  /*11550*/  IMAD.MOV.U32 R11, RZ, RZ, 0x40000040 ;  /* 0x40000040ff0b7424 */ /* 0x000fe200078e00ff */
[----:B------:R-:W-:Y:S01]  /*11560*/  R2UR UR14, R8 ;  /* 0x00000000080e72ca */ /* 0x000fe200000e0000 */
[----:B------:R-:W-:Y:S01]  /*11570*/  VIADD R8, R12, 0x600 ;  /* 0x000006000c087836 */ /* 0x000fe20000000000 */
[----:B------:R-:W-:Y:S01]  /*11580*/  QGMMA.64x32x32.F32.E4M3.E4M3 R120, gdesc[UR4], RZ, !UPT, gsb0 ;  /* 0x00600000047879f3 */ /* 0x000fe2000c0008ff */
[----:B------:R-:W-:Y:S01]  /*11590*/  R2UR UR4, R4 ;  /* 0x00000000040472ca */ /* 0x000fe200000e0000 */
[----:B------:R-:W-:Y:S01]  /*115a0*/  IMAD.MOV.U32 R9, RZ, RZ, 0x40000040 ;  /* 0x40000040ff097424 */ /* 0x000fe200078e00ff */
[----:B------:R-:W-:Y:S01]  /*115b0*/  R2UR UR5, R5 ;  /* 0x00000000050572ca */ /* 0x000fe200000e0000 */
[----:B------:R-:W-:Y:S01]  /*115c0*/  VIADD R20, R12, 0x304 ;  /* 0x000003040c147836 */ /* 0x000fe20000000000 */
[----:B------:R-:W-:Y:S01]  /*115d0*/  R2UR UR6, R6 ;  /* 0x00000000060672ca */ /* 0x000fe200000e0000 */
[----:B------:R-:W-:Y:S01]  /*115e0*/  VIADD R6, R12, 0x200 ;  /* 0x000002000c067836 */ /* 0x000fe20000000000 */
        /* <DEDUP_REMOVED lines=8> */
[----:B------:R-:W-:Y:S01]  /*11670*/  IADD3 R10, R4, 0x2, RZ ;  /* 0x00000002040a7810 */ /* 0x000fe20007ffe0ff */
[----:B------:R-:W-:Y:S01]  /*11680*/  IMAD.MOV.U32 R13, RZ, RZ, 0x40000040 ;  /* 0x40000040ff0d7424 */ /* 0x000fe200078e00ff */
[----:B------:R-:W-:Y:S01]  /*11690*/  R2UR UR26, R14 ;  /* 0x000000000e1a72ca */ /* 0x000fe200000e0000 */
[----:B------:R-:W-:Y:S01]  /*116a0*/  VIADD R14, R12, 0x302 ;  /* 0x000003020c0e7836 */ /* 0x000fe20000000000 */
[----:B------:R-:W-:Y:S01]  /*116b0*/  R2UR UR27, R15 ;  /* 0x000000000f1b72ca */ /* 0x000fe200000e0000 */
[----:B------:R-:W-:Y:S01]  /*116c0*/  IMAD.MOV.U32 R15, RZ, RZ, 0x40000040 ;  /* 0x40000040ff0f7424 */ /* 0x000fe200078e00ff */
[----:B------:R-:W-:Y:S01]  /*116d0*/  R2UR UR24, R10 ;  /* 0x000000000a1872ca */ /* 0x000fe200000e0000 */
[----:B------:R-:W0:Y:S01]  /*116e0*/  S2R R138, SR_TID.X ;  /* 0x00000000008a7919 */ /* 0x000e220000002100 */
[----:B------:R-:W-:-:S02]  /*116f0*/  R2UR UR25, R11 ;  /* 0x000000000b1972ca */ /* 0x000fc400000e0000 */
[----:B0-----:R-:W-:Y:S01]  /*11700*/  LOP3.LUT R138, R138, 0x7f, RZ, 0xc0, !PT ;  /* 0x0000007f8a8a7812 */ /* 0x001fe200078ec0ff */
[----:B------:R-:W-:Y:S02]  /*11710*/  WARPGROUP.DEPBAR.LE gsb0, 0x0 ;  /* 0x00008000000079c5 */ /* 0x000fe40000010000 */
[----:B------:R-:W-:-:S06]  /*11720*/  WARPGROUP.ARRIVE ;  /* 0x00000000000079c5 */ /* 0x000fcc0000000000 */
[----:B------:R-:W-:Y:S01]  /*11730*/  QGMMA.64x32x32.F32.E4M3.E4M3 R104, gdesc[UR4], RZ, !UPT, gsb0 ;  /* 0x00600000046879f3 */ /* 0x000fe2000c0008ff */
[----:B------:R-:W-:Y:S01]  /*11740*/  R2UR UR6, R6 ;  /* 0x00000000060672ca */ /* 0x000fe200000e0000 */
[----:B------:R-:W-:Y:S01]  /*11750*/  VIADD R6, R12, 0x102 ;  /* 0x000001020c067836 */ /* 0x000fe20000000000 */
[----:B------:R-:W-:Y:S01]  /*11760*/  R2UR UR7, R7 ;  /* 0x00000000070772ca */ /* 0x000fe200000e0000 */
[----:B------:R-:W-:Y:S01]  /*11770*/  IMAD.MOV.U32 R7, RZ, RZ, 0x40000040 ;  /* 0x40000040ff077424 */ /* 0x000fe200078e00ff */
[----:B------:R-:W-:Y:S02]  /*11780*/  R2UR UR4, R4 ;  /* 0x00000000040472ca */ /* 0x000fe400000e0000 */
[----:B------:R-:W-:Y:S01]  /*11790*/  R2UR UR5, R5 ;  /* 0x00000000050572ca */ /* 0x000fe200000e0000 */
        /* <DEDUP_REMOVED lines=21> */
[----:B------:R-:W-:Y:S02]  /*118f0*/  R2UR UR16, R10 ;  /* 0x000000000a1072ca */ /* 0x000fe400000e0000 */
[----:B------:R-:W-:Y:S01]  /*11900*/  R2UR UR17, R11 ;  /* 0x000000000b1172ca */ /* 0x000fe200000e0000 */
[----:B------:R-:W-:Y:S02]  /*11910*/  WARPGROUP.DEPBAR.LE gsb0, 0x0 ;  /* 0x00008000000079c5 */ /* 0x000fe40000010000 */
[----:B------:R-:W-:-:S06]  /*11920*/  WARPGROUP.ARRIVE ;  /* 0x00000000000079c5 */ /* 0x000fcc0000000000 */
[----:B------:R-:W-:Y:S01]  /*11930*/  QGMMA.64x32x32.F32.E4M3.E4M3 R40, gdesc[UR4], RZ, !UPT, gsb0 ;  /* 0x00600000042879f3 */ /* 0x000fe2000c0008ff */
[----:B------:R-:W-:Y:S02]  /*11940*/  R2UR UR4, R10 ;  /* 0x000000000a0472ca */ /* 0x000fe400000e0000 */
[----:B------:R-:W-:Y:S02]  /*11950*/  R2UR UR5, R11 ;  /* 0x000000000b0572ca */ /* 0x000fe400000e0000 */
[----:B------:R-:W-:Y:S02]  /*11960*/  R2UR UR6, R6 ;  /* 0x00000000060672ca */ /* 0x000fe400000e0000 */
[----:B------:R-:W-:Y:S01]  /*11970*/  R2UR UR7, R7 ;  /* 0x00000000070772ca */ /* 0x000fe200000e0000 */
[----:B------:R-:W-:Y:S01]  /*11980*/  IMAD.MOV.U32 R7, RZ, RZ, 0x40000040 ;  /* 0x40000040ff077424 */ /* 0x000fe200078e00ff */
[----:B------:R-:W-:-:S04]  /*11990*/  IADD3 R6, R12, 0x402, RZ ;  /* 0x000004020c067810 */ /* 0x000fc80007ffe0ff */
[----:B------:R-:W-:Y:S01]  /*119a0*/  R2UR UR18, R6 ;  /* 0x00000000061272ca */ /* 0x000fe200000e0000 */
[----:B------:R-:W-:Y:S01]  /*119b0*/  VIADD R6, R12, 0x602 ;  /* 0x000006020c067836 */ /* 0x000fe20000000000 */
[----:B------:R-:W-:Y:S01]  /*119c0*/  R2UR UR19, R7 ;  /* 0x00000000071372ca */ /* 0x000fe200000e0000 */
[----:B------:R-:W-:Y:S01]  /*119d0*/  IMAD.MOV.U32 R7, RZ, RZ, 0x40000040 ;  /* 0x40000040ff077424 */ /* 0x000fe200078e00ff */
        /* <DEDUP_REMOVED lines=11> */
[----:B------:R-:W-:Y:S01]  /*11a90*/  QGMMA.64x32x32.F32.E4M3.E4M3 R120, gdesc[UR24], R120, gsb0 ;  /* 0x00600000187879f3 */ /* 0x000fe20008000878 */
[----:B------:R-:W-:Y:S02]  /*11aa0*/  R2UR UR26, R14 ;  /* 0x000000000e1a72ca */ /* 0x000fe400000e0000 */
[----:B------:R-:W-:Y:S01]  /*11ab0*/  R2UR UR27, R15 ;  /* 0x000000000f1b72ca */ /* 0x000fe200000e0000 */
[----:B------:R-:W-:Y:S01]  /*11ac0*/  IMAD.MOV.U32 R15, RZ, RZ, 0x40000040 ;  /* 0x40000040ff0f7424 */ /* 0x000fe200078e00ff */
[----:B------:R-:W-:Y:S01]  /*11ad0*/  IADD3 R14, R12, 0x404, RZ ;  /* 0x000004040c0e7810 */ /* 0x000fe20007ffe0ff */
[----:B------:R-:W-:Y:S02]  /*11ae0*/  WARPGROUP.DEPBAR.LE gsb0, 0x0 ;  /* 0x00008000000079c5 */ /* 0x000fe40000010000 */
[----:B------:R-:W-:-:S06]  /*11af0*/  WARPGROUP.ARRIVE ;  /* 0x00000000000079c5 */ /* 0x000fcc0000000000 */
[----:B------:R-:W-:Y:S01]  /*11b00*/  QGMMA.64x32x32.F32.E4M3.E4M3 R104, gdesc[UR4], R104, gsb0 ;  /* 0x00600000046879f3 */ /* 0x000fe20008000868 */
[----:B------:R-:W-:Y:S02]  /*11b10*/  R2UR UR6, R8 ;  /* 0x00000000080672ca */ /* 0x000fe400000e0000 */
[----:B------:R-:W-:Y:S01]  /*11b20*/  R2UR UR7, R9 ;  /* 0x00000000090772ca */ /* 0x000fe200000e0000 */
[----:B------:R-:W-:Y:S01]  /*11b30*/  IMAD.MOV.U32 R9, RZ, RZ, 0x40000040 ;  /* 0x40000040ff097424 */ /* 0x000fe200078e00ff */
[----:B------:R-:W-:Y:S02]  /*11b40*/  R2UR UR4, R10 ;  /* 0x000000000a0472ca */ /* 0x000fe400000e0000 */
[----:B------:R-:W-:Y:S02]  /*11b50*/  R2UR UR5, R11 ;  /* 0x000000000b0572ca */ /* 0x000fe400000e0000 */
[----:B------:R-:W-:Y:S02]  /*11b60*/  IADD3 R8, R4, 0x4, RZ ;  /* 0x0000000404087810 */ /* 0x000fe40007ffe0ff */
[----:B------:R-:W-:-:S02]  /*11b70*/  R2UR UR25, R9 ;  /* 0x00000000091972ca */ /* 0x000fc400000e0000 */
[----:B------:R-:W-:Y:S01]  /*11b80*/  R2UR UR24, R8 ;  /* 0x00000000081872ca */ /* 0x000fe200000e0000 */
[----:B------:R-:W-:Y:S02]  /*11b90*/  WARPGROUP.DEPBAR.LE gsb0, 0x0 ;  /* 0x00008000000079c5 */ /* 0x000fe40000010000 */
[----:B------:R-:W-:-:S06]  /*11ba0*/  WARPGROUP.ARRIVE ;  /* 0x00000000000079c5 */ /* 0x000fcc0000000000 */
[----:B------:R-:W-:Y:S01]  /*11bb0*/  QGMMA.64x32x32.F32.E4M3.E4M3 R88, gdesc[UR8], R88, gsb0 ;  /* 0x00600000085879f3 */ /* 0x000fe20008000858 */
[----:B------:R-:W-:Y:S02]  /*11bc0*/  R2UR UR8, R8 ;  /* 0x00000000080872ca */ /* 0x000fe400000e0000 */
[----:B------:R-:W-:Y:S01]  /*11bd0*/  R2UR UR9, R9 ;  /* 0x00000000090972ca */ /* 0x000fe200000e0000 */
[----:B------:R-:W-:Y:S02]  /*11be0*/  WARPGROUP.DEPBAR.LE gsb0, 0x0 ;  /* 0x00008000000079c5 */ /* 0x000fe40000010000 */
[----:B------:R-:W-:-:S06]  /*11bf0*/  WARPGROUP.ARRIVE ;  /* 0x00000000000079c5 */ /* 0x000fcc0000000000 */
[----:B------:R-:W-:Y:S01]  /*11c00*/  QGMMA.64x32x32.F32.E4M3.E4M3 R72, gdesc[UR12], R72, gsb0 ;  /* 0x006000000c4879f3 */ /* 0x000fe20008000848 */
        /* <DEDUP_REMOVED lines=19> */
[----:B------:R-:W-:Y:S02]  /*11d40*/  R2UR UR5, R9 ;  /* 0x00000000090572ca */ /* 0x000fe400000e0000 */
[----:B------:R-:W-:Y:S01]  /*11d50*/  R2UR UR6, R6 ;  /* 0x00000000060672ca */ /* 0x000fe200000e0000 */
[----:B------:R-:W-:Y:S01]  /*11d60*/  VIADD R6, R12, 0x204 ;  /* 0x000002040c067836 */ /* 0x000fe20000000000 */
[----:B------:R-:W-:Y:S01]  /*11d70*/  R2UR UR7, R7 ;  /* 0x00000000070772ca */ /* 0x000fe200000e0000 */
[----:B------:R-:W-:-:S03]  /*11d80*/  IMAD.MOV.U32 R7, RZ, RZ, 0x40000040 ;  /* 0x40000040ff077424 */ /* 0x000fc600078e00ff */
[----:B------:R-:W-:Y:S01]  /*11d90*/  R2UR UR10, R6 ;  /* 0x00000000060a72ca */ /* 0x000fe200000e0000 */
[----:B------:R-:W-:Y:S01]  /*11da0*/  VIADD R6, R12, 0x504 ;  /* 0x000005040c067836 */ /* 0x000fe20000000000 */
[----:B------:R-:W-:Y:S01]  /*11db0*/  R2UR UR11, R7 ;  /* 0x00000000070b72ca */ /* 0x000fe200000e0000 */
[----:B------:R-:W-:Y:S01]  /*11dc0*/  IMAD.MOV.U32 R7, RZ, RZ, 0x40000040 ;  /* 0x40000040ff077424 */ /* 0x000fe200078e00ff */
        /* <DEDUP_REMOVED lines=14> */
[----:B---3--:R-:W-:-:S05]  /*11eb0*/  IADD3 R20, R140, 0xe0, -R0 ;  /* 0x000000e08c147810 */ /* 0x008fca0007ffe800 */
        /* <DEDUP_REMOVED lines=38> */
[----:B------:R-:W-:Y:S01]  /*12120*/  IMAD.MOV.U32 R15, RZ, RZ, 0x40000040 ;  /* 0x40000040ff0f7424 */ /* 0x000fe200078e00ff */
[----:B------:R-:W-:Y:S02]  /*12130*/  WARPGROUP.DEPBAR.LE gsb0, 0x0 ;  /* 0x00008000000079c5 */ /* 0x000fe40000010000 */
[----:B------:R-:W-:-:S06]  /*12140*/  WARPGROUP.ARRIVE ;  /* 0x00000000000079c5 */ /* 0x000fcc0000000000 */
[----:B------:R-:W-:Y:S03]  /*12150*/  QGMMA.64x32x32.F32.E4M3.E4M3 R24, gdesc[UR20], R24, gsb0 ;  /* 0x00600000141879f3 */ /* 0x000fe60008000818 */
[----:B------:R-:W-:Y:S02]  /*12160*/  WARPGROUP.DEPBAR.LE gsb0, 0x0 ;  /* 0x00008000000079c5 */ /* 0x000fe40000010000 */
[----:B------:R-:W-:-:S06]  /*12170*/  WARPGROUP.ARRIVE ;  /* 0x00000000000079c5 */ /* 0x000fcc0000000000 */
[----:B------:R-:W-:Y:S03]  /*12180*/  QGMMA.64x32x32.F32.E4M3.E4M3 R120, gdesc[UR24], R120, gsb0 ;  /* 0x00600000187879f3 */ /* 0x000fe60008000878 */
[----:B------:R-:W-:Y:S02]  /*12190*/  WARPGROUP.DEPBAR.LE gsb0, 0x0 ;  /* 0x00008000000079c5 */ /* 0x000fe40000010000 */
[----:B------:R-:W-:Y:S01]  /*121a0*/  WARPGROUP.ARRIVE ;  /* 0x00000000000079c5 */ /* 0x000fe20000000000 */
[----:B------:R-:W-:Y:S02]  /*121b0*/  FSEL R139, R120, -INF , P2 ;  /* 0xff800000788b7808 */ /* 0x000fe40001000000 */
[----:B------:R-:W-:Y:S02]  /*121c0*/  FSEL R120, R121, -INF , P5 ;  /* 0xff80000079787808 */ /* 0x000fe40002800000 */
[----:B------:R-:W-:Y:S01]  /*121d0*/  FSEL R141, R124, -INF , P4 ;  /* 0xff8000007c8d7808 */ /* 0x000fe20002000000 */
[----:B------:R-:W-:Y:S01]  /*121e0*/  QGMMA.64x32x32.F32.E4M3.E4M3 R104, gdesc[UR4], R104, gsb0 ;  /* 0x00600000046879f3 */ /* 0x000fe20008000868 */
[----:B------:R-:W-:-:S02]  /*121f0*/  R2UR UR6, R14 ;  /* 0x000000000e0672ca */ /* 0x000fc400000e0000 */
[----:B------:R-:W-:Y:S01]  /*12200*/  R2UR UR7, R15 ;  /* 0x000000000f0772ca */ /* 0x000fe200000e0000 */
[----:B------:R-:W-:Y:S01]  /*12210*/  IMAD.MOV.U32 R15, RZ, RZ, 0x40000040 ;  /* 0x40000040ff0f7424 */ /* 0x000fe200078e00ff */
[----:B------:R-:W-:Y:S02]  /*12220*/  R2UR UR4, R6 ;  /* 0x00000000060472ca */ /* 0x000fe400000e0000 */
[----:B------:R-:W-:Y:S02]  /*12230*/  R2UR UR5, R7 ;  /* 0x00000000070572ca */ /* 0x000fe400000e0000 */
[----:B------:R-:W-:Y:S02]  /*12240*/  IADD3 R14, R12, 0x306, RZ ;  /* 0x000003060c0e7810 */ /* 0x000fe40007ffe0ff */
        /* <DEDUP_REMOVED lines=23> */
[----:B------:R-:W-:Y:S02]  /*123c0*/  ISETP.GT.AND P4, PT, R20, 0x28, PT ;  /* 0x000000281400780c */ /* 0x000fe40003f84270 */
[----:B------:R-:W-:Y:S01]  /*123d0*/  FSEL R127, R127, -INF , P1 ;  /* 0xff8000007f7f7808 */ /* 0x000fe20000800000 */
[----:B------:R-:W-:Y:S02]  /*123e0*/  WARPGROUP.DEPBAR.LE gsb0, 0x0 ;  /* 0x00008000000079c5 */ /* 0x000fe40000010000 */
[----:B------:R-:W-:Y:S01]  /*123f0*/  WARPGROUP.ARRIVE ;  /* 0x00000000000079c5 */ /* 0x000fe20000000000 */
[----:B------:R-:W-:Y:S01]  /*12400*/  FSEL R153, R104, -INF , P2 ;  /* 0xff80000068997808 */ /* 0x000fe20001000000 */
[----:B------:R-:W-:Y:S01]  /*12410*/  VIADD R104, R12, 0x506 ;  /* 0x000005060c687836 */ /* 0x000fe20000000000 */
[----:B------:R-:W-:Y:S01]  /*12420*/  FSEL R157, R105, -INF , P5 ;  /* 0xff800000699d7808 */ /* 0x000fe20002800000 */
[----:B------:R-:W-:Y:S01]  /*12430*/  IMAD.MOV.U32 R105, RZ, RZ, 0x40000040 ;  /* 0x40000040ff697424 */ /* 0x000fe200078e00ff */
[----:B------:R-:W-:Y:S01]  /*12440*/  FMNMX.FTZ R0, R153, R0, !PT ;  /* 0x0000000099007209 */ /* 0x000fe20007810000 */
[----:B------:R-:W-:Y:S01]  /*12450*/  QGMMA.64x32x32.F32.E4M3.E4M3 R88, gdesc[UR4], R88, gsb0 ;  /* 0x00600000045879f3 */ /* 0x000fe20008000858 */
[----:B------:R-:W-:Y:S01]  /*12460*/  R2UR UR6, R14 ;  /* 0x000000000e0672ca */ /* 0x000fe200000e0000 */
[----:B------:R-:W-:Y:S01]  /*12470*/  VIADD R14, R12, 0x406 ;  /* 0x000004060c0e7836 */ /* 0x000fe20000000000 */
[----:B------:R-:W-:Y:S01]  /*12480*/  R2UR UR7, R15 ;  /* 0x000000000f0772ca */ /* 0x000fe200000e0000 */
[----:B------:R-:W-:Y:S01]  /*12490*/  IMAD.MOV.U32 R15, RZ, RZ, 0x40000040 ;  /* 0x40000040ff0f7424 */ /* 0x000fe200078e00ff */
[----:B------:R-:W-:Y:S01]  /*124a0*/  R2UR UR4, R6 ;  /* 0x00000000060472ca */ /* 0x000fe200000e0000 */
[----:B------:R-:W-:Y:S01]  /*124b0*/  VIADD R12, R12, 0x606 ;  /* 0x000006060c0c7836 */ /* 0x000fe20000000000 */
[----:B------:R-:W-:-:S02]  /*124c0*/  R2UR UR5, R7 ;  /* 0x00000000070572ca */ /* 0x000fc400000e0000 */
        /* <DEDUP_REMOVED lines=14> */
[----:B------:R-:W-:Y:S02]  /*125b0*/  R2UR UR10, R104 ;  /* 0x00000000680a72ca */ /* 0x000fe400000e0000 */
[----:B------:R-:W-:Y:S02]  /*125c0*/  R2UR UR11, R105 ;  /* 0x00000000690b72ca */ /* 0x000fe400000e0000 */
        /* <DEDUP_REMOVED lines=9> */
[----:B------:R-:W-:Y:S01]  /*12660*/  FSEL R113, R118, -INF , P5 ;  /* 0xff80000076717808 */ /* 0x000fe20002800000 */
[----:B------:R-:W-:Y:S02]  /*12670*/  WARPGROUP.DEPBAR.LE gsb0, 0x0 ;  /* 0x00008000000079c5 */ /* 0x000fe40000010000 */
[----:B------:R-:W-:Y:S01]  /*12680*/  WARPGROUP.ARRIVE ;  /* 0x00000000000079c5 */ /* 0x000fe20000000000 */
[----:B------:R-:W-:Y:S02]  /*12690*/  ISETP.GT.AND P5, PT, R20, 0x41, PT ;  /* 0x000000411400780c */ /* 0x000fe40003fa4270 */
[----:B------:R-:W-:Y:S02]  /*126a0*/  FSEL R105, R88, -INF , P2 ;  /* 0xff80000058697808 */ /* 0x000fe40001000000 */
[----:B------:R-:W-:Y:S01]  /*126b0*/  FMNMX.FTZ R0, R117, R0, !PT ;  /* 0x0000000075007209 */ /* 0x000fe20007810000 */
[----:B------:R-:W-:Y:S01]  /*126c0*/  QGMMA.64x32x32.F32.E4M3.E4M3 R72, gdesc[UR4], R72, gsb0 ;  /* 0x00600000044879f3 */ /* 0x000fe20008000848 */
[----:B------:R-:W-:-:S02]  /*126d0*/  R2UR UR6, R14 ;  /* 0x000000000e0672ca */ /* 0x000fc400000e0000 */
[----:B------:R-:W-:Y:S02]  /*126e0*/  R2UR UR7, R15 ;  /* 0x000000000f0772ca */ /* 0x000fe400000e0000 */
[----:B------:R-:W-:Y:S02]  /*126f0*/  R2UR UR4, R6 ;  /* 0x00000000060472ca */ /* 0x000fe400000e0000 */
[----:B------:R-:W-:Y:S02]  /*12700*/  R2UR UR5, R7 ;  /* 0x00000000070572ca */ /* 0x000fe400000e0000 */
        /* <DEDUP_REMOVED lines=25> */
[----:B------:R-:W-:Y:S01]  /*128a0*/  FSEL R101, R101, -INF , P4 ;  /* 0xff80000065657808 */ /* 0x000fe20002000000 */
[----:B------:R-:W-:Y:S02]  /*128b0*/  WARPGROUP.DEPBAR.LE gsb0, 0x0 ;  /* 0x00008000000079c5 */ /* 0x000fe40000010000 */
[----:B------:R-:W-:Y:S01]  /*128c0*/  WARPGROUP.ARRIVE ;  /* 0x00000000000079c5 */ /* 0x000fe20000000000 */
[----:B------:R-:W-:-:S02]  /*128d0*/  ISETP.GT.AND P3, PT, R20, 0x60, PT ;  /* 0x000000601400780c */ /* 0x000fc40003f64270 */
[----:B------:R-:W-:Y:S02]  /*128e0*/  FMNMX.FTZ R0, R179, R0, !PT ;  /* 0x00000000b3007209 */ /* 0x000fe40007810000 */
[----:B------:R-:W-:Y:S01]  /*128f0*/  FSEL R95, R95, -INF , P1 ;  /* 0xff8000005f5f7808 */ /* 0x000fe20000800000 */
[----:B------:R-:W-:Y:S01]  /*12900*/  QGMMA.64x32x32.F32.E4M3.E4M3 R56, gdesc[UR4], R56, gsb0 ;  /* 0x00600000043879f3 */ /* 0x000fe20008000838 */
[----:B------:R-:W-:Y:S02]  /*12910*/  R2UR UR7, R13 ;  /* 0x000000000d0772ca */ /* 0x000fe400000e0000 */
[----:B------:R-:W-:Y:S02]  /*12920*/  ISETP.GT.AND P1, PT, R20, 0x61, PT ;  /* 0x000000611400780c */ /* 0x000fe40003f24270 */
        /* <DEDUP_REMOVED lines=22> */
[----:B------:R-:W-:Y:S02]  /*12a90*/  R2UR UR6, R12 ;  /* 0x000000000c0672ca */ /* 0x000fe400000e0000 */
[----:B------:R-:W-:Y:S02]  /*12aa0*/  FSEL R185, R78, -INF , P2 ;  /* 0xff8000004eb97808 */ /* 0x000fe40001000000 */
[----:B------:R-:W-:Y:S02]  /*12ab0*/  R2UR UR4, R6 ;  /* 0x00000000060472ca */ /* 0x000fe400000e0000 */
[----:B------:R-:W-:-:S02]  /*12ac0*/  R2UR UR5, R7 ;  /* 0x00000000070572ca */ /* 0x000fc400000e0000 */
[----:B------:R-:W-:Y:S02]  /*12ad0*/  ISETP.GT.AND P2, PT, R20, 0x79, PT ;  /* 0x000000791400780c */ /* 0x000fe40003f44270 */
[----:B------:R-:W-:Y:S01]  /*12ae0*/  FSEL R189, R84, -INF , P1 ;  /* 0xff80000054bd7808 */ /* 0x000fe20000800000 */
[----:B------:R-:W-:Y:S02]  /*12af0*/  WARPGROUP.DEPBAR.LE gsb0, 0x0 ;  /* 0x00008000000079c5 */ /* 0x000fe40000010000 */
[----:B------:R-:W-:Y:S01]  /*12b00*/  WARPGROUP.ARRIVE ;  /* 0x00000000000079c5 */ /* 0x000fe20000000000 */
[----:B------:R-:W-:Y:S02]  /*12b10*/  FMNMX.FTZ R0, R81, R0, !PT ;  /* 0x0000000051007209 */ /* 0x000fe40007810000 */
[----:B------:R-:W-:Y:S02]  /*12b20*/  FSEL R79, R79, -INF , P5 ;  /* 0xff8000004f4f7808 */ /* 0x000fe40002800000 */
[----:B------:R-:W-:Y:S01]  /*12b30*/  ISETP.GT.AND P5, PT, R20, 0x80, PT ;  /* 0x000000801400780c */ /* 0x000fe20003fa4270 */
[----:B------:R-:W-:Y:S01]  /*12b40*/  QGMMA.64x32x32.F32.E4M3.E4M3 R40, gdesc[UR8], R40, gsb0 ;  /* 0x00600000082879f3 */ /* 0x000fe20008000828 */
        /* <DEDUP_REMOVED lines=29> */
[----:B------:R-:W-:Y:S01]  /*12d20*/  FMNMX.FTZ R0, R203, R0, !PT ;  /* 0x00000000cb007209 */ /* 0x000fe20007810000 */
[----:B------:R-:W-:Y:S02]  /*12d30*/  WARPGROUP.DEPBAR.LE gsb0, 0x0 ;  /* 0x00008000000079c5 */ /* 0x000fe40000010000 */
[----:B------:R-:W-:Y:S01]  /*12d40*/  WARPGROUP.ARRIVE ;  /* 0x00000000000079c5 */ /* 0x000fe20000000000 */
[----:B------:R-:W-:-:S02]  /*12d50*/  FSEL R63, R63, -INF , P1 ;  /* 0xff8000003f3f7808 */ /* 0x000fc40000800000 */
[----:B------:R-:W-:Y:S02]  /*12d60*/  ISETP.GT.AND P1, PT, R20, 0xa0, PT ;  /* 0x000000a01400780c */ /* 0x000fe40003f24270 */
[----:B------:R-:W-:Y:S01]  /*12d70*/  FSEL R69, R69, -INF , P3 ;  /* 0xff80000045457808 */ /* 0x000fe20001800000 */
[----:B------:R-:W-:Y:S01]  /*12d80*/  QGMMA.64x32x32.F32.E4M3.E4M3 R24, gdesc[UR4], R24, gsb0 ;  /* 0x00600000041879f3 */ /* 0x000fe20008000818 */
        /* <DEDUP_REMOVED lines=26> */
[----:B------:R-:W-:Y:S02]  /*12f30*/  FMNMX.FTZ R0, R219, R0, !PT ;  /* 0x00000000db007209 */ /* 0x000fe40007810000 */
[----:B------:R-:W-:-:S02]  /*12f40*/  FSEL R223, R53, -INF , P0 ;  /* 0xff80000035df7808 */ /* 0x000fc40000000000 */
[----:B------:R-:W-:Y:S02]  /*12f50*/  FMNMX.FTZ R0, R221, R0, !PT ;  /* 0x00000000dd007209 */ /* 0x000fe40007810000 */
[----:B------:R-:W-:Y:S01]  /*12f60*/  ISETP.GT.AND P0, PT, R20, 0xc1, PT ;  /* 0x000000c11400780c */ /* 0x000fe20003f04270 */
[----:B------:R-:W-:Y:S02]  /*12f70*/  WARPGROUP.DEPBAR.LE gsb0, 0x0 ;  /* 0x00008000000079c5 */ /* 0x000fe40000010000 */
        /* <DEDUP_REMOVED lines=12> */
[----:B------:R-:W-:Y:S02]  /*13040*/  FMNMX.FTZ R0, R233, R0, !PT ;  /* 0x00000000e9007209 */ /* 0x000fe40007810000 */
[----:B------:R-:W-:Y:S02]  /*13050*/  ISETP.GT.AND P3, PT, R20, 0xd0, PT ;  /* 0x000000d01400780c */ /* 0x000fe40003f64270 */
[----:B------:R-:W-:Y:S02]  /*13060*/  FSEL R47, R47, -INF , P4 ;  /* 0xff8000002f2f7808 */ /* 0x000fe40002000000 */
[----:B------:R-:W-:-:S02]  /*13070*/  FSEL R235, R32, -INF , P3 ;  /* 0xff80000020eb7808 */ /* 0x000fc40001800000 */
[----:B------:R-:W-:Y:S02]  /*13080*/  FMNMX.FTZ R0, R29, R0, !PT ;  /* 0x000000001d007209 */ /* 0x000fe40007810000 */
[----:B------:R-:W-:Y:S02]  /*13090*/  ISETP.GT.AND P4, PT, R20, 0xd1, PT ;  /* 0x000000d11400780c */ /* 0x000fe40003f84270 */
[----:B------:R-:W-:Y:S02]  /*130a0*/  FSEL R49, R46, -INF , P5 ;  /* 0xff8000002e317808 */ /* 0x000fe40002800000 */
[----:B------:R-:W-:Y:S02]  /*130b0*/  FSEL R12, R33, -INF , P4 ;  /* 0xff800000210c7808 */ /* 0x000fe40002000000 */
[----:B------:R-:W-:Y:S02]  /*130c0*/  FMNMX.FTZ R0, R235, R0, !PT ;  /* 0x00000000eb007209 */ /* 0x000fe40007810000 */
[----:B------:R-:W-:-:S02]  /*130d0*/  ISETP.GT.AND P5, PT, R20, 0xd8, PT ;  /* 0x000000d81400780c */ /* 0x000fc40003fa4270 */
[----:B------:R-:W-:Y:S02]  /*130e0*/  FMNMX.FTZ R0, R12, R0, !PT ;  /* 0x000000000c007209 */ /* 0x000fe40007810000 */
[----:B------:R-:W-:Y:S02]  /*130f0*/  FSEL R33, R36, -INF , P5 ;  /* 0xff80000024217808 */ /* 0x000fe40002800000 */
[----:B------:R-:W-:Y:S02]  /*13100*/  ISETP.GT.AND P6, PT, R20, 0xd9, PT ;  /* 0x000000d91400780c */ /* 0x000fe40003fc4270 */
[----:B------:R-:W-:Y:S02]  /*13110*/  FMNMX.FTZ R0, R33, R0, !PT ;  /* 0x0000000021007209 */ /* 0x000fe40007810000 */
[----:B------:R-:W-:Y:S02]  /*13120*/  FSEL R37, R37, -INF , P6 ;  /* 0xff80000025257808 */ /* 0x000fe40003000000 */
[----:B------:R-:W-:-:S02]  /*13130*/  FMNMX.FTZ R46, R21, R123, !PT ;  /* 0x0000007b152e7209 */ /* 0x000fc40007810000 */
[----:B------:R-:W-:Y:S02]  /*13140*/  FMNMX.FTZ R24, R37, R0, !PT ;  /* 0x0000000025187209 */ /* 0x000fe40007810000 */
[----:B------:R-:W-:Y:S02]  /*13150*/  FMNMX.FTZ R46, R121, R46, !PT ;  /* 0x0000002e792e7209 */ /* 0x000fe40007810000 */
[----:B------:R-:W-:Y:S01]  /*13160*/  P2R R40, PR, RZ, 0x4 ;  /* 0x00000004ff287803 */ /* 0x000fe20000000000 */
[----:B------:R-:W0:Y:S01]  /*13170*/  SHFL.BFLY PT, R0, R24, 0x2, 0x1f ;  /* 0x0c401f0018007f89 */ /* 0x000e2200000e0000 */
[----:B------:R-:W-:Y:S02]  /*13180*/  FMNMX.FTZ R48, R127, R46, !PT ;  /* 0x0000002e7f307209 */ /* 0x000fe40007810000 */
[----:B------:R-:W-:Y:S02]  /*13190*/  P2R R42, PR, RZ, 0x2 ;  /* 0x00000002ff2a7803 */ /* 0x000fe40000000000 */
[----:B------:R-:W-:-:S02]  /*131a0*/  FMNMX.FTZ R48, R143, R48, !PT ;  /* 0x000000308f307209 */ /* 0x000fc40007810000 */
[C---:B------:R-:W-:Y:S02]  /*131b0*/  ISETP.GT.AND P1, PT, R20.reuse, 0xb9, PT ;  /* 0x000000b91400780c */ /* 0x040fe40003f24270 */
[----:B------:R-:W-:Y:S02]  /*131c0*/  FMNMX.FTZ R48, R131, R48, !PT ;  /* 0x0000003083307209 */ /* 0x000fe40007810000 */
[----:B------:R-:W-:Y:S02]  /*131d0*/  P2R R44, PR, RZ, 0x1 ;  /* 0x00000001ff2c7803 */ /* 0x000fe40000000000 */
[----:B------:R-:W-:Y:S02]  /*131e0*/  FMNMX.FTZ R48, R129, R48, !PT ;  /* 0x0000003081307209 */ /* 0x000fe40007810000 */
[----:B------:R-:W-:Y:S02]  /*131f0*/  ISETP.GT.AND P0, PT, R20, 0xc0, PT ;  /* 0x000000c01400780c */ /* 0x000fe40003f04270 */
[----:B------:R-:W-:-:S02]  /*13200*/  FMNMX.FTZ R50, R135, R48, !PT ;  /* 0x0000003087327209 */ /* 0x000fc40007810000 */
[----:B------:R-:W-:Y:S02]  /*13210*/  FSEL R55, R55, -INF , P1 ;  /* 0xff80000037377808 */ /* 0x000fe40000800000 */
[----:B------:R-:W-:Y:S02]  /*13220*/  FMNMX.FTZ R50, R151, R50, !PT ;  /* 0x0000003297327209 */ /* 0x000fe40007810000 */
[----:B------:R-:W-:Y:S02]  /*13230*/  FSEL R26, R26, -INF , P0 ;  /* 0xff8000001a1a7808 */ /* 0x000fe40000000000 */
[----:B0-----:R-:W-:Y:S02]  /*13240*/  FMNMX.FTZ R28, R24, R0, !PT ;  /* 0x00000000181c7209 */ /* 0x001fe40007810000 */
[----:B------:R-:W-:Y:S02]  /*13250*/  FMNMX.FTZ R50, R107, R50, !PT ;  /* 0x000000326b327209 */ /* 0x000fe40007810000 */
[----:B------:R-:W-:Y:S01]  /*13260*/  ISETP.NE.AND P0, PT, R44, RZ, PT ;  /* 0x000000ff2c00720c */ /* 0x000fe20003f05270 */
[----:B------:R-:W0:Y:S01]  /*13270*/  SHFL.BFLY PT, R0, R28, 0x1, 0x1f ;  /* 0x0c201f001c007f89 */ /* 0x000e2200000e0000 */
[----:B------:R-:W-:-:S02]  /*13280*/  FMNMX.FTZ R50, R155, R50, !PT ;  /* 0x000000329b327209 */ /* 0x000fc40007810000 */
[----:B------:R-:W-:Y:S02]  /*13290*/  ISETP.NE.AND P1, PT, R42, RZ, PT ;  /* 0x000000ff2a00720c */ /* 0x000fe40003f25270 */
[----:B------:R-:W-:Y:S02]  /*132a0*/  FSEL R27, R27, -INF , P0 ;  /* 0xff8000001b1b7808 */ /* 0x000fe40000000000 */
[----:B------:R-:W-:Y:S02]  /*132b0*/  FSEL R30, R30, -INF , P1 ;  /* 0xff8000001e1e7808 */ /* 0x000fe40000800000 */
[----:B------:R-:W-:Y:S02]  /*132c0*/  ISETP.NE.AND P0, PT, R136, RZ, PT ;  /* 0x000000ff8800720c */ /* 0x000fe40003f05270 */
[----:B0-----:R-:W-:-:S04]  /*132d0*/  FMNMX.FTZ R0, R28, R0, !PT ;  /* 0x000000001c007209 */ /* 0x001fc80007810000 */
[----:B------:R-:W-:Y:S01]  /*132e0*/  FSETP.NEU.FTZ.AND P2, PT, R0, -INF , PT ;  /* 0xff8000000000780b */ /* 0x000fe20003f5d000 */
[----:B------:R-:W-:-:S05]  /*132f0*/  FFMA.FTZ R14, R2, R0, -8 ;  /* 0xc1000000020e7423 */ /* 0x000fca0000010000 */
[----:B------:R-:W-:Y:S02]  /*13300*/  FSEL R14, R14, RZ, P2 ;  /* 0x000000ff0e0e7208 */ /* 0x000fe40001000000 */
[----:B------:R-:W-:-:S03]  /*13310*/  ISETP.NE.AND P2, PT, R40, RZ, PT ;  /* 0x000000ff2800720c */ /* 0x000fc60003f45270 */
[C-C-:B------:R-:W-:Y:S01]  /*13320*/  FFMA.FTZ R52, R2.reuse, R105, -R14.reuse ;  /* 0x0000006902347223 */ /* 0x140fe2000001080e */
[----:B------:R-:W-:-:S01]  /*13330*/  FFMA.FTZ R13, R2, R13, -R14 ;  /* 0x0000000d020d7223 */ /* 0x000fc2000001080e */
[C-C-:B------:R-:W-:Y:S01]  /*13340*/  FFMA.FTZ R72, R2.reuse, R69, -R14.reuse ;  /* 0x0000004502487223 */ /* 0x140fe2000001080e */
[----:B------:R-:W-:Y:S01]  /*13350*/  FSEL R69, R31, -INF , P2 ;  /* 0xff8000001f457808 */ /* 0x000fe20001000000 */
[----:B------:R0:W-:Y:S01]  /*13360*/  MUFU.EX2 R46, R52 ;  /* 0x00000034002e7308 */ /* 0x0001e20000000800 */
[----:B------:R-:W-:-:S01]  /*13370*/  FFMA.FTZ R42, R2, R163, -R14 ;  /* 0x000000a3022a7223 */ /* 0x000fc2000001080e */
[----:B------:R-:W-:Y:S01]  /*13380*/  FSEL R163, R34, -INF , P3 ;  /* 0xff80000022a37808 */ /* 0x000fe20001800000 */
[----:B------:R-:W-:-:S01]  /*13390*/  FFMA.FTZ R24, R2, R141, -R14 ;  /* 0x0000008d02187223 */ /* 0x000fc2000001080e */
[C-C-:B------:R-:W-:Y:S01]  /*133a0*/  FFMA.FTZ R141, R2.reuse, R147, -R14.reuse ;  /* 0x00000093028d7223 */ /* 0x140fe2000001080e */
[----:B------:R-:W-:-:S01]  /*133b0*/  FFMA.FTZ R147, R2, R165, -R14 ;  /* 0x000000a502937223 */ /* 0x000fc2000001080e */
[----:B------:R-:W-:Y:S01]  /*133c0*/  FSEL R165, R35, -INF , P4 ;  /* 0xff80000023a57808 */ /* 0x000fe20002000000 */
[----:B------:R-:W-:-:S01]  /*133d0*/  FFMA.FTZ R44, R2, R167, -R14 ;  /* 0x000000a7022c7223 */ /* 0x000fc2000001080e */
[----:B------:R-:W-:Y:S01]  /*133e0*/  FSEL R167, R38, -INF , P5 ;  /* 0xff80000026a77808 */ /* 0x000fe20002800000 */
[----:B------:R-:W-:-:S01]  /*133f0*/  FFMA.FTZ R105, R2, R169, -R14 ;  /* 0x000000a902697223 */ /* 0x000fc2000001080e */
[----:B0-----:R-:W-:Y:S01]  /*13400*/  FMNMX.FTZ R52, R111, R50, !PT ;  /* 0x000000326f347209 */ /* 0x001fe20007810000 */
[----:B------:R-:W-:-:S01]  /*13410*/  FFMA.FTZ R173, R2, R173, -R14 ;  /* 0x000000ad02ad7223 */ /* 0x000fc2000001080e */
[----:B------:R-:W-:Y:S01]  /*13420*/  FSEL R169, R39, -INF , P6 ;  /* 0xff80000027a97808 */ /* 0x000fe20003000000 */
[----:B------:R-:W-:-:S01]  /*13430*/  FFMA.FTZ R20, R2, R139, -R14 ;  /* 0x0000008b02147223 */ /* 0x000fc2000001080e */
[----:B------:R-:W-:Y:S01]  /*13440*/  FMNMX.FTZ R52, R161, R52, !PT ;  /* 0x00000034a1347209 */ /* 0x000fe20007810000 */
[----:B------:R-:W-:-:S01]  /*13450*/  FFMA.FTZ R171, R2, R171, -R14 ;  /* 0x000000ab02ab7223 */ /* 0x000fc2000001080e */
[C-C-:B------:R-:W-:Y:S01]  /*13460*/  FFMA.FTZ R139, R2.reuse, R120, -R14.reuse ;  /* 0x00000078028b7223 */ /* 0x140fe2000001080e */
[----:B------:R0:W-:Y:S01]  /*13470*/  MUFU.EX2 R50, R173 ;  /* 0x000000ad00327308 */ /* 0x0001e20000000800 */
[----:B------:R-:W-:Y:S01]  /*13480*/  FMNMX.FTZ R52, R115, R52, !PT ;  /* 0x0000003473347209 */ /* 0x000fe20007810000 */
[C-C-:B------:R-:W-:Y:S01]  /*13490*/  FFMA.FTZ R28, R2.reuse, R145, -R14.reuse ;  /* 0x00000091021c7223 */ /* 0x140fe2000001080e */
[----:B------:R-:W-:-:S01]  /*134a0*/  FFMA.FTZ R32, R2, R149, -R14 ;  /* 0x0000009502207223 */ /* 0x000fc2000001080e */
[C-C-:B------:R-:W-:Y:S01]  /*134b0*/  FFMA.FTZ R36, R2.reuse, R153, -R14.reuse ;  /* 0x0000009902247223 */ /* 0x140fe2000001080e */
[----:B------:R-:W-:Y:S01]  /*134c0*/  FMNMX.FTZ R52, R113, R52, !PT ;  /* 0x0000003471347209 */ /* 0x000fe20007810000 */
[C-C-:B------:R-:W-:Y:S01]  /*134d0*/  FFMA.FTZ R145, R2.reuse, R157, -R14.reuse ;  /* 0x0000009d02917223 */ /* 0x140fe2000001080e */
[----:B------:R-:W-:-:S01]  /*134e0*/  FFMA.FTZ R40, R2, R159, -R14 ;  /* 0x0000009f02287223 */ /* 0x000fc2000001080e */
[----:B------:R-:W-:Y:S01]  /*134f0*/  MUFU.EX2 R48, R171 ;  /* 0x000000ab00307308 */ /* 0x000fe20000000800 */
[----:B------:R-:W-:Y:S01]  /*13500*/  FMNMX.FTZ R54, R119, R52, !PT ;  /* 0x0000003477367209 */ /* 0x000fe20007810000 */
[C-C-:B0-----:R-:W-:Y:S01]  /*13510*/  FFMA.FTZ R173, R2.reuse, R12, -R14.reuse ;  /* 0x0000000c02ad7223 */ /* 0x141fe2000001080e */
[----:B------:R-:W-:-:S01]  /*13520*/  FFMA.FTZ R35, R2, R41, -R14 ;  /* 0x0000002902237223 */ /* 0x000fc2000001080e */
[C-C-:B------:R-:W-:Y:S01]  /*13530*/  FFMA.FTZ R12, R2.reuse, R33, -R14.reuse ;  /* 0x00000021020c7223 */ /* 0x140fe2000001080e */
[----:B------:R-:W-:Y:S01]  /*13540*/  FMNMX.FTZ R54, R15, R54, !PT ;  /* 0x000000360f367209 */ /* 0x000fe20007810000 */
[C-C-:B------:R-:W-:Y:S01]  /*13550*/  FFMA.FTZ R125, R2.reuse, R125, -R14.reuse ;  /* 0x0000007d027d7223 */ /* 0x140fe2000001080e */
[----:B------:R-:W-:-:S01]  /*13560*/  FFMA.FTZ R133, R2, R133, -R14 ;  /* 0x0000008502857223 */ /* 0x000fc2000001080e */
        /* <DEDUP_REMOVED lines=8> */
[C-C-:B------:R-:W-:Y:S01]  /*135f0*/  FFMA.FTZ R101, R2.reuse, R101, -R14.reuse ;  /* 0x0000006502657223 */ /* 0x140fe2000001080e */
[----:B------:R-:W-:Y:S01]  /*13600*/  FMNMX.FTZ R56, R95, R54, !PT ;  /* 0x000000365f387209 */ /* 0x000fe20007810000 */
[C-C-:B------:R-:W-:Y:S01]  /*13610*/  FFMA.FTZ R73, R2.reuse, R73, -R14.reuse ;  /* 0x0000004902497223 */ /* 0x140fe2000001080e */
[----:B------:R1:W-:Y:S01]  /*13620*/  MUFU.EX2 R54, R13 ;  /* 0x0000000d00367308 */ /* 0x0003e20000000800 */
[----:B------:R-:W-:-:S01]  /*13630*/  FFMA.FTZ R181, R2, R181, -R14 ;  /* 0x000000b502b57223 */ /* 0x000fc2000001080e */
[----:B------:R-:W-:Y:S01]  /*13640*/  FMNMX.FTZ R56, R175, R56, !PT ;  /* 0x00000038af387209 */ /* 0x000fe20007810000 */
[----:B------:R-:W-:-:S01]  /*13650*/  FFMA.FTZ R77, R2, R77, -R14 ;  /* 0x0000004d024d7223 */ /* 0x000fc2000001080e */
[C-C-:B------:R-:W-:Y:S01]  /*13660*/  FFMA.FTZ R187, R2.reuse, R187, -R14.reuse ;  /* 0x000000bb02bb7223 */ /* 0x140fe2000001080e */
        /* <DEDUP_REMOVED lines=19> */
[C-C-:B0-----:R-:W-:Y:S01]  /*137a0*/  FFMA.FTZ R72, R2.reuse, R221, -R14.reuse ;  /* 0x000000dd02487223 */ /* 0x141fe2000001080e */
[----:B------:R-:W-:-:S01]  /*137b0*/  FFMA.FTZ R171, R2, R223, -R14 ;  /* 0x000000df02ab7223 */ /* 0x000fc2000001080e */
[----:B------:R-:W-:Y:S01]  /*137c0*/  FMNMX.FTZ R58, R185, R58, !PT ;  /* 0x0000003ab93a7209 */ /* 0x000fe20007810000 */
[----:B------:R-:W-:-:S01]  /*137d0*/  FFMA.FTZ R25, R2, R25, -R14 ;  /* 0x0000001902197223 */ /* 0x000fc2000001080e */
[C-C-:B------:R-:W-:Y:S01]  /*137e0*/  FFMA.FTZ R76, R2.reuse, R233, -R14.reuse ;  /* 0x000000e9024c7223 */ /* 0x140fe2000001080e */
[----:B------:R-:W-:-:S01]  /*137f0*/  FFMA.FTZ R29, R2, R29, -R14 ;  /* 0x0000001d021d7223 */ /* 0x000fc2000001080e */
[----:B------:R-:W-:Y:S01]  /*13800*/  FMNMX.FTZ R60, R79, R58, !PT ;  /* 0x0000003a4f3c7209 */ /* 0x000fe20007810000 */
[----:B------:R-:W-:-:S01]  /*13810*/  FFMA.FTZ R78, R2, R235, -R14 ;  /* 0x000000eb024e7223 */ /* 0x000fc2000001080e */
[----:B------:R-:W-:Y:S01]  /*13820*/  FFMA.FTZ R33, R2, R37, -R14 ;  /* 0x0000002502217223 */ /* 0x000fe2000001080e */
[----:B------:R-:W-:Y:S01]  /*13830*/  MUFU.EX2 R20, R20 ;  /* 0x0000001400147308 */ /* 0x000fe20000000800 */
[----:B------:R-:W-:-:S04]  /*13840*/  FMNMX.FTZ R60, R191, R60, !PT ;  /* 0x0000003cbf3c7209 */ /* 0x000fc80007810000 */
[----:B------:R-:W-:-:S03]  /*13850*/  FMNMX.FTZ R60, R83, R60, !PT ;  /* 0x0000003c533c7209 */ /* 0x000fc60007810000 */
[----:B------:R-:W-:Y:S01]  /*13860*/  MUFU.EX2 R139, R139 ;  /* 0x0000008b008b7308 */ /* 0x000fe20000000800 */
[----:B------:R-:W-:-:S04]  /*13870*/  FMNMX.FTZ R60, R57, R60, !PT ;  /* 0x0000003c393c7209 */ /* 0x000fc80007810000 */
[----:B------:R-:W-:-:S03]  /*13880*/  FMNMX.FTZ R62, R87, R60, !PT ;  /* 0x0000003c573e7209 */ /* 0x000fc60007810000 */
        /* <DEDUP_REMOVED lines=15> */
[----:B------:R-:W2:Y:S01]  /*13980*/  MUFU.EX2 R133, R133 ;  /* 0x0000008500857308 */ /* 0x000ea20000000800 */
[----:B------:R-:W-:-:S04]  /*13990*/  FMNMX.FTZ R66, R49, R66, !PT ;  /* 0x0000004231427209 */ /* 0x000fc80007810000 */
[----:B------:R-:W-:-:S03]  /*139a0*/  FMNMX.FTZ R68, R47, R66, !PT ;  /* 0x000000422f447209 */ /* 0x000fc60007810000 */
[----:B------:R-:W-:Y:S01]  /*139b0*/  MUFU.EX2 R36, R36 ;  /* 0x0000002400247308 */ /* 0x000fe20000000800 */
[----:B------:R-:W-:-:S04]  /*139c0*/  FMNMX.FTZ R68, R53, R68, !PT ;  /* 0x0000004435447209 */ /* 0x000fc80007810000 */
[----:B------:R-:W-:-:S03]  /*139d0*/  FMNMX.FTZ R68, R51, R68, !PT ;  /* 0x0000004433447209 */ /* 0x000fc60007810000 */
[----:B------:R-:W-:Y:S01]  /*139e0*/  MUFU.EX2 R145, R145 ;  /* 0x0000009100917308 */ /* 0x000fe20000000800 */
[----:B------:R-:W-:-:S04]  /*139f0*/  FMNMX.FTZ R68, R227, R68, !PT ;  /* 0x00000044e3447209 */ /* 0x000fc80007810000 */
[----:B-1----:R-:W-:-:S03]  /*13a00*/  FMNMX.FTZ R13, R55, R68, !PT ;  /* 0x00000044370d7209 */ /* 0x002fc60007810000 */
        /* <DEDUP_REMOVED lines=11> */
[----:B------:R-:W-:Y:S01]  /*13ac0*/  FMNMX.FTZ R13, R169, R70, !PT ;  /* 0x00000046a90d7209 */ /* 0x000fe20007810000 */
[----:B------:R-:W-:-:S02]  /*13ad0*/  FFMA.FTZ R70, R2, R219, -R14 ;  /* 0x000000db02467223 */ /* 0x000fc4000001080e */
[----:B------:R-:W-:Y:S02]  /*13ae0*/  MUFU.EX2 R44, R44 ;  /* 0x0000002c002c7308 */ /* 0x000fe40000000800 */
[----:B------:R-:W1:Y:S06]  /*13af0*/  SHFL.BFLY PT, R74, R13, 0x2, 0x1f ;  /* 0x0c401f000d4a7f89 */ /* 0x000e6c00000e0000 */
[----:B------:R-:W-:Y:S08]  /*13b00*/  MUFU.EX2 R117, R117 ;  /* 0x0000007500757308 */ /* 0x000ff00000000800 */
[----:B------:R-:W-:Y:S08]  /*13b10*/  MUFU.EX2 R105, R105 ;  /* 0x0000006900697308 */ /* 0x000ff00000000800 */
[----:B------:R-:W-:Y:S01]  /*13b20*/  MUFU.EX2 R93, R93 ;  /* 0x0000005d005d7308 */ /* 0x000fe20000000800 */
[----:B-1----:R-:W-:Y:S01]  /*13b30*/  FMNMX.FTZ R80, R13, R74, !PT ;  /* 0x0000004a0d507209 */ /* 0x002fe20007810000 */
[----:B------:R-:W-:-:S04]  /*13b40*/  FFMA.FTZ R74, R2, R225, -R14 ;  /* 0x000000e1024a7223 */ /* 0x000fc8000001080e */
[----:B------:R-:W1:Y:S02]  /*13b50*/  SHFL.BFLY PT, R13, R80, 0x1, 0x1f ;  /* 0x0c201f00500d7f89 */ /* 0x000e6400000e0000 */
[----:B------:R-:W-:Y:S08]  /*13b60*/  MUFU.EX2 R149, R149 ;  /* 0x0000009500957308 */ /* 0x000ff00000000800 */
[----:B------:R-:W-:Y:S08]  /*13b70*/  MUFU.EX2 R52, R179 ;  /* 0x000000b300347308 */ /* 0x000ff00000000800 */
[----:B------:R-:W-:Y:S01]  /*13b80*/  MUFU.EX2 R101, R101 ;  /* 0x0000006500657308 */ /* 0x000fe20000000800 */
[----:B-1----:R-:W-:-:S07]  /*13b90*/  FMNMX.FTZ R13, R80, R13, !PT ;  /* 0x0000000d500d7209 */ /* 0x002fce0007810000 */
[----:B------:R-:W-:Y:S01]  /*13ba0*/  MUFU.EX2 R73, R73 ;  /* 0x0000004900497308 */ /* 0x000fe20000000800 */
[----:B------:R-:W-:Y:S01]  /*13bb0*/  FSETP.NEU.FTZ.AND P1, PT, R13, -INF , PT ;  /* 0xff8000000d00780b */ /* 0x000fe20003f3d000 */
[----:B------:R-:W-:Y:S01]  /*13bc0*/  FFMA.FTZ R92, R2, R13, -8 ;  /* 0xc1000000025c7423 */ /* 0x000fe2000001000d */
[----:B0-----:R-:W-:Y:S02]  /*13bd0*/  F2FP.SATFINITE.E4M3.F32.PACK_AB_MERGE_C R224, R125, R24, RZ ;  /* 0x000000187de0723e */ /* 0x001fe400048070ff */
[----:B--2---:R-:W-:-:S03]  /*13be0*/  F2FP.SATFINITE.E4M3.F32.PACK_AB_MERGE_C R226, R133, R32, RZ ;  /* 0x0000002085e2723e */ /* 0x004fc600048070ff */
[----:B------:R-:W-:Y:S01]  /*13bf0*/  MUFU.EX2 R56, R181 ;  /* 0x000000b500387308 */ /* 0x000fe20000000800 */
[----:B------:R-:W-:-:S07]  /*13c00*/  FSEL R92, R92, RZ, P1 ;  /* 0x000000ff5c5c7208 */ /* 0x000fce0000800000 */
[----:B------:R-:W-:Y:S01]  /*13c10*/  MUFU.EX2 R77, R77 ;  /* 0x0000004d004d7308 */ /* 0x000fe20000000800 */
[----:B------:R-:W-:-:S01]  /*13c20*/  FFMA.FTZ R86, R2, R91, -R92 ;  /* 0x0000005b02567223 */ /* 0x000fc2000001085c */
[C-C-:B------:R-:W-:Y:S01]  /*13c30*/  FFMA.FTZ R91, R2.reuse, R89, -R92.reuse ;  /* 0x00000059025b7223 */ /* 0x140fe2000001085c */
[----:B------:R-:W-:-:S01]  /*13c40*/  FFMA.FTZ R89, R2, R99, -R92 ;  /* 0x0000006302597223 */ /* 0x000fc2000001085c */
[C-C-:B------:R-:W-:Y:S01]  /*13c50*/  FFMA.FTZ R14, R2.reuse, R21, -R92.reuse ;  /* 0x00000015020e7223 */ /* 0x140fe2000001085c */
[----:B------:R-:W2:Y:S01]  /*13c60*/  LDL R99, [R1+0x40] ;  /* 0x0000400001637983 */ /* 0x000ea20000100800 */
[----:B------:R-:W-:-:S01]  /*13c70*/  FFMA.FTZ R21, R2, R123, -R92 ;  /* 0x0000007b02157223 */ /* 0x000fc2000001085c */
[C-C-:B------:R-:W-:Y:S01]  /*13c80*/  FFMA.FTZ R94, R2.reuse, R121, -R92.reuse ;  /* 0x00000079025e7223 */ /* 0x140fe2000001085c */
[----:B------:R-:W-:-:S01]  /*13c90*/  FFMA.FTZ R121, R2, R127, -R92 ;  /* 0x0000007f02797223 */ /* 0x000fc2000001085c */
[C-C-:B------:R-:W-:Y:S01]  /*13ca0*/  FFMA.FTZ R37, R2.reuse, R143, -R92.reuse ;  /* 0x0000008f02257223 */ /* 0x140fe2000001085c */
        /* <DEDUP_REMOVED lines=8> */
[----:B------:R-:W0:Y:S01]  /*13d30*/  MUFU.EX2 R21, R21 ;  /* 0x0000001500157308 */ /* 0x000e220000000800 */
[----:B------:R-:W-:-:S01]  /*13d40*/  FADD.FTZ R57, R20, R139 ;  /* 0x0000008b14397221 */ /* 0x000fc20000010000 */
[C-C-:B------:R-:W-:Y:S01]  /*13d50*/  FFMA.FTZ R107, R2.reuse, R107, -R92.reuse ;  /* 0x0000006b026b7223 */ /* 0x140fe2000001085c */
[----:B------:R-:W-:-:S01]  /*13d60*/  FFMA.FTZ R98, R2, R155, -R92 ;  /* 0x0000009b02627223 */ /* 0x000fc2000001085c */
[C-C-:B------:R-:W-:Y:S01]  /*13d70*/  FFMA.FTZ R127, R2.reuse, R111, -R92.reuse ;  /* 0x0000006f027f7223 */ /* 0x140fe2000001085c */
[----:B------:R-:W-:-:S01]  /*13d80*/  FFMA.FTZ R84, R2, R161, -R92 ;  /* 0x000000a102547223 */ /* 0x000fc2000001085c */
[C-C-:B------:R-:W-:Y:S01]  /*13d90*/  FFMA.FTZ R100, R2.reuse, R113, -R92.reuse ;  /* 0x0000007102647223 */ /* 0x140fe2000001085c */
[----:B------:R-:W-:-:S01]  /*13da0*/  FFMA.FTZ R15, R2, R15, -R92 ;  /* 0x0000000f020f7223 */ /* 0x000fc2000001085c */
[----:B------:R-:W1:Y:S01]  /*13db0*/  MUFU.EX2 R94, R94 ;  /* 0x0000005e005e7308 */ /* 0x000e620000000800 */
[----:B------:R-:W-:-:S01]  /*13dc0*/  FADD.FTZ R108, R24, R57 ;  /* 0x00000039186c7221 */ /* 0x000fc20000010000 */
[C-C-:B------:R-:W-:Y:S01]  /*13dd0*/  FFMA.FTZ R104, R2.reuse, R95, -R92.reuse ;  /* 0x0000005f02687223 */ /* 0x140fe2000001085c */
[----:B------:R-:W-:-:S01]  /*13de0*/  FFMA.FTZ R88, R2, R175, -R92 ;  /* 0x000000af02587223 */ /* 0x000fc2000001085c */
[C-C-:B------:R-:W-:Y:S01]  /*13df0*/  FFMA.FTZ R106, R2.reuse, R103, -R92.reuse ;  /* 0x00000067026a7223 */ /* 0x140fe2000001085c */
[----:B------:R-:W-:-:S01]  /*13e00*/  FFMA.FTZ R90, R2, R183, -R92 ;  /* 0x000000b7025a7223 */ /* 0x000fc2000001085c */
[C-C-:B------:R-:W-:Y:S01]  /*13e10*/  FFMA.FTZ R75, R2.reuse, R75, -R92.reuse ;  /* 0x0000004b024b7223 */ /* 0x140fe2000001085c */
[----:B------:R-:W-:-:S01]  /*13e20*/  FFMA.FTZ R110, R2, R79, -R92 ;  /* 0x0000004f026e7223 */ /* 0x000fc2000001085c */
[----:B------:R-:W3:Y:S01]  /*13e30*/  MUFU.EX2 R121, R121 ;  /* 0x0000007900797308 */ /* 0x000ee20000000800 */
[----:B------:R-:W-:-:S01]  /*13e40*/  FFMA.FTZ R57, R2, R61, -R92 ;  /* 0x0000003d02397223 */ /* 0x000fc2000001085c */
[----:B0-----:R-:W-:-:S06]  /*13e50*/  FADD.FTZ R61, R14, R21 ;  /* 0x000000150e3d7221 */ /* 0x001fcc0000010000 */
[----:B------:R-:W-:Y:S01]  /*13e60*/  MUFU.EX2 R58, R187 ;  /* 0x000000bb003a7308 */ /* 0x000fe20000000800 */
[----:B------:R-:W-:Y:S02]  /*13e70*/  F2FP.SATFINITE.E4M3.F32.PACK_AB_MERGE_C R222, R117, R44, RZ ;  /* 0x0000002c75de723e */ /* 0x000fe400048070ff */
[----:B------:R-:W-:-:S05]  /*13e80*/  ISETP.NE.AND P1, PT, R138, RZ, PT ;  /* 0x000000ff8a00720c */ /* 0x000fca0003f25270 */
[----:B------:R-:W0:Y:S01]  /*13e90*/  MUFU.EX2 R37, R37 ;  /* 0x0000002500257308 */ /* 0x000e220000000800 */
[----:B------:R-:W-:-:S01]  /*13ea0*/  FADD.FTZ R87, R125, R108 ;  /* 0x0000006c7d577221 */ /* 0x000fc20000010000 */
[----:B-1----:R-:W-:Y:S01]  /*13eb0*/  FADD.FTZ R114, R94, R61 ;  /* 0x0000003d5e727221 */ /* 0x002fe20000010000 */
[----:B------:R-:W-:-:S01]  /*13ec0*/  FFMA.FTZ R111, R2, R115, -R92 ;  /* 0x00000073026f7223 */ /* 0x000fc2000001085c */
[----:B------:R-:W-:-:S04]  /*13ed0*/  FFMA.FTZ R113, R2, R119, -R92 ;  /* 0x0000007702717223 */ /* 0x000fc8000001085c */
[----:B------:R-:W1:Y:S01]  /*13ee0*/  MUFU.EX2 R80, R80 ;  /* 0x0000005000507308 */ /* 0x000e620000000800 */
[----:B------:R-:W-:-:S01]  /*13ef0*/  FADD.FTZ R116, R28, R87 ;  /* 0x000000571c747221 */ /* 0x000fc20000010000 */
[----:B---3--:R-:W-:-:S06]  /*13f00*/  FADD.FTZ R114, R121, R114 ;  /* 0x0000007279727221 */ /* 0x008fcc0000010000 */
[----:B------:R-:W3:Y:S01]  /*13f10*/  MUFU.EX2 R96, R96 ;  /* 0x0000006000607308 */ /* 0x000ee20000000800 */
[----:B------:R-:W-:-:S01]  /*13f20*/  FFMA.FTZ R108, R2, R59, -R92 ;  /* 0x0000003b026c7223 */ /* 0x000fc2000001085c */
[----:B------:R-:W-:Y:S01]  /*13f30*/  FADD.FTZ R59, R141, R116 ;  /* 0x000000748d3b7221 */ /* 0x000fe20000010000 */
[----:B0-----:R-:W-:-:S01]  /*13f40*/  FADD.FTZ R61, R37, R114 ;  /* 0x00000072253d7221 */ /* 0x001fc20000010000 */
[----:B------:R-:W-:-:S04]  /*13f50*/  FFMA.FTZ R95, R2, R97, -R92 ;  /* 0x00000061025f7223 */ /* 0x000fc8000001085c */
[----:B------:R-:W0:Y:S01]  /*13f60*/  MUFU.EX2 R123, R123 ;  /* 0x0000007b007b7308 */ /* 0x000e220000000800 */
[----:B------:R-:W-:-:S01]  /*13f70*/  FADD.FTZ R114, R32, R59 ;  /* 0x0000003b20727221 */ /* 0x000fc20000010000 */
[----:B-1----:R-:W-:-:S06]  /*13f80*/  FADD.FTZ R61, R80, R61 ;  /* 0x0000003d503d7221 */ /* 0x002fcc0000010000 */
[----:B------:R-:W1:Y:S01]  /*13f90*/  MUFU.EX2 R82, R82 ;  /* 0x0000005200527308 */ /* 0x000e620000000800 */
[----:B------:R-:W-:-:S01]  /*13fa0*/  FFMA.FTZ R116, R2, R63, -R92 ;  /* 0x0000003f02747223 */ /* 0x000fc2000001085c */
[----:B------:R-:W-:Y:S01]  /*13fb0*/  FADD.FTZ R63, R133, R114 ;  /* 0x00000072853f7221 */ /* 0x000fe20000010000 */
[----:B---3--:R-:W-:-:S01]  /*13fc0*/  FADD.FTZ R118, R96, R61 ;  /* 0x0000003d60767221 */ /* 0x008fc20000010000 */
[C-C-:B------:R-:W-:Y:S01]  /*13fd0*/  FFMA.FTZ R97, R2.reuse, R185, -R92.reuse ;  /* 0x000000b902617223 */ /* 0x140fe2000001085c */
[----:B------:R-:W-:-:S03]  /*13fe0*/  FFMA.FTZ R79, R2, R191, -R92 ;  /* 0x000000bf024f7223 */ /* 0x000fc6000001085c */
[----:B------:R-:W3:Y:S01]  /*13ff0*/  MUFU.EX2 R107, R107 ;  /* 0x0000006b006b7308 */ /* 0x000ee20000000800 */
[----:B------:R-:W-:-:S01]  /*14000*/  FADD.FTZ R120, R36, R63 ;  /* 0x0000003f24787221 */ /* 0x000fc20000010000 */
[----:B0-----:R-:W-:-:S06]  /*14010*/  FADD.FTZ R61, R123, R118 ;  /* 0x000000767b3d7221 */ /* 0x001fcc0000010000 */
[----:B------:R-:W0:Y:S01]  /*14020*/  MUFU.EX2 R98, R98 ;  /* 0x0000006200627308 */ /* 0x000e220000000800 */
[----:B------:R-:W-:-:S01]  /*14030*/  FADD.FTZ R63, R145, R120 ;  /* 0x00000078913f7221 */ /* 0x000fc20000010000 */
[----:B-1----:R-:W-:-:S06]  /*14040*/  FADD.FTZ R120, R82, R61 ;  /* 0x0000003d52787221 */ /* 0x002fcc0000010000 */
[----:B------:R-:W1:Y:S01]  /*14050*/  MUFU.EX2 R127, R127 ;  /* 0x0000007f007f7308 */ /* 0x000e620000000800 */
[----:B------:R-:W-:-:S01]  /*14060*/  FADD.FTZ R122, R40, R63 ;  /* 0x0000003f287a7221 */ /* 0x000fc20000010000 */
[----:B------:R-:W-:Y:S01]  /*14070*/  FFMA.FTZ R61, R2, R45, -R92 ;  /* 0x0000002d023d7223 */ /* 0x000fe2000001085c */
[----:B---3--:R-:W-:-:S05]  /*14080*/  FADD.FTZ R45, R107, R120 ;  /* 0x000000786b2d7221 */ /* 0x008fca0000010000 */
[----:B------:R-:W3:Y:S01]  /*14090*/  MUFU.EX2 R84, R84 ;  /* 0x0000005400547308 */ /* 0x000ee20000000800 */
[----:B------:R-:W-:-:S01]  /*140a0*/  FFMA.FTZ R63, R2, R43, -R92 ;  /* 0x0000002b023f7223 */ /* 0x000fc2000001085c */
[----:B------:R-:W-:Y:S01]  /*140b0*/  FADD.FTZ R43, R109, R122 ;  /* 0x0000007a6d2b7221 */ /* 0x000fe20000010000 */
[----:B0-----:R-:W-:-:S05]  /*140c0*/  FADD.FTZ R120, R98, R45 ;  /* 0x0000002d62787221 */ /* 0x001fca0000010000 */
[----:B------:R-:W0:Y:S01]  /*140d0*/  MUFU.EX2 R111, R111 ;  /* 0x0000006f006f7308 */ /* 0x000e220000000800 */
[----:B------:R-:W-:-:S01]  /*140e0*/  FADD.FTZ R122, R42, R43 ;  /* 0x0000002b2a7a7221 */ /* 0x000fc20000010000 */
[----:B-1----:R-:W-:-:S06]  /*140f0*/  FADD.FTZ R43, R127, R120 ;  /* 0x000000787f2b7221 */ /* 0x002fcc0000010000 */
[----:B------:R-:W1:Y:S01]  /*14100*/  MUFU.EX2 R100, R100 ;  /* 0x0000006400647308 */ /* 0x000e620000000800 */
[----:B------:R-:W-:-:S01]  /*14110*/  FADD.FTZ R45, R147, R122 ;  /* 0x0000007a932d7221 */ /* 0x000fc20000010000 */
[----:B---3--:R-:W-:-:S06]  /*14120*/  FADD.FTZ R120, R84, R43 ;  /* 0x0000002b54787221 */ /* 0x008fcc0000010000 */
[----:B------:R-:W3:Y:S01]  /*14130*/  MUFU.EX2 R113, R113 ;  /* 0x0000007100717308 */ /* 0x000ee20000000800 */
[----:B------:R-:W-:-:S01]  /*14140*/  FADD.FTZ R122, R44, R45 ;  /* 0x0000002d2c7a7221 */ /* 0x000fc20000010000 */
[----:B------:R-:W-:Y:S01]  /*14150*/  FFMA.FTZ R59, R2, R65, -R92 ;  /* 0x00000041023b7223 */ /* 0x000fe2000001085c */
[----:B0-----:R-:W-:-:S05]  /*14160*/  FADD.FTZ R45, R111, R120 ;  /* 0x000000786f2d7221 */ /* 0x001fca0000010000 */
[----:B------:R-:W0:Y:S01]  /*14170*/  MUFU.EX2 R15, R15 ;  /* 0x0000000f000f7308 */ /* 0x000e220000000800 */
[----:B------:R-:W-:-:S01]  /*14180*/  FFMA.FTZ R65, R2, R49, -R92 ;  /* 0x0000003102417223 */ /* 0x000fc2000001085c */
[----:B------:R-:W-:Y:S01]  /*14190*/  FFMA.FTZ R49, R2, R47, -R92 ;  /* 0x0000002f02317223 */ /* 0x000fe2000001085c */
[----:B------:R-:W-:-:S05]  /*141a0*/  FADD.FTZ R47, R117, R122 ;  /* 0x0000007a752f7221 */ /* 0x000fca0000010000 */
[----:B------:R-:W4:Y:S01]  /*141b0*/  MUFU.EX2 R86, R86 ;  /* 0x0000005600567308 */ /* 0x000f220000000800 */
[----:B-1----:R-:W-:-:S01]  /*141c0*/  FADD.FTZ R120, R100, R45 ;  /* 0x0000002d64787221 */ /* 0x002fc20000010000 */
[----:B------:R-:W-:Y:S01]  /*141d0*/  FFMA.FTZ R45, R2, R26, -R92 ;  /* 0x0000001a022d7223 */ /* 0x000fe2000001085c */
[----:B------:R-:W-:-:S05]  /*141e0*/  FADD.FTZ R26, R46, R47 ;  /* 0x0000002f2e1a7221 */ /* 0x000fca0000010000 */
[----:B------:R-:W1:Y:S01]  /*141f0*/  MUFU.EX2 R91, R91 ;  /* 0x0000005b005b7308 */ /* 0x000e620000000800 */
[----:B---3--:R-:W-:-:S01]  /*14200*/  FADD.FTZ R120, R113, R120 ;  /* 0x0000007871787221 */ /* 0x008fc20000010000 */
[----:B------:R-:W-:Y:S01]  /*14210*/  FFMA.FTZ R114, R2, R67, -R92 ;  /* 0x0000004302727223 */ /* 0x000fe2000001085c */
[----:B------:R-:W-:-:S05]  /*14220*/  FADD.FTZ R67, R105, R26 ;  /* 0x0000001a69437221 */ /* 0x000fca0000010000 */
[----:B------:R-:W3:Y:S01]  /*14230*/  MUFU.EX2 R104, R104 ;  /* 0x0000006800687308 */ /* 0x000ee20000000800 */
[----:B0-----:R-:W-:-:S01]  /*14240*/  FADD.FTZ R47, R15, R120 ;  /* 0x000000780f2f7221 */ /* 0x001fc20000010000 */
[----:B------:R-:W-:-:S06]  /*14250*/  FADD.FTZ R26, R48, R67 ;  /* 0x00000043301a7221 */ /* 0x000fcc0000010000 */
[----:B------:R-:W0:Y:S01]  /*14260*/  MUFU.EX2 R88, R88 ;  /* 0x0000005800587308 */ /* 0x000e220000000800 */
[----:B----4-:R-:W-:-:S01]  /*14270*/  FADD.FTZ R120, R86, R47 ;  /* 0x0000002f56787221 */ /* 0x010fc20000010000 */
[----:B------:R-:W-:-:S06]  /*14280*/  FADD.FTZ R67, R93, R26 ;  /* 0x0000001a5d437221 */ /* 0x000fcc0000010000 */
[----:B------:R-:W4:Y:S01]  /*14290*/  MUFU.EX2 R89, R89 ;  /* 0x0000005900597308 */ /* 0x000f220000000800 */
[----:B-1----:R-:W-:-:S01]  /*142a0*/  FADD.FTZ R47, R91, R120 ;  /* 0x000000785b2f7221 */ /* 0x002fc20000010000 */
[----:B------:R-:W-:-:S06]  /*142b0*/  FADD.FTZ R120, R50, R67 ;  /* 0x0000004332787221 */ /* 0x000fcc0000010000 */
        /* <DEDUP_REMOVED lines=10> */
[----:B------:R-:W4:Y:S08]  /*14360*/  MUFU.EX2 R75, R75 ;  /* 0x0000004b004b7308 */ /* 0x000f300000000800 */
[----:B------:R-:W4:Y:S08]  /*14370*/  MUFU.EX2 R97, R97 ;  /* 0x0000006100617308 */ /* 0x000f300000000800 */
[----:B------:R1:W-:Y:S08]  /*14380*/  MUFU.EX2 R26, R61 ;  /* 0x0000003d001a7308 */ /* 0x0003f00000000800 */
[----:B------:R-:W4:Y:S01]  /*14390*/  MUFU.EX2 R110, R110 ;  /* 0x0000006e006e7308 */ /* 0x000f220000000800 */
[----:B-1----:R-:W-:-:S01]  /*143a0*/  FADD.FTZ R61, R95, R32 ;  /* 0x000000205f3d7221 */ /* 0x002fc20000010000 */
[----:B------:R-:W-:-:S03]  /*143b0*/  FADD.FTZ R32, R54, R67 ;  /* 0x0000004336207221 */ /* 0x000fc60000010000 */
[----:B---3--:R-:W-:-:S03]  /*143c0*/  FADD.FTZ R61, R106, R61 ;  /* 0x0000003d6a3d7221 */ /* 0x008fc60000010000 */
[----:B------:R-:W1:Y:S01]  /*143d0*/  MUFU.EX2 R81, R81 ;  /* 0x0000005100517308 */ /* 0x000e620000000800 */
[----:B------:R-:W-:-:S07]  /*143e0*/  F2FP.SATFINITE.E4M3.F32.PACK_AB_MERGE_C R220, R109, R40, RZ ;  /* 0x000000286ddc723e */ /* 0x000fce00048070ff */
[----:B------:R3:W-:Y:S01]  /*143f0*/  MUFU.EX2 R47, R63 ;  /* 0x0000003f002f7308 */ /* 0x0007e20000000800 */
[----:B------:R-:W-:-:S07]  /*14400*/  F2FP.SATFINITE.E4M3.F32.PACK_AB_MERGE_C R204, R77, R56, RZ ;  /* 0x000000384dcc723e */ /* 0x000fce00048070ff */
[----:B------:R-:W1:Y:S01]  /*14410*/  MUFU.EX2 R79, R79 ;  /* 0x0000004f004f7308 */ /* 0x000e620000000800 */
[----:B---3--:R-:W-:-:S01]  /*14420*/  FADD.FTZ R63, R73, R32 ;  /* 0x00000020493f7221 */ /* 0x008fc20000010000 */
[----:B0-----:R-:W-:-:S03]  /*14430*/  FADD.FTZ R32, R90, R61 ;  /* 0x0000003d5a207221 */ /* 0x001fc60000010000 */
[----:B------:R-:W-:Y:S01]  /*14440*/  FADD.FTZ R44, R56, R63 ;  /* 0x0000003f382c7221 */ /* 0x000fe20000010000 */
[----:B----4-:R-:W-:-:S02]  /*14450*/  FADD.FTZ R40, R75, R32 ;  /* 0x000000204b287221 */ /* 0x010fc40000010000 */
[----:B------:R-:W0:Y:S01]  /*14460*/  MUFU.EX2 R60, R189 ;  /* 0x000000bd003c7308 */ /* 0x000e220000000800 */
[----:B------:R-:W-:-:S01]  /*14470*/  FADD.FTZ R77, R77, R44 ;  /* 0x0000002c4d4d7221 */ /* 0x000fc20000010000 */
[----:B------:R-:W-:-:S06]  /*14480*/  FADD.FTZ R61, R97, R40 ;  /* 0x00000028613d7221 */ /* 0x000fcc0000010000 */
[----:B------:R-:W3:Y:S01]  /*14490*/  MUFU.EX2 R102, R102 ;  /* 0x0000006600667308 */ /* 0x000ee20000000800 */
[----:B------:R-:W-:-:S07]  /*144a0*/  FADD.FTZ R44, R58, R77 ;  /* 0x0000004d3a2c7221 */ /* 0x000fce0000010000 */
[----:B------:R-:W4:Y:S01]  /*144b0*/  MUFU.EX2 R85, R85 ;  /* 0x0000005500557308 */ /* 0x000f220000000800 */
[----:B------:R-:W-:-:S07]  /*144c0*/  FADD.FTZ R40, R110, R61 ;  /* 0x0000003d6e287221 */ /* 0x000fce0000010000 */
[----:B------:R-:W-:Y:S01]  /*144d0*/  MUFU.EX2 R83, R83 ;  /* 0x0000005300537308 */ /* 0x000fe20000000800 */
[----:B-1----:R-:W-:-:S01]  /*144e0*/  FADD.FTZ R63, R81, R44 ;  /* 0x0000002c513f7221 */ /* 0x002fc20000010000 */
[----:B------:R-:W-:-:S06]  /*144f0*/  @!P1 IADD3 R3, R3, 0x2e840, RZ ;  /* 0x0002e84003039810 */ /* 0x000fcc0007ffe0ff */
[----:B------:R-:W1:Y:S01]  /*14500*/  MUFU.EX2 R62, R193 ;  /* 0x000000c1003e7308 */ /* 0x000e620000000800 */
[----:B------:R-:W-:-:S07]  /*14510*/  FADD.FTZ R61, R79, R40 ;  /* 0x000000284f3d7221 */ /* 0x000fce0000010000 */
[----:B------:R-:W-:Y:S01]  /*14520*/  MUFU.EX2 R112, R112 ;  /* 0x0000007000707308 */ /* 0x000fe20000000800 */
[----:B------:R-:W-:-:S01]  /*14530*/  FFMA.FTZ R53, R2, R53, -R92 ;  /* 0x0000003502357223 */ /* 0x000fc2000001085c */
[----:B0-----:R-:W-:-:S06]  /*14540*/  FADD.FTZ R44, R60, R63 ;  /* 0x0000003f3c2c7221 */ /* 0x001fcc0000010000 */
[----:B------:R-:W0:Y:S01]  /*14550*/  MUFU.EX2 R153, R153 ;  /* 0x0000009900997308 */ /* 0x000e220000000800 */
[----:B------:R-:W-:Y:S01]  /*14560*/  @!P1 PRMT R3, RZ, 0x654, R3 ;  /* 0x00000654ff039816 */ /* 0x000fe20000000003 */
[----:B---3--:R-:W-:-:S06]  /*14570*/  FADD.FTZ R40, R102, R61 ;  /* 0x0000003d66287221 */ /* 0x008fcc0000010000 */
[----:B------:R-:W3:Y:S01]  /*14580*/  MUFU.EX2 R57, R57 ;  /* 0x0000003900397308 */ /* 0x000ee20000000800 */
[C---:B----4-:R-:W-:Y:S01]  /*14590*/  F2FP.SATFINITE.E4M3.F32.PACK_AB_MERGE_C R206, R85.reuse, R60, RZ ;  /* 0x0000003c55ce723e */ /* 0x050fe200048070ff */
[----:B------:R-:W-:Y:S01]  /*145a0*/  FADD.FTZ R85, R85, R44 ;  /* 0x0000002c55557221 */ /* 0x000fe20000010000 */
[----:B------:R4:W-:Y:S05]  /*145b0*/  @!P1 SYNCS.ARRIVE.TRANS64.RED.A1T0 RZ, [R3+URZ], RZ ;  /* 0x000000ff03ff99a7 */ /* 0x0009ea000810043f */
[----:B------:R-:W2:Y:S01]  /*145c0*/  MUFU.EX2 R64, R197 ;  /* 0x000000c500407308 */ /* 0x000ea20000000800 */
[----:B------:R-:W-:-:S07]  /*145d0*/  F2FP.SATFINITE.E4M3.F32.PACK_AB_MERGE_C R226, R141, R28, R226 ;  /* 0x0000001c8de2723e */ /* 0x000fce00048070e2 */
[----:B------:R-:W2:Y:S01]  /*145e0*/  MUFU.EX2 R108, R108 ;  /* 0x0000006c006c7308 */ /* 0x000ea20000000800 */
[----:B----4-:R-:W-:-:S01]  /*145f0*/  FFMA.FTZ R3, R2, R207, -R92 ;  /* 0x000000cf02037223 */ /* 0x010fc2000001085c */
[----:B-1----:R-:W-:-:S06]  /*14600*/  FADD.FTZ R28, R62, R85 ;  /* 0x000000553e1c7221 */ /* 0x002fcc0000010000 */
[----:B------:R-:W1:Y:S08]  /*14610*/  MUFU.EX2 R157, R157 ;  /* 0x0000009d009d7308 */ /* 0x000e700000000800 */
[----:B------:R-:W4:Y:S08]  /*14620*/  MUFU.EX2 R59, R59 ;  /* 0x0000003b003b7308 */ /* 0x000f300000000800 */
[----:B------:R3:W-:Y:S01]  /*14630*/  MUFU.EX2 R32, R53 ;  /* 0x0000003500207308 */ /* 0x0007e20000000800 */
[----:B0-----:R-:W-:-:S07]  /*14640*/  FADD.FTZ R61, R153, R28 ;  /* 0x0000001c993d7221 */ /* 0x001fce0000010000 */
[----:B------:R-:W0:Y:S01]  /*14650*/  MUFU.EX2 R66, R201 ;  /* 0x000000c900427308 */ /* 0x000e220000000800 */
[----:B---3--:R-:W-:-:S01]  /*14660*/  FADD.FTZ R53, R83, R40 ;  /* 0x0000002853357221 */ /* 0x008fc20000010000 */
[----:B------:R-:W-:-:S03]  /*14670*/  F2FP.SATFINITE.E4M3.F32.PACK_AB_MERGE_C R83, R112, R83, RZ ;  /* 0x000000537053723e */ /* 0x000fc600048070ff */
[----:B------:R-:W-:-:S03]  /*14680*/  FADD.FTZ R112, R112, R53 ;  /* 0x0000003570707221 */ /* 0x000fc60000010000 */
[----:B------:R-:W3:Y:S01]  /*14690*/  MUFU.EX2 R116, R116 ;  /* 0x0000007400747308 */ /* 0x000ee20000000800 */
[----:B------:R-:W-:-:S01]  /*146a0*/  FADD.FTZ R53, R57, R112 ;  /* 0x0000007039357221 */ /* 0x000fc20000010000 */
[----:B------:R-:W-:Y:S01]  /*146b0*/  F2FP.SATFINITE.E4M3.F32.PACK_AB_MERGE_C R220, R145, R36, R220 ;  /* 0x0000002491dc723e */ /* 0x000fe200048070dc */
[----:B------:R-:W-:-:S05]  /*146c0*/  FFMA.FTZ R211, R2, R211, -R92 ;  /* 0x000000d302d37223 */ /* 0x000fca000001085c */
[----:B------:R-:W3:Y:S01]  /*146d0*/  MUFU.EX2 R159, R159 ;  /* 0x0000009f009f7308 */ /* 0x000ee20000000800 */
[----:B--2---:R-:W-:-:S01]  /*146e0*/  FADD.FTZ R36, R64, R61 ;  /* 0x0000003d40247221 */ /* 0x004fc20000010000 */
[----:B------:R-:W-:-:S06]  /*146f0*/  FADD.FTZ R28, R108, R53 ;  /* 0x000000356c1c7221 */ /* 0x000fcc0000010000 */
[----:B------:R-:W2:Y:S01]  /*14700*/  MUFU.EX2 R3, R3 ;  /* 0x0000000300037308 */ /* 0x000ea20000000800 */
[C---:B-1----:R-:W-:Y:S01]  /*14710*/  F2FP.SATFINITE.E4M3.F32.PACK_AB_MERGE_C R208, R157.reuse, R64, RZ ;  /* 0x000000409dd0723e */ /* 0x042fe200048070ff */
[----:B------:R-:W-:-:S06]  /*14720*/  FADD.FTZ R157, R157, R36 ;  /* 0x000000249d9d7221 */ /* 0x000fcc0000010000 */
[----:B------:R-:W1:Y:S01]  /*14730*/  MUFU.EX2 R68, R205 ;  /* 0x000000cd00447308 */ /* 0x000e620000000800 */
[----:B----4-:R-:W-:-:S07]  /*14740*/  FADD.FTZ R53, R59, R28 ;  /* 0x0000001c3b357221 */ /* 0x010fce0000010000 */
[----:B------:R-:W4:Y:S01]  /*14750*/  MUFU.EX2 R114, R114 ;  /* 0x0000007200727308 */ /* 0x000f220000000800 */
[----:B------:R-:W-:Y:S01]  /*14760*/  F2FP.SATFINITE.E4M3.F32.PACK_AB_MERGE_C R222, R147, R42, R222 ;  /* 0x0000002a93de723e */ /* 0x000fe200048070de */
[----:B0-----:R-:W-:Y:S01]  /*14770*/  FADD.FTZ R28, R66, R157 ;  /* 0x0000009d421c7221 */ /* 0x001fe20000010000 */
[----:B---3--:R-:W-:-:S05]  /*14780*/  F2FP.SATFINITE.E4M3.F32.PACK_AB_MERGE_C R42, R116, R59, RZ ;  /* 0x0000003b742a723e */ /* 0x008fca00048070ff */
[----:B------:R-:W0:Y:S01]  /*14790*/  MUFU.EX2 R43, R211 ;  /* 0x000000d3002b7308 */ /* 0x000e220000000800 */
[----:B------:R-:W-:-:S01]  /*147a0*/  FADD.FTZ R116, R116, R53 ;  /* 0x0000003574747221 */ /* 0x000fc20000010000 */
[----:B------:R-:W-:-:S06]  /*147b0*/  FADD.FTZ R59, R159, R28 ;  /* 0x0000001c9f3b7221 */ /* 0x000fcc0000010000 */
[----:B------:R-:W-:Y:S01]  /*147c0*/  MUFU.EX2 R38, R38 ;  /* 0x0000002600267308 */ /* 0x000fe20000000800 */
[----:B--2---:R-:W-:-:S07]  /*147d0*/  FADD.FTZ R53, R3, R116 ;  /* 0x0000007403357221 */ /* 0x004fce0000010000 */
[----:B------:R-:W2:Y:S08]  /*147e0*/  MUFU.EX2 R39, R39 ;  /* 0x0000002700277308 */ /* 0x000eb00000000800 */
[----:B------:R-:W3:Y:S01]  /*147f0*/  MUFU.EX2 R118, R118 ;  /* 0x0000007600767308 */ /* 0x000ee20000000800 */
[----:B-1----:R-:W-:-:S01]  /*14800*/  FADD.FTZ R40, R68, R59 ;  /* 0x0000003b44287221 */ /* 0x002fc20000010000 */
[----:B----4-:R-:W-:-:S06]  /*14810*/  FADD.FTZ R36, R114, R53 ;  /* 0x0000003572247221 */ /* 0x010fcc0000010000 */
[----:B------:R-:W1:Y:S08]  /*14820*/  MUFU.EX2 R34, R34 ;  /* 0x0000002200227308 */ /* 0x000e700000000800 */
[----:B------:R-:W4:Y:S01]  /*14830*/  MUFU.EX2 R35, R35 ;  /* 0x0000002300237308 */ /* 0x000f220000000800 */
[C---:B------:R-:W-:Y:S01]  /*14840*/  F2FP.SATFINITE.E4M3.F32.PACK_AB_MERGE_C R210, R31.reuse, R68, RZ ;  /* 0x000000441fd2723e */ /* 0x040fe200048070ff */
[----:B------:R-:W-:Y:S01]  /*14850*/  FADD.FTZ R53, R31, R40 ;  /* 0x000000281f357221 */ /* 0x000fe20000010000 */
[----:B0-----:R-:W-:-:S01]  /*14860*/  FADD.FTZ R31, R43, R36 ;  /* 0x000000242b1f7221 */ /* 0x001fc20000010000 */
[----:B--2---:R-:W-:-:S04]  /*14870*/  F2FP.SATFINITE.E4M3.F32.PACK_AB_MERGE_C R212, R39, R38, RZ ;  /* 0x0000002627d4723e */ /* 0x004fc800048070ff */
[----:B------:R-:W0:Y:S01]  /*14880*/  MUFU.EX2 R24, R65 ;  /* 0x0000004100187308 */ /* 0x000e220000000800 */
[----:B---3--:R-:W-:-:S01]  /*14890*/  FADD.FTZ R31, R118, R31 ;  /* 0x0000001f761f7221 */ /* 0x008fc20000010000 */
[----:B------:R-:W-:Y:S01]  /*148a0*/  FFMA.FTZ R51, R2, R51, -R92 ;  /* 0x0000003302337223 */ /* 0x000fe2000001085c */
[----:B------:R-:W-:-:S05]  /*148b0*/  F2FP.SATFINITE.E4M3.F32.PACK_AB_MERGE_C R225, R121, R94, RZ ;  /* 0x0000005e79e1723e */ /* 0x000fca00048070ff */
[----:B------:R-:W2:Y:S01]  /*148c0*/  MUFU.EX2 R49, R49 ;  /* 0x0000003100317308 */ /* 0x000ea20000000800 */
[----:B-1----:R-:W-:-:S01]  /*148d0*/  FADD.FTZ R36, R34, R53 ;  /* 0x0000003522247221 */ /* 0x002fc20000010000 */
[----:B----4-:R-:W-:Y:S01]  /*148e0*/  F2FP.SATFINITE.E4M3.F32.PACK_AB_MERGE_C R212, R35, R34, R212 ;  /* 0x0000002223d4723e */ /* 0x010fe200048070d4 */
[----:B------:R-:W-:-:S05]  /*148f0*/  FADD.FTZ R34, R26, R31 ;  /* 0x0000001f1a227221 */ /* 0x000fca0000010000 */
[----:B------:R-:W1:Y:S01]  /*14900*/  MUFU.EX2 R41, R41 ;  /* 0x0000002900297308 */ /* 0x000e620000000800 */
[----:B------:R-:W-:-:S01]  /*14910*/  FFMA.FTZ R227, R2, R227, -R92 ;  /* 0x000000e302e37223 */ /* 0x000fc2000001085c */
[----:B------:R-:W-:Y:S01]  /*14920*/  FADD.FTZ R35, R35, R36 ;  /* 0x0000002423237221 */ /* 0x000fe20000010000 */
[----:B------:R-:W-:Y:S01]  /*14930*/  F2FP.SATFINITE.E4M3.F32.PACK_AB_MERGE_C R225, R21, R14, R225 ;  /* 0x0000000e15e1723e */ /* 0x000fe200048070e1 */
[----:B------:R-:W-:Y:S01]  /*14940*/  FADD.FTZ R21, R47, R34 ;  /* 0x000000222f157221 */ /* 0x000fe20000010000 */
[----:B------:R-:W-:-:S03]  /*14950*/  FFMA.FTZ R55, R2, R55, -R92 ;  /* 0x0000003702377223 */ /* 0x000fc6000001085c */
[----:B------:R-:W3:Y:S01]  /*14960*/  MUFU.EX2 R70, R70 ;  /* 0x0000004600467308 */ /* 0x000ee20000000800 */
[----:B------:R-:W-:Y:S01]  /*14970*/  F2FP.SATFINITE.E4M3.F32.PACK_AB_MERGE_C R224, R139, R20, R224 ;  /* 0x000000148be0723e */ /* 0x000fe200048070e0 */
[----:B------:R-:W-:Y:S01]  /*14980*/  FADD.FTZ R38, R38, R35 ;  /* 0x0000002326267221 */ /* 0x000fe20000010000 */
[----:B0-----:R-:W-:-:S05]  /*14990*/  FADD.FTZ R14, R24, R21 ;  /* 0x00000015180e7221 */ /* 0x001fca0000010000 */
[----:B------:R-:W0:Y:S01]  /*149a0*/  MUFU.EX2 R51, R51 ;  /* 0x0000003300337308 */ /* 0x000e220000000800 */
[----:B------:R-:W-:-:S01]  /*149b0*/  FADD.FTZ R38, R39, R38 ;  /* 0x0000002627267221 */ /* 0x000fc20000010000 */
[----:B--2---:R-:W-:-:S06]  /*149c0*/  F2FP.SATFINITE.E4M3.F32.PACK_AB_MERGE_C R24, R49, R24, RZ ;  /* 0x000000183118723e */ /* 0x004fcc00048070ff */
[----:B------:R-:W-:Y:S01]  /*149d0*/  MUFU.EX2 R72, R72 ;  /* 0x0000004800487308 */ /* 0x000fe20000000800 */
[----:B------:R-:W-:-:S07]  /*149e0*/  FADD.FTZ R49, R49, R14 ;  /* 0x0000000e31317221 */ /* 0x000fce0000010000 */
[----:B------:R-:W2:Y:S08]  /*149f0*/  MUFU.EX2 R171, R171 ;  /* 0x000000ab00ab7308 */ /* 0x000eb00000000800 */
[----:B------:R-:W4:Y:S01]  /*14a00*/  MUFU.EX2 R20, R227 ;  /* 0x000000e300147308 */ /* 0x000f220000000800 */
[----:B------:R-:W-:-:S01]  /*14a10*/  FFMA.FTZ R27, R2, R27, -R92 ;  /* 0x0000001b021b7223 */ /* 0x000fc2000001085c */
[----:B------:R-:W-:Y:S01]  /*14a20*/  F2FP.SATFINITE.E4M3.F32.PACK_AB_MERGE_C R91, R104, R91, RZ ;  /* 0x0000005b685b723e */ /* 0x000fe200048070ff */
[----:B-1----:R-:W-:-:S05]  /*14a30*/  FADD.FTZ R21, R41, R38 ;  /* 0x0000002629157221 */ /* 0x002fca0000010000 */
[----:B------:R-:W1:Y:S01]  /*14a40*/  MUFU.EX2 R55, R55 ;  /* 0x0000003700377308 */ /* 0x000e620000000800 */
[----:B------:R-:W-:-:S01]  /*14a50*/  FADD.FTZ R14, R32, R49 ;  /* 0x00000031200e7221 */ /* 0x000fc20000010000 */
[----:B------:R-:W-:-:S06]  /*14a60*/  FFMA.FTZ R30, R2, R30, -R92 ;  /* 0x0000001e021e7223 */ /* 0x000fcc000001085c */
[----:B------:R-:W-:Y:S01]  /*14a70*/  MUFU.EX2 R76, R76 ;  /* 0x0000004c004c7308 */ /* 0x000fe20000000800 */
[----:B---3--:R-:W-:-:S01]  /*14a80*/  FADD.FTZ R21, R70, R21 ;  /* 0x0000001546157221 */ /* 0x008fc20000010000 */
[----:B------:R-:W-:-:S06]  /*14a90*/  F2FP.SATFINITE.E4M3.F32.PACK_AB_MERGE_C R201, R86, R15, R91 ;  /* 0x0000000f56c9723e */ /* 0x000fcc000480705b */
[----:B------:R-:W-:Y:S01]  /*14aa0*/  MUFU.EX2 R29, R29 ;  /* 0x0000001d001d7308 */ /* 0x000fe20000000800 */
[----:B0-----:R-:W-:-:S07]  /*14ab0*/  FADD.FTZ R15, R51, R14 ;  /* 0x0000000e330f7221 */ /* 0x001fce0000010000 */
[----:B------:R-:W0:Y:S01]  /*14ac0*/  MUFU.EX2 R74, R74 ;  /* 0x0000004a004a7308 */ /* 0x000e220000000800 */
[----:B------:R-:W-:-:S07]  /*14ad0*/  FFMA.FTZ R69, R2, R69, -R92 ;  /* 0x0000004502457223 */ /* 0x000fce000001085c */
[----:B------:R-:W3:Y:S01]  /*14ae0*/  MUFU.EX2 R45, R45 ;  /* 0x0000002d002d7308 */ /* 0x000ee20000000800 */
[----:B--2---:R-:W-:Y:S01]  /*14af0*/  F2FP.SATFINITE.E4M3.F32.PACK_AB_MERGE_C R214, R171, R72, RZ ;  /* 0x00000048abd6723e */ /* 0x004fe200048070ff */
[----:B------:R-:W-:-:S06]  /*14b00*/  FADD.FTZ R72, R72, R21 ;  /* 0x0000001548487221 */ /* 0x000fcc0000010000 */
[----:B------:R-:W2:Y:S01]  /*14b10*/  MUFU.EX2 R25, R25 ;  /* 0x0000001900197308 */ /* 0x000ea20000000800 */
[----:B----4-:R-:W-:-:S01]  /*14b20*/  FADD.FTZ R14, R20, R15 ;  /* 0x0000000f140e7221 */ /* 0x010fc20000010000 */
[----:B------:R-:W-:-:S06]  /*14b30*/  FFMA.FTZ R163, R2, R163, -R92 ;  /* 0x000000a302a37223 */ /* 0x000fcc000001085c */
[----:B------:R4:W2:Y:S01]  /*14b40*/  MUFU.EX2 R28, R27 ;  /* 0x0000001b001c7308 */ /* 0x0008a20000000800 */
[----:B------:R-:W-:-:S01]  /*14b50*/  FFMA.FTZ R165, R2, R165, -R92 ;  /* 0x000000a502a57223 */ /* 0x000fc2000001085c */
[----:B------:R-:W-:Y:S01]  /*14b60*/  FFMA.FTZ R167, R2, R167, -R92 ;  /* 0x000000a702a77223 */ /* 0x000fe2000001085c */
[----:B------:R-:W-:-:S05]  /*14b70*/  FADD.FTZ R171, R171, R72 ;  /* 0x00000048abab7221 */ /* 0x000fca0000010000 */
[----:B------:R-:W2:Y:S01]  /*14b80*/  MUFU.EX2 R30, R30 ;  /* 0x0000001e001e7308 */ /* 0x000ea20000000800 */
[----:B------:R-:W-:-:S01]  /*14b90*/  FFMA.FTZ R92, R2, R169, -R92 ;  /* 0x000000a9025c7223 */ /* 0x000fc2000001085c */
[C---:B-1----:R-:W-:Y:S01]  /*14ba0*/  FADD.FTZ R14, R55.reuse, R14 ;  /* 0x0000000e370e7221 */ /* 0x042fe20000010000 */
[----:B------:R-:W-:Y:S01]  /*14bb0*/  F2FP.SATFINITE.E4M3.F32.PACK_AB_MERGE_C R21, R55, R20, RZ ;  /* 0x000000143715723e */ /* 0x000fe200048070ff */
[----:B0-----:R-:W-:Y:S01]  /*14bc0*/  FADD.FTZ R20, R74, R171 ;  /* 0x000000ab4a147221 */ /* 0x001fe20000010000 */
[----:B----4-:R-:W-:-:S03]  /*14bd0*/  F2FP.SATFINITE.E4M3.F32.PACK_AB_MERGE_C R27, R29, R76, RZ ;  /* 0x0000004c1d1b723e */ /* 0x010fc600048070ff */
[----:B------:R-:W0:Y:S01]  /*14be0*/  MUFU.EX2 R69, R69 ;  /* 0x0000004500457308 */ /* 0x000e220000000800 */
[----:B---3--:R-:W-:-:S01]  /*14bf0*/  FADD.FTZ R15, R45, R14 ;  /* 0x0000000e2d0f7221 */ /* 0x008fc20000010000 */
[----:B--2---:R-:W-:-:S06]  /*14c00*/  F2FP.SATFINITE.E4M3.F32.PACK_AB_MERGE_C R216, R25, R74, R27 ;  /* 0x0000004a19d8723e */ /* 0x004fcc000480701b */
[----:B------:R-:W-:Y:S01]  /*14c10*/  MUFU.EX2 R12, R12 ;  /* 0x0000000c000c7308 */ /* 0x000fe20000000800 */
[----:B------:R-:W-:-:S07]  /*14c20*/  FADD.FTZ R25, R25, R20 ;  /* 0x0000001419197221 */ /* 0x000fce0000010000 */
[----:B------:R-:W-:Y:S01]  /*14c30*/  MUFU.EX2 R33, R33 ;  /* 0x0000002100217308 */ /* 0x000fe20000000800 */
[----:B------:R-:W-:-:S07]  /*14c40*/  FADD.FTZ R15, R28, R15 ;  /* 0x0000000f1c0f7221 */ /* 0x000fce0000010000 */
[----:B------:R-:W1:Y:S08]  /*14c50*/  MUFU.EX2 R78, R78 ;  /* 0x0000004e004e7308 */ /* 0x000e700000000800 */
[----:B------:R-:W2:Y:S01]  /*14c60*/  MUFU.EX2 R163, R163 ;  /* 0x000000a300a37308 */ /* 0x000ea20000000800 */
[----:B------:R-:W-:-:S07]  /*14c70*/  FADD.FTZ R76, R76, R25 ;  /* 0x000000194c4c7221 */ /* 0x000fce0000010000 */
[----:B------:R-:W3:Y:S01]  /*14c80*/  MUFU.EX2 R173, R173 ;  /* 0x000000ad00ad7308 */ /* 0x000ee20000000800 */
[----:B------:R-:W-:-:S01]  /*14c90*/  FADD.FTZ R20, R30, R15 ;  /* 0x0000000f1e147221 */ /* 0x000fc20000010000 */
[----:B------:R-:W-:-:S06]  /*14ca0*/  VIADD R233, R137, 0xfffffffe ;  /* 0xfffffffe89e97836 */ /* 0x000fcc0000000000 */
[----:B------:R-:W-:Y:S08]  /*14cb0*/  MUFU.EX2 R167, R167 ;  /* 0x000000a700a77308 */ /* 0x000ff00000000800 */
[----:B------:R-:W4:Y:S08]  /*14cc0*/  MUFU.EX2 R92, R92 ;  /* 0x0000005c005c7308 */ /* 0x000f300000000800 */
[----:B------:R-:W4:Y:S01]  /*14cd0*/  MUFU.EX2 R14, R165 ;  /* 0x000000a5000e7308 */ /* 0x000f220000000800 */
[----:B------:R-:W-:Y:S01]  /*14ce0*/  F2FP.SATFINITE.E4M3.F32.PACK_AB_MERGE_C R43, R118, R43, RZ ;  /* 0x0000002b762b723e */ /* 0x000fe200048070ff */
[----:B------:R-:W-:Y:S01]  /*14cf0*/  FADD.FTZ R29, R29, R76 ;  /* 0x0000004c1d1d7221 */ /* 0x000fe20000010000 */
[----:B0-----:R-:W-:-:S01]  /*14d00*/  FADD.FTZ R20, R69, R20 ;  /* 0x0000001445147221 */ /* 0x001fc20000010000 */
[----:B------:R-:W-:-:S02]  /*14d10*/  ISETP.GE.AND P1, PT, R233, R99, PT ;  /* 0x00000063e900720c */ /* 0x000fc40003f26270 */
[----:B------:R-:W-:Y:S01]  /*14d20*/  F2FP.SATFINITE.E4M3.F32.PACK_AB_MERGE_C R213, R47, R26, R24 ;  /* 0x0000001a2fd5723e */ /* 0x000fe20004807018 */
[----:B-1----:R-:W-:Y:S01]  /*14d30*/  FADD.FTZ R24, R78, R29 ;  /* 0x0000001d4e187221 */ /* 0x002fe20000010000 */
[----:B------:R-:W-:Y:S02]  /*14d40*/  F2FP.SATFINITE.E4M3.F32.PACK_AB_MERGE_C R15, R33, R12, RZ ;  /* 0x0000000c210f723e */ /* 0x000fe400048070ff */
[----:B------:R-:W-:Y:S01]  /*14d50*/  F2FP.SATFINITE.E4M3.F32.PACK_AB_MERGE_C R211, R114, R3, R43 ;  /* 0x0000000372d3723e */ /* 0x000fe2000480702b */
[----:B--2---:R-:W-:-:S01]  /*14d60*/  FADD.FTZ R3, R163, R20 ;  /* 0x00000014a3037221 */ /* 0x004fc20000010000 */
[C---:B---3--:R-:W-:Y:S01]  /*14d70*/  F2FP.SATFINITE.E4M3.F32.PACK_AB_MERGE_C R218, R173.reuse, R78, R15 ;  /* 0x0000004eadda723e */ /* 0x048fe2000480700f */
[----:B------:R-:W-:-:S01]  /*14d80*/  FADD.FTZ R173, R173, R24 ;  /* 0x00000018adad7221 */ /* 0x000fc20000010000 */
[----:B----4-:R-:W-:Y:S01]  /*14d90*/  F2FP.SATFINITE.E4M3.F32.PACK_AB_MERGE_C R15, R92, R167, RZ ;  /* 0x000000a75c0f723e */ /* 0x010fe200048070ff */
[----:B------:R-:W-:-:S01]  /*14da0*/  FADD.FTZ R20, R14, R3 ;  /* 0x000000030e147221 */ /* 0x000fc20000010000 */
[----:B------:R-:W-:Y:S01]  /*14db0*/  F2FP.SATFINITE.E4M3.F32.PACK_AB_MERGE_C R200, R93, R48, RZ ;  /* 0x000000305dc8723e */ /* 0x000fe200048070ff */
[----:B------:R-:W-:-:S01]  /*14dc0*/  FADD.FTZ R12, R12, R173 ;  /* 0x000000ad0c0c7221 */ /* 0x000fc20000010000 */
[----:B------:R-:W-:Y:S01]  /*14dd0*/  F2FP.SATFINITE.E4M3.F32.PACK_AB_MERGE_C R202, R101, R52, RZ ;  /* 0x0000003465ca723e */ /* 0x000fe200048070ff */
[----:B------:R-:W-:Y:S01]  /*14de0*/  IMAD.MOV.U32 R25, RZ, RZ, RZ ;  /* 0x000000ffff197224 */ /* 0x000fe200078e00ff */
[----:B------:R-:W-:-:S02]  /*14df0*/  F2FP.SATFINITE.E4M3.F32.PACK_AB_MERGE_C R96, R123, R96, RZ ;  /* 0x000000607b60723e */ /* 0x000fc400048070ff */
[----:B------:R-:W-:Y:S02]  /*14e00*/  F2FP.SATFINITE.E4M3.F32.PACK_AB_MERGE_C R221, R127, R98, RZ ;  /* 0x000000627fdd723e */ /* 0x000fe400048070ff */
[----:B------:R-:W-:Y:S02]  /*14e10*/  F2FP.SATFINITE.E4M3.F32.PACK_AB_MERGE_C R223, R113, R100, RZ ;  /* 0x0000006471df723e */ /* 0x000fe400048070ff */
[----:B------:R-:W-:Y:S02]  /*14e20*/  F2FP.SATFINITE.E4M3.F32.PACK_AB_MERGE_C R205, R110, R97, RZ ;  /* 0x000000616ecd723e */ /* 0x000fe400048070ff */
[----:B------:R-:W-:Y:S02]  /*14e30*/  F2FP.SATFINITE.E4M3.F32.PACK_AB_MERGE_C R30, R69, R30, RZ ;  /* 0x0000001e451e723e */ /* 0x000fe400048070ff */
[----:B------:R-:W-:Y:S01]  /*14e40*/  F2FP.SATFINITE.E4M3.F32.PACK_AB_MERGE_C R219, R14, R163, R15 ;  /* 0x000000a30edb723e */ /* 0x000fe2000480700f */
[----:B------:R-:W-:Y:S01]  /*14e50*/  FADD.FTZ R15, R167, R20 ;  /* 0x00000014a70f7221 */ /* 0x000fe20000010000 */
[----:B------:R-:W-:Y:S01]  /*14e60*/  F2FP.SATFINITE.E4M3.F32.PACK_AB_MERGE_C R95, R106, R95, RZ ;  /* 0x0000005f6a5f723e */ /* 0x000fe200048070ff */
[----:B------:R-:W-:Y:S01]  /*14e70*/  FADD.FTZ R236, R33, R12 ;  /* 0x0000000c21ec7221 */ /* 0x000fe20000010000 */
[----:B------:R-:W-:Y:S01]  /*14e80*/  F2FP.SATFINITE.E4M3.F32.PACK_AB_MERGE_C R200, R105, R46, R200 ;  /* 0x0000002e69c8723e */ /* 0x000fe200048070c8 */
[----:B------:R-:W-:Y:S01]  /*14e90*/  FADD.FTZ R15, R92, R15 ;  /* 0x0000000f5c0f7221 */ /* 0x000fe20000010000 */
[----:B------:R-:W-:Y:S01]  /*14ea0*/  F2FP.SATFINITE.E4M3.F32.PACK_AB_MERGE_C R202, R149, R50, R202 ;  /* 0x0000003295ca723e */ /* 0x000fe200048070ca */
[--C-:B------:R-:W-:Y:S01]  /*14eb0*/  IMAD.MOV.U32 R24, RZ, RZ, R25.reuse ;  /* 0x000000ffff187224 */ /* 0x100fe200078e0019 */
        /* <DEDUP_REMOVED lines=9> */
[----:B------:R-:W-:Y:S01]  /*14f50*/  IMAD.MOV.U32 R35, RZ, RZ, R25 ;  /* 0x000000ffff237224 */ /* 0x000fe200078e0019 */
[----:B------:R-:W-:Y:S01]  /*14f60*/  F2FP.SATFINITE.E4M3.F32.PACK_AB_MERGE_C R221, R107, R82, R221 ;  /* 0x000000526bdd723e */ /* 0x000fe200048070dd */
[----:B------:R-:W-:Y:S01]  /*14f70*/  IMAD.MOV.U32 R34, RZ, RZ, R25 ;  /* 0x000000ffff227224 */ /* 0x000fe200078e0019 */
        /* <DEDUP_REMOVED lines=16> */
[-C--:B------:R-:W-:Y:S01]  /*15080*/  MOV R31, R25.reuse ;  /* 0x00000019001f7202 */ /* 0x080fe20000000f00 */
        /* <DEDUP_REMOVED lines=13> */
[----:B------:R-:W-:Y:S01]  /*15160*/  MOV R87, R25 ;  /* 0x0000001900577202 */ /* 0x000fe20000000f00 */
[----:B------:R-:W-:-:S02]  /*15170*/  IMAD.MOV.U32 R51, RZ, RZ, R25 ;  /* 0x000000ffff337224 */ /* 0x000fc400078e0019 */
[--C-:B------:R-:W-:Y:S02]  /*15180*/  IMAD.MOV.U32 R50, RZ, RZ, R25.reuse ;  /* 0x000000ffff327224 */ /* 0x100fe400078e0019 */
[--C-:B------:R-:W-:Y:S02]  /*15190*/  IMAD.MOV.U32 R53, RZ, RZ, R25.reuse ;  /* 0x000000ffff357224 */ /* 0x100fe400078e0019 */
[--C-:B------:R-:W-:Y:S02]  /*151a0*/  IMAD.MOV.U32 R52, RZ, RZ, R25.reuse ;  /* 0x000000ffff347224 */ /* 0x100fe400078e0019 */
[--C-:B------:R-:W-:Y:S02]  /*151b0*/  IMAD.MOV.U32 R54, RZ, RZ, R25.reuse ;  /* 0x000000ffff367224 */ /* 0x100fe400078e0019 */
[--C-:B------:R-:W-:Y:S02]  /*151c0*/  IMAD.MOV.U32 R57, RZ, RZ, R25.reuse ;  /* 0x000000ffff397224 */ /* 0x100fe400078e0019 */
        /* <DEDUP_REMOVED lines=26> */
[----:B------:R-:W-:Y:S01]  /*15370*/  IMAD.MOV.U32 R86, RZ, RZ, R25 ;  /* 0x000000ffff567224 */ /* 0x000fe200078e0019 */
[----:B------:R-:W-:Y:S06]  /*15380*/  @!P1 BRA `(.L_x_466) ;  /* 0x0000004000bc9947 */ /* 0x000fec0003800000 */
[----:B------:R-:W-:Y:S01]  /*15390*/  IMAD.MOV.U32 R14, RZ, RZ, R13 ;  /* 0x000000ffff0e7224 */ /* 0x000fe200078e000d */
[----:B------:R-:W-:Y:S01]  /*153a0*/  CS2R R86, SRZ ;  /* 0x0000000000567805 */ /* 0x000fe2000001ff00 */
[----:B------:R-:W-:Y:S01]  /*153b0*/  IMAD.MOV.U32 R3, RZ, RZ, R0 ;  /* 0x000000ffff037224 */ /* 0x000fe200078e0000 */
[----:B------:R-:W-:Y:S01]  /*153c0*/  CS2R R84, SRZ ;  /* 0x0000000000547805 */ /* 0x000fe2000001ff00 */
[----:B------:R-:W-:Y:S01]  /*153d0*/  IMAD.MOV.U32 R12, RZ, RZ, R237 ;  /* 0x000000ffff0c7224 */ /* 0x000fe200078e00ed */
        /* <DEDUP_REMOVED lines=29> */
[----:B------:R-:W-:-:S07]  /*155b0*/  CS2R R24, SRZ ;  /* 0x0000000000187805 */ /* 0x000fce000001ff00 */
.L_x_477:
[----:B------:R-:W2:Y:S01]  /*155c0*/  LDL R0, [R1+0x44] ;  /* 0x0000440001007983 */ /* 0x000ea20000100800 */
[----:B------:R-:W-:Y:S01]  /*155d0*/  ISETP.NE.AND P1, PT, R234, 0x1, PT ;  /* 0x00000001ea00780c */ /* 0x000fe20003f25270 */
[----:B------:R-:W-:Y:S05]  /*155e0*/  YIELD ;  /* 0x0000000000007946 */ /* 0x000fea0003800000 */
[----:B------:R-:W-:-:S04]  /*155f0*/  SEL R237, RZ, 0x1, P1 ;  /* 0x00000001ffed7807 */ /* 0x000fc80000800000 */
[----:B------:R-:W-:Y:S02]  /*15600*/  LOP3.LUT R237, R12, R237, RZ, 0x3c, !PT ;  /* 0x000000ed0ced7212 */ /* 0x000fe400078e3cff */
[----:B--2---:R-:W-:-:S13]  /*15610*/  ISETP.NE.AND P1, PT, R0, RZ, PT ;  /* 0x000000ff0000720c */ /* 0x004fda0003f25270 */
[----:B------:R-:W-:Y:S05]  /*15620*/  @P1 BRA `(.L_x_467) ;  /* 0x00000000003c1947 */ /* 0x000fea0003800000 */
[----:B------:R-:W-:Y:S05]  /*15630*/  @!P0 BRA `(.L_x_468) ;  /* 0x0000000000048947 */ /* 0x000fea0003800000 */
[----:B------:R-:W-:Y:S01]  /*15640*/  BPT.TRAP 0x1 ;  /* 0x000000040000795c */ /* 0x000fe20000300000 */
.L_x_468:
[----:B------:R-:W-:-:S05]  /*15650*/  VIADD R0, R234, 0x1 ;  /* 0x00000001ea007836 */ /* 0x000fca0000000000 */
[----:B------:R-:W-:-:S04]  /*15660*/  ISETP.NE.AND P2, PT, R0, 0x2, PT ;  /* 0x000000020000780c */ /* 0x000fc80003f45270 */
[----:B------:R-:W-:Y:S02]  /*15670*/  SEL R13, R0, RZ, P2 ;  /* 0x000000ff000d7207 */ /* 0x000fe40001000000 */
[----:B------:R-:W-:-:S03]  /*15680*/  SHF.L.U32 R0, R237, 0x1f, RZ ;  /* 0x0000001fed007819 */ /* 0x000fc600000006ff */
[----:B------:R-:W-:-:S04]  /*15690*/  IMAD R13, R13, 0x8, R16 ;  /* 0x000000080d0d7824 */ /* 0x000fc800078e0210 */
[----:B------:R0:W1:Y:S01]  /*156a0*/  SYNCS.PHASECHK.TRANS64.TRYWAIT P2, [R13+URZ+0x2e830], R0 ;  /* 0x02e830000d0075a7 */ /* 0x000062000804017f */
[----:B------:R-:W-:Y:S05]  /*156b0*/  @!P0 BRA `(.L_x_469) ;  /* 0x0000000000048947 */ /* 0x000fea0003800000 */
[----:B------:R-:W-:Y:S01]  /*156c0*/  BPT.TRAP 0x1 ;  /* 0x000000040000795c */ /* 0x000fe20000300000 */
.L_x_469:
[----:B------:R-:W-:Y:S04]  /*156d0*/  BSSY B0, `(.L_x_467) ;  /* 0x0000004000007945 */ /* 0x000fe80003800000 */
[----:B-1----:R-:W-:Y:S05]  /*156e0*/  @P2 BRA `(.L_x_470) ;  /* 0x0000000000082947 */ /* 0x002fea0003800000 */
[----:B------:R-:W1:Y:S02]  /*156f0*/  SYNCS.PHASECHK.TRANS64.TRYWAIT P2, [R13+URZ+0x2e830], R0 ;  /* 0x02e830000d0075a7 */ /* 0x000e64000804017f */
[----:B-1----:R-:W-:Y:S05]  /*15700*/  @!P2 BRA `(.L_x_471) ;  /* 0x0000010000b4a947 */ /* 0x002fea0003800000 */
.L_x_470:
[----:B------:R-:W-:Y:S05]  /*15710*/  BSYNC B0 ;  /* 0x0000000000007941 */ /* 0x000fea0003800000 */
.L_x_467:
[----:B01----:R-:W2:Y:S01]  /*15720*/  LDL R0, [R1+0x48] ;  /* 0x0000480001007983 */ /* 0x003ea20000100800 */
[----:B------:R-:W-:Y:S01]  /*15730*/  VIADD R235, R234, 0x1 ;  /* 0x00000001eaeb7836 */ /* 0x000fe20000000000 */
[----:B------:R-:W-:Y:S05]  /*15740*/  WARPSYNC.ALL ;  /* 0x0000000000007948 */ /* 0x000fea0003800000 */
[----:B------:R-:W0:Y:S01]  /*15750*/  S2R R13, SR_TID.X ;  /* 0x00000000000d7919 */ /* 0x000e220000002100 */
[C---:B------:R-:W-:Y:S01]  /*15760*/  ISETP.NE.AND P2, PT, R235.reuse, 0x2, PT ;  /* 0x00000002eb00780c */ /* 0x040fe20003f45270 */
[----:B------:R-:W-:Y:S01]  /*15770*/  IMAD.MOV.U32 R95, RZ, RZ, 0x40000040 ;  /* 0x40000040ff5f7424 */ /* 0x000fe200078e00ff */
[----:B------:R-:W-:Y:S01]  /*15780*/  MOV R21, UR38 ;  /* 0x0000002600157c02 */ /* 0x000fe20008000f00 */
[----:B------:R-:W-:Y:S01]  /*15790*/  STL [R1+0xf0], R28 ;  /* 0x0000f01c01007387 */ /* 0x000fe20000100800 */
[----:B------:R-:W-:Y:S01]  /*157a0*/  SEL R235, R235, RZ, P2 ;  /* 0x000000ffebeb7207 */ /* 0x000fe20001000000 */
[----:B------:R-:W-:Y:S01]  /*157b0*/  IMAD.MOV.U32 R91, RZ, RZ, 0x40000040 ;  /* 0x40000040ff5b7424 */ /* 0x000fe200078e00ff */
[C---:B------:R-:W-:Y:S01]  /*157c0*/  R2UR UR47, R95.reuse ;  /* 0x000000005f2f72ca */ /* 0x040fe200000e0000 */
[----:B------:R-:W-:Y:S01]  /*157d0*/  STL [R1+0xec], R27 ;  /* 0x0000ec1b01007387 */ /* 0x000fe20000100800 */
[----:B------:R-:W-:Y:S01]  /*157e0*/  R2UR UR9, R95 ;  /* 0x000000005f0972ca */ /* 0x000fe200000e0000 */
[----:B------:R-:W-:Y:S01]  /*157f0*/  IMAD.MOV.U32 R89, RZ, RZ, 0x40000040 ;  /* 0x40000040ff597424 */ /* 0x000fe200078e00ff */
[----:B------:R-:W-:Y:S01]  /*15800*/  R2UR UR11, R91 ;  /* 0x000000005b0b72ca */ /* 0x000fe200000e0000 */
[----:B------:R-:W-:Y:S01]  /*15810*/  STL [R1+0xe8], R26 ;  /* 0x0000e81a01007387 */ /* 0x000fe20000100800 */
[----:B------:R-:W-:Y:S01]  /*15820*/  IMAD.MOV.U32 R93, RZ, RZ, 0x40000040 ;  /* 0x40000040ff5d7424 */ /* 0x000fe200078e00ff */
[----:B------:R-:W-:Y:S01]  /*15830*/  R2UR UR13, R95 ;  /* 0x000000005f0d72ca */ /* 0x000fe200000e0000 */
[----:B------:R-:W-:Y:S01]  /*15840*/  IMAD.MOV.U32 R97, RZ, RZ, 0x40000040 ;  /* 0x40000040ff617424 */ /* 0x000fe200078e00ff */
[----:B------:R-:W-:Y:S01]  /*15850*/  STL [R1+0xe4], R25 ;  /* 0x0000e41901007387 */ /* 0x000fe20000100800 */
[----:B------:R-:W-:Y:S01]  /*15860*/  R2UR UR43, R89 ;  /* 0x00000000592b72ca */ /* 0x000fe200000e0000 */
[----:B------:R-:W-:Y:S01]  /*15870*/  IMAD.MOV.U32 R91, RZ, RZ, 0x40000040 ;  /* 0x40000040ff5b7424 */ /* 0x000fe200078e00ff */
[C---:B------:R-:W-:Y:S01]  /*15880*/  R2UR UR21, R93.reuse ;  /* 0x000000005d1572ca */ /* 0x040fe200000e0000 */
[----:B------:R-:W-:Y:S01]  /*15890*/  STL [R1+0xe0], R24 ;  /* 0x0000e01801007387 */ /* 0x000fe20000100800 */
[----:B------:R-:W-:-:S02]  /*158a0*/  R2UR UR19, R93 ;  /* 0x000000005d1372ca */ /* 0x000fc400000e0000 */
[C---:B------:R-:W-:Y:S01]  /*158b0*/  R2UR UR27, R93.reuse ;  /* 0x000000005d1b72ca */ /* 0x040fe200000e0000 */
[----:B------:R-:W-:Y:S01]  /*158c0*/  STL [R1+0xdc], R23 ;  /* 0x0000dc1701007387 */ /* 0x000fe20000100800 */
[C---:B------:R-:W-:Y:S02]  /*158d0*/  R2UR UR5, R93.reuse ;  /* 0x000000005d0572ca */ /* 0x040fe400000e0000 */
[C---:B------:R-:W-:Y:S01]  /*158e0*/  R2UR UR29, R93.reuse ;  /* 0x000000005d1d72ca */ /* 0x040fe200000e0000 */
[----:B------:R1:W-:Y:S01]  /*158f0*/  STL [R1+0xd8], R22 ;  /* 0x0000d81601007387 */ /* 0x0003e20000100800 */
[----:B------:R-:W-:Y:S02]  /*15900*/  R2UR UR35, R93 ;  /* 0x000000005d2372ca */ /* 0x000fe400000e0000 */
[----:B------:R-:W-:Y:S01]  /*15910*/  R2UR UR15, R89 ;  /* 0x00000000590f72ca */ /* 0x000fe200000e0000 */
[----:B------:R-:W-:Y:S01]  /*15920*/  STL [R1+0xd4], R19 ;  /* 0x0000d41301007387 */ /* 0x000fe20000100800 */
[----:B0-----:R-:W-:-:S02]  /*15930*/  SHF.R.U32.HI R13, RZ, 0x7, R13 ;  /* 0x00000007ff0d7819 */ /* 0x001fc4000001160d */
[----:B------:R-:W-:Y:S01]  /*15940*/  R2UR UR25, R89 ;  /* 0x00000000591972ca */ /* 0x000fe200000e0000 */
[----:B------:R0:W-:Y:S01]  /*15950*/  STL [R1+0xd0], R18 ;  /* 0x0000d01201007387 */ /* 0x0001e20000100800 */
[----:B------:R-:W-:Y:S02]  /*15960*/  IADD3 R96, R13, 0x8, RZ ;  /* 0x000000080d607810 */ /* 0x000fe40007ffe0ff */
[----:B-1----:R-:W-:Y:S01]  /*15970*/  MOV R22, UR47 ;  /* 0x0000002f00167c02 */ /* 0x002fe20008000f00 */
[----:B------:R-:W-:Y:S01]  /*15980*/  UMOV UR47, UR9 ;  /* 0x00000009002f7c82 */ /* 0x000fe20008000000 */
[----:B------:R-:W-:Y:S01]  /*15990*/  R2UR UR9, R5 ;  /* 0x00000000050972ca */ /* 0x000fe200000e0000 */
[----:B------:R1:W-:Y:S01]  /*159a0*/  BAR.SYNC.DEFER_BLOCKING R96, 0x100 ;  /* 0x000400600000751d */ /* 0x0003e20000010000 */
[C---:B------:R-:W-:Y:S02]  /*159b0*/  R2UR UR17, R89.reuse ;  /* 0x00000000591172ca */ /* 0x040fe400000e0000 */
[----:B------:R-:W-:-:S02]  /*159c0*/  R2UR UR23, R89 ;  /* 0x00000000591772ca */ /* 0x000fc400000e0000 */
[----:B0-----:R-:W-:Y:S01]  /*159d0*/  MOV R18, UR43 ;  /* 0x0000002b00127c02 */ /* 0x001fe20008000f00 */
[----:B------:R-:W-:Y:S01]  /*159e0*/  UMOV UR43, UR21 ;  /* 0x00000015002b7c82 */ /* 0x000fe20008000000 */
[C---:B------:R-:W-:Y:S01]  /*159f0*/  R2UR UR21, R5.reuse ;  /* 0x00000000051572ca */ /* 0x040fe200000e0000 */
[----:B------:R-:W-:Y:S01]  /*15a00*/  STL [R1+0xcc], R17 ;  /* 0x0000cc1101007387 */ /* 0x000fe20000100800 */
[----:B------:R-:W-:Y:S02]  /*15a10*/  R2UR UR40, R4 ;  /* 0x00000000042872ca */ /* 0x000fe400000e0000 */
[----:B------:R-:W-:Y:S01]  /*15a20*/  R2UR UR41, R5 ;  /* 0x00000000052972ca */ /* 0x000fe200000e0000 */
[----:B------:R0:W-:Y:S01]  /*15a30*/  STL [R1+0xc8], R16 ;  /* 0x0000c81001007387 */ /* 0x0001e20000100800 */
[----:B------:R-:W-:Y:S02]  /*15a40*/  MOV R20, UR39 ;  /* 0x0000002700147c02 */ /* 0x000fe40008000f00 */
[----:B------:R-:W-:Y:S01]  /*15a50*/  R2UR UR39, R89 ;  /* 0x00000000592772ca */ /* 0x000fe200000e0000 */
[----:B------:R-:W-:Y:S01]  /*15a60*/  STL [R1+0xc4], R15 ;  /* 0x0000c40f01007387 */ /* 0x000fe20000100800 */
[----:B------:R-:W-:-:S02]  /*15a70*/  R2UR UR31, R95 ;  /* 0x000000005f1f72ca */ /* 0x000fc400000e0000 */
[----:B------:R-:W-:Y:S01]  /*15a80*/  R2UR UR7, R89 ;  /* 0x00000000590772ca */ /* 0x000fe200000e0000 */
[----:B------:R-:W-:Y:S01]  /*15a90*/  STL [R1+0xc0], R14 ;  /* 0x0000c00e01007387 */ /* 0x000fe20000100800 */
[----:B------:R-:W-:Y:S02]  /*15aa0*/  R2UR UR59, R95 ;  /* 0x000000005f3b72ca */ /* 0x000fe400000e0000 */
[----:B0-----:R-:W-:Y:S01]  /*15ab0*/  MOV R16, UR35 ;  /* 0x0000002300107c02 */ /* 0x001fe20008000f00 */
[----:B------:R-:W-:Y:S01]  /*15ac0*/  WARPGROUP.ARRIVE ;  /* 0x00000000000079c5 */ /* 0x000fe20000000000 */
[----:B------:R-:W-:Y:S01]  /*15ad0*/  UMOV UR35, UR25 ;  /* 0x0000001900237c82 */ /* 0x000fe20008000000 */
[C---:B------:R-:W-:Y:S01]  /*15ae0*/  R2UR UR25, R5.reuse ;  /* 0x00000000051972ca */ /* 0x040fe200000e0000 */
[----:B------:R-:W-:Y:S01]  /*15af0*/  STL [R1+0xbc], R12 ;  /* 0x0000bc0c01007387 */ /* 0x000fe20000100800 */
[----:B------:R-:W-:Y:S01]  /*15b00*/  MOV R28, UR35 ;  /* 0x00000023001c7c02 */ /* 0x000fe20008000f00 */
[----:B------:R-:W-:Y:S01]  /*15b10*/  UMOV UR35, UR17 ;  /* 0x0000001100237c82 */ /* 0x000fe20008000000 */
[----:B------:R-:W-:Y:S01]  /*15b20*/  R2UR UR17, R5 ;  /* 0x00000000051172ca */ /* 0x000fe200000e0000 */
[----:B------:R0:W-:Y:S01]  /*15b30*/  STL [R1+0xb8], R3 ;  /* 0x0000b80301007387 */ /* 0x0001e20000100800 */
[----:B------:R-:W-:-:S02]  /*15b40*/  R2UR UR51, R89 ;  /* 0x00000000593372ca */ /* 0x000fc400000e0000 */
[----:B------:R-:W-:Y:S01]  /*15b50*/  R2UR UR55, R95 ;  /* 0x000000005f3772ca */ /* 0x000fe200000e0000 */
[----:B------:R3:W-:Y:S01]  /*15b60*/  STL [R1+0xb4], R2 ;  /* 0x0000b40201007387 */ /* 0x0007e20000100800 */
[----:B------:R-:W-:Y:S01]  /*15b70*/  IMAD.MOV.U32 R95, RZ, RZ, 0x40000040 ;  /* 0x40000040ff5f7424 */ /* 0x000fe200078e00ff */
[----:B------:R-:W-:Y:S02]  /*15b80*/  R2UR UR32, R4 ;  /* 0x00000000042072ca */ /* 0x000fe400000e0000 */
[----:B------:R-:W-:Y:S02]  /*15b90*/  R2UR UR33, R5 ;  /* 0x00000000052172ca */ /* 0x000fe400000e0000 */
[----:B0-----:R-:W-:Y:S01]  /*15ba0*/  MOV R3, UR39 ;  /* 0x0000002700037c02 */ /* 0x001fe20008000f00 */
[----:B------:R-:W-:Y:S01]  /*15bb0*/  UMOV UR39, UR31 ;  /* 0x0000001f00277c82 */ /* 0x000fe20008000000 */
[----:B------:R-:W-:Y:S02]  /*15bc0*/  R2UR UR31, R91 ;  /* 0x000000005b1f72ca */ /* 0x000fe400000e0000 */
[----:B------:R-:W-:Y:S01]  /*15bd0*/  MOV R24, UR39 ;  /* 0x0000002700187c02 */ /* 0x000fe20008000f00 */
[----:B------:R-:W-:Y:S01]  /*15be0*/  UMOV UR39, UR7 ;  /* 0x0000000700277c82 */ /* 0x000fe20008000000 */
[----:B------:R-:W-:Y:S01]  /*15bf0*/  R2UR UR7, R89 ;  /* 0x00000000590772ca */ /* 0x000fe200000e0000 */
[----:B------:R-:W-:Y:S01]  /*15c00*/  IMAD.MOV.U32 R89, RZ, RZ, 0x40000040 ;  /* 0x40000040ff597424 */ /* 0x000fe200078e00ff */
[----:B------:R-:W-:-:S02]  /*15c10*/  R2UR UR56, R10 ;  /* 0x000000000a3872ca */ /* 0x000fc400000e0000 */
[----:B------:R-:W-:Y:S02]  /*15c20*/  R2UR UR57, R11 ;  /* 0x000000000b3972ca */ /* 0x000fe400000e0000 */
[----:B------:R-:W-:Y:S01]  /*15c30*/  MOV R14, UR59 ;  /* 0x0000003b000e7c02 */ /* 0x000fe20008000f00 */
[----:B------:R-:W-:Y:S01]  /*15c40*/  UMOV UR59, UR29 ;  /* 0x0000001d003b7c82 */ /* 0x000fe20008000000 */
[----:B------:R-:W-:Y:S02]  /*15c50*/  MOV R13, UR36 ;  /* 0x00000024000d7c02 */ /* 0x000fe40008000f00 */
[----:B------:R-:W-:Y:S01]  /*15c60*/  MOV R26, UR59 ;  /* 0x0000003b001a7c02 */ /* 0x000fe20008000f00 */
[----:B------:R-:W-:Y:S01]  /*15c70*/  UMOV UR59, UR5 ;  /* 0x00000005003b7c82 */ /* 0x000fe20008000000 */
[----:B--2---:R-:W-:Y:S01]  /*15c80*/  IMAD R90, R235, 0x700, R0 ;  /* 0x00000700eb5a7824 */ /* 0x004fe200078e0200 */
[----:B------:R-:W-:-:S03]  /*15c90*/  MOV R0, UR37 ;  /* 0x0000002500007c02 */ /* 0x000fc60008000f00 */
[C---:B------:R-:W-:Y:S01]  /*15ca0*/  VIADD R88, R90.reuse, 0x100 ;  /* 0x000001005a587836 */ /* 0x040fe20000000000 */
[C---:B------:R-:W-:Y:S01]  /*15cb0*/  IADD3 R94, R90.reuse, 0x500, RZ ;  /* 0x000005005a5e7810 */ /* 0x040fe20007ffe0ff */
[C---:B------:R-:W-:Y:S01]  /*15cc0*/  VIADD R92, R90.reuse, 0x200 ;  /* 0x000002005a5c7836 */ /* 0x040fe20000000000 */
[C---:B------:R-:W-:Y:S01]  /*15cd0*/  R2UR UR10, R90.reuse ;  /* 0x000000005a0a72ca */ /* 0x040fe200000e0000 */
[----:B-1----:R-:W-:Y:S01]  /*15ce0*/  VIADD R96, R90, 0x306 ;  /* 0x000003065a607836 */ /* 0x002fe20000000000 */
[----:B------:R-:W-:Y:S01]  /*15cf0*/  R2UR UR12, R94 ;  /* 0x000000005e0c72ca */ /* 0x000fe200000e0000 */
[----:B------:R-:W-:Y:S01]  /*15d00*/  VIADD R94, R90, 0x202 ;  /* 0x000002025a5e7836 */ /* 0x000fe20000000000 */
        /* <DEDUP_REMOVED lines=20> */
[----:B------:R-:W-:-:S02]  /*15e50*/  R2UR UR20, R92 ;  /* 0x000000005c1472ca */ /* 0x000fc400000e0000 */
[----:B------:R-:W-:Y:S02]  /*15e60*/  R2UR UR46, R94 ;  /* 0x000000005e2e72ca */ /* 0x000fe400000e0000 */
[----:B------:R-:W-:Y:S01]  /*15e70*/  R2UR UR24, R88 ;  /* 0x00000000581872ca */ /* 0x000fe200000e0000 */
[C---:B------:R-:W-:Y:S01]  /*15e80*/  VIADD R88, R90.reuse, 0x4 ;  /* 0x000000045a587836 */ /* 0x040fe20000000000 */
[C---:B------:R-:W-:Y:S02]  /*15e90*/  IADD3 R92, R90.reuse, 0x502, RZ ;  /* 0x000005025a5c7810 */ /* 0x040fe40007ffe0ff */
[----:B------:R-:W-:Y:S02]  /*15ea0*/  IADD3 R94, R90, 0x604, RZ ;  /* 0x000006045a5e7810 */ /* 0x000fe40007ffe0ff */
[----:B------:R-:W-:Y:S01]  /*15eb0*/  R2UR UR38, R88 ;  /* 0x00000000582672ca */ /* 0x000fe200000e0000 */
[----:B------:R-:W-:Y:S01]  /*15ec0*/  VIADD R88, R90, 0x304 ;  /* 0x000003045a587836 */ /* 0x000fe20000000000 */
[----:B------:R-:W-:Y:S01]  /*15ed0*/  R2UR UR28, R92 ;  /* 0x000000005c1c72ca */ /* 0x000fe200000e0000 */
[----:B------:R-:W-:Y:S01]  /*15ee0*/  VIADD R92, R90, 0x204 ;  /* 0x000002045a5c7836 */ /* 0x000fe20000000000 */
[----:B------:R-:W-:Y:S01]  /*15ef0*/  R2UR UR54, R94 ;  /* 0x000000005e3672ca */ /* 0x000fe200000e0000 */
[----:B------:R-:W-:Y:S01]  /*15f00*/  VIADD R94, R90, 0x106 ;  /* 0x000001065a5e7836 */ /* 0x000fe20000000000 */
[----:B------:R-:W-:Y:S01]  /*15f10*/  MOV R19, UR46 ;  /* 0x0000002e00137c02 */ /* 0x000fe20008000f00 */
[----:B------:R-:W-:Y:S01]  /*15f20*/  UMOV UR46, UR8 ;  /* 0x00000008002e7c82 */ /* 0x000fe20008000000 */
[----:B------:R-:W-:-:S02]  /*15f30*/  R2UR UR8, R4 ;  /* 0x00000000040872ca */ /* 0x000fc400000e0000 */
[----:B------:R-:W-:Y:S01]  /*15f40*/  R2UR UR42, R88 ;  /* 0x00000000582a72ca */ /* 0x000fe200000e0000 */
[----:B------:R-:W-:Y:S01]  /*15f50*/  VIADD R88, R90, 0x504 ;  /* 0x000005045a587836 */ /* 0x000fe20000000000 */
[----:B------:R-:W-:Y:S02]  /*15f60*/  R2UR UR34, R92 ;  /* 0x000000005c2272ca */ /* 0x000fe400000e0000 */
[----:B------:R-:W-:Y:S01]  /*15f70*/  MOV R92, UR43 ;  /* 0x0000002b005c7c02 */ /* 0x000fe20008000f00 */
[----:B------:R-:W-:Y:S01]  /*15f80*/  UMOV UR43, UR13 ;  /* 0x0000000d002b7c82 */ /* 0x000fe20008000000 */
[----:B------:R-:W-:Y:S02]  /*15f90*/  R2UR UR13, R5 ;  /* 0x00000000050d72ca */ /* 0x000fe400000e0000 */
[----:B------:R-:W-:Y:S01]  /*15fa0*/  R2UR UR50, R88 ;  /* 0x00000000583272ca */ /* 0x000fe200000e0000 */
[----:B------:R-:W-:Y:S01]  /*15fb0*/  VIADD R88, R90, 0x6 ;  /* 0x000000065a587836 */ /* 0x000fe20000000000 */
[----:B---3--:R-:W-:Y:S01]  /*15fc0*/  MOV R2, UR38 ;  /* 0x0000002600027c02 */ /* 0x008fe20008000f00 */
[----:B------:R-:W-:Y:S01]  /*15fd0*/  QGMMA.64x32x32.F32.E4M3.E4M3 R184, gdesc[UR8], RZ, !UPT, gsb0 ;  /* 0x0060000008b879f3 */ /* 0x000fe2000c0008ff */
[----:B------:R-:W-:Y:S01]  /*15fe0*/  UMOV UR38, UR30 ;  /* 0x0000001e00267c82 */ /* 0x000fe20008000000 */
[----:B------:R-:W-:Y:S01]  /*15ff0*/  MOV R17, UR42 ;  /* 0x0000002a00117c02 */ /* 0x000fe20008000f00 */
[----:B------:R-:W-:Y:S01]  /*16000*/  UMOV UR42, UR20 ;  /* 0x00000014002a7c82 */ /* 0x000fe20008000000 */
[----:B------:R-:W-:Y:S01]  /*16010*/  MOV R15, UR34 ;  /* 0x00000022000f7c02 */ /* 0x000fe20008000f00 */
[----:B------:R-:W-:Y:S01]  /*16020*/  UMOV UR34, UR24 ;  /* 0x0000001800227c82 */ /* 0x000fe20008000000 */
[----:B------:R-:W-:Y:S01]  /*16030*/  MOV R93, UR42 ;  /* 0x0000002a005d7c02 */ /* 0x000fe20008000f00 */
[----:B------:R-:W-:Y:S01]  /*16040*/  UMOV UR42, UR12 ;  /* 0x0000000c002a7c82 */ /* 0x000fe20008000000 */
[----:B------:R-:W-:-:S02]  /*16050*/  R2UR UR12, R4 ;  /* 0x00000000040c72ca */ /* 0x000fc400000e0000 */
[----:B------:R-:W-:Y:S01]  /*16060*/  MOV R27, UR34 ;  /* 0x00000022001b7c02 */ /* 0x000fe20008000f00 */
[----:B------:R-:W-:Y:S01]  /*16070*/  UMOV UR34, UR16 ;  /* 0x0000001000227c82 */ /* 0x000fe20008000000 */
[C---:B------:R-:W-:Y:S02]  /*16080*/  R2UR UR16, R4.reuse ;  /* 0x00000000041072ca */ /* 0x040fe400000e0000 */
[C---:B------:R-:W-:Y:S02]  /*16090*/  R2UR UR20, R4.reuse ;  /* 0x00000000041472ca */ /* 0x040fe400000e0000 */
[----:B------:R-:W-:Y:S02]  /*160a0*/  R2UR UR24, R4 ;  /* 0x00000000041872ca */ /* 0x000fe400000e0000 */
[----:B------:R-:W-:Y:S01]  /*160b0*/  MOV R23, UR38 ;  /* 0x0000002600177c02 */ /* 0x000fe20008000f00 */
[----:B------:R-:W-:Y:S01]  /*160c0*/  UMOV UR38, UR6 ;  /* 0x0000000600267c82 */ /* 0x000fe20008000000 */
[----:B------:R-:W-:Y:S01]  /*160d0*/  R2UR UR6, R88 ;  /* 0x00000000580672ca */ /* 0x000fe200000e0000 */
[----:B------:R-:W-:Y:S01]  /*160e0*/  VIADD R88, R90, 0x206 ;  /* 0x000002065a587836 */ /* 0x000fe20000000000 */
[----:B------:R-:W-:Y:S01]  /*160f0*/  R2UR UR10, R94 ;  /* 0x000000005e0a72ca */ /* 0x000fe200000e0000 */
[----:B------:R-:W-:Y:S01]  /*16100*/  VIADD R94, R90, 0x406 ;  /* 0x000004065a5e7836 */ /* 0x000fe20000000000 */
[----:B------:R-:W-:Y:S01]  /*16110*/  R2UR UR11, R95 ;  /* 0x000000005f0b72ca */ /* 0x000fe200000e0000 */
[----:B------:R-:W-:Y:S01]  /*16120*/  IMAD.MOV.U32 R95, RZ, RZ, 0x40000040 ;  /* 0x40000040ff5f7424 */ /* 0x000fe200078e00ff */
[----:B------:R-:W-:Y:S01]  /*16130*/  MOV R12, UR58 ;  /* 0x0000003a000c7c02 */ /* 0x000fe20008000f00 */
[----:B------:R-:W-:-:S02]  /*16140*/  UMOV UR58, UR28 ;  /* 0x0000001c003a7c82 */ /* 0x000fc40008000000 */
[----:B------:R-:W-:Y:S01]  /*16150*/  MOV R25, UR58 ;  /* 0x0000003a00197c02 */ /* 0x000fe20008000f00 */
[----:B------:R-:W-:Y:S01]  /*16160*/  UMOV UR58, UR4 ;  /* 0x00000004003a7c82 */ /* 0x000fe20008000000 */
[----:B------:R-:W-:Y:S02]  /*16170*/  WARPGROUP.DEPBAR.LE gsb0, 0x0 ;  /* 0x00008000000079c5 */ /* 0x000fe40000010000 */
[----:B------:R-:W-:-:S06]  /*16180*/  WARPGROUP.ARRIVE ;  /* 0x00000000000079c5 */ /* 0x000fcc0000000000 */
[----:B------:R-:W-:Y:S01]  /*16190*/  QGMMA.64x32x32.F32.E4M3.E4M3 R168, gdesc[UR12], RZ, !UPT, gsb0 ;  /* 0x006000000ca879f3 */ /* 0x000fe2000c0008ff */
[----:B------:R-:W-:Y:S02]  /*161a0*/  R2UR UR14, R88 ;  /* 0x00000000580e72ca */ /* 0x000fe400000e0000 */
[----:B------:R-:W-:Y:S01]  /*161b0*/  R2UR UR15, R89 ;  /* 0x00000000590f72ca */ /* 0x000fe200000e0000 */
[----:B------:R-:W-:Y:S01]  /*161c0*/  IMAD.MOV.U32 R89, RZ, RZ, 0x40000040 ;  /* 0x40000040ff597424 */ /* 0x000fe200078e00ff */
[C---:B------:R-:W-:Y:S01]  /*161d0*/  IADD3 R88, R90.reuse, 0x506, RZ ;  /* 0x000005065a587810 */ /* 0x040fe20007ffe0ff */
[----:B------:R-:W-:-:S05]  /*161e0*/  VIADD R90, R90, 0x606 ;  /* 0x000006065a5a7836 */ /* 0x000fca0000000000 */
        /* <DEDUP_REMOVED lines=24> */
[C---:B------:R-:W-:Y:S02]  /*16370*/  R2UR UR36, R10.reuse ;  /* 0x000000000a2472ca */ /* 0x040fe400000e0000 */
[C---:B------:R-:W-:Y:S02]  /*16380*/  R2UR UR37, R11.reuse ;  /* 0x000000000b2572ca */ /* 0x040fe400000e0000 */
[C---:B------:R-:W-:Y:S02]  /*16390*/  R2UR UR44, R10.reuse ;  /* 0x000000000a2c72ca */ /* 0x040fe400000e0000 */
[C---:B------:R-:W-:Y:S02]  /*163a0*/  R2UR UR45, R11.reuse ;  /* 0x000000000b2d72ca */ /* 0x040fe400000e0000 */
[----:B------:R-:W-:Y:S02]  /*163b0*/  R2UR UR40, R10 ;  /* 0x000000000a2872ca */ /* 0x000fe400000e0000 */
[----:B------:R-:W-:-:S02]  /*163c0*/  R2UR UR41, R11 ;  /* 0x000000000b2972ca */ /* 0x000fc400000e0000 */
[----:B------:R-:W-:Y:S02]  /*163d0*/  R2UR UR35, R28 ;  /* 0x000000001c2372ca */ /* 0x000fe400000e0000 */
[----:B------:R-:W-:Y:S01]  /*163e0*/  R2UR UR34, R27 ;  /* 0x000000001b2272ca */ /* 0x000fe200000e0000 */
[----:B------:R0:W5:Y:S01]  /*163f0*/  LDL.LU R28, [R1+0xf0] ;  /* 0x0000f000011c7983 */ /* 0x0001620000300800 */
[----:B------:R-:W-:Y:S02]  /*16400*/  R2UR UR32, R10 ;  /* 0x000000000a2072ca */ /* 0x000fe400000e0000 */
[----:B------:R-:W-:Y:S01]  /*16410*/  R2UR UR33, R11 ;  /* 0x000000000b2172ca */ /* 0x000fe200000e0000 */
[----:B------:R0:W5:Y:S01]  /*16420*/  LDL.LU R27, [R1+0xec] ;  /* 0x0000ec00011b7983 */ /* 0x0001620000300800 */
        /* <DEDUP_REMOVED lines=16> */
[----:B------:R-:W-:Y:S01]  /*16530*/  R2UR UR58, R25 ;  /* 0x00000000193a72ca */ /* 0x000fe200000e0000 */
[----:B------:R0:W5:Y:S01]  /*16540*/  LDL.LU R26, [R1+0xe8] ;  /* 0x0000e800011a7983 */ /* 0x0001620000300800 */
[----:B------:R-:W-:Y:S02]  /*16550*/  R2UR UR56, R10 ;  /* 0x000000000a3872ca */ /* 0x000fe400000e0000 */
[----:B------:R-:W-:Y:S01]  /*16560*/  R2UR UR57, R11 ;  /* 0x000000000b3972ca */ /* 0x000fe200000e0000 */
[----:B------:R0:W5:Y:S01]  /*16570*/  LDL.LU R25, [R1+0xe4] ;  /* 0x0000e40001197983 */ /* 0x0001620000300800 */
[----:B------:R-:W-:Y:S02]  /*16580*/  WARPGROUP.DEPBAR.LE gsb0, 0x0 ;  /* 0x00008000000079c5 */ /* 0x000fe40000010000 */
[----:B------:R-:W-:-:S09]  /*16590*/  WARPGROUP.ARRIVE ;  /* 0x00000000000079c5 */ /* 0x000fd20000000000 */
        /* <DEDUP_REMOVED lines=11> */
[----:B------:R-:W-:Y:S02]  /*16650*/  R2UR UR38, R2 ;  /* 0x00000000022672ca */ /* 0x000fe400000e0000 */
[----:B------:R-:W-:Y:S02]  /*16660*/  R2UR UR36, R8 ;  /* 0x00000000082472ca */ /* 0x000fe400000e0000 */
[----:B------:R-:W-:Y:S01]  /*16670*/  R2UR UR37, R9 ;  /* 0x00000000092572ca */ /* 0x000fe200000e0000 */
[----:B------:R-:W-:Y:S02]  /*16680*/  WARPGROUP.DEPBAR.LE gsb0, 0x0 ;  /* 0x00008000000079c5 */ /* 0x000fe40000010000 */
[----:B------:R-:W-:-:S10]  /*16690*/  WARPGROUP.ARRIVE ;  /* 0x00000000000079c5 */ /* 0x000fd40000000000 */
        /* <DEDUP_REMOVED lines=23> */
[----:B------:R-:W-:Y:S01]  /*16810*/  R2UR UR46, R19 ;  /* 0x00000000132e72ca */ /* 0x000fe200000e0000 */
[----:B------:R0:W5:Y:S01]  /*16820*/  LDL.LU R22, [R1+0xd8] ;  /* 0x0000d80001167983 */ /* 0x0001620000300800 */
[C---:B------:R-:W-:Y:S02]  /*16830*/  R2UR UR44, R8.reuse ;  /* 0x00000000082c72ca */ /* 0x040fe400000e0000 */
[C---:B------:R-:W-:Y:S01]  /*16840*/  R2UR UR45, R9.reuse ;  /* 0x00000000092d72ca */ /* 0x040fe200000e0000 */
[----:B------:R0:W5:Y:S01]  /*16850*/  LDL.LU R19, [R1+0xd4] ;  /* 0x0000d40001137983 */ /* 0x0001620000300800 */
[C---:B------:R-:W-:Y:S02]  /*16860*/  R2UR UR48, R8.reuse ;  /* 0x00000000083072ca */ /* 0x040fe400000e0000 */
[----:B------:R-:W-:Y:S01]  /*16870*/  R2UR UR49, R9 ;  /* 0x00000000093172ca */ /* 0x000fe200000e0000 */
[----:B------:R0:W5:Y:S01]  /*16880*/  LDL.LU R18, [R1+0xd0] ;  /* 0x0000d00001127983 */ /* 0x0001620000300800 */
[----:B------:R-:W-:-:S02]  /*16890*/  R2UR UR52, R8 ;  /* 0x00000000083472ca */ /* 0x000fc400000e0000 */
        /* <DEDUP_REMOVED lines=10> */
[----:B------:R0:W5:Y:S04]  /*16940*/  LDL.LU R14, [R1+0xc0] ;  /* 0x0000c000010e7983 */ /* 0x0001680000300800 */
[----:B------:R0:W5:Y:S04]  /*16950*/  LDL.LU R12, [R1+0xbc] ;  /* 0x0000bc00010c7983 */ /* 0x0001680000300800 */
[----:B------:R0:W5:Y:S04]  /*16960*/  LDL.LU R3, [R1+0xb8] ;  /* 0x0000b80001037983 */ /* 0x0001680000300800 */
[----:B------:R0:W5:Y:S01]  /*16970*/  LDL.LU R2, [R1+0xb4] ;  /* 0x0000b40001027983 */ /* 0x0001620000300800 */
[----:B------:R-:W-:-:S02]  /*16980*/  WARPGROUP.DEPBAR.LE gsb0, 0x0 ;  /* 0x00008000000079c5 */ /* 0x000fc40000010000 */
        /* <DEDUP_REMOVED lines=19> */
[----:B------:R-:W-:Y:S02]  /*16ac0*/  WARPGROUP.DEPBAR.LE gsb0, 0x0 ;  /* 0x00008000000079c5 */ /* 0x000fe40000010000 */
[----:B------:R-:W-:-:S10]  /*16ad0*/  WARPGROUP.ARRIVE ;  /* 0x00000000000079c5 */ /* 0x000fd40000000000 */
        /* <DEDUP_REMOVED lines=21> */
[----:B0-----:R-:W-:-:S12]  /*16c30*/  @P1 BRA `(.L_x_472) ;  /* 0x0000000000281947 */ /* 0x001fd80003800000 */
[----:B------:R-:W-:Y:S05]  /*16c40*/  @!P0 BRA `(.L_x_473) ;  /* 0x0000000000048947 */ /* 0x000fea0003800000 */
[----:B------:R-:W-:Y:S01]  /*16c50*/  BPT.TRAP 0x1 ;  /* 0x000000040000795c */ /* 0x000fe20000300000 */
.L_x_473:
[----:B-----5:R-:W-:Y:S01]  /*16c60*/  SHF.L.U32 R0, R12, 0x1f, RZ ;  /* 0x0000001f0c007819 */ /* 0x020fe200000006ff */
[----:B------:R-:W-:-:S04]  /*16c70*/  IMAD R12, R234, 0x8, R16 ;  /* 0x00000008ea0c7824 */ /* 0x000fc800078e0210 */
[----:B------:R0:W1:Y:S01]  /*16c80*/  SYNCS.PHASECHK.TRANS64.TRYWAIT P1, [R12+URZ+0x2e850], R0 ;  /* 0x02e850000c0075a7 */ /* 0x000062000802017f */
[----:B------:R-:W-:Y:S05]  /*16c90*/  @!P0 BRA `(.L_x_474) ;  /* 0x0000000000048947 */ /* 0x000fea0003800000 */
[----:B------:R-:W-:Y:S01]  /*16ca0*/  BPT.TRAP 0x1 ;  /* 0x000000040000795c */ /* 0x000fe20000300000 */
.L_x_474:
[----:B-1----:R-:W-:Y:S05]  /*16cb0*/  @P1 BRA `(.L_x_472) ;  /* 0x0000000000081947 */ /* 0x002fea0003800000 */
[----:B------:R-:W1:Y:S02]  /*16cc0*/  SYNCS.PHASECHK.TRANS64.TRYWAIT P1, [R12+URZ+0x2e850], R0 ;  /* 0x02e850000c0075a7 */ /* 0x000e64000802017f */
[----:B-1----:R-:W-:Y:S05]  /*16cd0*/  @!P1 BRA `(.L_x_475) ;  /* 0x000000ec00549947 */ /* 0x002fea0003800000 */
.L_x_472:
[----:B01---5:R-:W-:Y:S01]  /*16ce0*/  VIADD R0, R16, 0x400 ;  /* 0x0000040010007836 */ /* 0x023fe20000000000 */
[----:B------:R-:W-:Y:S01]  /*16cf0*/  MOV R13, 0xc0000010 ;  /* 0xc0000010000d7802 */ /* 0x000fe20000000f00 */
[----:B------:R-:W-:Y:S05]  /*16d00*/  WARPSYNC.ALL ;  /* 0x0000000000007948 */ /* 0x000fea0003800000 */
[----:B------:R-:W-:Y:S01]  /*16d10*/  SHF.R.U32.HI R0, RZ, 0x4, R0 ;  /* 0x00000004ff007819 */ /* 0x000fe20000011600 */
[----:B------:R-:W-:Y:S01]  /*16d20*/  WARPGROUP.ARRIVE ;  /* 0x00000000000079c5 */ /* 0x000fe20000000000 */
[----:B------:R-:W-:Y:S01]  /*16d30*/  R2UR UR7, R13 ;  /* 0x000000000d0772ca */ /* 0x000fe200000e0000 */
[----:B------:R-:W-:Y:S01]  /*16d40*/  IMAD.MOV.U32 R21, RZ, RZ, -0x3ffffff0 ;  /* 0xc0000010ff157424 */ /* 0x000fe200078e00ff */
[----:B------:R-:W-:-:S02]  /*16d50*/  LOP3.LUT R0, R0, 0x3fff, RZ, 0xc0, !PT ;  /* 0x00003fff00007812 */ /* 0x000fc400078ec0ff */
[----:B------:R-:W-:Y:S02]  /*16d60*/  FMNMX.FTZ R13, R186, R14, !PT ;  /* 0x0000000eba0d7209 */ /* 0x000fe40007810000 */
[----:B------:R-:W-:Y:S02]  /*16d70*/  LOP3.LUT R0, R0, 0x10000, RZ, 0xfc, !PT ;  /* 0x0001000000007812 */ /* 0x000fe400078efcff */
[----:B------:R-:W-:-:S03]  /*16d80*/  FMNMX.FTZ R13, R187, R13, !PT ;  /* 0x0000000dbb0d7209 */ /* 0x000fc60007810000 */
[----:B------:R-:W-:Y:S01]  /*16d90*/  IMAD R12, R234, 0x700, R0 ;  /* 0x00000700ea0c7824 */ /* 0x000fe200078e0200 */
[----:B------:R-:W-:Y:S02]  /*16da0*/  FMNMX.FTZ R0, R184, R3, !PT ;  /* 0x00000003b8007209 */ /* 0x000fe40007810000 */
[----:B------:R-:W-:Y:S01]  /*16db0*/  FMNMX.FTZ R13, R190, R13, !PT ;  /* 0x0000000dbe0d7209 */ /* 0x000fe20007810000 */
[C---:B------:R-:W-:Y:S01]  /*16dc0*/  VIADD R20, R12.reuse, 0x100 ;  /* 0x000001000c147836 */ /* 0x040fe20000000000 */
[----:B------:R-:W-:Y:S02]  /*16dd0*/  R2UR UR6, R12 ;  /* 0x000000000c0672ca */ /* 0x000fe400000e0000 */
[----:B------:R-:W-:Y:S02]  /*16de0*/  FMNMX.FTZ R0, R185, R0, !PT ;  /* 0x00000000b9007209 */ /* 0x000fe40007810000 */
[----:B------:R-:W-:Y:S02]  /*16df0*/  FMNMX.FTZ R13, R191, R13, !PT ;  /* 0x0000000dbf0d7209 */ /* 0x000fe40007810000 */
[----:B------:R-:W-:-:S02]  /*16e00*/  FMNMX.FTZ R0, R188, R0, !PT ;  /* 0x00000000bc007209 */ /* 0x000fc40007810000 */
[----:B------:R-:W-:Y:S02]  /*16e10*/  FMNMX.FTZ R13, R194, R13, !PT ;  /* 0x0000000dc20d7209 */ /* 0x000fe40007810000 */
[----:B------:R-:W-:Y:S02]  /*16e20*/  FMNMX.FTZ R0, R189, R0, !PT ;  /* 0x00000000bd007209 */ /* 0x000fe40007810000 */
[----:B------:R-:W-:Y:S01]  /*16e30*/  FMNMX.FTZ R13, R195, R13, !PT ;  /* 0x0000000dc30d7209 */ /* 0x000fe20007810000 */
[----:B------:R-:W-:Y:S01]  /*16e40*/  QGMMA.64x128x32.F32.E4M3.E4M3 R24, R224, gdesc[UR4], R24, gsb0 ;  /* 0x01e00004e0187df3 */ /* 0x000fe20008000818 */
[----:B------:R-:W-:Y:S01]  /*16e50*/  R2UR UR6, R20 ;  /* 0x00000000140672ca */ /* 0x000fe200000e0000 */
[----:B------:R-:W-:Y:S01]  /*16e60*/  VIADD R20, R12, 0x200 ;  /* 0x000002000c147836 */ /* 0x000fe20000000000 */
[----:B------:R-:W-:Y:S01]  /*16e70*/  R2UR UR7, R21 ;  /* 0x00000000150772ca */ /* 0x000fe200000e0000 */
[----:B------:R-:W-:Y:S01]  /*16e80*/  IMAD.MOV.U32 R21, RZ, RZ, -0x3ffffff0 ;  /* 0xc0000010ff157424 */ /* 0x000fe200078e00ff */
        /* <DEDUP_REMOVED lines=76> */
[----:B------:R-:W-:Y:S01]  /*17350*/  R2UR UR6, R20 ;  /* 0x00000000140672ca */ /* 0x000fe200000e0000 */
[----:B------:R-:W-:Y:S01]  /*17360*/  VIADD R20, R12, 0x300 ;  /* 0x000003000c147836 */ /* 0x000fe20000000000 */
[----:B------:R-:W-:Y:S01]  /*17370*/  R2UR UR7, R21 ;  /* 0x00000000150772ca */ /* 0x000fe200000e0000 */
[----:B------:R-:W-:Y:S01]  /*17380*/  IMAD.MOV.U32 R21, RZ, RZ, -0x3ffffff0 ;  /* 0xc0000010ff157424 */ /* 0x000fe200078e00ff */
        /* <DEDUP_REMOVED lines=30> */
[----:B0-----:R-:W-:-:S04]  /*17570*/  LOP3.LUT R227, R227, 0x7f, RZ, 0xc0, !PT ;  /* 0x0000007fe3e37812 */ /* 0x001fc800078ec0ff */
[----:B------:R-:W-:Y:S02]  /*17580*/  ISETP.NE.AND P1, PT, R227, RZ, PT ;  /* 0x000000ffe300720c */ /* 0x000fe40003f25270 */
[----:B------:R-:W0:Y:S02]  /*17590*/  S2R R227, SR_TID.X ;  /* 0x0000000000e37919 */ /* 0x000e240000002100 */
[----:B0-----:R-:W-:Y:S01]  /*175a0*/  SHF.R.U32.HI R227, RZ, 0x7, R227 ;  /* 0x00000007ffe37819 */ /* 0x001fe200000116e3 */
[----:B------:R-:W-:Y:S02]  /*175b0*/  WARPGROUP.DEPBAR.LE gsb0, 0x0 ;  /* 0x00008000000079c5 */ /* 0x000fe40000010000 */
[----:B------:R-:W-:-:S06]  /*175c0*/  WARPGROUP.ARRIVE ;  /* 0x00000000000079c5 */ /* 0x000fcc0000000000 */
[----:B------:R-:W-:Y:S01]  /*175d0*/  QGMMA.64x128x32.F32.E4M3.E4M3 R24, R200, gdesc[UR4], R24, gsb0 ;  /* 0x01e00004c8187df3 */ /* 0x000fe20008000818 */
[----:B------:R-:W-:Y:S01]  /*175e0*/  R2UR UR6, R20 ;  /* 0x00000000140672ca */ /* 0x000fe200000e0000 */
[----:B------:R-:W-:Y:S01]  /*175f0*/  VIADD R20, R12, 0x400 ;  /* 0x000004000c147836 */ /* 0x000fe20000000000 */
[----:B------:R-:W-:Y:S02]  /*17600*/  R2UR UR7, R21 ;  /* 0x00000000150772ca */ /* 0x000fe400000e0000 */
[----:B------:R-:W-:Y:S01]  /*17610*/  MOV R21, 0xc0000010 ;  /* 0xc000001000157802 */ /* 0x000fe20000000f00 */
[----:B------:R-:W-:Y:S02]  /*17620*/  WARPGROUP.DEPBAR.LE gsb0, 0x0 ;  /* 0x00008000000079c5 */ /* 0x000fe40000010000 */
[----:B------:R-:W-:-:S08]  /*17630*/  WARPGROUP.ARRIVE ;  /* 0x00000000000079c5 */ /* 0x000fd00000000000 */
[----:B------:R-:W-:Y:S01]  /*17640*/  QGMMA.64x128x32.F32.E4M3.E4M3 R24, R204, gdesc[UR4], R24, gsb0 ;  /* 0x01e00004cc187df3 */ /* 0x000fe20008000818 */
[----:B------:R-:W-:Y:S02]  /*17650*/  R2UR UR7, R21 ;  /* 0x00000000150772ca */ /* 0x000fe400000e0000 */
[----:B------:R-:W0:Y:S01]  /*17660*/  SHFL.BFLY PT, R21, R0, 0x2, 0x1f ;  /* 0x0c401f0000157f89 */ /* 0x000e2200000e0000 */
[----:B------:R-:W-:-:S03]  /*17670*/  R2UR UR6, R20 ;  /* 0x00000000140672ca */ /* 0x000fc600000e0000 */
[----:B------:R-:W1:Y:S01]  /*17680*/  SHFL.BFLY PT, R20, R13, 0x2, 0x1f ;  /* 0x0c401f000d147f89 */ /* 0x000e6200000e0000 */
[----:B0-----:R-:W-:Y:S01]  /*17690*/  FMNMX.FTZ R0, R0, R21, !PT ;  /* 0x0000001500007209 */ /* 0x001fe20007810000 */
[----:B------:R-:W-:Y:S01]  /*176a0*/  IMAD.MOV.U32 R21, RZ, RZ, -0x3ffffff0 ;  /* 0xc0000010ff157424 */ /* 0x000fe200078e00ff */
[----:B-1----:R-:W-:-:S03]  /*176b0*/  FMNMX.FTZ R13, R13, R20, !PT ;  /* 0x000000140d0d7209 */ /* 0x002fc60007810000 */
[----:B------:R-:W0:Y:S01]  /*176c0*/  SHFL.BFLY PT, R201, R0, 0x1, 0x1f ;  /* 0x0c201f0000c97f89 */ /* 0x000e2200000e0000 */
[----:B------:R-:W-:-:S03]  /*176d0*/  VIADD R20, R12, 0x500 ;  /* 0x000005000c147836 */ /* 0x000fc60000000000 */
[----:B------:R-:W1:Y:S01]  /*176e0*/  SHFL.BFLY PT, R200, R13, 0x1, 0x1f ;  /* 0x0c201f000dc87f89 */ /* 0x000e6200000e0000 */
[----:B0-----:R-:W-:Y:S02]  /*176f0*/  FMNMX.FTZ R0, R0, R201, !PT ;  /* 0x000000c900007209 */ /* 0x001fe40007810000 */
[----:B-1----:R-:W-:-:S03]  /*17700*/  FMNMX.FTZ R13, R13, R200, !PT ;  /* 0x000000c80d0d7209 */ /* 0x002fc60007810000 */
[----:B------:R-:W-:Y:S02]  /*17710*/  FADD.FTZ R3, -R0, R3 ;  /* 0x0000000300037221 */ /* 0x000fe40000010100 */
[----:B------:R-:W-:-:S02]  /*17720*/  FADD.FTZ R14, -R13, R14 ;  /* 0x0000000e0d0e7221 */ /* 0x000fc40000010100 */
[C---:B------:R-:W-:Y:S02]  /*17730*/  FMUL.FTZ R3, R2.reuse, R3 ;  /* 0x0000000302037220 */ /* 0x040fe40000410000 */
[----:B------:R-:W-:-:S04]  /*17740*/  FMUL.FTZ R14, R2, R14 ;  /* 0x0000000e020e7220 */ /* 0x000fc80000410000 */
[----:B------:R-:W-:Y:S08]  /*17750*/  MUFU.EX2 R3, R3 ;  /* 0x0000000300037308 */ /* 0x000ff00000000800 */
[----:B------:R-:W-:Y:S01]  /*17760*/  MUFU.EX2 R14, R14 ;  /* 0x0000000e000e7308 */ /* 0x000fe20000000800 */
[----:B------:R-:W-:Y:S02]  /*17770*/  WARPGROUP.DEPBAR.LE gsb0, 0x0 ;  /* 0x00008000000079c5 */ /* 0x000fe40000010000 */
[----:B------:R-:W-:-:S06]  /*17780*/  WARPGROUP.ARRIVE ;  /* 0x00000000000079c5 */ /* 0x000fcc0000000000 */
[----:B------:R-:W-:Y:S01]  /*17790*/  QGMMA.64x128x32.F32.E4M3.E4M3 R24, R208, gdesc[UR4], R24, gsb0 ;  /* 0x01e00004d0187df3 */ /* 0x000fe20008000818 */
[----:B------:R-:W-:Y:S01]  /*177a0*/  R2UR UR7, R21 ;  /* 0x00000000150772ca */ /* 0x000fe200000e0000 */
[----:B------:R-:W-:Y:S01]  /*177b0*/  FFMA.FTZ R21, R2, R0, -8 ;  /* 0xc100000002157423 */ /* 0x000fe20000010000 */
[----:B------:R-:W-:-:S03]  /*177c0*/  R2UR UR6, R20 ;  /* 0x00000000140672ca */ /* 0x000fc600000e0000 */
        /* <DEDUP_REMOVED lines=56> */
[C---:B------:R-:W-:Y:S01]  /*17b50*/  FFMA.FTZ R101, R2.reuse, R13, -8 ;  /* 0xc100000002657423 */ /* 0x040fe2000001000d */
[----:B------:R-:W0:Y:S03]  /*17b60*/  MUFU.EX2 R20, R20 ;  /* 0x0000001400147308 */ /* 0x000e260000000800 */
[----:B------:R-:W-:-:S01]  /*17b70*/  FFMA.FTZ R186, R2, R186, -R101 ;  /* 0x000000ba02ba7223 */ /* 0x000fc20000010865 */
[C-C-:B------:R-:W-:Y:S01]  /*17b80*/  FFMA.FTZ R187, R2.reuse, R187, -R101.reuse ;  /* 0x000000bb02bb7223 */ /* 0x140fe20000010865 */
[----:B------:R-:W-:-:S01]  /*17b90*/  FFMA.FTZ R190, R2, R190, -R101 ;  /* 0x000000be02be7223 */ /* 0x000fc20000010865 */
[C-C-:B------:R-:W-:Y:S01]  /*17ba0*/  FFMA.FTZ R191, R2.reuse, R191, -R101.reuse ;  /* 0x000000bf02bf7223 */ /* 0x140fe20000010865 */
[----:B------:R-:W-:-:S01]  /*17bb0*/  FFMA.FTZ R194, R2, R194, -R101 ;  /* 0x000000c202c27223 */ /* 0x000fc20000010865 */
[C-C-:B------:R-:W-:Y:S01]  /*17bc0*/  FFMA.FTZ R195, R2.reuse, R195, -R101.reuse ;  /* 0x000000c302c37223 */ /* 0x140fe20000010865 */
[----:B------:R-:W1:Y:S01]  /*17bd0*/  MUFU.EX2 R186, R186 ;  /* 0x000000ba00ba7308 */ /* 0x000e620000000800 */
        /* <DEDUP_REMOVED lines=40> */
[----:B-1----:R-:W-:-:S01]  /*17e60*/  FADD.FTZ R15, R191, R15 ;  /* 0x0000000fbf0f7221 */ /* 0x002fc20000010000 */
        /* <DEDUP_REMOVED lines=10> */
[----:B------:R-:W-:-:S04]  /*17f10*/  FFMA.FTZ R119, R2, R119, -R101 ;  /* 0x0000007702777223 */ /* 0x000fc80000010865 */
[----:B------:R-:W2:Y:S01]  /*17f20*/  MUFU.EX2 R184, R184 ;  /* 0x000000b800b87308 */ /* 0x000ea20000000800 */
[----:B0-----:R-:W-:-:S07]  /*17f30*/  FADD.FTZ R15, R195, R15 ;  /* 0x0000000fc30f7221 */ /* 0x001fce0000010000 */
[----:B------:R-:W0:Y:S01]  /*17f40*/  MUFU.EX2 R199, R199 ;  /* 0x000000c700c77308 */ /* 0x000e220000000800 */
[----:B-1----:R-:W-:-:S01]  /*17f50*/  FADD.FTZ R15, R198, R15 ;  /* 0x0000000fc60f7221 */ /* 0x002fc20000010000 */
[----:B------:R-:W-:-:S06]  /*17f60*/  WARPGROUP.DEPBAR.LE gsb0, 0x0 ;  /* 0x00008000000079c5 */ /* 0x000fcc0000010000 */
[----:B------:R-:W1:Y:S01]  /*17f70*/  MUFU.EX2 R185, R185 ;  /* 0x000000b900b97308 */ /* 0x000e620000000800 */
[----:B--2---:R-:W-:-:S01]  /*17f80*/  FADD.FTZ R236, R184, R236 ;  /* 0x000000ecb8ec7221 */ /* 0x004fc20000010000 */
[----:B------:R-:W-:-:S06]  /*17f90*/  WARPGROUP.ARRIVE ;  /* 0x00000000000079c5 */ /* 0x000fcc0000000000 */
[----:B------:R-:W2:Y:S01]  /*17fa0*/  MUFU.EX2 R170, R170 ;  /* 0x000000aa00aa7308 */ /* 0x000ea20000000800 */
[----:B0-----:R-:W-:-:S01]  /*17fb0*/  FADD.FTZ R15, R199, R15 ;  /* 0x0000000fc70f7221 */ /* 0x001fc20000010000 */
[----:B------:R-:W-:Y:S06]  /*17fc0*/  QGMMA.64x128x32.F32.E4M3.E4M3 R24, R212, gdesc[UR4], R24, gsb0 ;  /* 0x01e00004d4187df3 */ /* 0x000fec0008000818 */
        /* <DEDUP_REMOVED lines=35> */
[----:B0-----:R-:W-:-:S01]  /*18200*/  FADD.FTZ R15, R154, R15 ;  /* 0x0000000f9a0f7221 */ /* 0x001fc20000010000 */
[----:B------:R-:W-:Y:S02]  /*18210*/  WARPGROUP.DEPBAR.LE gsb0, 0x0 ;  /* 0x00008000000079c5 */ /* 0x000fe40000010000 */
[----:B------:R-:W-:-:S04]  /*18220*/  WARPGROUP.ARRIVE ;  /* 0x00000000000079c5 */ /* 0x000fc80000000000 */
        /* <DEDUP_REMOVED lines=48> */
[----:B------:R-:W-:Y:S02]  /*18530*/  VIADD R88, R12, 0x600 ;  /* 0x000006000c587836 */ /* 0x000fe40000000000 */
[----:B------:R-:W-:-:S03]  /*18540*/  FFMA.FTZ R12, R2, R114, -R101 ;  /* 0x00000072020c7223 */ /* 0x000fc60000010865 */
[----:B------:R-:W-:Y:S01]  /*18550*/  R2UR UR6, R88 ;  /* 0x00000000580672ca */ /* 0x000fe200000e0000 */
[----:B------:R-:W0:Y:S01]  /*18560*/  MUFU.EX2 R136, R136 ;  /* 0x0000008800887308 */ /* 0x000e220000000800 */
[----:B-1----:R-:W-:-:S01]  /*18570*/  FADD.FTZ R236, R165, R236 ;  /* 0x000000eca5ec7221 */ /* 0x002fc20000010000 */
[----:B------:R-:W-:-:S06]  /*18580*/  FFMA.FTZ R88, R2, R118, -R101 ;  /* 0x0000007602587223 */ /* 0x000fcc0000010865 */
[----:B------:R-:W1:Y:S01]  /*18590*/  MUFU.EX2 R150, R150 ;  /* 0x0000009600967308 */ /* 0x000e620000000800 */
[----:B--2---:R-:W-:-:S07]  /*185a0*/  FADD.FTZ R89, R147, R89 ;  /* 0x0000005993597221 */ /* 0x004fce0000010000 */
[----:B------:R-:W2:Y:S01]  /*185b0*/  MUFU.EX2 R137, R137 ;  /* 0x0000008900897308 */ /* 0x000ea20000000800 */
[----:B0-----:R-:W-:-:S07]  /*185c0*/  FADD.FTZ R236, R136, R236 ;  /* 0x000000ec88ec7221 */ /* 0x001fce0000010000 */
[----:B------:R-:W0:Y:S01]  /*185d0*/  MUFU.EX2 R140, R140 ;  /* 0x0000008c008c7308 */ /* 0x000e220000000800 */
[----:B-1----:R-:W-:-:S01]  /*185e0*/  FADD.FTZ R114, R150, R89 ;  /* 0x0000005996727221 */ /* 0x002fc20000010000 */
[----:B------:R-:W-:-:S05]  /*185f0*/  IMAD.MOV.U32 R89, RZ, RZ, -0x3ffffff0 ;  /* 0xc0000010ff597424 */ /* 0x000fca00078e00ff */
[----:B------:R-:W-:Y:S01]  /*18600*/  R2UR UR7, R89 ;  /* 0x00000000590772ca */ /* 0x000fe200000e0000 */
        /* <DEDUP_REMOVED lines=12> */
[----:B------:R-:W-:Y:S04]  /*186d0*/  QGMMA.64x128x32.F32.E4M3.E4M3 R24, R216, gdesc[UR4], R24, gsb0 ;  /* 0x01e00004d8187df3 */ /* 0x000fe80008000818 */
        /* <DEDUP_REMOVED lines=36> */
[----:B------:R-:W-:-:S06]  /*18920*/  WARPGROUP.DEPBAR.LE gsb0, 0x0 ;  /* 0x00008000000079c5 */ /* 0x000fcc0000010000 */
        /* <DEDUP_REMOVED lines=48> */
[----:B------:R-:W-:-:S04]  /*18c30*/  @!P1 IMAD R114, R235, 0x8, R16 ;  /* 0x00000008eb729824 */ /* 0x000fc800078e0210 */
[----:B------:R-:W-:Y:S02]  /*18c40*/  @!P1 VIADD R114, R114, 0x2e840 ;  /* 0x0002e84072729836 */ /* 0x000fe40000000000 */
[----:B------:R-:W0:Y:S01]  /*18c50*/  MUFU.EX2 R93, R93 ;  /* 0x0000005d005d7308 */ /* 0x000e220000000800 */
[----:B-1----:R-:W-:-:S01]  /*18c60*/  FADD.FTZ R102, R92, R15 ;  /* 0x0000000f5c667221 */ /* 0x002fc20000010000 */
[----:B------:R-:W-:Y:S02]  /*18c70*/  IADD3 R15, -R227, 0xb, RZ ;  /* 0x0000000be30f7810 */ /* 0x000fe40007ffe1ff */
[----:B------:R-:W-:-:S03]  /*18c80*/  @!P1 PRMT R114, RZ, 0x654, R114 ;  /* 0x00000654ff729816 */ /* 0x000fc60000000072 */
[----:B------:R1:W-:Y:S06]  /*18c90*/  BAR.ARV R15, 0x100 ;  /* 0x0004000f0000751d */ /* 0x0003ec0000002000 */
[----:B------:R-:W3:Y:S01]  /*18ca0*/  MUFU.EX2 R94, R94 ;  /* 0x0000005e005e7308 */ /* 0x000ee20000000800 */
[----:B--2---:R-:W-:-:S01]  /*18cb0*/  FADD.FTZ R103, R91, R103 ;  /* 0x000000675b677221 */ /* 0x004fc20000010000 */
[----:B------:R2:W-:Y:S01]  /*18cc0*/  @!P1 SYNCS.ARRIVE.TRANS64.RED.A1T0 RZ, [R114+URZ], RZ ;  /* 0x000000ff72ff99a7 */ /* 0x0005e2000810043f */
[----:B0-----:R-:W-:-:S05]  /*18cd0*/  FADD.FTZ R102, R93, R102 ;  /* 0x000000665d667221 */ /* 0x001fca0000010000 */
[----:B------:R-:W0:Y:S08]  /*18ce0*/  MUFU.EX2 R96, R96 ;  /* 0x0000006000607308 */ /* 0x000e300000000800 */
[----:B------:R-:W4:Y:S01]  /*18cf0*/  MUFU.EX2 R95, R95 ;  /* 0x0000005f005f7308 */ /* 0x000f220000000800 */
[----:B---3--:R-:W-:-:S07]  /*18d00*/  FADD.FTZ R103, R94, R103 ;  /* 0x000000675e677221 */ /* 0x008fce0000010000 */
[----:B------:R-:W3:Y:S01]  /*18d10*/  MUFU.EX2 R97, R97 ;  /* 0x0000006100617308 */ /* 0x000ee20000000800 */
[----:B0-----:R-:W-:-:S07]  /*18d20*/  FADD.FTZ R102, R96, R102 ;  /* 0x0000006660667221 */ /* 0x001fce0000010000 */
[----:B------:R-:W0:Y:S01]  /*18d30*/  MUFU.EX2 R98, R98 ;  /* 0x0000006200627308 */ /* 0x000e220000000800 */
[----:B----4-:R-:W-:-:S07]  /*18d40*/  FADD.FTZ R103, R95, R103 ;  /* 0x000000675f677221 */ /* 0x010fce0000010000 */
[----:B------:R-:W4:Y:S01]  /*18d50*/  MUFU.EX2 R100, R100 ;  /* 0x0000006400647308 */ /* 0x000f220000000800 */
[----:B---3--:R-:W-:-:S07]  /*18d60*/  FADD.FTZ R102, R97, R102 ;  /* 0x0000006661667221 */ /* 0x008fce0000010000 */
[----:B------:R-:W3:Y:S01]  /*18d70*/  MUFU.EX2 R99, R99 ;  /* 0x0000006300637308 */ /* 0x000ee20000000800 */
[----:B0-----:R-:W-:-:S07]  /*18d80*/  FADD.FTZ R103, R98, R103 ;  /* 0x0000006762677221 */ /* 0x001fce0000010000 */
[----:B------:R-:W0:Y:S01]  /*18d90*/  MUFU.EX2 R21, R21 ;  /* 0x0000001500157308 */ /* 0x000e220000000800 */
[----:B----4-:R-:W-:-:S07]  /*18da0*/  FADD.FTZ R102, R100, R102 ;  /* 0x0000006664667221 */ /* 0x010fce0000010000 */
[----:B------:R-:W1:Y:S01]  /*18db0*/  MUFU.EX2 R101, R101 ;  /* 0x0000006500657308 */ /* 0x000e620000000800 */
[----:B---3--:R-:W-:-:S01]  /*18dc0*/  FADD.FTZ R103, R99, R103 ;  /* 0x0000006763677221 */ /* 0x008fc20000010000 */
[----:B0-----:R-:W-:-:S03]  /*18dd0*/  FADD.FTZ R236, R21, R102 ;  /* 0x0000006615ec7221 */ /* 0x001fc60000010000 */
[----:B-1----:R-:W-:Y:S01]  /*18de0*/  FADD.FTZ R15, R101, R103 ;  /* 0x00000067650f7221 */ /* 0x002fe20000010000 */
[----:B--2---:R-:W-:Y:S06]  /*18df0*/  @!P0 BRA `(.L_x_476) ;  /* 0x0000000000048947 */ /* 0x004fec0003800000 */
[----:B------:R-:W-:Y:S01]  /*18e00*/  BPT.TRAP 0x1 ;  /* 0x000000040000795c */ /* 0x000fe20000300000 */
.L_x_476:
[----:B------:R-:W0:Y:S01]  /*18e10*/  S2R R103, SR_CgaCtaId ;  /* 0x0000000000677919 */ /* 0x000e220000008800 */
[----:B------:R-:W-:-:S05]  /*18e20*/  IMAD R102, R234, 0x8, R16 ;  /* 0x00000008ea667824 */ /* 0x000fca00078e0210 */
[----:B------:R-:W-:-:S04]  /*18e30*/  IADD3 R102, R102, 0x2e860, RZ ;  /* 0x0002e86066667810 */ /* 0x000fc80007ffe0ff */
[----:B0-----:R-:W-:Y:S02]  /*18e40*/  PRMT R102, R103, 0x654, R102 ;  /* 0x0000065467667816 */ /* 0x001fe40000000066 */
[----:B------:R-:W2:Y:S01]  /*18e50*/  LDL R103, [R1+0x40] ;  /* 0x0000400001677983 */ /* 0x000ea20000100800 */
[----:B------:R-:W-:Y:S01]  /*18e60*/  F2FP.SATFINITE.E4M3.F32.PACK_AB_MERGE_C R156, R157, R156, RZ ;  /* 0x0000009c9d9c723e */ /* 0x000fe200048070ff */
[----:B------:R0:W-:Y:S01]  /*18e70*/  SYNCS.ARRIVE.TRANS64.RED.A1T0 RZ, [R102+URZ], RZ ;  /* 0x000000ff66ff79a7 */ /* 0x0001e2000810043f */
[----:B------:R-:W-:Y:S01]  /*18e80*/  F2FP.SATFINITE.E4M3.F32.PACK_AB_MERGE_C R88, R119, R88, RZ ;  /* 0x000000587758723e */ /* 0x000fe200048070ff */
[-C--:B------:R-:W-:Y:S01]  /*18e90*/  FMUL.FTZ R24, R24, R3.reuse ;  /* 0x0000000318187220 */ /* 0x080fe20000410000 */
[----:B------:R-:W-:Y:S01]  /*18ea0*/  F2FP.SATFINITE.E4M3.F32.PACK_AB_MERGE_C R92, R93, R92, RZ ;  /* 0x0000005c5d5c723e */ /* 0x000fe200048070ff */
[-C--:B------:R-:W-:Y:S01]  /*18eb0*/  FMUL.FTZ R25, R25, R3.reuse ;  /* 0x0000000319197220 */ /* 0x080fe20000410000 */
[----:B------:R-:W-:Y:S01]  /*18ec0*/  F2FP.SATFINITE.E4M3.F32.PACK_AB_MERGE_C R156, R153, R152, R156 ;  /* 0x00000098999c723e */ /* 0x000fe2000480709c */
[----:B------:R-:W-:Y:S01]  /*18ed0*/  FMUL.FTZ R28, R28, R3 ;  /* 0x000000031c1c7220 */ /* 0x000fe20000410000 */
[----:B------:R-:W-:Y:S01]  /*18ee0*/  F2FP.SATFINITE.E4M3.F32.PACK_AB_MERGE_C R185, R188, R185, RZ ;  /* 0x000000b9bcb9723e */ /* 0x000fe200048070ff */
[-C--:B------:R-:W-:Y:S01]  /*18ef0*/  FMUL.FTZ R29, R29, R3.reuse ;  /* 0x000000031d1d7220 */ /* 0x080fe20000410000 */
[----:B------:R-:W-:Y:S01]  /*18f00*/  F2FP.SATFINITE.E4M3.F32.PACK_AB_MERGE_C R190, R191, R190, RZ ;  /* 0x000000bebfbe723e */ /* 0x000fe200048070ff */
[----:B------:R-:W-:Y:S01]  /*18f10*/  FMUL.FTZ R32, R32, R3 ;  /* 0x0000000320207220 */ /* 0x000fe20000410000 */
[----:B------:R-:W-:Y:S01]  /*18f20*/  F2FP.SATFINITE.E4M3.F32.PACK_AB_MERGE_C R193, R196, R193, RZ ;  /* 0x000000c1c4c1723e */ /* 0x000fe200048070ff */
[-C--:B------:R-:W-:Y:S01]  /*18f30*/  FMUL.FTZ R33, R33, R3.reuse ;  /* 0x0000000321217220 */ /* 0x080fe20000410000 */
        /* <DEDUP_REMOVED lines=37> */
[----:B------:R-:W-:Y:S01]  /*19190*/  FMUL.FTZ R72, R72, R3 ;  /* 0x0000000348487220 */ /* 0x000fe20000410000 */
[----:B------:R-:W-:Y:S01]  /*191a0*/  F2FP.SATFINITE.E4M3.F32.PACK_AB_MERGE_C R91, R94, R91, RZ ;  /* 0x0000005b5e5b723e */ /* 0x000fe200048070ff */
[-C--:B------:R-:W-:Y:S01]  /*191b0*/  FMUL.FTZ R73, R73, R3.reuse ;  /* 0x0000000349497220 */ /* 0x080fe20000410000 */
[----:B------:R-:W-:Y:S01]  /*191c0*/  F2FP.SATFINITE.E4M3.F32.PACK_AB_MERGE_C R21, R21, R100, RZ ;  /* 0x000000641515723e */ /* 0x000fe200048070ff */
[----:B------:R-:W-:Y:S01]  /*191d0*/  FMUL.FTZ R76, R76, R3 ;  /* 0x000000034c4c7220 */ /* 0x000fe20000410000 */
[----:B------:R-:W-:Y:S01]  /*191e0*/  F2FP.SATFINITE.E4M3.F32.PACK_AB_MERGE_C R99, R101, R99, RZ ;  /* 0x000000636563723e */ /* 0x000fe200048070ff */
[-C--:B------:R-:W-:Y:S01]  /*191f0*/  FMUL.FTZ R77, R77, R3.reuse ;  /* 0x000000034d4d7220 */ /* 0x080fe20000410000 */
[----:B------:R-:W-:Y:S01]  /*19200*/  F2FP.SATFINITE.E4M3.F32.PACK_AB_MERGE_C R215, R115, R12, R88 ;  /* 0x0000000c73d7723e */ /* 0x000fe20004807058 */
[----:B------:R-:W-:Y:S01]  /*19210*/  FMUL.FTZ R80, R80, R3 ;  /* 0x0000000350507220 */ /* 0x000fe20000410000 */
[----:B------:R-:W-:Y:S01]  /*19220*/  F2FP.SATFINITE.E4M3.F32.PACK_AB_MERGE_C R216, R200, R197, R92 ;  /* 0x000000c5c8d8723e */ /* 0x000fe2000480705c */
        /* <DEDUP_REMOVED lines=65> */
[C---:B--2---:R-:W-:Y:S01]  /*19640*/  ISETP.GT.AND P1, PT, R233.reuse, R103, PT ;  /* 0x00000067e900720c */ /* 0x044fe20003f24270 */
[----:B------:R-:W-:-:S12]  /*19650*/  VIADD R233, R233, 0xffffffff ;  /* 0xffffffffe9e97836 */ /* 0x000fd80000000000 */
[----:B0-----:R-:W-:Y:S05]  /*19660*/  @P1 BRA `(.L_x_477) ;  /* 0xffffffbc00d41947 */ /* 0x001fea000383ffff */
[----:B------:R-:W-:-:S07]  /*19670*/  IMAD.MOV.U32 R234, RZ, RZ, R235 ;  /* 0x000000ffffea7224 */ /* 0x000fce00078e00eb */
.L_x_466:
[----:B------:R-:W-:Y:S05]  /*19680*/  WARPSYNC.ALL ;  /* 0x0000000000007948 */ /* 0x000fea0003800000 */
[----:B------:R-:W-:Y:S06]  /*19690*/  BAR.ARV 0x8, 0x180 ;  /* 0x0206000000007b1d */ /* 0x000fec0000002000 */
[----:B------:R-:W-:Y:S05]  /*196a0*/  @!P0 BRA `(.L_x_478) ;  /* 0x0000000000048947 */ /* 0x000fea0003800000 */
[----:B------:R-:W-:Y:S01]  /*196b0*/  BPT.TRAP 0x1 ;  /* 0x000000040000795c */ /* 0x000fe20000300000 */
.L_x_478:
[----:B------:R-:W-:Y:S02]  /*196c0*/  LEA R12, R234, R16, 0x3 ;  /* 0x00000010ea0c7211 */ /* 0x000fe400078e18ff */
[----:B------:R-:W-:-:S04]  /*196d0*/  SHF.L.U32 R3, R237, 0x1f, RZ ;  /* 0x0000001fed037819 */ /* 0x000fc800000006ff */
[----:B------:R0:W1:Y:S01]  /*196e0*/  SYNCS.PHASECHK.TRANS64.TRYWAIT P1, [R12+URZ+0x2e850], R3 ;  /* 0x02e850030c0075a7 */ /* 0x000062000802017f */
[----:B------:R-:W-:Y:S05]  /*196f0*/  @!P0 BRA `(.L_x_479) ;  /* 0x0000000000048947 */ /* 0x000fea0003800000 */
[----:B------:R-:W-:Y:S01]  /*19700*/  BPT.TRAP 0x1 ;  /* 0x000000040000795c */ /* 0x000fe20000300000 */
.L_x_479:
[----:B------:R-:W-:-:S05]  /*19710*/  VIADD R16, R16, 0x400 ;  /* 0x0000040010107836 */ /* 0x000fca0000000000 */
[----:B------:R-:W-:-:S04]  /*19720*/  SHF.R.U32.HI R16, RZ, 0x4, R16 ;  /* 0x00000004ff107819 */ /* 0x000fc80000011610 */
[----:B------:R-:W-:-:S04]  /*19730*/  LOP3.LUT R16, R16, 0x3fff, RZ, 0xc0, !PT ;  /* 0x00003fff10107812 */ /* 0x000fc800078ec0ff */
[----:B------:R-:W-:Y:S01]  /*19740*/  LOP3.LUT R5, R16, 0x10000, RZ, 0xfc, !PT ;  /* 0x0001000010057812 */ /* 0x000fe200078efcff */
[----:B-1----:R-:W-:Y:S06]  /*19750*/  @P1 BRA `(.L_x_480) ;  /* 0x0000000000081947 */ /* 0x002fec0003800000 */
[----:B------:R-:W1:Y:S02]  /*19760*/  SYNCS.PHASECHK.TRANS64.TRYWAIT P1, [R12+URZ+0x2e850], R3 ;  /* 0x02e850030c0075a7 */ /* 0x000e64000802017f */
[----:B-1----:R-:W-:Y:S05]  /*19770*/  @!P1 BRA `(.L_x_481) ;  /* 0x000000c000c09947 */ /* 0x002fea0003800000 */
.L_x_480:
[----:B------:R-:W-:Y:S01]  /*19780*/  IMAD R4, R234, 0x700, R5 ;  /* 0x00000700ea047824 */ /* 0x000fe200078e0205 */
[----:B------:R-:W2:Y:S01]  /*19790*/  LDL R20, [R1+0x8c] ;  /* 0x00008c0001147983 */ /* 0x000ea20000100800 */
[----:B------:R-:W-:Y:S01]  /*197a0*/  IMAD.MOV.U32 R5, RZ, RZ, -0x3ffffff0 ;  /* 0xc0000010ff057424 */ /* 0x000fe200078e00ff */
[----:B------:R-:W-:Y:S05]  /*197b0*/  WARPSYNC.ALL ;  /* 0x0000000000007948 */ /* 0x000fea0003800000 */
[C---:B------:R-:W-:Y:S01]  /*197c0*/  R2UR UR6, R4.reuse ;  /* 0x00000000040672ca */ /* 0x040fe200000e0000 */
[----:B------:R-:W-:Y:S01]  /*197d0*/  VIADD R6, R4, 0x100 ;  /* 0x0000010004067836 */ /* 0x000fe20000000000 */
[----:B------:R-:W-:Y:S01]  /*197e0*/  R2UR UR7, R5 ;  /* 0x00000000050772ca */ /* 0x000fe200000e0000 */
[----:B------:R-:W-:Y:S01]  /*197f0*/  WARPGROUP.ARRIVE ;  /* 0x00000000000079c5 */ /* 0x000fe20000000000 */
[----:B------:R-:W-:Y:S01]  /*19800*/  IMAD.MOV.U32 R7, RZ, RZ, -0x3ffffff0 ;  /* 0xc0000010ff077424 */ /* 0x000fe200078e00ff */
[----:B------:R-:W0:Y:S01]  /*19810*/  LDL R16, [R1+0x74] ;  /* 0x0000740001107983 */ /* 0x000e220000100800 */
[----:B------:R-:W-:-:S03]  /*19820*/  ULDC.64 UR4, c[0x0][0x9a0] ;  /* 0x0002680000047ab9 */ /* 0x000fc60000000a00 */
[----:B------:R-:W3:Y:S01]  /*19830*/  LDL R14, [R1+0x60] ;  /* 0x00006000010e7983 */ /* 0x000ee20000100800 */
[----:B------:R-:W-:-:S04]  /*19840*/  ISETP.NE.U32.AND P1, PT, RZ, UR4, PT ;  /* 0x00000004ff007c0c */ /* 0x000fc8000bf25070 */
[----:B------:R-:W-:Y:S01]  /*19850*/  ISETP.NE.AND.EX P1, PT, RZ, UR5, PT, P1 ;  /* 0x00000005ff007c0c */ /* 0x000fe2000bf25310 */
[----:B------:R-:W-:Y:S01]  /*19860*/  QGMMA.64x128x32.F32.E4M3.E4M3 R24, R224, gdesc[UR4], R24, gsb0 ;  /* 0x01e00004e0187df3 */ /* 0x000fe20008000818 */
[----:B------:R-:W-:Y:S01]  /*19870*/  R2UR UR6, R6 ;  /* 0x00000000060672ca */ /* 0x000fe200000e0000 */
[----:B------:R-:W-:Y:S01]  /*19880*/  VIADD R6, R4, 0x200 ;  /* 0x0000020004067836 */ /* 0x000fe20000000000 */
[----:B------:R-:W-:Y:S01]  /*19890*/  R2UR UR7, R7 ;  /* 0x00000000070772ca */ /* 0x000fe200000e0000 */
[----:B------:R-:W-:-:S08]  /*198a0*/  IMAD.MOV.U32 R7, RZ, RZ, -0x3ffffff0 ;  /* 0xc0000010ff077424 */ /* 0x000fd000078e00ff */
[----:B------:R-:W2:Y:S08]  /*198b0*/  @P1 LDC.64 R8, c[0x0][0x9c8] ;  /* 0x00027200ff081b82 */ /* 0x000eb00000000a00 */
[----:B------:R-:W3:Y:S01]  /*198c0*/  @P1 LDC.64 R10, c[0x0][0x9d0] ;  /* 0x00027400ff0a1b82 */ /* 0x000ee20000000a00 */
        /* <DEDUP_REMOVED lines=10> */
[----:B------:R-:W-:Y:S01]  /*19970*/  R2UR UR6, R6 ;  /* 0x00000000060672ca */ /* 0x000fe200000e0000 */
[----:B--2---:R-:W-:Y:S01]  /*19980*/  @P1 IMAD R6, R20, R8, RZ ;  /* 0x0000000814061224 */ /* 0x004fe200078e02ff */
[----:B------:R-:W-:-:S03]  /*19990*/  R2UR UR7, R7 ;  /* 0x00000000070772ca */ /* 0x000fc600000e0000 */
[C---:B01----:R-:W-:Y:S02]  /*199a0*/  @P1 IMAD R3, R16.reuse, R9, R6 ;  /* 0x0000000910031224 */ /* 0x043fe400078e0206 */
[----:B------:R-:W-:-:S04]  /*199b0*/  @P1 IMAD.WIDE.U32 R6, R16, R8, RZ ;  /* 0x0000000810061225 */ /* 0x000fc800078e00ff */
[----:B------:R-:W-:Y:S02]  /*199c0*/  @P1 IMAD.IADD R7, R7, 0x1, R3 ;  /* 0x0000000107071824 */ /* 0x000fe400078e0203 */
[----:B---3--:R-:W-:-:S04]  /*199d0*/  @P1 IMAD.WIDE.U32 R6, R14, R10, R6 ;  /* 0x0000000a0e061225 */ /* 0x008fc800078e0006 */
[----:B------:R-:W-:Y:S01]  /*199e0*/  @P1 IMAD R3, R14, R11, R7 ;  /* 0x0000000b0e031224 */ /* 0x000fe200078e0207 */
[----:B------:R-:W-:Y:S01]  /*199f0*/  @P1 LEA R8, P2, R6, UR4, 0x2 ;  /* 0x0000000406081c11 */ /* 0x000fe2000f8410ff */
[----:B------:R-:W-:Y:S02]  /*19a00*/  VIADD R10, R4, 0x400 ;  /* 0x00000400040a7836 */ /* 0x000fe40000000000 */
[----:B------:R-:W-:Y:S01]  /*19a10*/  IMAD.MOV.U32 R11, RZ, RZ, -0x3ffffff0 ;  /* 0xc0000010ff0b7424 */ /* 0x000fe200078e00ff */
[----:B------:R-:W-:Y:S01]  /*19a20*/  @P1 LEA.HI.X R9, R6, UR5, R3, 0x2, P2 ;  /* 0x0000000506091c11 */ /* 0x000fe200090f1403 */
[----:B------:R-:W-:-:S06]  /*19a30*/  IMAD.MOV.U32 R3, RZ, RZ, 0x3f800000 ;  /* 0x3f800000ff037424 */ /* 0x000fcc00078e00ff */
        /* <DEDUP_REMOVED lines=13> */
[----:B------:R-:W-:Y:S01]  /*19b10*/  VIADD R4, R4, 0x600 ;  /* 0x0000060004047836 */ /* 0x000fe20000000000 */
[----:B------:R-:W-:Y:S01]  /*19b20*/  MOV R5, 0xc0000010 ;  /* 0xc000001000057802 */ /* 0x000fe20000000f00 */
        /* <DEDUP_REMOVED lines=9> */
[----:B------:R-:W0:Y:S04]  /*19bc0*/  SHFL.BFLY PT, R4, R7, 0x1, 0x1f ;  /* 0x0c201f0007047f89 */ /* 0x000e2800000e0000 */
[----:B------:R-:W1:Y:S01]  /*19bd0*/  SHFL.BFLY PT, R5, R6, 0x1, 0x1f ;  /* 0x0c201f0006057f89 */ /* 0x000e6200000e0000 */
[----:B0-----:R-:W-:-:S01]  /*19be0*/  FADD.FTZ R9, R7, R4 ;  /* 0x0000000407097221 */ /* 0x001fc20000010000 */
[----:B-1----:R-:W-:-:S04]  /*19bf0*/  FADD.FTZ R10, R6, R5 ;  /* 0x00000005060a7221 */ /* 0x002fc80000010000 */
[C---:B------:R-:W-:Y:S01]  /*19c00*/  FSETP.NE.FTZ.AND P1, PT, R9.reuse, RZ, PT ;  /* 0x000000ff0900720b */ /* 0x040fe20003f35000 */
[----:B------:R-:W-:Y:S01]  /*19c10*/  FMUL.FTZ R11, R9, 0.00390625 ;  /* 0x3b800000090b7820 */ /* 0x000fe20000410000 */
[----:B------:R-:W-:Y:S01]  /*19c20*/  FMUL.FTZ R14, R10, 0.00390625 ;  /* 0x3b8000000a0e7820 */ /* 0x000fe20000410000 */
[----:B------:R-:W-:-:S03]  /*19c30*/  IMAD.MOV.U32 R4, RZ, RZ, RZ ;  /* 0x000000ffff047224 */ /* 0x000fc600078e00ff */
        /* <DEDUP_REMOVED lines=17> */
[----:B------:R-:W-:-:S01]  /*19d50*/  @P3 FFMA.FTZ R89, R15, R13, R8 ;  /* 0x0000000d0f593223 */ /* 0x000fc20000010008 */
[----:B--2---:R-:W-:Y:S02]  /*19d60*/  FMUL.FTZ R7, R4, R3 ;  /* 0x0000000304077220 */ /* 0x004fe40000410000 */
[----:B------:R-:W-:-:S01]  /*19d70*/  @P2 FFMA.FTZ R88, R5, R0, R2 ;  /* 0x0000000005582223 */ /* 0x000fc20000010002 */
[----:B---3--:R-:W-:Y:S01]  /*19d80*/  FMUL.FTZ R8, R6, R3 ;  /* 0x0000000306087220 */ /* 0x008fe20000410000 */
[----:B------:R-:W-:Y:S02]  /*19d90*/  WARPGROUP.DEPBAR.LE gsb0, 0x0 ;  /* 0x00008000000079c5 */ /* 0x000fe40000010000 */
[----:B------:R-:W-:Y:S05]  /*19da0*/  @!P0 BRA `(.L_x_482) ;  /* 0x0000000000048947 */ /* 0x000fea0003800000 */
[----:B------:R-:W-:Y:S01]  /*19db0*/  BPT.TRAP 0x1 ;  /* 0x000000040000795c */ /* 0x000fe20000300000 */
.L_x_482:
[----:B------:R-:W2:Y:S01]  /*19dc0*/  LDL.LU R10, [R1+0x88] ;  /* 0x00008800010a7983 */ /* 0x000ea20000300800 */
[----:B------:R-:W-:Y:S02]  /*19dd0*/  VIADD R0, R12, 0x2e860 ;  /* 0x0002e8600c007836 */ /* 0x000fe40000000000 */
[-C--:B------:R-:W-:Y:S01]  /*19de0*/  FMUL.FTZ R3, R24, R7.reuse ;  /* 0x0000000718037220 */ /* 0x080fe20000410000 */
[----:B------:R-:W0:Y:S01]  /*19df0*/  S2R R2, SR_CgaCtaId ;  /* 0x0000000000027919 */ /* 0x000e220000008800 */
[----:B------:R-:W-:Y:S02]  /*19e00*/  VIADD R234, R234, 0x1 ;  /* 0x00000001eaea7836 */ /* 0x000fe40000000000 */
[----:B------:R-:W-:-:S03]  /*19e10*/  FMUL.FTZ R90, R29, R7 ;  /* 0x000000071d5a7220 */ /* 0x000fc60000410000 */
[----:B------:R-:W-:Y:S01]  /*19e20*/  ISETP.NE.AND P1, PT, R234, 0x2, PT ;  /* 0x00000002ea00780c */ /* 0x000fe20003f25270 */
        /* <DEDUP_REMOVED lines=17> */
[----:B------:R-:W-:Y:S01]  /*19f40*/  FMUL.FTZ R24, R48, R7 ;  /* 0x0000000730187220 */ /* 0x000fe20000410000 */
[----:B0-----:R-:W-:-:S04]  /*19f50*/  PRMT R2, R2, 0x654, R0 ;  /* 0x0000065402027816 */ /* 0x001fc80000000000 */
[----:B------:R0:W-:Y:S01]  /*19f60*/  SYNCS.ARRIVE.TRANS64.RED.A1T0 RZ, [R2+URZ], RZ ;  /* 0x000000ff02ff79a7 */ /* 0x0001e2000810043f */
[-C--:B------:R-:W-:Y:S01]  /*19f70*/  FMUL.FTZ R53, R61, R7.reuse ;  /* 0x000000073d357220 */ /* 0x080fe20000410000 */
[-C--:B------:R-:W-:Y:S01]  /*19f80*/  FMUL.FTZ R95, R77, R7.reuse ;  /* 0x000000074d5f7220 */ /* 0x080fe20000410000 */
[-C--:B------:R-:W-:Y:S01]  /*19f90*/  FMUL.FTZ R5, R28, R7.reuse ;  /* 0x000000071c057220 */ /* 0x080fe20000410000 */
[-C--:B------:R-:W-:Y:S01]  /*19fa0*/  FMUL.FTZ R52, R57, R7.reuse ;  /* 0x0000000739347220 */ /* 0x080fe20000410000 */
[-C--:B------:R-:W-:Y:S01]  /*19fb0*/  FMUL.FTZ R44, R31, R8.reuse ;  /* 0x000000081f2c7220 */ /* 0x080fe20000410000 */
[----:B0-----:R-:W-:Y:S01]  /*19fc0*/  SEL R2, RZ, 0x1, P1 ;  /* 0x00000001ff027807 */ /* 0x001fe20000800000 */
        /* <DEDUP_REMOVED lines=39> */
[----:B------:R-:W-:Y:S01]  /*1a240*/  FMUL.FTZ R34, R83, R8 ;  /* 0x0000000853227220 */ /* 0x000fe20000410000 */
[----:B------:R-:W-:-:S02]  /*1a250*/  LOP3.LUT R237, R237, R2, RZ, 0x3c, !PT ;  /* 0x00000002eded7212 */ /* 0x000fc400078e3cff */
[----:B------:R-:W-:Y:S01]  /*1a260*/  SEL R234, R234, RZ, P1 ;  /* 0x000000ffeaea7207 */ /* 0x000fe20000800000 */
[----:B--2---:R-:W-:-:S05]  /*1a270*/  VIADD R10, R10, 0x1 ;  /* 0x000000010a0a7836 */ /* 0x004fca0000000000 */
[----:B------:R0:W-:Y:S02]  /*1a280*/  STL [R1+0x88], R10 ;  /* 0x0000880a01007387 */ /* 0x0001e40000100800 */
.L_x_430:
[----:B------:R-:W-:Y:S05]  /*1a290*/  WARPSYNC.ALL ;  /* 0x0000000000007948 */ /* 0x000fea0003800000 */
[----:B------:R-:W2:Y:S01]  /*1a2a0*/  LDL R124, [R1+0x7c] ;  /* 0x00007c00017c7983 */ /* 0x000ea20000100800 */
[----:B------:R-:W-:Y:S01]  /*1a2b0*/  MOV R16, 0x400 ;  /* 0x0000040000107802 */ /* 0x000fe20000000f00 */
[----:B------:R-:W-:Y:S01]  /*1a2c0*/  BSSY B0, `(.L_x_483) ;  /* 0x000041e000007945 */ /* 0x000fe20003800000 */
[----:B------:R-:W1:Y:S02]  /*1a2d0*/  S2R R2, SR_CgaCtaId ;  /* 0x0000000000027919 */ /* 0x000e640000008800 */
[----:B-1----:R-:W-:Y:S01]  /*1a2e0*/  LEA R16, R2, R16, 0x18 ;  /* 0x0000001002107211 */ /* 0x002fe200078ec0ff */
[----:B------:R-:W-:Y:S06]  /*1a2f0*/  BAR.SYNC.DEFER_BLOCKING 0x5, 0x180 ;  /* 0x0146000000007b1d */ /* 0x000fec0000010000 */
[----:B-----5:R1:W3:Y:S02]  /*1a300*/  LDS.128 R120, [R16+0x2e8d0] ;  /* 0x02e8d00010787984 */ /* 0x0202e40000000c00 */
[----:B------:R-:W-:Y:S06]  /*1a310*/  BAR.ARV 0x4, 0x180 ;  /* 0x0106000000007b1d */ /* 0x000fec0000002000 */
[----:B--2---:R-:W-:-:S13]  /*1a320*/  ISETP.NE.AND P1, PT, R124, RZ, PT ;  /* 0x000000ff7c00720c */ /* 0x004fda0003f25270 */
[----:B------:R-:W2:Y:S02]  /*1a330*/  @!P1 LDC R124, c[0x0][0xad4] ;  /* 0x0002b500ff7c9b82 */ /* 0x000ea40000000800 */
[----:B--2---:R1:W-:Y:S01]  /*1a340*/  @!P1 STL [R1+0x7c], R124 ;  /* 0x00007c7c01009387 */ /* 0x0043e20000100800 */
[----:B---3--:R-:W-:Y:S05]  /*1a350*/  @P0 BRA `(.L_x_484) ;  /* 0x0000003000d80947 */ /* 0x008fea0003800000 */
[----:B0-----:R-:W2:Y:S01]  /*1a360*/  LDL R10, [R1+0xa8] ;  /* 0x0000a800010a7983 */ /* 0x001ea20000100800 */
[----:B------:R-:W-:Y:S01]  /*1a370*/  ULDC.64 UR4, c[0x4][0x38] ;  /* 0x01000e0000047ab9 */ /* 0x000fe20000000a00 */
[----:B------:R-:W0:Y:S01]  /*1a380*/  S2R R11, SR_TID.X ;  /* 0x00000000000b7919 */ /* 0x000e220000002100 */
[----:B------:R-:W3:Y:S01]  /*1a390*/  S2R R7, SR_SWINHI ;  /* 0x0000000000077919 */ /* 0x000ee20000002f00 */
[----:B0-----:R-:W-:-:S04]  /*1a3a0*/  SHF.L.U32 R2, R11, 0x2, RZ ;  /* 0x000000020b027819 */ /* 0x001fc800000006ff */
[----:B------:R-:W-:Y:S02]  /*1a3b0*/  LOP3.LUT R2, R2, 0xc, RZ, 0xc0, !PT ;  /* 0x0000000c02027812 */ /* 0x000fe400078ec0ff */
[----:B------:R-:W-:Y:S02]  /*1a3c0*/  MOV R68, R16 ;  /* 0x0000001000447202 */ /* 0x000fe40000000f00 */
[----:B---3--:R-:W-:Y:S02]  /*1a3d0*/  MOV R69, R7 ;  /* 0x0000000700457202 */ /* 0x008fe40000000f00 */
[----:B------:R-:W-:-:S05]  /*1a3e0*/  IADD3 R12, P0, R2, UR4, RZ ;  /* 0x00000004020c7c10 */ /* 0x000fca000ff1e0ff */
[----:B------:R-:W-:Y:S01]  /*1a3f0*/  IMAD.X R13, RZ, RZ, UR5, P0 ;  /* 0x00000005ff0d7e24 */ /* 0x000fe200080e06ff */
[----:B------:R-:W-:-:S04]  /*1a400*/  LOP3.LUT P0, R2, R11, 0x3, RZ, 0xc0, !PT ;  /* 0x000000030b027812 */ /* 0x000fc8000780c0ff */
[----:B------:R-:W-:Y:S01]  /*1a410*/  ISETP.EQ.OR P0, PT, R2, 0x3, !P0 ;  /* 0x000000030200780c */ /* 0x000fe20004702670 */
[----:B------:R0:W5:Y:S03]  /*1a420*/  LDG.E.CONSTANT R8, desc[UR60][R12.64] ;  /* 0x0000003c0c087981 */ /* 0x000166000c1e9900 */
[----:B0-----:R-:W-:Y:S02]  /*1a430*/  SEL R13, R5, R90, P0 ;  /* 0x0000005a050d7207 */ /* 0x001fe40000000000 */
[----:B------:R-:W-:Y:S01]  /*1a440*/  SEL R5, R90, R5, P0 ;  /* 0x000000055a057207 */ /* 0x000fe20000000000 */
[----:B------:R-:W-:Y:S01]  /*1a450*/  UMOV UR4, 0xffffffff ;  /* 0xffffffff00047882 */ /* 0x000fe20000000000 */
[----:B------:R-:W-:Y:S02]  /*1a460*/  SEL R7, R3, R72, P0 ;  /* 0x0000004803077207 */ /* 0x000fe40000000000 */
[----:B------:R-:W-:Y:S01]  /*1a470*/  SEL R3, R72, R3, P0 ;  /* 0x0000000348037207 */ /* 0x000fe20000000000 */
[----:B--2---:R-:W-:-:S03]  /*1a480*/  IMAD.WIDE R10, R10, 0x2, R68 ;  /* 0x000000020a0a7825 */ /* 0x004fc600078e0244 */
[C---:B------:R-:W-:Y:S02]  /*1a490*/  IADD3 R93, P5, R10.reuse, 0x4060, RZ ;  /* 0x000040600a5d7810 */ /* 0x040fe40007fbe0ff */
[----:B------:R-:W-:Y:S02]  /*1a4a0*/  IADD3 R91, P1, R10, 0x4040, RZ ;  /* 0x000040400a5b7810 */ /* 0x000fe40007f3e0ff */
[----:B------:R-:W-:Y:S02]  /*1a4b0*/  LOP3.LUT R92, R93, 0x380, RZ, 0xc0, !PT ;  /* 0x000003805d5c7812 */ /* 0x000fe400078ec0ff */
[----:B------:R-:W-:Y:S02]  /*1a4c0*/  LOP3.LUT R2, R91, 0x380, RZ, 0xc0, !PT ;  /* 0x000003805b027812 */ /* 0x000fe400078ec0ff */
[----:B------:R-:W-:Y:S02]  /*1a4d0*/  SHF.R.U64 R92, R92, 0x3, RZ ;  /* 0x000000035c5c7819 */ /* 0x000fe400000012ff */
[----:B------:R-:W-:-:S02]  /*1a4e0*/  SHF.R.U64 R90, R2, 0x3, RZ ;  /* 0x00000003025a7819 */ /* 0x000fc400000012ff */
[----:B------:R-:W-:Y:S01]  /*1a4f0*/  LOP3.LUT R92, R92, R93, RZ, 0x3c, !PT ;  /* 0x0000005d5c5c7212 */ /* 0x000fe200078e3cff */
[--C-:B------:R-:W-:Y:S01]  /*1a500*/  IMAD.X R93, RZ, RZ, R11.reuse, P5 ;  /* 0x000000ffff5d7224 */ /* 0x100fe200028e060b */
[----:B------:R-:W-:Y:S01]  /*1a510*/  LOP3.LUT R90, R90, R91, RZ, 0x3c, !PT ;  /* 0x0000005b5a5a7212 */ /* 0x000fe200078e3cff */
[----:B------:R-:W-:Y:S01]  /*1a520*/  IMAD.X R91, RZ, RZ, R11, P1 ;  /* 0x000000ffff5b7224 */ /* 0x000fe200008e060b */
[C---:B------:R-:W-:Y:S02]  /*1a530*/  IADD3 R87, P2, R10.reuse, 0x4020, RZ ;  /* 0x000040200a577810 */ /* 0x040fe40007f5e0ff */
[C---:B------:R-:W-:Y:S02]  /*1a540*/  IADD3 R85, P3, R10.reuse, 0x4000, RZ ;  /* 0x000040000a557810 */ /* 0x040fe40007f7e0ff */
[C---:B------:R-:W-:Y:S02]  /*1a550*/  IADD3 R103, P4, R10.reuse, 0x60, RZ ;  /* 0x000000600a677810 */ /* 0x040fe40007f9e0ff */
[----:B------:R-:W-:-:S02]  /*1a560*/  IADD3 R101, P5, R10, 0x40, RZ ;  /* 0x000000400a657810 */ /* 0x000fc40007fbe0ff */
[----:B------:R-:W-:Y:S02]  /*1a570*/  IADD3 R99, P1, R10, 0x20, RZ ;  /* 0x000000200a637810 */ /* 0x000fe40007f3e0ff */
[----:B------:R-:W-:Y:S02]  /*1a580*/  LOP3.LUT R86, R87, 0x380, RZ, 0xc0, !PT ;  /* 0x0000038057567812 */ /* 0x000fe400078ec0ff */
[----:B------:R-:W-:Y:S02]  /*1a590*/  LOP3.LUT R84, R85, 0x380, RZ, 0xc0, !PT ;  /* 0x0000038055547812 */ /* 0x000fe400078ec0ff */
[----:B------:R-:W-:Y:S02]  /*1a5a0*/  LOP3.LUT R102, R103, 0x380, RZ, 0xc0, !PT ;  /* 0x0000038067667812 */ /* 0x000fe400078ec0ff */
[----:B------:R-:W-:Y:S02]  /*1a5b0*/  LOP3.LUT R100, R101, 0x380, RZ, 0xc0, !PT ;  /* 0x0000038065647812 */ /* 0x000fe400078ec0ff */
[----:B------:R-:W-:-:S02]  /*1a5c0*/  LOP3.LUT R98, R99, 0x380, RZ, 0xc0, !PT ;  /* 0x0000038063627812 */ /* 0x000fc400078ec0ff */
[----:B------:R-:W-:Y:S02]  /*1a5d0*/  LOP3.LUT R29, R10, 0x380, RZ, 0xc0, !PT ;  /* 0x000003800a1d7812 */ /* 0x000fe400078ec0ff */
[----:B------:R-:W-:Y:S02]  /*1a5e0*/  SHF.R.U64 R86, R86, 0x3, RZ ;  /* 0x0000000356567819 */ /* 0x000fe400000012ff */
[----:B------:R-:W-:Y:S02]  /*1a5f0*/  SHF.R.U64 R84, R84, 0x3, RZ ;  /* 0x0000000354547819 */ /* 0x000fe400000012ff */
[----:B------:R-:W-:Y:S02]  /*1a600*/  SHF.R.U64 R102, R102, 0x3, RZ ;  /* 0x0000000366667819 */ /* 0x000fe400000012ff */
[----:B------:R-:W-:Y:S02]  /*1a610*/  SHF.R.U64 R100, R100, 0x3, RZ ;  /* 0x0000000364647819 */ /* 0x000fe400000012ff */
[----:B------:R-:W-:-:S02]  /*1a620*/  SHF.R.U64 R98, R98, 0x3, RZ ;  /* 0x0000000362627819 */ /* 0x000fc400000012ff */
[----:B------:R-:W-:Y:S02]  /*1a630*/  SHF.R.U64 R29, R29, 0x3, RZ ;  /* 0x000000031d1d7819 */ /* 0x000fe400000012ff */
        /* <DEDUP_REMOVED lines=8> */
[----:B------:R-:W-:-:S02]  /*1a6c0*/  LOP3.LUT R98, R98, R99, RZ, 0x3c, !PT ;  /* 0x0000006362627212 */ /* 0x000fc400078e3cff */
[----:B------:R-:W-:Y:S02]  /*1a6d0*/  LOP3.LUT R10, R29, R10, RZ, 0x3c, !PT ;  /* 0x0000000a1d0a7212 */ /* 0x000fe400078e3cff */
[-C--:B------:R-:W-:Y:S02]  /*1a6e0*/  IADD3.X R99, RZ, R11.reuse, RZ, P1, !PT ;  /* 0x0000000bff637210 */ /* 0x080fe40000ffe4ff */
[----:B------:R-:W-:Y:S02]  /*1a6f0*/  MOV R104, R10 ;  /* 0x0000000a00687202 */ /* 0x000fe40000000f00 */
[----:B------:R-:W-:Y:S02]  /*1a700*/  MOV R92, R92 ;  /* 0x0000005c005c7202 */ /* 0x000fe40000000f00 */
[----:B------:R-:W-:Y:S02]  /*1a710*/  MOV R90, R90 ;  /* 0x0000005a005a7202 */ /* 0x000fe40000000f00 */
[----:B------:R-:W-:-:S02]  /*1a720*/  MOV R86, R86 ;  /* 0x0000005600567202 */ /* 0x000fc40000000f00 */
[----:B------:R-:W-:Y:S02]  /*1a730*/  MOV R84, R84 ;  /* 0x0000005400547202 */ /* 0x000fe40000000f00 */
[----:B------:R-:W-:Y:S02]  /*1a740*/  MOV R102, R102 ;  /* 0x0000006600667202 */ /* 0x000fe40000000f00 */
[----:B------:R-:W-:Y:S02]  /*1a750*/  MOV R100, R100 ;  /* 0x0000006400647202 */ /* 0x000fe40000000f00 */
[----:B------:R-:W-:Y:S01]  /*1a760*/  MOV R98, R98 ;  /* 0x0000006200627202 */ /* 0x000fe20000000f00 */
[----:B------:R-:W-:Y:S06]  /*1a770*/  BRA.DIV UR4, `(.L_x_485) ;  /* 0x000000b204d47947 */ /* 0x000fec000b800000 */
[----:B------:R-:W-:Y:S01]  /*1a780*/  SEL R147, R64, R21, P0 ;  /* 0x0000001540937207 */ /* 0x000fe20000000000 */
[----:B-----5:R-:W-:Y:S01]  /*1a790*/  SHFL.IDX PT, R7, R7, R8, 0x1c1f ;  /* 0x001c1f0807077589 */ /* 0x020fe200000e0000 */
[----:B------:R-:W-:Y:S02]  /*1a7a0*/  SEL R115, R40, R111, P0 ;  /* 0x0000006f28737207 */ /* 0x000fe40000000000 */
[----:B------:R-:W-:Y:S01]  /*1a7b0*/  SEL R47, R111, R40, P0 ;  /* 0x000000286f2f7207 */ /* 0x000fe20000000000 */
[----:B------:R-:W-:Y:S01]  /*1a7c0*/  SHFL.IDX PT, R10, R147, R8, 0x1c1f ;  /* 0x001c1f08930a7589 */ /* 0x000fe200000e0000 */
[----:B------:R-:W-:Y:S02]  /*1a7d0*/  SEL R129, R4, R81, P0 ;  /* 0x0000005104817207 */ /* 0x000fe40000000000 */
[----:B------:R-:W-:Y:S02]  /*1a7e0*/  SEL R101, R81, R4, P0 ;  /* 0x0000000451657207 */ /* 0x000fe40000000000 */
[----:B------:R-:W-:-:S02]  /*1a7f0*/  SEL R21, R21, R64, P0 ;  /* 0x0000004015157207 */ /* 0x000fc40000000000 */
[----:B------:R-:W-:Y:S02]  /*1a800*/  SEL R111, R24, R49, P0 ;  /* 0x00000031186f7207 */ /* 0x000fe40000000000 */
[----:B------:R-:W-:Y:S02]  /*1a810*/  SEL R51, R49, R24, P0 ;  /* 0x0000001831337207 */ /* 0x000fe40000000000 */
[----:B------:R-:W-:Y:S01]  /*1a820*/  LOP3.LUT R4, R8, 0x2, RZ, 0x3c, !PT ;  /* 0x0000000208047812 */ /* 0x000fe200078e3cff */
[----:B------:R-:W-:Y:S01]  /*1a830*/  SHFL.IDX PT, R40, R111, R8, 0x1c1f ;  /* 0x001c1f086f287589 */ /* 0x000fe200000e0000 */
[----:B------:R-:W-:Y:S02]  /*1a840*/  SEL R145, R94, R113, P0 ;  /* 0x000000715e917207 */ /* 0x000fe40000000000 */
[----:B------:R-:W-:Y:S01]  /*1a850*/  SEL R43, R113, R94, P0 ;  /* 0x0000005e712b7207 */ /* 0x000fe20000000000 */
[----:B------:R-:W-:Y:S01]  /*1a860*/  SHFL.IDX PT, R5, R5, R4, 0x1c1f ;  /* 0x001c1f0405057589 */ /* 0x000fe200000e0000 */
[----:B------:R-:W-:-:S02]  /*1a870*/  SEL R49, R20, R41, P0 ;  /* 0x0000002914317207 */ /* 0x000fc40000000000 */
[----:B------:R-:W-:Y:S01]  /*1a880*/  SEL R113, R41, R20, P0 ;  /* 0x0000001429717207 */ /* 0x000fe20000000000 */
[----:B------:R-:W-:Y:S01]  /*1a890*/  SHFL.IDX PT, R21, R21, R4, 0x1c1f ;  /* 0x001c1f0415157589 */ /* 0x000fe200000e0000 */
[----:B------:R-:W-:Y:S02]  /*1a8a0*/  SEL R91, R6, R77, P0 ;  /* 0x0000004d065b7207 */ /* 0x000fe40000000000 */
[----:B------:R-:W-:Y:S01]  /*1a8b0*/  SEL R139, R77, R6, P0 ;  /* 0x000000064d8b7207 */ /* 0x000fe20000000000 */
        /* <DEDUP_REMOVED lines=12> */
[----:B------:R-:W0:Y:S01]  /*1a980*/  SHFL.IDX PT, R0, R13, R8, 0x1c1f ;  /* 0x001c1f080d007589 */ /* 0x000e2200000e0000 */
        /* <DEDUP_REMOVED lines=32> */
[----:B------:R-:W2:Y:S01]  /*1ab90*/  SHFL.IDX PT, R26, R115, R8, 0x1c1f ;  /* 0x001c1f08731a7589 */ /* 0x000ea200000e0000 */
[----:B------:R-:W-:Y:S02]  /*1aba0*/  SEL R73, R70, R37, P0 ;  /* 0x0000002546497207 */ /* 0x000fe40000000000 */
[----:B------:R-:W-:Y:S01]  /*1abb0*/  SEL R39, R31, R30, P0 ;  /* 0x0000001e1f277207 */ /* 0x000fe20000000000 */
[----:B------:R3:W4:Y:S01]  /*1abc0*/  SHFL.IDX PT, R28, R113, R8, 0x1c1f ;  /* 0x001c1f08711c7589 */ /* 0x00072200000e0000 */
        /* <DEDUP_REMOVED lines=17> */
[----:B------:R-:W1:Y:S01]  /*1ace0*/  SHFL.IDX PT, R32, R139, R8, 0x1c1f ;  /* 0x001c1f088b207589 */ /* 0x000e6200000e0000 */
[----:B------:R-:W-:-:S02]  /*1acf0*/  SEL R29, R9, R34, P0 ;  /* 0x00000022091d7207 */ /* 0x000fc40000000000 */
[----:B------:R-:W-:Y:S01]  /*1ad00*/  SEL R9, R34, R9, P0 ;  /* 0x0000000922097207 */ /* 0x000fe20000000000 */
[----:B------:R-:W-:Y:S01]  /*1ad10*/  SHFL.IDX PT, R58, R117, R8, 0x1c1f ;  /* 0x001c1f08753a7589 */ /* 0x000fe200000e0000 */
[----:B0-----:R-:W-:Y:S02]  /*1ad20*/  SEL R3, R0, R5, P0 ;  /* 0x0000000500037207 */ /* 0x001fe40000000000 */
[----:B------:R-:W-:Y:S01]  /*1ad30*/  SEL R94, R7, R6, P0 ;  /* 0x00000006075e7207 */ /* 0x000fe20000000000 */
[----:B------:R-:W-:Y:S01]  /*1ad40*/  SHFL.IDX PT, R107, R107, R4, 0x1c1f ;  /* 0x001c1f046b6b7589 */ /* 0x000fe200000e0000 */
[----:B------:R-:W-:Y:S02]  /*1ad50*/  SEL R96, R6, R7, P0 ;  /* 0x0000000706607207 */ /* 0x000fe40000000000 */
[----:B------:R-:W-:Y:S01]  /*1ad60*/  SEL R5, R5, R0, P0 ;  /* 0x0000000005057207 */ /* 0x000fe20000000000 */
[----:B------:R-:W0:Y:S01]  /*1ad70*/  SHFL.IDX PT, R79, R79, R4, 0x1c1f ;  /* 0x001c1f044f4f7589 */ /* 0x000e2200000e0000 */
[----:B------:R-:W-:-:S02]  /*1ad80*/  SEL R111, R10, R21, P0 ;  /* 0x000000150a6f7207 */ /* 0x000fc40000000000 */
[----:B---3--:R-:W-:Y:S01]  /*1ad90*/  SEL R113, R21, R10, P0 ;  /* 0x0000000a15717207 */ /* 0x008fe20000000000 */
[----:B------:R3:W-:Y:S01]  /*1ada0*/  SHFL.IDX PT, R85, R57, R4, 0x1c1f ;  /* 0x001c1f0439557589 */ /* 0x0007e200000e0000 */
[----:B--2---:R-:W-:Y:S02]  /*1adb0*/  SEL R0, R26, R47, P0 ;  /* 0x0000002f1a007207 */ /* 0x004fe40000000000 */
[----:B------:R-:W-:Y:S01]  /*1adc0*/  SEL R6, R47, R26, P0 ;  /* 0x0000001a2f067207 */ /* 0x000fe20000000000 */
[----:B------:R-:W2:Y:S01]  /*1add0*/  SHFL.IDX PT, R72, R63, R4, 0x1c1f ;  /* 0x001c1f043f487589 */ /* 0x000ea200000e0000 */
[----:B----4-:R-:W-:Y:S02]  /*1ade0*/  SEL R21, R28, R49, P0 ;  /* 0x000000311c157207 */ /* 0x010fe40000000000 */
[----:B------:R-:W-:Y:S01]  /*1adf0*/  SEL R41, R49, R28, P0 ;  /* 0x0000001c31297207 */ /* 0x000fe20000000000 */
[----:B------:R-:W-:Y:S01]  /*1ae00*/  SHFL.IDX PT, R30, R141, R8, 0x1c1f ;  /* 0x001c1f088d1e7589 */ /* 0x000fe200000e0000 */
[----:B-1----:R-:W-:-:S02]  /*1ae10*/  SEL R47, R32, R91, P0 ;  /* 0x0000005b202f7207 */ /* 0x002fc40000000000 */
        /* <DEDUP_REMOVED lines=16> */
[----:B------:R2:W-:Y:S01]  /*1af20*/  SHFL.IDX PT, R78, R71, R8, 0x1c1f ;  /* 0x001c1f08474e7589 */ /* 0x0005e200000e0000 */
[----:B------:R-:W-:-:S02]  /*1af30*/  SEL R114, R101, R52, P0 ;  /* 0x0000003465727207 */ /* 0x000fc40000000000 */
[----:B0-----:R-:W-:Y:S01]  /*1af40*/  SEL R56, R58, R79, P0 ;  /* 0x0000004f3a387207 */ /* 0x001fe20000000000 */
[----:B------:R-:W-:Y:S01]  /*1af50*/  SHFL.IDX PT, R39, R39, R8, 0x1c1f ;  /* 0x001c1f0827277589 */ /* 0x000fe200000e0000 */
[----:B---3--:R-:W-:Y:S02]  /*1af60*/  SEL R57, R107, R60, P0 ;  /* 0x0000003c6b397207 */ /* 0x008fe40000000000 */
[----:B------:R-:W-:Y:S01]  /*1af70*/  SEL R40, R51, R40, P0 ;  /* 0x0000002833287207 */ /* 0x000fe20000000000 */
[----:B------:R-:W0:Y:S01]  /*1af80*/  SHFL.IDX PT, R53, R53, R4, 0x1c1f ;  /* 0x001c1f0435357589 */ /* 0x000e2200000e0000 */
[----:B------:R-:W-:Y:S02]  /*1af90*/  SEL R58, R79, R58, P0 ;  /* 0x0000003a4f3a7207 */ /* 0x000fe40000000000 */
[----:B--2---:R-:W-:Y:S01]  /*1afa0*/  SEL R71, R72, R77, P0 ;  /* 0x0000004d48477207 */ /* 0x004fe20000000000 */
[----:B------:R-:W1:Y:S04]  /*1afb0*/  SHFL.IDX PT, R93, R93, R4, 0x1c1f ;  /* 0x001c1f045d5d7589 */ /* 0x000e6800000e0000 */
[----:B------:R-:W2:Y:S04]  /*1afc0*/  SHFL.IDX PT, R99, R99, R4, 0x1c1f ;  /* 0x001c1f0463637589 */ /* 0x000ea800000e0000 */
[----:B------:R-:W3:Y:S04]  /*1afd0*/  SHFL.IDX PT, R105, R105, R4, 0x1c1f ;  /* 0x001c1f0469697589 */ /* 0x000ee800000e0000 */
[----:B------:R4:W3:Y:S04]  /*1afe0*/  SHFL.IDX PT, R109, R55, R4, 0x1c1f ;  /* 0x001c1f04376d7589 */ /* 0x0008e800000e0000 */
[----:B------:R1:W3:Y:S04]  /*1aff0*/  SHFL.IDX PT, R66, R67, R4, 0x1c1f ;  /* 0x001c1f0443427589 */ /* 0x0002e800000e0000 */
[----:B------:R3:W-:Y:S01]  /*1b000*/  SHFL.IDX PT, R70, R65, R4, 0x1c1f ;  /* 0x001c1f0441467589 */ /* 0x0007e200000e0000 */
[----:B0-----:R-:W-:-:S02]  /*1b010*/  SEL R43, R30, R53, P0 ;  /* 0x000000351e2b7207 */ /* 0x001fc40000000000 */
[----:B----4-:R-:W-:Y:S01]  /*1b020*/  SEL R55, R60, R107, P0 ;  /* 0x0000006b3c377207 */ /* 0x010fe20000000000 */
[----:B------:R-:W0:Y:S01]  /*1b030*/  SHFL.IDX PT, R33, R33, R4, 0x1c1f ;  /* 0x001c1f0421217589 */ /* 0x000e2200000e0000 */
[----:B------:R-:W-:Y:S02]  /*1b040*/  SEL R45, R53, R30, P0 ;  /* 0x0000001e352d7207 */ /* 0x000fe40000000000 */
[----:B-1----:R-:W-:Y:S01]  /*1b050*/  SEL R67, R77, R72, P0 ;  /* 0x000000484d437207 */ /* 0x002fe20000000000 */
[----:B------:R-:W1:Y:S01]  /*1b060*/  SHFL.IDX PT, R82, R31, R4, 0x1c1f ;  /* 0x001c1f041f527589 */ /* 0x000e6200000e0000 */
[----:B------:R-:W-:Y:S02]  /*1b070*/  SEL R46, R48, R93, P0 ;  /* 0x0000005d302e7207 */ /* 0x000fe40000000000 */
[----:B--2---:R-:W-:Y:S01]  /*1b080*/  SEL R87, R38, R99, P0 ;  /* 0x0000006326577207 */ /* 0x004fe20000000000 */
[----:B------:R-:W-:Y:S01]  /*1b090*/  SHFL.IDX PT, R36, R133, R8, 0x1c1f ;  /* 0x001c1f0885247589 */ /* 0x000fe200000e0000 */
[----:B---3--:R-:W-:-:S02]  /*1b0a0*/  SEL R52, R54, R105, P0 ;  /* 0x0000006936347207 */ /* 0x008fc40000000000 */
        /* <DEDUP_REMOVED lines=10> */
[----:B------:R2:W-:Y:S01]  /*1b150*/  SHFL.IDX PT, R80, R61, R8, 0x1c1f ;  /* 0x001c1f083d507589 */ /* 0x0005e200000e0000 */
[----:B0-----:R-:W-:Y:S02]  /*1b160*/  SEL R72, R78, R33, P0 ;  /* 0x000000214e487207 */ /* 0x001fe40000000000 */
[----:B------:R-:W-:Y:S01]  /*1b170*/  SEL R78, R33, R78, P0 ;  /* 0x0000004e214e7207 */ /* 0x000fe20000000000 */
[----:B------:R-:W0:Y:S01]  /*1b180*/  SHFL.IDX PT, R95, R95, R4, 0x1c1f ;  /* 0x001c1f045f5f7589 */ /* 0x000e2200000e0000 */
[----:B-1----:R-:W-:Y:S02]  /*1b190*/  SEL R116, R39, R82, P0 ;  /* 0x0000005227747207 */ /* 0x002fe40000000000 */
[----:B------:R-:W-:Y:S01]  /*1b1a0*/  SEL R82, R82, R39, P0 ;  /* 0x0000002752527207 */ /* 0x000fe20000000000 */
[----:B------:R-:W1:Y:S01]  /*1b1b0*/  SHFL.IDX PT, R97, R97, R4, 0x1c1f ;  /* 0x001c1f0461617589 */ /* 0x000e6200000e0000 */
[----:B--2---:R-:W-:-:S03]  /*1b1c0*/  SEL R61, R85, R64, P0 ;  /* 0x00000040553d7207 */ /* 0x004fc60000000000 */
[----:B------:R2:W3:Y:S04]  /*1b1d0*/  SHFL.IDX PT, R74, R59, R4, 0x1c1f ;  /* 0x001c1f043b4a7589 */ /* 0x0004e800000e0000 */
[----:B------:R-:W4:Y:S04]  /*1b1e0*/  SHFL.IDX PT, R37, R37, R4, 0x1c1f ;  /* 0x001c1f0425257589 */ /* 0x000f2800000e0000 */
[----:B------:R-:W4:Y:S01]  /*1b1f0*/  SHFL.IDX PT, R35, R35, R4, 0x1c1f ;  /* 0x001c1f0423237589 */ /* 0x000f2200000e0000 */
[----:B--2---:R-:W-:Y:S01]  /*1b200*/  SEL R59, R64, R85, P0 ;  /* 0x00000055403b7207 */ /* 0x004fe20000000000 */
[----:B------:R-:W-:-:S02]  /*1b210*/  IMAD.MOV.U32 R85, RZ, RZ, RZ ;  /* 0x000000ffff557224 */ /* 0x000fc400078e00ff */
[----:B------:R-:W2:Y:S01]  /*1b220*/  SHFL.IDX PT, R2, R29, R8, 0x1c1f ;  /* 0x001c1f081d027589 */ /* 0x000ea200000e0000 */
[----:B------:R-:W-:-:S03]  /*1b230*/  SEL R64, R70, R81, P0 ;  /* 0x0000005146407207 */ /* 0x000fc60000000000 */
[----:B------:R-:W2:Y:S01]  /*1b240*/  SHFL.IDX PT, R27, R27, R8, 0x1c1f ;  /* 0x001c1f081b1b7589 */ /* 0x000ea200000e0000 */
[----:B0-----:R-:W-:Y:S02]  /*1b250*/  SEL R51, R34, R95, P0 ;  /* 0x0000005f22337207 */ /* 0x001fe40000000000 */
[----:B------:R-:W-:Y:S01]  /*1b260*/  SEL R53, R95, R34, P0 ;  /* 0x000000225f357207 */ /* 0x000fe20000000000 */
[----:B------:R-:W0:Y:S01]  /*1b270*/  SHFL.IDX PT, R8, R25, R4, 0x1c1f ;  /* 0x001c1f0419087589 */ /* 0x000e2200000e0000 */
[----:B-1----:R-:W-:Y:S02]  /*1b280*/  SEL R50, R36, R97, P0 ;  /* 0x0000006124327207 */ /* 0x002fe40000000000 */
[----:B------:R-:W-:Y:S01]  /*1b290*/  SEL R106, R97, R36, P0 ;  /* 0x00000024616a7207 */ /* 0x000fe20000000000 */
[----:B------:R1:W0:Y:S01]  /*1b2a0*/  SHFL.IDX PT, R14, R9, R4, 0x1c1f ;  /* 0x001c1f04090e7589 */ /* 0x00022200000e0000 */
[----:B---3--:R-:W-:Y:S02]  /*1b2b0*/  SEL R66, R75, R74, P0 ;  /* 0x0000004a4b427207 */ /* 0x008fe40000000000 */
[----:B----4-:R-:W-:-:S02]  /*1b2c0*/  SEL R73, R76, R37, P0 ;  /* 0x000000254c497207 */ /* 0x010fc40000000000 */
[----:B------:R-:W-:Y:S02]  /*1b2d0*/  SEL R79, R37, R76, P0 ;  /* 0x0000004c254f7207 */ /* 0x000fe40000000000 */
[----:B------:R-:W-:Y:S02]  /*1b2e0*/  SEL R83, R35, R80, P0 ;  /* 0x0000005023537207 */ /* 0x000fe40000000000 */
[----:B-1----:R-:W-:Y:S02]  /*1b2f0*/  SEL R4, R81, R70, P0 ;  /* 0x0000004651047207 */ /* 0x002fe40000000000 */
[----:B------:R-:W-:Y:S02]  /*1b300*/  SEL R70, R74, R75, P0 ;  /* 0x0000004b4a467207 */ /* 0x000fe40000000000 */
[----:B------:R-:W-:-:S07]  /*1b310*/  SEL R81, R80, R35, P0 ;  /* 0x0000002350517207 */ /* 0x000fce0000000000 */
.L_x_728:
[----:B------:R-:W3:Y:S04]  /*1b320*/  LDL.LU R93, [R1+0x80] ;  /* 0x00008000015d7983 */ /* 0x000ee80000300800 */
[----:B------:R-:W4:Y:S01]  /*1b330*/  LDL.LU R80, [R1+0x84] ;  /* 0x0000840001507983 */ /* 0x000f220000300800 */
[----:B------:R-:W-:Y:S05]  /*1b340*/  WARPSYNC.ALL ;  /* 0x0000000000007948 */ /* 0x000fea0003800000 */
[----:B0-2---:R-:W-:Y:S01]  /*1b350*/  SEL R75, R27, R8, P0 ;  /* 0x000000081b4b7207 */ /* 0x005fe20000000000 */
[----:B------:R-:W-:Y:S01]  /*1b360*/  ULDC.64 UR6, c[0x0][0xc08] ;  /* 0x0003020000067ab9 */ /* 0x000fe20000000a00 */
[----:B------:R-:W-:Y:S01]  /*1b370*/  SEL R77, R8, R27, P0 ;  /* 0x0000001b084d7207 */ /* 0x000fe20000000000 */
[----:B------:R-:W-:Y:S01]  /*1b380*/  ULDC.64 UR4, c[0x0][0xc00] ;  /* 0x0003000000047ab9 */ /* 0x000fe20000000a00 */
[----:B------:R-:W-:-:S02]  /*1b390*/  SEL R74, R2, R14, P0 ;  /* 0x0000000e024a7207 */ /* 0x000fc40000000000 */
[----:B------:R-:W-:Y:S02]  /*1b3a0*/  SEL R76, R14, R2, P0 ;  /* 0x000000020e4c7207 */ /* 0x000fe40000000000 */
[----:B------:R-:W-:Y:S01]  /*1b3b0*/  F2FP.BF16.F32.PACK_AB R8, R3, R94 ;  /* 0x0000005e0308723e */ /* 0x000fe200000010ff */
[----:B------:R-:W0:Y:S01]  /*1b3c0*/  LDC R2, c[0x0][0xbe8] ;  /* 0x0002fa00ff027b82 */ /* 0x000e220000000800 */
[----:B------:R-:W-:Y:S02]  /*1b3d0*/  F2FP.BF16.F32.PACK_AB R9, R91, R52 ;  /* 0x000000345b09723e */ /* 0x000fe400000010ff */
[----:B------:R-:W-:Y:S02]  /*1b3e0*/  F2FP.BF16.F32.PACK_AB R10, R5, R96 ;  /* 0x00000060050a723e */ /* 0x000fe400000010ff */
[----:B------:R-:W-:-:S03]  /*1b3f0*/  F2FP.BF16.F32.PACK_AB R11, R103, R54 ;  /* 0x00000036670b723e */ /* 0x000fc600000010ff */
[----:B------:R-:W-:Y:S01]  /*1b400*/  BAR.SYNC.DEFER_BLOCKING 0x1, 0x100 ;  /* 0x0044000000007b1d */ /* 0x000fe20000010000 */
[----:B------:R-:W-:Y:S02]  /*1b410*/  F2FP.BF16.F32.PACK_AB R12, R111, R110 ;  /* 0x0000006e6f0c723e */ /* 0x000fe400000010ff */
[----:B------:R-:W-:Y:S02]  /*1b420*/  F2FP.BF16.F32.PACK_AB R13, R55, R56 ;  /* 0x00000038370d723e */ /* 0x000fe400000010ff */
[----:B------:R-:W-:Y:S02]  /*1b430*/  F2FP.BF16.F32.PACK_AB R14, R113, R112 ;  /* 0x00000070710e723e */ /* 0x000fe400000010ff */
[----:B------:R-:W-:Y:S02]  /*1b440*/  F2FP.BF16.F32.PACK_AB R15, R57, R58 ;  /* 0x0000003a390f723e */ /* 0x000fe400000010ff */
[----:B------:R-:W-:Y:S02]  /*1b450*/  F2FP.BF16.F32.PACK_AB R24, R115, R0 ;  /* 0x000000007318723e */ /* 0x000fe400000010ff */
[----:B------:R-:W-:-:S02]  /*1b460*/  F2FP.BF16.F32.PACK_AB R25, R59, R60 ;  /* 0x0000003c3b19723e */ /* 0x000fc400000010ff */
[----:B------:R-:W-:Y:S02]  /*1b470*/  F2FP.BF16.F32.PACK_AB R26, R7, R6 ;  /* 0x00000006071a723e */ /* 0x000fe400000010ff */
[----:B------:R-:W-:Y:S02]  /*1b480*/  F2FP.BF16.F32.PACK_AB R27, R61, R62 ;  /* 0x0000003e3d1b723e */ /* 0x000fe400000010ff */
[----:B------:R-:W-:Y:S02]  /*1b490*/  F2FP.BF16.F32.PACK_AB R28, R21, R20 ;  /* 0x00000014151c723e */ /* 0x000fe400000010ff */
[----:B------:R-:W-:Y:S02]  /*1b4a0*/  F2FP.BF16.F32.PACK_AB R29, R63, R4 ;  /* 0x000000043f1d723e */ /* 0x000fe400000010ff */
[----:B------:R-:W-:Y:S02]  /*1b4b0*/  F2FP.BF16.F32.PACK_AB R30, R41, R40 ;  /* 0x00000028291e723e */ /* 0x000fe400000010ff */
[----:B------:R-:W-:Y:S01]  /*1b4c0*/  F2FP.BF16.F32.PACK_AB R31, R65, R64 ;  /* 0x00000040411f723e */ /* 0x000fe200000010ff */
[----:B------:R1:W-:Y:S01]  /*1b4d0*/  STSM.16.M88.4 [R104], R8 ;  /* 0x0000000868007844 */ /* 0x0003e20000000200 */
[----:B------:R-:W-:-:S02]  /*1b4e0*/  F2FP.BF16.F32.PACK_AB R32, R43, R42 ;  /* 0x0000002a2b20723e */ /* 0x000fc400000010ff */
[----:B------:R-:W-:Y:S01]  /*1b4f0*/  F2FP.BF16.F32.PACK_AB R33, R67, R66 ;  /* 0x000000424321723e */ /* 0x000fe200000010ff */
[----:B------:R2:W-:Y:S01]  /*1b500*/  STSM.16.M88.4 [R98], R12 ;  /* 0x0000000c62007844 */ /* 0x0005e20000000200 */
[----:B------:R-:W-:Y:S02]  /*1b510*/  F2FP.BF16.F32.PACK_AB R34, R45, R44 ;  /* 0x0000002c2d22723e */ /* 0x000fe400000010ff */
[----:B------:R-:W-:Y:S01]  /*1b520*/  F2FP.BF16.F32.PACK_AB R35, R71, R70 ;  /* 0x000000464723723e */ /* 0x000fe200000010ff */
[----:B------:R3:W-:Y:S01]  /*1b530*/  STSM.16.M88.4 [R100], R24 ;  /* 0x0000001864007844 */ /* 0x0007e20000000200 */
[----:B------:R-:W-:Y:S02]  /*1b540*/  F2FP.BF16.F32.PACK_AB R36, R47, R46 ;  /* 0x0000002e2f24723e */ /* 0x000fe400000010ff */
[----:B------:R-:W-:Y:S01]  /*1b550*/  F2FP.BF16.F32.PACK_AB R37, R73, R72 ;  /* 0x000000484925723e */ /* 0x000fe200000010ff */
[----:B------:R0:W-:Y:S01]  /*1b560*/  STSM.16.M88.4 [R102], R28 ;  /* 0x0000001c66007844 */ /* 0x0001e20000000200 */
[----:B------:R-:W-:-:S02]  /*1b570*/  F2FP.BF16.F32.PACK_AB R38, R49, R48 ;  /* 0x000000303126723e */ /* 0x000fc400000010ff */
[----:B------:R-:W-:Y:S01]  /*1b580*/  F2FP.BF16.F32.PACK_AB R39, R79, R78 ;  /* 0x0000004e4f27723e */ /* 0x000fe200000010ff */
[----:B------:R-:W-:Y:S01]  /*1b590*/  STSM.16.M88.4 [R84], R32 ;  /* 0x0000002054007844 */ /* 0x000fe20000000200 */
[----:B-1----:R-:W-:Y:S02]  /*1b5a0*/  F2FP.BF16.F32.PACK_AB R8, R51, R50 ;  /* 0x000000323308723e */ /* 0x002fe400000010ff */
[----:B------:R-:W-:Y:S01]  /*1b5b0*/  F2FP.BF16.F32.PACK_AB R9, R81, R116 ;  /* 0x000000745109723e */ /* 0x000fe200000010ff */
[----:B------:R-:W-:Y:S01]  /*1b5c0*/  STSM.16.M88.4 [R86], R36 ;  /* 0x0000002456007844 */ /* 0x000fe20000000200 */
[----:B------:R-:W-:Y:S02]  /*1b5d0*/  F2FP.BF16.F32.PACK_AB R10, R53, R106 ;  /* 0x0000006a350a723e */ /* 0x000fe400000010ff */
[----:B------:R-:W-:Y:S02]  /*1b5e0*/  F2FP.BF16.F32.PACK_AB R11, R83, R82 ;  /* 0x00000052530b723e */ /* 0x000fe400000010ff */
[----:B--2---:R-:W-:-:S02]  /*1b5f0*/  F2FP.BF16.F32.PACK_AB R12, R87, R108 ;  /* 0x0000006c570c723e */ /* 0x004fc400000010ff */
[----:B------:R-:W-:Y:S01]  /*1b600*/  F2FP.BF16.F32.PACK_AB R14, R99, R114 ;  /* 0x00000072630e723e */ /* 0x000fe200000010ff */
[----:B------:R-:W-:Y:S01]  /*1b610*/  STSM.16.M88.4 [R90], R8 ;  /* 0x000000085a007844 */ /* 0x000fe20000000200 */
[----:B------:R-:W-:Y:S02]  /*1b620*/  F2FP.BF16.F32.PACK_AB R13, R75, R74 ;  /* 0x0000004a4b0d723e */ /* 0x000fe400000010ff */
[----:B------:R-:W-:Y:S02]  /*1b630*/  F2FP.BF16.F32.PACK_AB R15, R77, R76 ;  /* 0x0000004c4d0f723e */ /* 0x000fe400000010ff */
[----:B------:R-:W-:Y:S02]  /*1b640*/  ISETP.NE.U32.AND P3, PT, RZ, UR6, PT ;  /* 0x00000006ff007c0c */ /* 0x000fe4000bf65070 */
[----:B------:R-:W-:Y:S01]  /*1b650*/  ISETP.NE.U32.AND P0, PT, RZ, UR4, PT ;  /* 0x00000004ff007c0c */ /* 0x000fe2000bf05070 */
[----:B------:R1:W-:Y:S01]  /*1b660*/  STSM.16.M88.4 [R92], R12 ;  /* 0x0000000c5c007844 */ /* 0x0003e20000000200 */
[----:B------:R-:W-:Y:S01]  /*1b670*/  BAR.SYNC.DEFER_BLOCKING 0x1, 0x100 ;  /* 0x0044000000007b1d */ /* 0x000fe20000010000 */
[----:B------:R-:W-:-:S02]  /*1b680*/  ISETP.NE.AND.EX P3, PT, RZ, UR7, PT, P3 ;  /* 0x00000007ff007c0c */ /* 0x000fc4000bf65330 */
[----:B------:R-:W-:Y:S02]  /*1b690*/  ISETP.NE.AND.EX P0, PT, RZ, UR5, PT, P0 ;  /* 0x00000005ff007c0c */ /* 0x000fe4000bf05300 */
[----:B---3--:R-:W-:-:S04]  /*1b6a0*/  IADD3 R24, P1, R93, UR4, RZ ;  /* 0x000000045d187c10 */ /* 0x008fc8000ff3e0ff */
[----:B----4-:R-:W-:-:S05]  /*1b6b0*/  IADD3.X R25, R80, UR5, RZ, P1, !PT ;  /* 0x0000000550197c10 */ /* 0x010fca0008ffe4ff */
[----:B------:R-:W-:Y:S01]  /*1b6c0*/  @P3 IADD3 R26, P1, R93, UR6, RZ ;  /* 0x000000065d1a3c10 */ /* 0x000fe2000ff3e0ff */
[----:B------:R-:W-:Y:S02]  /*1b6d0*/  ULDC UR6, c[0x0][0xa88] ;  /* 0x0002a20000067ab9 */ /* 0x000fe40000000800 */
[----:B0-----:R-:W-:Y:S01]  /*1b6e0*/  IMAD.U32 R29, RZ, RZ, UR6 ;  /* 0x00000006ff1d7e24 */ /* 0x001fe2000f8e00ff */
[----:B------:R-:W-:Y:S01]  /*1b6f0*/  @P3 IADD3.X R27, R80, UR7, RZ, P1, !PT ;  /* 0x00000007501b3c10 */ /* 0x000fe20008ffe4ff */
[----:B------:R0:W5:Y:S04]  /*1b700*/  @P0 LDG.E R85, desc[UR60][R24.64] ;  /* 0x0000003c18550981 */ /* 0x000168000c1e1900 */
[----:B------:R0:W5:Y:S01]  /*1b710*/  @P3 LDG.E R29, desc[UR60][R26.64] ;  /* 0x0000003c1a1d3981 */ /* 0x000162000c1e1900 */
[----:B-1----:R-:W-:Y:S01]  /*1b720*/  IMAD.MOV.U32 R14, RZ, RZ, 0x9b8 ;  /* 0x000009b8ff0e7424 */ /* 0x002fe200078e00ff */
[----:B------:R-:W-:-:S02]  /*1b730*/  ISETP.GT.AND P2, PT, R124, 0x1, PT ;  /* 0x000000017c00780c */ /* 0x000fc40003f44270 */
[----:B------:R-:W-:Y:S02]  /*1b740*/  ISETP.NE.AND P1, PT, R2, 0x1, PT ;  /* 0x000000010200780c */ /* 0x000fe40003f25270 */
[----:B------:R-:W-:-:S04]  /*1b750*/  SEL R14, R14, 0x978, P2 ;  /* 0x000009780e0e7807 */ /* 0x000fc80001000000 */
[----:B------:R0:W1:Y:S08]  /*1b760*/  LDC.64 R8, c[0x0][R14+0x220] ;  /* 0x000088000e087b82 */ /* 0x0000700000000a00 */
[----:B------:R0:W2:Y:S08]  /*1b770*/  LDC.64 R12, c[0x0][R14+0x218] ;  /* 0x000086000e0c7b82 */ /* 0x0000b00000000a00 */
[----:B------:R0:W3:Y:S01]  /*1b780*/  LDC.64 R10, c[0x0][R14+0x228] ;  /* 0x00008a000e0a7b82 */ /* 0x0000e20000000a00 */
[----:B------:R-:W-:Y:S05]  /*1b790*/  @P3 BRA `(.L_x_486) ;  /* 0x0000000000103947 */ /* 0x000fea0003800000 */
[----:B------:R-:W-:Y:S05]  /*1b7a0*/  @!P0 BRA `(.L_x_486) ;  /* 0x00000000000c8947 */ /* 0x000fea0003800000 */
[----:B0-----:R-:W4:Y:S04]  /*1b7b0*/  LDG.E R26, desc[UR60][R24.64] ;  /* 0x0000003c181a7981 */ /* 0x001f28000c1e1900 */
[----:B-----5:R-:W4:Y:S02]  /*1b7c0*/  LDG.E R29, desc[UR60][R24.64+0x4] ;  /* 0x0000043c181d7981 */ /* 0x020f24000c1e1900 */
[----:B----4-:R-:W-:-:S07]  /*1b7d0*/  IMAD.IADD R29, R29, 0x1, -R26 ;  /* 0x000000011d1d7824 */ /* 0x010fce00078e0a1a */
.L_x_486:
[----:B------:R-:W4:Y:S01]  /*1b7e0*/  LDL R15, [R1+0x60] ;  /* 0x00006000010f7983 */ /* 0x000f220000100800 */
[----:B------:R-:W-:Y:S01]  /*1b7f0*/  ISETP.NE.U32.AND P0, PT, RZ, UR4, PT ;  /* 0x00000004ff007c0c */ /* 0x000fe2000bf05070 */
[----:B0-----:R-:W0:Y:S02]  /*1b800*/  @P1 LDC R26, c[0x0][0xbec] ;  /* 0x0002fb00ff1a1b82 */ /* 0x001e240000000800 */
[----:B------:R-:W2:Y:S04]  /*1b810*/  LDL.LU R24, [R1+0x74] ;  /* 0x0000740001187983 */ /* 0x000ea80000300800 */
[----:B------:R-:W3:Y:S02]  /*1b820*/  LDL.LU R27, [R1+0x8c] ;  /* 0x00008c00011b7983 */ /* 0x000ee40000300800 */
[----:B------:R-:W0:Y:S02]  /*1b830*/  @P1 LDC R35, c[0x0][0xbf0] ;  /* 0x0002fc00ff231b82 */ /* 0x000e240000000800 */
[----:B------:R-:W3:Y:S04]  /*1b840*/  LDL R28, [R1+0xa4] ;  /* 0x0000a400011c7983 */ /* 0x000ee80000100800 */
[----:B------:R-:W3:Y:S04]  /*1b850*/  LDL R95, [R1+0x90] ;  /* 0x00009000015f7983 */ /* 0x000ee80000100800 */
[----:B------:R-:W3:Y:S04]  /*1b860*/  LDL R86, [R1+0x94] ;  /* 0x0000940001567983 */ /* 0x000ee80000100800 */
[----:B------:R-:W3:Y:S01]  /*1b870*/  LDL R30, [R1+0xa0] ;  /* 0x0000a000011e7983 */ /* 0x000ee20000100800 */
[----:B------:R-:W-:-:S02]  /*1b880*/  ISETP.NE.AND.EX P0, PT, RZ, UR5, PT, P0 ;  /* 0x00000005ff007c0c */ /* 0x000fc4000bf05300 */
[----:B-----5:R-:W-:Y:S01]  /*1b890*/  SHF.R.S32.HI R84, RZ, 0x1f, R85 ;  /* 0x0000001fff547819 */ /* 0x020fe20000011455 */
[----:B------:R-:W-:Y:S02]  /*1b8a0*/  IMAD R80, R29, R2, RZ ;  /* 0x000000021d507224 */ /* 0x000fe400078e02ff */
[----:B----4-:R-:W-:Y:S02]  /*1b8b0*/  IMAD.MOV.U32 R90, RZ, RZ, R15 ;  /* 0x000000ffff5a7224 */ /* 0x010fe400078e000f */
[----:B------:R-:W4:Y:S01]  /*1b8c0*/  LDC.64 R14, c[0x0][R14+0x210] ;  /* 0x000084000e0e7b82 */ /* 0x000f220000000a00 */
[----:B--2---:R-:W-:-:S07]  /*1b8d0*/  SEL R93, R24, RZ, !P0 ;  /* 0x000000ff185d7207 */ /* 0x004fce0004000000 */
[----:B------:R-:W2:Y:S01]  /*1b8e0*/  LDC.64 R24, c[0x0][0xba8] ;  /* 0x0002ea00ff187b82 */ /* 0x000ea20000000a00 */
[----:B---3--:R-:W-:Y:S01]  /*1b8f0*/  SEL R27, R27, RZ, !P0 ;  /* 0x000000ff1b1b7207 */ /* 0x008fe20004000000 */
[----:B-1----:R-:W-:Y:S02]  /*1b900*/  IMAD R9, R9, R93, RZ ;  /* 0x0000005d09097224 */ /* 0x002fe400078e02ff */
[----:B------:R-:W-:Y:S02]  /*1b910*/  IMAD R37, R95, 0x80, R28 ;  /* 0x000000805f257824 */ /* 0x000fe400078e021c */
[----:B------:R-:W1:Y:S01]  /*1b920*/  S2R R28, SR_TID.X ;  /* 0x00000000001c7919 */ /* 0x000e620000002100 */
[----:B------:R-:W-:Y:S02]  /*1b930*/  IMAD R33, R8, R27, R9 ;  /* 0x0000001b08217224 */ /* 0x000fe400078e0209 */
[-C--:B------:R-:W-:Y:S02]  /*1b940*/  IMAD R31, R13, R90.reuse, RZ ;  /* 0x0000005a0d1f7224 */ /* 0x080fe400078e02ff */
[----:B------:R-:W-:-:S04]  /*1b950*/  IMAD.WIDE.U32 R12, R12, R90, RZ ;  /* 0x0000005a0c0c7225 */ /* 0x000fc800078e00ff */
[----:B------:R-:W-:Y:S01]  /*1b960*/  IMAD.WIDE.U32 R8, R8, R93, RZ ;  /* 0x0000005d08087225 */ /* 0x000fe200078e00ff */
[----:B------:R-:W-:Y:S02]  /*1b970*/  SEL R27, R86, RZ, P2 ;  /* 0x000000ff561b7207 */ /* 0x000fe40001000000 */
[----:B------:R-:W-:Y:S01]  /*1b980*/  IADD3 R12, P0, P3, R8, R12, R85 ;  /* 0x0000000c080c7210 */ /* 0x000fe20007b1e055 */
[----:B0-----:R-:W-:Y:S01]  /*1b990*/  @P1 IMAD.HI.U32 R8, R37, R26, RZ ;  /* 0x0000001a25081227 */ /* 0x001fe200078e00ff */
[----:B------:R-:W-:Y:S01]  /*1b9a0*/  IADD3 R33, R9, R33, RZ ;  /* 0x0000002109217210 */ /* 0x000fe20007ffe0ff */
[----:B--2---:R-:W0:Y:S02]  /*1b9b0*/  @!P2 LDC R24, c[0x0][0xb50] ;  /* 0x0002d400ff18ab82 */ /* 0x004e240000000800 */
[----:B------:R-:W-:Y:S01]  /*1b9c0*/  IMAD.MOV.U32 R9, RZ, RZ, R37 ;  /* 0x000000ffff097224 */ /* 0x000fe200078e0025 */
[----:B------:R-:W-:Y:S01]  /*1b9d0*/  @P1 SHF.R.U32.HI R9, RZ, R35, R8 ;  /* 0x00000023ff091219 */ /* 0x000fe20000011608 */
[----:B------:R-:W-:-:S02]  /*1b9e0*/  IMAD.IADD R13, R13, 0x1, R31 ;  /* 0x000000010d0d7824 */ /* 0x000fc400078e021f */
[-C--:B------:R-:W-:Y:S02]  /*1b9f0*/  IMAD R31, R11, R27.reuse, RZ ;  /* 0x0000001b0b1f7224 */ /* 0x080fe400078e02ff */
[----:B------:R-:W-:Y:S01]  /*1ba00*/  IMAD.WIDE.U32 R10, R10, R27, RZ ;  /* 0x0000001b0a0a7225 */ /* 0x000fe200078e00ff */
[----:B------:R-:W2:Y:S01]  /*1ba10*/  @!P2 LDC R25, c[0x0][0xb54] ;  /* 0x0002d500ff19ab82 */ /* 0x000ea20000000800 */
[----:B------:R-:W-:Y:S02]  /*1ba20*/  IADD3.X R13, R33, R13, R84, P0, P3 ;  /* 0x0000000d210d7210 */ /* 0x000fe400007e6454 */
[----:B------:R-:W-:Y:S01]  /*1ba30*/  IMAD.MOV R27, RZ, RZ, -R9 ;  /* 0x000000ffff1b7224 */ /* 0x000fe200078e0a09 */
[----:B------:R-:W-:Y:S01]  /*1ba40*/  IADD3 R10, P0, P3, R9, R12, R10 ;  /* 0x0000000c090a7210 */ /* 0x000fe20007b1e00a */
[----:B------:R-:W-:Y:S01]  /*1ba50*/  IMAD.IADD R31, R11, 0x1, R31 ;  /* 0x000000010b1f7824 */ /* 0x000fe200078e021f */
[----:B------:R-:W-:Y:S01]  /*1ba60*/  SHF.R.S32.HI R8, RZ, 0x1f, R9 ;  /* 0x0000001fff087819 */ /* 0x000fe20000011409 */
[----:B------:R-:W-:-:S03]  /*1ba70*/  IMAD R9, R2, R27, R37 ;  /* 0x0000001b02097224 */ /* 0x000fc600078e0225 */
[----:B------:R-:W-:Y:S01]  /*1ba80*/  IADD3.X R11, R8, R13, R31, P0, P3 ;  /* 0x0000000d080b7210 */ /* 0x000fe200007e641f */
[-C--:B----4-:R-:W-:Y:S01]  /*1ba90*/  IMAD R8, R15, R9.reuse, RZ ;  /* 0x000000090f087224 */ /* 0x090fe200078e02ff */
[----:B------:R-:W-:Y:S01]  /*1baa0*/  SHF.R.S32.HI R13, RZ, 0x1f, R9 ;  /* 0x0000001fff0d7819 */ /* 0x000fe20000011409 */
[----:B-1----:R-:W-:Y:S02]  /*1bab0*/  VIADD R32, R28, 0xffffff80 ;  /* 0xffffff801c207836 */ /* 0x002fe40000000000 */
[----:B------:R-:W-:-:S04]  /*1bac0*/  IMAD.WIDE.U32 R10, R14, R9, R10 ;  /* 0x000000090e0a7225 */ /* 0x000fc800078e000a */
[----:B------:R-:W-:Y:S01]  /*1bad0*/  IMAD R13, R14, R13, R8 ;  /* 0x0000000d0e0d7224 */ /* 0x000fe200078e0208 */
[----:B------:R-:W-:Y:S02]  /*1bae0*/  SHF.R.S32.HI R28, RZ, 0x1f, R32 ;  /* 0x0000001fff1c7819 */ /* 0x000fe40000011420 */
[----:B0-----:R-:W-:Y:S01]  /*1baf0*/  LEA R24, P0, R10, R24, 0x2 ;  /* 0x000000180a187211 */ /* 0x001fe200078010ff */
[----:B------:R-:W-:Y:S01]  /*1bb00*/  IMAD.IADD R8, R11, 0x1, R13 ;  /* 0x000000010b087824 */ /* 0x000fe200078e020d */
[----:B------:R-:W-:-:S04]  /*1bb10*/  LEA.HI R28, R28, R32, RZ, 0x7 ;  /* 0x000000201c1c7211 */ /* 0x000fc800078f38ff */
[----:B--2---:R-:W-:Y:S02]  /*1bb20*/  LEA.HI.X R25, R10, R25, R8, 0x2, P0 ;  /* 0x000000190a197211 */ /* 0x004fe400000f1408 */
[----:B------:R-:W-:Y:S01]  /*1bb30*/  LOP3.LUT R28, R28, 0xffffff80, RZ, 0xc0, !PT ;  /* 0xffffff801c1c7812 */ /* 0x000fe200078ec0ff */
[----:B------:R-:W-:Y:S01]  /*1bb40*/  SHFL.IDX PT, R8, R24, RZ, 0x1c1f ;  /* 0x001c1fff18087589 */ /* 0x000fe200000e0000 */
[----:B------:R-:W-:-:S03]  /*1bb50*/  IMAD R27, R95, 0x80, R30 ;  /* 0x000000805f1b7824 */ /* 0x000fc600078e021e */
[----:B------:R-:W0:Y:S01]  /*1bb60*/  SHFL.IDX PT, R9, R25, RZ, 0x1c1f ;  /* 0x001c1fff19097589 */ /* 0x000e2200000e0000 */
[----:B------:R-:W-:-:S03]  /*1bb70*/  IMAD.IADD R28, R32, 0x1, -R28 ;  /* 0x00000001201c7824 */ /* 0x000fc600078e0a1c */
[----:B------:R-:W-:Y:S04]  /*1bb80*/  SHFL.IDX PT, R10, R24, 0x1, 0x1c1f ;  /* 0x003c1f00180a7f89 */ /* 0x000fe800000e0000 */
[----:B------:R-:W1:Y:S01]  /*1bb90*/  SHFL.IDX PT, R11, R25, 0x1, 0x1c1f ;  /* 0x003c1f00190b7f89 */ /* 0x000e6200000e0000 */
[----:B------:R-:W-:Y:S02]  /*1bba0*/  LOP3.LUT P0, RZ, R28, 0x3, RZ, 0xc0, !PT ;  /* 0x000000031cff7812 */ /* 0x000fe4000780c0ff */
[C---:B------:R-:W-:Y:S02]  /*1bbb0*/  IADD3 R29, R27.reuse, 0x8, RZ ;  /* 0x000000081b1d7810 */ /* 0x040fe40007ffe0ff */
[-C--:B------:R-:W-:Y:S02]  /*1bbc0*/  ISETP.GE.OR P3, PT, R27, R80.reuse, P0 ;  /* 0x000000501b00720c */ /* 0x080fe40000766670 */
[----:B------:R-:W-:-:S11]  /*1bbd0*/  ISETP.GE.OR P0, PT, R29, R80, P0 ;  /* 0x000000501d00720c */ /* 0x000fd60000706670 */
[----:B0-----:R0:W-:Y:S04]  /*1bbe0*/  @!P3 ST.E desc[UR60][R8.64], R88 ;  /* 0x000000580800b985 */ /* 0x0011e8000c10193c */
[----:B-1----:R0:W-:Y:S01]  /*1bbf0*/  @!P0 ST.E desc[UR60][R10.64], R89 ;  /* 0x000000590a008985 */ /* 0x0021e2000c10193c */
[----:B------:R-:W-:Y:S05]  /*1bc00*/  @P2 BRA `(.L_x_487) ;  /* 0x0000000800f42947 */ /* 0x000fea0003800000 */
[----:B------:R-:W2:Y:S01]  /*1bc10*/  LDL R92, [R1+0x58] ;  /* 0x00005800015c7983 */ /* 0x000ea20000100800 */
[----:B0-----:R-:W0:Y:S01]  /*1bc20*/  @P1 LDC R11, c[0x0][0xbec] ;  /* 0x0002fb00ff0b1b82 */ /* 0x001e220000000800 */
[----:B------:R-:W-:Y:S01]  /*1bc30*/  ULDC.64 UR4, c[0x0][0xaa0] ;  /* 0x0002a80000047ab9 */ /* 0x000fe20000000a00 */
[----:B------:R-:W1:Y:S06]  /*1bc40*/  S2R R28, SR_TID.X ;  /* 0x00000000001c7919 */ /* 0x000e6c0000002100 */
[----:B------:R-:W3:Y:S01]  /*1bc50*/  @P1 LDC R13, c[0x0][0xbf0] ;  /* 0x0002fc00ff0d1b82 */ /* 0x000ee20000000800 */
[----:B-1----:R-:W-:-:S05]  /*1bc60*/  VIADD R98, R28, 0xffffff80 ;  /* 0xffffff801c627836 */ /* 0x002fca0000000000 */
[----:B------:R-:W-:-:S04]  /*1bc70*/  SHF.R.S32.HI R97, RZ, 0x1f, R98 ;  /* 0x0000001fff617819 */ /* 0x000fc80000011462 */
[----:B------:R-:W-:-:S04]  /*1bc80*/  LEA.HI R97, R97, R98, RZ, 0x3 ;  /* 0x0000006261617211 */ /* 0x000fc800078f18ff */
[----:B------:R-:W-:Y:S02]  /*1bc90*/  SHF.R.S32.HI R97, RZ, 0x3, R97 ;  /* 0x00000003ff617819 */ /* 0x000fe40000011461 */
[----:B------:R-:W-:-:S04]  /*1bca0*/  SHF.R.S32.HI R10, RZ, 0x1f, R98 ;  /* 0x0000001fff0a7819 */ /* 0x000fc80000011462 */
[----:B------:R-:W-:Y:S01]  /*1bcb0*/  LEA.HI R10, R10, R98, RZ, 0x3 ;  /* 0x000000620a0a7211 */ /* 0x000fe200078f18ff */
[----:B------:R-:W-:-:S03]  /*1bcc0*/  IMAD.WIDE.U32 R8, R85, UR4, RZ ;  /* 0x0000000455087c25 */ /* 0x000fc6000f8e00ff */
[----:B------:R-:W-:-:S05]  /*1bcd0*/  LOP3.LUT R10, R10, 0xfffffff8, RZ, 0xc0, !PT ;  /* 0xfffffff80a0a7812 */ /* 0x000fca00078ec0ff */
[----:B------:R-:W-:Y:S02]  /*1bce0*/  IMAD.IADD R10, R98, 0x1, -R10 ;  /* 0x00000001620a7824 */ /* 0x000fe400078e0a0a */
[----:B--2---:R-:W-:-:S04]  /*1bcf0*/  IMAD R3, R97, 0x40, R92 ;  /* 0x0000004061037824 */ /* 0x004fc800078e025c */
[----:B------:R-:W-:-:S03]  /*1bd00*/  IMAD.WIDE R68, R3, 0x2, R68 ;  /* 0x0000000203447825 */ /* 0x000fc600078e0244 */
        /* <DEDUP_REMOVED lines=8> */
[----:B------:R-:W-:Y:S02]  /*1bd90*/  IADD3 R3, P0, R68, 0x7000, RZ ;  /* 0x0000700044037810 */ /* 0x000fe40007f1e0ff */
[----:B------:R-:W-:Y:S01]  /*1bda0*/  LOP3.LUT R44, R44, R45, RZ, 0x3c, !PT ;  /* 0x0000002d2c2c7212 */ /* 0x000fe200078e3cff */
[----:B------:R-:W-:Y:S01]  /*1bdb0*/  IMAD.X R45, RZ, RZ, R69, P5 ;  /* 0x000000ffff2d7224 */ /* 0x000fe200028e0645 */
[----:B------:R-:W-:Y:S01]  /*1bdc0*/  LOP3.LUT R0, R3, 0x380, RZ, 0xc0, !PT ;  /* 0x0000038003007812 */ /* 0x000fe200078ec0ff */
[----:B------:R-:W5:Y:S01]  /*1bdd0*/  LD.E.128 R40, desc[UR60][R40.64] ;  /* 0x0000003c28287980 */ /* 0x000f62000c101d00 */
[C---:B------:R-:W-:Y:S02]  /*1bde0*/  IADD3 R37, P2, R68.reuse, 0x3000, RZ ;  /* 0x0000300044257810 */ /* 0x040fe40007f5e0ff */
[C---:B------:R-:W-:Y:S01]  /*1bdf0*/  IADD3 R33, P3, R68.reuse, 0x4000, RZ ;  /* 0x0000400044217810 */ /* 0x040fe20007f7e0ff */
[----:B------:R-:W5:Y:S01]  /*1be00*/  LD.E.128 R44, desc[UR60][R44.64] ;  /* 0x0000003c2c2c7980 */ /* 0x000f62000c101d00 */
[----:B------:R-:W-:-:S02]  /*1be10*/  IADD3 R29, P4, R68, 0x5000, RZ ;  /* 0x00005000441d7810 */ /* 0x000fc40007f9e0ff */
[----:B------:R-:W-:Y:S02]  /*1be20*/  IADD3 R25, P5, R68, 0x6000, RZ ;  /* 0x0000600044197810 */ /* 0x000fe40007fbe0ff */
[----:B------:R-:W-:Y:S02]  /*1be30*/  SHF.R.U64 R0, R0, 0x3, RZ ;  /* 0x0000000300007819 */ /* 0x000fe400000012ff */
[----:B------:R-:W-:Y:S02]  /*1be40*/  LOP3.LUT R36, R37, 0x380, RZ, 0xc0, !PT ;  /* 0x0000038025247812 */ /* 0x000fe400078ec0ff */
[----:B------:R-:W-:Y:S02]  /*1be50*/  LOP3.LUT R32, R33, 0x380, RZ, 0xc0, !PT ;  /* 0x0000038021207812 */ /* 0x000fe400078ec0ff */
[----:B------:R-:W-:Y:S02]  /*1be60*/  LOP3.LUT R28, R29, 0x380, RZ, 0xc0, !PT ;  /* 0x000003801d1c7812 */ /* 0x000fe400078ec0ff */
[----:B------:R-:W-:-:S02]  /*1be70*/  LOP3.LUT R24, R25, 0x380, RZ, 0xc0, !PT ;  /* 0x0000038019187812 */ /* 0x000fc400078ec0ff */
[----:B------:R-:W-:Y:S02]  /*1be80*/  LOP3.LUT R5, R68, 0x380, RZ, 0xc0, !PT ;  /* 0x0000038044057812 */ /* 0x000fe400078ec0ff */
[----:B------:R-:W-:Y:S01]  /*1be90*/  LOP3.LUT R4, R0, R3, RZ, 0x3c, !PT ;  /* 0x0000000300047212 */ /* 0x000fe200078e3cff */
[----:B------:R-:W-:Y:S01]  /*1bea0*/  IMAD R0, R84, UR4, RZ ;  /* 0x0000000454007c24 */ /* 0x000fe2000f8e02ff */
[----:B------:R-:W-:Y:S02]  /*1beb0*/  SHF.R.U64 R36, R36, 0x3, RZ ;  /* 0x0000000324247819 */ /* 0x000fe400000012ff */
[----:B------:R-:W-:Y:S02]  /*1bec0*/  SHF.R.U64 R32, R32, 0x3, RZ ;  /* 0x0000000320207819 */ /* 0x000fe400000012ff */
[----:B------:R-:W-:Y:S02]  /*1bed0*/  SHF.R.U64 R28, R28, 0x3, RZ ;  /* 0x000000031c1c7819 */ /* 0x000fe400000012ff */
[----:B------:R-:W-:-:S02]  /*1bee0*/  SHF.R.U64 R24, R24, 0x3, RZ ;  /* 0x0000000318187819 */ /* 0x000fc400000012ff */
[----:B------:R-:W-:Y:S01]  /*1bef0*/  SHF.R.U64 R5, R5, 0x3, RZ ;  /* 0x0000000305057819 */ /* 0x000fe200000012ff */
[----:B------:R-:W-:Y:S01]  /*1bf00*/  IMAD R3, R85, UR5, R0 ;  /* 0x0000000555037c24 */ /* 0x000fe2000f8e0200 */
[----:B------:R-:W-:Y:S01]  /*1bf10*/  LOP3.LUT R36, R36, R37, RZ, 0x3c, !PT ;  /* 0x0000002524247212 */ /* 0x000fe200078e3cff */
[--C-:B------:R-:W-:Y:S01]  /*1bf20*/  IMAD.X R37, RZ, RZ, R69.reuse, P2 ;  /* 0x000000ffff257224 */ /* 0x100fe200010e0645 */
[----:B------:R-:W-:Y:S01]  /*1bf30*/  LOP3.LUT R32, R32, R33, RZ, 0x3c, !PT ;  /* 0x0000002120207212 */ /* 0x000fe200078e3cff */
[--C-:B------:R-:W-:Y:S01]  /*1bf40*/  IMAD.X R33, RZ, RZ, R69.reuse, P3 ;  /* 0x000000ffff217224 */ /* 0x100fe200018e0645 */
[----:B------:R-:W-:Y:S01]  /*1bf50*/  LOP3.LUT R28, R28, R29, RZ, 0x3c, !PT ;  /* 0x0000001d1c1c7212 */ /* 0x000fe200078e3cff */
[--C-:B------:R-:W-:Y:S01]  /*1bf60*/  IMAD.X R29, RZ, RZ, R69.reuse, P4 ;  /* 0x000000ffff1d7224 */ /* 0x100fe200020e0645 */
[----:B------:R-:W-:Y:S02]  /*1bf70*/  LOP3.LUT R24, R24, R25, RZ, 0x3c, !PT ;  /* 0x0000001918187212 */ /* 0x000fe400078e3cff */
[----:B------:R-:W-:Y:S01]  /*1bf80*/  LOP3.LUT R68, R5, R68, RZ, 0x3c, !PT ;  /* 0x0000004405447212 */ /* 0x000fe200078e3cff */
[----:B------:R-:W-:Y:S01]  /*1bf90*/  IMAD.X R5, RZ, RZ, R69, P0 ;  /* 0x000000ffff057224 */ /* 0x000fe200000e0645 */
[----:B------:R-:W-:Y:S01]  /*1bfa0*/  IADD3.X R25, RZ, R69, RZ, P5, !PT ;  /* 0x00000045ff197210 */ /* 0x000fe20002ffe4ff */
[----:B------:R-:W-:Y:S01]  /*1bfb0*/  IMAD.IADD R9, R9, 0x1, R3 ;  /* 0x0000000109097824 */ /* 0x000fe200078e0203 */
[----:B------:R-:W-:Y:S01]  /*1bfc0*/  ULDC.64 UR4, c[0x0][0xae8] ;  /* 0x0002ba0000047ab9 */ /* 0x000fe20000000a00 */
[----:B------:R-:W-:Y:S01]  /*1bfd0*/  IMAD R0, R10, 0x20, R97 ;  /* 0x000000200a007824 */ /* 0x000fe200078e0261 */
[----:B------:R1:W5:Y:S01]  /*1bfe0*/  LD.E.128 R48, desc[UR60][R68.64] ;  /* 0x0000003c44307980 */ /* 0x000362000c101d00 */
[----:B------:R-:W-:Y:S01]  /*1bff0*/  IMAD.WIDE.U32 R8, R90, UR4, R8 ;  /* 0x000000045a087c25 */ /* 0x000fe2000f8e0008 */
[----:B------:R-:W-:-:S02]  /*1c000*/  SHF.R.S32.HI R10, RZ, 0x1f, R93 ;  /* 0x0000001fff0a7819 */ /* 0x000fc4000001145d */
[----:B------:R-:W5:Y:S01]  /*1c010*/  LD.E.128 R36, desc[UR60][R36.64] ;  /* 0x0000003c24247980 */ /* 0x000f62000c101d00 */
[----:B------:R-:W-:-:S03]  /*1c020*/  IMAD R12, R95, 0x80, R0 ;  /* 0x000000805f0c7824 */ /* 0x000fc600078e0200 */
[----:B------:R-:W5:Y:S04]  /*1c030*/  LD.E.128 R32, desc[UR60][R32.64] ;  /* 0x0000003c20207980 */ /* 0x000f68000c101d00 */
[----:B------:R-:W5:Y:S04]  /*1c040*/  LD.E.128 R28, desc[UR60][R28.64] ;  /* 0x0000003c1c1c7980 */ /* 0x000f68000c101d00 */
[----:B------:R-:W5:Y:S04]  /*1c050*/  LD.E.128 R24, desc[UR60][R24.64] ;  /* 0x0000003c18187980 */ /* 0x000f68000c101d00 */
[----:B------:R-:W5:Y:S01]  /*1c060*/  LD.E.128 R4, desc[UR60][R4.64] ;  /* 0x0000003c04047980 */ /* 0x000f62000c101d00 */
[----:B------:R-:W-:Y:S01]  /*1c070*/  IMAD R9, R90, UR5, R9 ;  /* 0x000000055a097c24 */ /* 0x000fe2000f8e0209 */
[----:B------:R-:W-:Y:S01]  /*1c080*/  ULDC.64 UR4, c[0x0][0xaf0] ;  /* 0x0002bc0000047ab9 */ /* 0x000fe20000000a00 */
[----:B------:R-:W-:Y:S01]  /*1c090*/  @!PT LDS RZ, [RZ] ;  /* 0x00000000fffff984 */ /* 0x000fe20000000800 */
[----:B------:R-:W-:Y:S01]  /*1c0a0*/  @!PT LDS RZ, [RZ] ;  /* 0x00000000fffff984 */ /* 0x000fe20000000800 */
[----:B------:R-:W-:Y:S01]  /*1c0b0*/  @!PT LDS RZ, [RZ] ;  /* 0x00000000fffff984 */ /* 0x000fe20000000800 */
[----:B------:R-:W-:Y:S01]  /*1c0c0*/  @!PT LDS RZ, [RZ] ;  /* 0x00000000fffff984 */ /* 0x000fe20000000800 */
[----:B------:R2:W-:Y:S06]  /*1c0d0*/  MEMBAR.ALL.CTA ;  /* 0x0000000000007992 */ /* 0x0005ec0000008000 */
[----:B--2---:R-:W2:Y:S01]  /*1c0e0*/  FENCE.VIEW.ASYNC.S ;  /* 0x00000000000073c6 */ /* 0x004ea20000000000 */
[----:B------:R-:W-:-:S02]  /*1c0f0*/  IMAD R10, R10, UR4, RZ ;  /* 0x000000040a0a7c24 */ /* 0x000fc4000f8e02ff */
[----:B0-----:R-:W-:-:S04]  /*1c100*/  @P1 IMAD.HI.U32 R0, R12, R11, RZ ;  /* 0x0000000b0c001227 */ /* 0x001fc800078e00ff */
[----:B------:R-:W-:Y:S01]  /*1c110*/  IMAD.MOV.U32 R3, RZ, RZ, R12 ;  /* 0x000000ffff037224 */ /* 0x000fe200078e000c */
[----:B---3--:R-:W-:Y:S01]  /*1c120*/  @P1 SHF.R.U32.HI R3, RZ, R13, R0 ;  /* 0x0000000dff031219 */ /* 0x008fe20000011600 */
[C---:B------:R-:W-:Y:S02]  /*1c130*/  IMAD R11, R93.reuse, UR5, R10 ;  /* 0x000000055d0b7c24 */ /* 0x040fe4000f8e020a */
[----:B------:R-:W-:Y:S01]  /*1c140*/  IMAD.WIDE.U32 R8, R93, UR4, R8 ;  /* 0x000000045d087c25 */ /* 0x000fe2000f8e0008 */
[----:B------:R-:W-:Y:S01]  /*1c150*/  SHF.R.S32.HI R10, RZ, 0x1f, R3 ;  /* 0x0000001fff0a7819 */ /* 0x000fe20000011403 */
[----:B------:R-:W-:Y:S02]  /*1c160*/  ULDC.64 UR4, c[0x0][0xae0] ;  /* 0x0002b80000047ab9 */ /* 0x000fe40000000a00 */
[----:B------:R-:W-:Y:S01]  /*1c170*/  IMAD.IADD R9, R9, 0x1, R11 ;  /* 0x0000000109097824 */ /* 0x000fe200078e020b */
[----:B------:R-:W-:Y:S01]  /*1c180*/  IADD3 R11, -R3, RZ, RZ ;  /* 0x000000ff030b7210 */ /* 0x000fe20007ffe1ff */
[----:B------:R-:W-:-:S02]  /*1c190*/  VIADD R0, R16, 0x2e820 ;  /* 0x0002e82010007836 */ /* 0x000fc40000000000 */
[----:B------:R-:W-:Y:S02]  /*1c1a0*/  IMAD R10, R10, UR4, RZ ;  /* 0x000000040a0a7c24 */ /* 0x000fe4000f8e02ff */
[----:B------:R-:W-:Y:S01]  /*1c1b0*/  IMAD R11, R2, R11, R12 ;  /* 0x0000000b020b7224 */ /* 0x000fe200078e020c */
[----:B------:R-:W-:Y:S01]  /*1c1c0*/  PRMT R0, RZ, 0x654, R0 ;  /* 0x00000654ff007816 */ /* 0x000fe20000000000 */
[C---:B------:R-:W-:Y:S02]  /*1c1d0*/  IMAD R13, R3.reuse, UR5, R10 ;  /* 0x00000005030d7c24 */ /* 0x040fe4000f8e020a */
[----:B------:R-:W-:Y:S01]  /*1c1e0*/  IMAD.WIDE.U32 R2, R3, UR4, R8 ;  /* 0x0000000403027c25 */ /* 0x000fe2000f8e0008 */
[----:B--2---:R0:W-:Y:S01]  /*1c1f0*/  SYNCS.ARRIVE.TRANS64.RED.A1T0 RZ, [R0+URZ], RZ ;  /* 0x000000ff00ff79a7 */ /* 0x0041e2000810043f */
[----:B------:R-:W-:Y:S02]  /*1c200*/  ULDC.64 UR4, c[0x0][0xad8] ;  /* 0x0002b60000047ab9 */ /* 0x000fe40000000a00 */
[----:B------:R-:W-:Y:S01]  /*1c210*/  IMAD.IADD R3, R3, 0x1, R13 ;  /* 0x0000000103037824 */ /* 0x000fe200078e020d */
[----:B0-----:R-:W-:Y:S01]  /*1c220*/  SHF.R.S32.HI R0, RZ, 0x1f, R11 ;  /* 0x0000001fff007819 */ /* 0x001fe2000001140b */
[----:B------:R-:W-:-:S04]  /*1c230*/  IMAD.WIDE.U32 R8, R11, UR4, R2 ;  /* 0x000000040b087c25 */ /* 0x000fc8000f8e0002 */
[----:B------:R-:W-:-:S04]  /*1c240*/  IMAD R0, R0, UR4, RZ ;  /* 0x0000000400007c24 */ /* 0x000fc8000f8e02ff */
[----:B------:R-:W-:Y:S01]  /*1c250*/  IMAD R3, R11, UR5, R0 ;  /* 0x000000050b037c24 */ /* 0x000fe2000f8e0200 */
[----:B------:R-:W-:Y:S02]  /*1c260*/  ULDC.64 UR4, c[0x0][0xa80] ;  /* 0x0002a00000047ab9 */ /* 0x000fe40000000a00 */
[----:B------:R-:W-:Y:S01]  /*1c270*/  LEA R2, P0, R8, UR4, 0x1 ;  /* 0x0000000408027c11 */ /* 0x000fe2000f8008ff */
[----:B------:R-:W-:Y:S01]  /*1c280*/  IMAD.IADD R3, R9, 0x1, R3 ;  /* 0x0000000109037824 */ /* 0x000fe200078e0203 */
[----:B------:R-:W-:-:S04]  /*1c290*/  UMOV UR4, 0xffffffff ;  /* 0xffffffff00047882 */ /* 0x000fc80000000000 */
[----:B------:R-:W-:Y:S01]  /*1c2a0*/  LEA.HI.X R3, R8, UR5, R3, 0x1, P0 ;  /* 0x0000000508037c11 */ /* 0x000fe200080f0c03 */
[----:B-1----:R-:W-:Y:S06]  /*1c2b0*/  BRA.DIV UR4, `(.L_x_488) ;  /* 0x000000b604707947 */ /* 0x002fec000b800000 */
[----:B------:R0:W1:Y:S04]  /*1c2c0*/  SHFL.IDX PT, R0, R3, RZ, 0x181f ;  /* 0x00181fff03007589 */ /* 0x00006800000e0000 */
[----:B------:R0:W2:Y:S02]  /*1c2d0*/  SHFL.IDX PT, R14, R2, RZ, 0x181f ;  /* 0x00181fff020e7589 */ /* 0x0000a400000e0000 */
.L_x_731:
[----:B------:R-:W-:Y:S01]  /*1c2e0*/  IMAD R21, R95, 0x80, R97 ;  /* 0x000000805f157824 */ /* 0x000fe200078e0261 */
[----:B------:R-:W-:Y:S04]  /*1c2f0*/  BSSY B1, `(.L_x_489) ;  /* 0x000000f000017945 */ /* 0x000fe80003800000 */
[----:B------:R-:W-:-:S13]  /*1c300*/  ISETP.GE.AND P0, PT, R21, R80, PT ;  /* 0x000000501500720c */ /* 0x000fda0003f06270 */
[----:B------:R-:W-:Y:S05]  /*1c310*/  @P0 BRA `(.L_x_490) ;  /* 0x0000000000300947 */ /* 0x000fea0003800000 */
[----:B------:R-:W3:Y:S01]  /*1c320*/  LDL R10, [R1+0x78] ;  /* 0x00007800010a7983 */ /* 0x000ee20000100800 */
[----:B------:R-:W-:-:S03]  /*1c330*/  ULDC UR4, c[0x0][0xac8] ;  /* 0x0002b20000047ab9 */ /* 0x000fc60000000800 */
[----:B------:R-:W1:Y:S04]  /*1c340*/  LDL R12, [R1+0xb0] ;  /* 0x0000b000010c7983 */ /* 0x000e680000100800 */
[----:B------:R-:W4:Y:S01]  /*1c350*/  LDL R11, [R1+0xac] ;  /* 0x0000ac00010b7983 */ /* 0x000f220000100800 */
[----:B------:R-:W-:-:S13]  /*1c360*/  ISETP.GE.AND P0, PT, R92, UR4, PT ;  /* 0x000000045c007c0c */ /* 0x000fda000bf06270 */
[----:B--2---:R-:W-:Y:S02]  /*1c370*/  @!P0 LEA R8, P2, R92, R14, 0x1 ;  /* 0x0000000e5c088211 */ /* 0x004fe400078408ff */
[----:B---3--:R-:W-:Y:S02]  /*1c380*/  ISETP.GE.AND P1, PT, R10, UR4, PT ;  /* 0x000000040a007c0c */ /* 0x008fe4000bf26270 */
[----:B-1----:R-:W-:-:S11]  /*1c390*/  @!P0 LEA.HI.X R9, R92, R0, R12, 0x1, P2 ;  /* 0x000000005c098211 */ /* 0x002fd600010f0c0c */
[----:B------:R-:W-:-:S04]  /*1c3a0*/  @!P1 LEA R14, P3, R10, R14, 0x1 ;  /* 0x0000000e0a0e9211 */ /* 0x000fc800078608ff */
[----:B----4-:R-:W-:Y:S01]  /*1c3b0*/  @!P1 LEA.HI.X R15, R10, R0, R11, 0x1, P3 ;  /* 0x000000000a0f9211 */ /* 0x010fe200018f0c0b */
[----:B-----5:R3:W-:Y:S04]  /*1c3c0*/  @!P0 ST.E.128 desc[UR60][R8.64], R48 ;  /* 0x0000003008008985 */ /* 0x0207e8000c101d3c */
[----:B------:R3:W-:Y:S04]  /*1c3d0*/  @!P1 ST.E.128 desc[UR60][R14.64], R32 ;  /* 0x000000200e009985 */ /* 0x0007e8000c101d3c */
.L_x_490:
[----:B------:R-:W-:Y:S05]  /*1c3e0*/  BSYNC B1 ;  /* 0x0000000000017941 */ /* 0x000fea0003800000 */
.L_x_489:
[----:B------:R-:W-:-:S03]  /*1c3f0*/  UMOV UR4, 0xffffffff ;  /* 0xffffffff00047882 */ /* 0x000fc60000000000 */
[----:B------:R-:W-:Y:S05]  /*1c400*/  BRA.DIV UR4, `(.L_x_491) ;  /* 0x000000b604507947 */ /* 0x000fea000b800000 */
[----:B-1----:R1:W4:Y:S04]  /*1c410*/  SHFL.IDX PT, R0, R3, 0x1, 0x181f ;  /* 0x00381f0003007f89 */ /* 0x00232800000e0000 */
[----:B--23--:R1:W2:Y:S02]  /*1c420*/  SHFL.IDX PT, R14, R2, 0x1, 0x181f ;  /* 0x00381f00020e7f89 */ /* 0x00c2a400000e0000 */
.L_x_735:
[----:B------:R-:W-:Y:S01]  /*1c430*/  VIADD R9, R21, 0x20 ;  /* 0x0000002015097836 */ /* 0x000fe20000000000 */
[----:B------:R-:W-:Y:S04]  /*1c440*/  BSSY B1, `(.L_x_492) ;  /* 0x000000f000017945 */ /* 0x000fe80003800000 */
[----:B------:R-:W-:-:S13]  /*1c450*/  ISETP.GE.AND P0, PT, R9, R80, PT ;  /* 0x000000500900720c */ /* 0x000fda0003f06270 */
[----:B------:R-:W-:Y:S05]  /*1c460*/  @P0 BRA `(.L_x_493) ;  /* 0x0000000000300947 */ /* 0x000fea0003800000 */
[----:B------:R-:W3:Y:S01]  /*1c470*/  LDL R10, [R1+0x78] ;  /* 0x00007800010a7983 */ /* 0x000ee20000100800 */
[----:B------:R-:W-:-:S03]  /*1c480*/  ULDC UR4, c[0x0][0xac8] ;  /* 0x0002b20000047ab9 */ /* 0x000fc60000000800 */
[----:B------:R-:W4:Y:S04]  /*1c490*/  LDL R12, [R1+0xb0] ;  /* 0x0000b000010c7983 */ /* 0x000f280000100800 */
[----:B------:R-:W4:Y:S01]  /*1c4a0*/  LDL R11, [R1+0xac] ;  /* 0x0000ac00010b7983 */ /* 0x000f220000100800 */
[----:B------:R-:W-:-:S13]  /*1c4b0*/  ISETP.GE.AND P2, PT, R92, UR4, PT ;  /* 0x000000045c007c0c */ /* 0x000fda000bf46270 */
[----:B--2---:R-:W-:Y:S02]  /*1c4c0*/  @!P2 LEA R8, P0, R92, R14, 0x1 ;  /* 0x0000000e5c08a211 */ /* 0x004fe400078008ff */
[----:B---3--:R-:W-:Y:S02]  /*1c4d0*/  ISETP.GE.AND P3, PT, R10, UR4, PT ;  /* 0x000000040a007c0c */ /* 0x008fe4000bf66270 */
[----:B----4-:R-:W-:-:S11]  /*1c4e0*/  @!P2 LEA.HI.X R9, R92, R0, R12, 0x1, P0 ;  /* 0x000000005c09a211 */ /* 0x010fd600000f0c0c */
[----:B------:R-:W-:-:S04]  /*1c4f0*/  @!P3 LEA R14, P1, R10, R14, 0x1 ;  /* 0x0000000e0a0eb211 */ /* 0x000fc800078208ff */
[----:B------:R-:W-:Y:S01]  /*1c500*/  @!P3 LEA.HI.X R15, R10, R0, R11, 0x1, P1 ;  /* 0x000000000a0fb211 */ /* 0x000fe200008f0c0b */
[----:B-----5:R3:W-:Y:S04]  /*1c510*/  @!P2 ST.E.128 desc[UR60][R8.64], R44 ;  /* 0x0000002c0800a985 */ /* 0x0207e8000c101d3c */
[----:B------:R3:W-:Y:S04]  /*1c520*/  @!P3 ST.E.128 desc[UR60][R14.64], R28 ;  /* 0x0000001c0e00b985 */ /* 0x0007e8000c101d3c */
.L_x_493:
[----:B------:R-:W-:Y:S05]  /*1c530*/  BSYNC B1 ;  /* 0x0000000000017941 */ /* 0x000fea0003800000 */
.L_x_492:
[----:B------:R-:W-:-:S03]  /*1c540*/  UMOV UR4, 0xffffffff ;  /* 0xffffffff00047882 */ /* 0x000fc60000000000 */
[----:B------:R-:W-:Y:S05]  /*1c550*/  BRA.DIV UR4, `(.L_x_494) ;  /* 0x000000b604447947 */ /* 0x000fea000b800000 */
[----:B----4-:R4:W0:Y:S04]  /*1c560*/  SHFL.IDX PT, R0, R3, 0x2, 0x181f ;  /* 0x00581f0003007f89 */ /* 0x01082800000e0000 */
[----:B--23--:R4:W2:Y:S02]  /*1c570*/  SHFL.IDX PT, R14, R2, 0x2, 0x181f ;  /* 0x00581f00020e7f89 */ /* 0x00c8a400000e0000 */
.L_x_739:
[----:B------:R-:W-:Y:S01]  /*1c580*/  VIADD R9, R21, 0x40 ;  /* 0x0000004015097836 */ /* 0x000fe20000000000 */
[----:B------:R-:W-:Y:S04]  /*1c590*/  BSSY B1, `(.L_x_495) ;  /* 0x000000f000017945 */ /* 0x000fe80003800000 */
[----:B------:R-:W-:-:S13]  /*1c5a0*/  ISETP.GE.AND P0, PT, R9, R80, PT ;  /* 0x000000500900720c */ /* 0x000fda0003f06270 */
[----:B------:R-:W-:Y:S05]  /*1c5b0*/  @P0 BRA `(.L_x_496) ;  /* 0x0000000000300947 */ /* 0x000fea0003800000 */
[----:B------:R-:W3:Y:S01]  /*1c5c0*/  LDL R10, [R1+0x78] ;  /* 0x00007800010a7983 */ /* 0x000ee20000100800 */
[----:B------:R-:W-:-:S03]  /*1c5d0*/  ULDC UR4, c[0x0][0xac8] ;  /* 0x0002b20000047ab9 */ /* 0x000fc60000000800 */
[----:B------:R-:W0:Y:S04]  /*1c5e0*/  LDL R12, [R1+0xb0] ;  /* 0x0000b000010c7983 */ /* 0x000e280000100800 */
[----:B------:R-:W4:Y:S01]  /*1c5f0*/  LDL R11, [R1+0xac] ;  /* 0x0000ac00010b7983 */ /* 0x000f220000100800 */
[----:B------:R-:W-:-:S13]  /*1c600*/  ISETP.GE.AND P2, PT, R92, UR4, PT ;  /* 0x000000045c007c0c */ /* 0x000fda000bf46270 */
[----:B--2---:R-:W-:Y:S02]  /*1c610*/  @!P2 LEA R8, P0, R92, R14, 0x1 ;  /* 0x0000000e5c08a211 */ /* 0x004fe400078008ff */
[----:B---3--:R-:W-:Y:S02]  /*1c620*/  ISETP.GE.AND P3, PT, R10, UR4, PT ;  /* 0x000000040a007c0c */ /* 0x008fe4000bf66270 */
[----:B0-----:R-:W-:-:S11]  /*1c630*/  @!P2 LEA.HI.X R9, R92, R0, R12, 0x1, P0 ;  /* 0x000000005c09a211 */ /* 0x001fd600000f0c0c */
[----:B------:R-:W-:-:S04]  /*1c640*/  @!P3 LEA R14, P1, R10, R14, 0x1 ;  /* 0x0000000e0a0eb211 */ /* 0x000fc800078208ff */
[----:B----4-:R-:W-:Y:S01]  /*1c650*/  @!P3 LEA.HI.X R15, R10, R0, R11, 0x1, P1 ;  /* 0x000000000a0fb211 */ /* 0x010fe200008f0c0b */
[----:B-----5:R3:W-:Y:S04]  /*1c660*/  @!P2 ST.E.128 desc[UR60][R8.64], R40 ;  /* 0x000000280800a985 */ /* 0x0207e8000c101d3c */
[----:B------:R3:W-:Y:S04]  /*1c670*/  @!P3 ST.E.128 desc[UR60][R14.64], R24 ;  /* 0x000000180e00b985 */ /* 0x0007e8000c101d3c */
.L_x_496:
[----:B------:R-:W-:Y:S05]  /*1c680*/  BSYNC B1 ;  /* 0x0000000000017941 */ /* 0x000fea0003800000 */
.L_x_495:
[----:B------:R-:W-:-:S03]  /*1c690*/  UMOV UR4, 0xffffffff ;  /* 0xffffffff00047882 */ /* 0x000fc60000000000 */
[----:B------:R-:W-:Y:S05]  /*1c6a0*/  BRA.DIV UR4, `(.L_x_497) ;  /* 0x000000b604387947 */ /* 0x000fea000b800000 */
[----:B0-----:R0:W0:Y:S04]  /*1c6b0*/  SHFL.IDX PT, R0, R3, 0x3, 0x181f ;  /* 0x00781f0003007f89 */ /* 0x00102800000e0000 */
[----:B--23--:R2:W3:Y:S02]  /*1c6c0*/  SHFL.IDX PT, R14, R2, 0x3, 0x181f ;  /* 0x00781f00020e7f89 */ /* 0x00c4e400000e0000 */
.L_x_743:
[----:B01--4-:R-:W-:-:S05]  /*1c6d0*/  VIADD R3, R21, 0x60 ;  /* 0x0000006015037836 */ /* 0x013fca0000000000 */
[----:B------:R-:W-:-:S13]  /*1c6e0*/  ISETP.GE.AND P0, PT, R3, R80, PT ;  /* 0x000000500300720c */ /* 0x000fda0003f06270 */
[----:B------:R-:W-:Y:S05]  /*1c6f0*/  @P0 BRA `(.L_x_498) ;  /* 0x0000001c00680947 */ /* 0x000fea0003800000 */
[----:B------:R-:W4:Y:S01]  /*1c700*/  LDL R9, [R1+0xb0] ;  /* 0x0000b00001097983 */ /* 0x000f220000100800 */
[----:B------:R-:W-:-:S03]  /*1c710*/  ULDC UR4, c[0x0][0xac8] ;  /* 0x0002b20000047ab9 */ /* 0x000fc60000000800 */
[----:B------:R-:W4:Y:S01]  /*1c720*/  LDL R8, [R1+0x78] ;  /* 0x0000780001087983 */ /* 0x000f220000100800 */
[----:B------:R-:W-:-:S13]  /*1c730*/  ISETP.GE.AND P1, PT, R92, UR4, PT ;  /* 0x000000045c007c0c */ /* 0x000fda000bf26270 */
[----:B--23--:R-:W-:-:S04]  /*1c740*/  @!P1 LEA R2, P0, R92, R14, 0x1 ;  /* 0x0000000e5c029211 */ /* 0x00cfc800078008ff */
[----:B----4-:R-:W-:Y:S02]  /*1c750*/  @!P1 LEA.HI.X R3, R92, R0, R9, 0x1, P0 ;  /* 0x000000005c039211 */ /* 0x010fe400000f0c09 */
[----:B------:R-:W-:-:S03]  /*1c760*/  ISETP.GE.AND P0, PT, R8, UR4, PT ;  /* 0x0000000408007c0c */ /* 0x000fc6000bf06270 */
[----:B-----5:R0:W-:Y:S10]  /*1c770*/  @!P1 ST.E.128 desc[UR60][R2.64], R36 ;  /* 0x0000002402009985 */ /* 0x0201f4000c101d3c */
[----:B------:R-:W-:Y:S05]  /*1c780*/  @P0 BRA `(.L_x_498) ;  /* 0x0000001c00440947 */ /* 0x000fea0003800000 */
[----:B------:R-:W2:Y:S01]  /*1c790*/  LDL R9, [R1+0xac] ;  /* 0x0000ac0001097983 */ /* 0x000ea20000100800 */
[----:B------:R-:W-:-:S04]  /*1c7a0*/  LEA R14, P0, R8, R14, 0x1 ;  /* 0x0000000e080e7211 */ /* 0x000fc800078008ff */
[----:B--2---:R-:W-:-:S05]  /*1c7b0*/  LEA.HI.X R15, R8, R0, R9, 0x1, P0 ;  /* 0x00000000080f7211 */ /* 0x004fca00000f0c09 */
[----:B------:R1:W-:Y:S01]  /*1c7c0*/  ST.E.128 desc[UR60][R14.64], R4 ;  /* 0x000000040e007985 */ /* 0x0003e2000c101d3c */
[----:B------:R-:W-:Y:S05]  /*1c7d0*/  BRA `(.L_x_498) ;  /* 0x0000001c00307947 */ /* 0x000fea0003800000 */
.L_x_487:
[----:B------:R-:W2:Y:S01]  /*1c7e0*/  LDL R120, [R1+0x64] ;  /* 0x0000640001787983 */ /* 0x000ea20000100800 */
[----:B------:R-:W1:Y:S01]  /*1c7f0*/  @P1 LDC R12, c[0x0][0xbec] ;  /* 0x0002fb00ff0c1b82 */ /* 0x000e620000000800 */
[----:B------:R-:W-:-:S07]  /*1c800*/  ULDC.64 UR4, c[0x0][0xb08] ;  /* 0x0002c20000047ab9 */ /* 0x000fce0000000a00 */
[----:B------:R-:W3:Y:S01]  /*1c810*/  @P1 LDC R15, c[0x0][0xbf0] ;  /* 0x0002fc00ff0f1b82 */ /* 0x000ee20000000800 */
[----:B------:R-:W4:Y:S01]  /*1c820*/  LDL R119, [R1+0x98] ;  /* 0x0000980001777983 */ /* 0x000f220000100800 */
[----:B0-----:R-:W-:Y:S01]  /*1c830*/  IMAD R10, R84, UR4, RZ ;  /* 0x00000004540a7c24 */ /* 0x001fe2000f8e02ff */
[----:B------:R-:W-:Y:S01]  /*1c840*/  ULDC.64 UR6, c[0x0][0xb30] ;  /* 0x0002cc0000067ab9 */ /* 0x000fe20000000a00 */
[----:B------:R-:W-:-:S04]  /*1c850*/  IMAD.WIDE.U32 R8, R85, UR4, RZ ;  /* 0x0000000455087c25 */ /* 0x000fc8000f8e00ff */
[----:B------:R-:W-:Y:S01]  /*1c860*/  IMAD R85, R85, UR5, R10 ;  /* 0x0000000555557c24 */ /* 0x000fe2000f8e020a */
[----:B------:R-:W-:Y:S01]  /*1c870*/  ULDC.64 UR4, c[0x0][0xb38] ;  /* 0x0002ce0000047ab9 */ /* 0x000fe20000000a00 */
[----:B------:R-:W-:-:S03]  /*1c880*/  SHF.R.S32.HI R10, RZ, 0x1f, R93 ;  /* 0x0000001fff0a7819 */ /* 0x000fc6000001145d */
[----:B------:R-:W-:-:S03]  /*1c890*/  IADD3 R9, R9, R85, RZ ;  /* 0x0000005509097210 */ /* 0x000fc60007ffe0ff */
[----:B------:R-:W-:-:S04]  /*1c8a0*/  IMAD.WIDE.U32 R8, R90, UR4, R8 ;  /* 0x000000045a087c25 */ /* 0x000fc8000f8e0008 */
[----:B------:R-:W-:Y:S01]  /*1c8b0*/  IMAD R9, R90, UR5, R9 ;  /* 0x000000055a097c24 */ /* 0x000fe2000f8e0209 */
[----:B------:R-:W-:Y:S01]  /*1c8c0*/  ULDC.64 UR4, c[0x0][0xb40] ;  /* 0x0002d00000047ab9 */ /* 0x000fe20000000a00 */
[----:B-1----:R-:W-:-:S04]  /*1c8d0*/  @P1 IMAD.HI.U32 R12, R37, R12, RZ ;  /* 0x0000000c250c1227 */ /* 0x002fc800078e00ff */
[----:B------:R-:W-:Y:S02]  /*1c8e0*/  IMAD R10, R10, UR4, RZ ;  /* 0x000000040a0a7c24 */ /* 0x000fe4000f8e02ff */
[----:B------:R-:W-:-:S04]  /*1c8f0*/  IMAD.WIDE.U32 R8, R93, UR4, R8 ;  /* 0x000000045d087c25 */ /* 0x000fc8000f8e0008 */
[----:B------:R-:W-:Y:S01]  /*1c900*/  IMAD R13, R93, UR5, R10 ;  /* 0x000000055d0d7c24 */ /* 0x000fe2000f8e020a */
[----:B------:R-:W-:Y:S01]  /*1c910*/  ULDC.64 UR4, c[0x0][0xb48] ;  /* 0x0002d20000047ab9 */ /* 0x000fe20000000a00 */
[----:B------:R-:W-:Y:S01]  /*1c920*/  IMAD.MOV.U32 R11, RZ, RZ, R37 ;  /* 0x000000ffff0b7224 */ /* 0x000fe200078e0025 */
[----:B---3--:R-:W-:Y:S01]  /*1c930*/  @P1 SHF.R.U32.HI R11, RZ, R15, R12 ;  /* 0x0000000fff0b1219 */ /* 0x008fe2000001160c */
[----:B------:R-:W-:-:S03]  /*1c940*/  IMAD.IADD R9, R9, 0x1, R13 ;  /* 0x0000000109097824 */ /* 0x000fc600078e020d */
[--C-:B------:R-:W-:Y:S01]  /*1c950*/  SHF.R.S32.HI R10, RZ, 0x1f, R11.reuse ;  /* 0x0000001fff0a7819 */ /* 0x100fe2000001140b */
[----:B------:R-:W-:Y:S02]  /*1c960*/  IMAD.MOV R13, RZ, RZ, -R11 ;  /* 0x000000ffff0d7224 */ /* 0x000fe400078e0a0b */
[----:B------:R-:W-:-:S04]  /*1c970*/  IMAD.WIDE.U32 R8, R86, UR4, R8 ;  /* 0x0000000456087c25 */ /* 0x000fc8000f8e0008 */
[----:B------:R-:W-:Y:S02]  /*1c980*/  IMAD R13, R2, R13, R37 ;  /* 0x0000000d020d7224 */ /* 0x000fe400078e0225 */
[----:B------:R-:W-:Y:S02]  /*1c990*/  IMAD R10, R10, UR6, RZ ;  /* 0x000000060a0a7c24 */ /* 0x000fe4000f8e02ff */
[----:B------:R-:W-:Y:S01]  /*1c9a0*/  IMAD R9, R86, UR5, R9 ;  /* 0x0000000556097c24 */ /* 0x000fe2000f8e0209 */
[----:B------:R-:W-:Y:S01]  /*1c9b0*/  SHF.R.S32.HI R2, RZ, 0x1f, R13 ;  /* 0x0000001fff027819 */ /* 0x000fe2000001140d */
[C---:B------:R-:W-:Y:S01]  /*1c9c0*/  IMAD R15, R11.reuse, UR7, R10 ;  /* 0x000000070b0f7c24 */ /* 0x040fe2000f8e020a */
[----:B------:R-:W-:Y:S01]  /*1c9d0*/  ULDC.64 UR4, c[0x0][0xb28] ;  /* 0x0002ca0000047ab9 */ /* 0x000fe20000000a00 */
[----:B------:R-:W-:-:S04]  /*1c9e0*/  IMAD.WIDE.U32 R8, R11, UR6, R8 ;  /* 0x000000060b087c25 */ /* 0x000fc8000f8e0008 */
[----:B------:R-:W-:Y:S02]  /*1c9f0*/  IMAD R2, R2, UR4, RZ ;  /* 0x0000000402027c24 */ /* 0x000fe4000f8e02ff */
[----:B------:R-:W-:Y:S02]  /*1ca00*/  IMAD.IADD R9, R9, 0x1, R15 ;  /* 0x0000000109097824 */ /* 0x000fe400078e020f */
[----:B------:R-:W-:Y:S02]  /*1ca10*/  VIADD R10, R16, 0x2e820 ;  /* 0x0002e820100a7836 */ /* 0x000fe40000000000 */
[C---:B------:R-:W-:Y:S02]  /*1ca20*/  IMAD R11, R13.reuse, UR5, R2 ;  /* 0x000000050d0b7c24 */ /* 0x040fe4000f8e0202 */
[----:B------:R-:W-:Y:S01]  /*1ca30*/  IMAD.WIDE.U32 R8, R13, UR4, R8 ;  /* 0x000000040d087c25 */ /* 0x000fe2000f8e0008 */
[----:B------:R-:W-:Y:S01]  /*1ca40*/  ULDC.64 UR4, c[0x0][0xb00] ;  /* 0x0002c00000047ab9 */ /* 0x000fe20000000a00 */
[----:B------:R-:W-:-:S02]  /*1ca50*/  PRMT R10, RZ, 0x654, R10 ;  /* 0x00000654ff0a7816 */ /* 0x000fc4000000000a */
[----:B------:R-:W-:Y:S01]  /*1ca60*/  IMAD.IADD R9, R9, 0x1, R11 ;  /* 0x0000000109097824 */ /* 0x000fe200078e020b */
[C---:B------:R-:W-:Y:S01]  /*1ca70*/  LEA R2, P0, R8.reuse, UR4, 0x2 ;  /* 0x0000000408027c11 */ /* 0x040fe2000f8010ff */
[----:B------:R-:W-:Y:S01]  /*1ca80*/  UMOV UR4, 0xffffffff ;  /* 0xffffffff00047882 */ /* 0x000fe20000000000 */
[----:B------:R0:W-:Y:S02]  /*1ca90*/  SYNCS.ARRIVE.TRANS64.RED.A1T0 RZ, [R10+URZ], RZ ;  /* 0x000000ff0aff79a7 */ /* 0x0001e4000810043f */
[----:B------:R-:W-:Y:S01]  /*1caa0*/  LEA.HI.X R8, R8, UR5, R9, 0x2, P0 ;  /* 0x0000000508087c11 */ /* 0x000fe200080f1409 */
[C---:B--2---:R-:W-:Y:S01]  /*1cab0*/  VIADD R98, R120.reuse, 0x8 ;  /* 0x0000000878627836 */ /* 0x044fe20000000000 */
[C---:B------:R-:W-:Y:S01]  /*1cac0*/  IADD3 R101, R120.reuse, 0x10, RZ ;  /* 0x0000001078657810 */ /* 0x040fe20007ffe0ff */
[C---:B------:R-:W-:Y:S01]  /*1cad0*/  VIADD R104, R120.reuse, 0x18 ;  /* 0x0000001878687836 */ /* 0x040fe20000000000 */
[C---:B------:R-:W-:Y:S01]  /*1cae0*/  IADD3 R39, R120.reuse, 0x50, RZ ;  /* 0x0000005078277810 */ /* 0x040fe20007ffe0ff */
[----:B------:R-:W-:-:S02]  /*1caf0*/  VIADD R117, R120, 0x20 ;  /* 0x0000002078757836 */ /* 0x000fc40000000000 */
[C---:B------:R-:W-:Y:S02]  /*1cb00*/  VIADD R92, R120.reuse, 0x28 ;  /* 0x00000028785c7836 */ /* 0x040fe40000000000 */
[C---:B------:R-:W-:Y:S02]  /*1cb10*/  VIADD R88, R120.reuse, 0x30 ;  /* 0x0000003078587836 */ /* 0x040fe40000000000 */
[C---:B------:R-:W-:Y:S02]  /*1cb20*/  VIADD R89, R120.reuse, 0x38 ;  /* 0x0000003878597836 */ /* 0x040fe40000000000 */
[C---:B------:R-:W-:Y:S02]  /*1cb30*/  VIADD R85, R120.reuse, 0x40 ;  /* 0x0000004078557836 */ /* 0x040fe40000000000 */
[C---:B------:R-:W-:Y:S02]  /*1cb40*/  VIADD R69, R120.reuse, 0x48 ;  /* 0x0000004878457836 */ /* 0x040fe40000000000 */
[----:B------:R-:W-:-:S02]  /*1cb50*/  VIADD R37, R120, 0x58 ;  /* 0x0000005878257836 */ /* 0x000fc40000000000 */
[C---:B------:R-:W-:Y:S02]  /*1cb60*/  VIADD R35, R120.reuse, 0x60 ;  /* 0x0000006078237836 */ /* 0x040fe40000000000 */
[C---:B------:R-:W-:Y:S02]  /*1cb70*/  VIADD R33, R120.reuse, 0x68 ;  /* 0x0000006878217836 */ /* 0x040fe40000000000 */
[----:B------:R-:W-:Y:S01]  /*1cb80*/  VIADD R31, R120, 0x70 ;  /* 0x00000070781f7836 */ /* 0x000fe20000000000 */
[----:B----4-:R-:W-:Y:S02]  /*1cb90*/  SHF.R.S32.HI R28, RZ, 0x1f, R119 ;  /* 0x0000001fff1c7819 */ /* 0x010fe40000011477 */
[----:B------:R-:W-:Y:S02]  /*1cba0*/  SHF.R.S32.HI R100, RZ, 0x1f, R98 ;  /* 0x0000001fff647819 */ /* 0x000fe40000011462 */
[----:B------:R-:W-:Y:S02]  /*1cbb0*/  SHF.R.S32.HI R102, RZ, 0x1f, R101 ;  /* 0x0000001fff667819 */ /* 0x000fe40000011465 */
[----:B------:R-:W-:-:S02]  /*1cbc0*/  SHF.R.S32.HI R105, RZ, 0x1f, R104 ;  /* 0x0000001fff697819 */ /* 0x000fc40000011468 */
[----:B------:R-:W-:Y:S02]  /*1cbd0*/  SHF.R.S32.HI R118, RZ, 0x1f, R117 ;  /* 0x0000001fff767819 */ /* 0x000fe40000011475 */
[----:B------:R-:W-:Y:S02]  /*1cbe0*/  SHF.R.S32.HI R93, RZ, 0x1f, R92 ;  /* 0x0000001fff5d7819 */ /* 0x000fe4000001145c */
[----:B------:R-:W-:Y:S02]  /*1cbf0*/  SHF.R.S32.HI R90, RZ, 0x1f, R88 ;  /* 0x0000001fff5a7819 */ /* 0x000fe40000011458 */
[----:B------:R-:W-:Y:S02]  /*1cc00*/  SHF.R.S32.HI R86, RZ, 0x1f, R89 ;  /* 0x0000001fff567819 */ /* 0x000fe40000011459 */
[----:B------:R-:W-:Y:S02]  /*1cc10*/  SHF.R.S32.HI R84, RZ, 0x1f, R85 ;  /* 0x0000001fff547819 */ /* 0x000fe40000011455 */
[----:B------:R-:W-:-:S02]  /*1cc20*/  SHF.R.S32.HI R68, RZ, 0x1f, R69 ;  /* 0x0000001fff447819 */ /* 0x000fc40000011445 */
[----:B------:R-:W-:Y:S02]  /*1cc30*/  SHF.R.S32.HI R36, RZ, 0x1f, R39 ;  /* 0x0000001fff247819 */ /* 0x000fe40000011427 */
[----:B------:R-:W-:Y:S02]  /*1cc40*/  SHF.R.S32.HI R38, RZ, 0x1f, R37 ;  /* 0x0000001fff267819 */ /* 0x000fe40000011425 */
[----:B------:R-:W-:Y:S02]  /*1cc50*/  SHF.R.S32.HI R34, RZ, 0x1f, R35 ;  /* 0x0000001fff227819 */ /* 0x000fe40000011423 */
[----:B------:R-:W-:Y:S02]  /*1cc60*/  SHF.R.S32.HI R32, RZ, 0x1f, R33 ;  /* 0x0000001fff207819 */ /* 0x000fe40000011421 */
[----:B------:R-:W-:Y:S01]  /*1cc70*/  SHF.R.S32.HI R30, RZ, 0x1f, R31 ;  /* 0x0000001fff1e7819 */ /* 0x000fe2000001141f */
[----:B0-----:R-:W-:Y:S06]  /*1cc80*/  BRA.DIV UR4, `(.L_x_499) ;  /* 0x000000b204087947 */ /* 0x001fec000b800000 */
[----:B------:R0:W1:Y:S04]  /*1cc90*/  SHFL.IDX PT, R9, R8, RZ, 0x1c1f ;  /* 0x001c1fff08097589 */ /* 0x00006800000e0000 */
[----:B------:R0:W2:Y:S02]  /*1cca0*/  SHFL.IDX PT, R14, R2, RZ, 0x1c1f ;  /* 0x001c1fff020e7589 */ /* 0x0000a400000e0000 */
.L_x_746:
[----:B------:R-:W-:Y:S01]  /*1ccb0*/  ISETP.GE.AND P0, PT, R27, R80, PT ;  /* 0x000000501b00720c */ /* 0x000fe20003f06270 */
[----:B------:R-:W-:-:S12]  /*1ccc0*/  BSSY B1, `(.L_x_500) ;  /* 0x000004e000017945 */ /* 0x000fd80003800000 */
[----:B------:R-:W-:Y:S05]  /*1ccd0*/  @P0 BRA `(.L_x_501) ;  /* 0x0000000400300947 */ /* 0x000fea0003800000 */
[----:B------:R-:W-:Y:S02]  /*1cce0*/  ULDC UR4, c[0x0][0xac8] ;  /* 0x0002b20000047ab9 */ /* 0x000fe40000000800 */
[----:B------:R-:W-:Y:S02]  /*1ccf0*/  ISETP.GE.AND P0, PT, R120, UR4, PT ;  /* 0x0000000478007c0c */ /* 0x000fe4000bf06270 */
[----:B------:R-:W-:Y:S02]  /*1cd00*/  ISETP.GE.AND P3, PT, R98, UR4, PT ;  /* 0x0000000462007c0c */ /* 0x000fe4000bf66270 */
[----:B------:R-:W-:Y:S02]  /*1cd10*/  ISETP.GE.AND P2, PT, R101, UR4, PT ;  /* 0x0000000465007c0c */ /* 0x000fe4000bf46270 */
[----:B------:R-:W-:-:S07]  /*1cd20*/  ISETP.GE.AND P1, PT, R104, UR4, PT ;  /* 0x0000000468007c0c */ /* 0x000fce000bf26270 */
[----:B-1----:R-:W-:Y:S02]  /*1cd30*/  @!P0 IMAD.MOV.U32 R15, RZ, RZ, R9 ;  /* 0x000000ffff0f8224 */ /* 0x002fe400078e0009 */
[----:B------:R-:W-:Y:S01]  /*1cd40*/  @!P0 IMAD.MOV.U32 R95, RZ, RZ, R3 ;  /* 0x000000ffff5f8224 */ /* 0x000fe200078e0003 */
[-C--:B--2---:R-:W-:Y:S01]  /*1cd50*/  @!P3 LEA R10, P4, R98, R14.reuse, 0x2 ;  /* 0x0000000e620ab211 */ /* 0x084fe200078810ff */
[----:B------:R-:W-:Y:S02]  /*1cd60*/  @!P0 IMAD.WIDE R12, R120, 0x4, R14 ;  /* 0x00000004780c8825 */ /* 0x000fe400078e020e */
[-C--:B------:R-:W-:Y:S02]  /*1cd70*/  @!P1 LEA R26, P5, R104, R14.reuse, 0x2 ;  /* 0x0000000e681a9211 */ /* 0x080fe400078a10ff */
[----:B------:R-:W-:Y:S01]  /*1cd80*/  @!P3 LEA.HI.X R11, R98, R9, R100, 0x2, P4 ;  /* 0x00000009620bb211 */ /* 0x000fe200020f1464 */
[----:B------:R1:W-:Y:S01]  /*1cd90*/  @!P0 ST.E.64 desc[UR60][R12.64], R94 ;  /* 0x0000005e0c008985 */ /* 0x0003e2000c101b3c */
[----:B------:R-:W-:Y:S01]  /*1cda0*/  ISETP.GE.AND P0, PT, R117, UR4, PT ;  /* 0x0000000475007c0c */ /* 0x000fe2000bf06270 */
[----:B------:R-:W-:Y:S01]  /*1cdb0*/  @!P3 IMAD.MOV.U32 R97, RZ, RZ, R5 ;  /* 0x000000ffff61b224 */ /* 0x000fe200078e0005 */
[----:B------:R-:W-:-:S02]  /*1cdc0*/  @!P2 LEA R24, P4, R101, R14, 0x2 ;  /* 0x0000000e6518a211 */ /* 0x000fc400078810ff */
[-C--:B------:R-:W-:Y:S02]  /*1cdd0*/  @!P1 LEA.HI.X R27, R104, R9.reuse, R105, 0x2, P5 ;  /* 0x00000009681b9211 */ /* 0x080fe400028f1469 */
[----:B------:R2:W-:Y:S01]  /*1cde0*/  @!P3 ST.E.64 desc[UR60][R10.64], R96 ;  /* 0x000000600a00b985 */ /* 0x0005e2000c101b3c */
[----:B------:R-:W-:Y:S02]  /*1cdf0*/  ISETP.GE.AND P3, PT, R92, UR4, PT ;  /* 0x000000045c007c0c */ /* 0x000fe4000bf66270 */
[----:B------:R-:W-:-:S04]  /*1ce00*/  @!P2 LEA.HI.X R25, R101, R9, R102, 0x2, P4 ;  /* 0x000000096519a211 */ /* 0x000fc800020f1466 */
[CC--:B-1----:R-:W-:Y:S01]  /*1ce10*/  @!P0 LEA R12, P4, R117.reuse, R14.reuse, 0x2 ;  /* 0x0000000e750c8211 */ /* 0x0c2fe200078810ff */
[----:B------:R1:W-:Y:S01]  /*1ce20*/  @!P2 ST.E.64 desc[UR60][R24.64], R110 ;  /* 0x0000006e1800a985 */ /* 0x0003e2000c101b3c */
[----:B------:R-:W-:Y:S02]  /*1ce30*/  ISETP.GE.AND P2, PT, R88, UR4, PT ;  /* 0x0000000458007c0c */ /* 0x000fe4000bf46270 */
[----:B------:R-:W-:Y:S01]  /*1ce40*/  @!P0 LEA.HI.X R13, R117, R9, R118, 0x2, P4 ;  /* 0x00000009750d8211 */ /* 0x000fe200020f1476 */
[----:B------:R3:W-:Y:S01]  /*1ce50*/  @!P1 ST.E.64 desc[UR60][R26.64], R112 ;  /* 0x000000701a009985 */ /* 0x0007e2000c101b3c */
[----:B------:R-:W-:Y:S02]  /*1ce60*/  ISETP.GE.AND P1, PT, R89, UR4, PT ;  /* 0x0000000459007c0c */ /* 0x000fe4000bf26270 */
[----:B--2---:R-:W-:-:S04]  /*1ce70*/  @!P3 LEA R10, P5, R92, R14, 0x2 ;  /* 0x0000000e5c0ab211 */ /* 0x004fc800078a10ff */
[----:B------:R-:W-:Y:S02]  /*1ce80*/  @!P3 LEA.HI.X R11, R92, R9, R93, 0x2, P5 ;  /* 0x000000095c0bb211 */ /* 0x000fe400028f145d */
[----:B-1----:R-:W-:Y:S01]  /*1ce90*/  @!P0 MOV R24, R0 ;  /* 0x0000000000188202 */ /* 0x002fe20000000f00 */
[----:B------:R-:W-:-:S04]  /*1cea0*/  @!P0 IMAD.MOV.U32 R25, RZ, RZ, R115 ;  /* 0x000000ffff198224 */ /* 0x000fc800078e0073 */
[-C--:B---3--:R-:W-:Y:S01]  /*1ceb0*/  @!P1 LEA R26, P4, R89, R14.reuse, 0x2 ;  /* 0x0000000e591a9211 */ /* 0x088fe200078810ff */
[----:B------:R1:W-:Y:S01]  /*1cec0*/  @!P0 ST.E.64 desc[UR60][R12.64], R24 ;  /* 0x000000180c008985 */ /* 0x0003e2000c101b3c */
[----:B------:R-:W-:Y:S02]  /*1ced0*/  ISETP.GE.AND P0, PT, R85, UR4, PT ;  /* 0x0000000455007c0c */ /* 0x000fe4000bf06270 */
[----:B------:R-:W-:Y:S01]  /*1cee0*/  @!P1 LEA.HI.X R27, R89, R9, R86, 0x2, P4 ;  /* 0x00000009591b9211 */ /* 0x000fe200020f1456 */
[----:B-1----:R-:W-:Y:S01]  /*1cef0*/  @!P3 IMAD.MOV.U32 R12, RZ, RZ, R6 ;  /* 0x000000ffff0cb224 */ /* 0x002fe200078e0006 */
[----:B------:R-:W-:Y:S01]  /*1cf00*/  @!P2 LEA R6, P5, R88, R14, 0x2 ;  /* 0x0000000e5806a211 */ /* 0x000fe200078a10ff */
[----:B------:R-:W-:-:S03]  /*1cf10*/  @!P3 IMAD.MOV.U32 R13, RZ, RZ, R7 ;  /* 0x000000ffff0db224 */ /* 0x000fc600078e0007 */
[----:B------:R-:W-:Y:S02]  /*1cf20*/  @!P2 LEA.HI.X R7, R88, R9, R90, 0x2, P5 ;  /* 0x000000095807a211 */ /* 0x000fe400028f145a */
[----:B------:R1:W-:Y:S01]  /*1cf30*/  @!P3 ST.E.64 desc[UR60][R10.64], R12 ;  /* 0x0000000c0a00b985 */ /* 0x0003e2000c101b3c */
[----:B------:R-:W-:Y:S02]  /*1cf40*/  ISETP.GE.AND P3, PT, R69, UR4, PT ;  /* 0x0000000445007c0c */ /* 0x000fe4000bf66270 */
[----:B------:R-:W-:Y:S01]  /*1cf50*/  ISETP.GE.AND P5, PT, R39, UR4, PT ;  /* 0x0000000427007c0c */ /* 0x000fe2000bfa6270 */
[----:B-1----:R-:W-:-:S10]  /*1cf60*/  @!P2 IMAD.MOV.U32 R10, RZ, RZ, R20 ;  /* 0x000000ffff0aa224 */ /* 0x002fd400078e0014 */
[----:B------:R-:W-:Y:S01]  /*1cf70*/  @!P3 LEA R12, P4, R69, R14, 0x2 ;  /* 0x0000000e450cb211 */ /* 0x000fe200078810ff */
[----:B------:R-:W-:-:S03]  /*1cf80*/  @!P2 IMAD.MOV.U32 R11, RZ, RZ, R21 ;  /* 0x000000ffff0ba224 */ /* 0x000fc600078e0015 */
[-C--:B------:R-:W-:Y:S02]  /*1cf90*/  @!P3 LEA.HI.X R13, R69, R9.reuse, R68, 0x2, P4 ;  /* 0x00000009450db211 */ /* 0x080fe400020f1444 */
[----:B------:R1:W-:Y:S01]  /*1cfa0*/  @!P2 ST.E.64 desc[UR60][R6.64], R10 ;  /* 0x0000000a0600a985 */ /* 0x0003e2000c101b3c */
[-C--:B------:R-:W-:Y:S02]  /*1cfb0*/  @!P0 LEA R20, P2, R85, R14.reuse, 0x2 ;  /* 0x0000000e55148211 */ /* 0x080fe400078410ff */
[----:B------:R-:W-:Y:S01]  /*1cfc0*/  ISETP.GE.AND P4, PT, R119, UR4, PT ;  /* 0x0000000477007c0c */ /* 0x000fe2000bf86270 */
[----:B------:R-:W-:Y:S01]  /*1cfd0*/  @!P1 ST.E.64 desc[UR60][R26.64], R40 ;  /* 0x000000281a009985 */ /* 0x000fe2000c101b3c */
[----:B------:R-:W-:Y:S02]  /*1cfe0*/  @!P0 LEA.HI.X R21, R85, R9, R84, 0x2, P2 ;  /* 0x0000000955158211 */ /* 0x000fe400010f1454 */
[----:B------:R-:W-:Y:S02]  /*1cff0*/  ISETP.GE.AND P1, PT, R37, UR4, PT ;  /* 0x0000000425007c0c */ /* 0x000fe4000bf26270 */
[----:B------:R-:W-:Y:S01]  /*1d000*/  @!P5 LEA R24, P2, R39, R14, 0x2 ;  /* 0x0000000e2718d211 */ /* 0x000fe200078410ff */
[----:B------:R-:W-:Y:S01]  /*1d010*/  @!P0 ST.E.64 desc[UR60][R20.64], R42 ;  /* 0x0000002a14008985 */ /* 0x000fe2000c101b3c */
[----:B------:R-:W-:-:S02]  /*1d020*/  ISETP.GE.AND P0, PT, R35, UR4, PT ;  /* 0x0000000423007c0c */ /* 0x000fc4000bf06270 */
[----:B------:R-:W-:Y:S01]  /*1d030*/  @!P5 LEA.HI.X R25, R39, R9, R36, 0x2, P2 ;  /* 0x000000092719d211 */ /* 0x000fe200010f1424 */
[----:B------:R2:W-:Y:S01]  /*1d040*/  @!P3 ST.E.64 desc[UR60][R12.64], R44 ;  /* 0x0000002c0c00b985 */ /* 0x0005e2000c101b3c */
[----:B------:R-:W-:Y:S02]  /*1d050*/  ISETP.GE.AND P3, PT, R33, UR4, PT ;  /* 0x0000000421007c0c */ /* 0x000fe4000bf66270 */
[----:B------:R-:W-:Y:S01]  /*1d060*/  @!P4 MOV R115, R99 ;  /* 0x000000630073c202 */ /* 0x000fe20000000f00 */
[----:B------:R3:W-:Y:S01]  /*1d070*/  @!P5 ST.E.64 desc[UR60][R24.64], R46 ;  /* 0x0000002e1800d985 */ /* 0x0007e2000c101b3c */
[----:B------:R-:W-:Y:S02]  /*1d080*/  ISETP.GE.AND P5, PT, R31, UR4, PT ;  /* 0x000000041f007c0c */ /* 0x000fe4000bfa6270 */
[----:B-1----:R-:W-:-:S04]  /*1d090*/  @!P1 LEA R6, P2, R37, R14, 0x2 ;  /* 0x0000000e25069211 */ /* 0x002fc800078410ff */
[-C--:B------:R-:W-:Y:S02]  /*1d0a0*/  @!P1 LEA.HI.X R7, R37, R9.reuse, R38, 0x2, P2 ;  /* 0x0000000925079211 */ /* 0x080fe400010f1426 */
[CC--:B------:R-:W-:Y:S01]  /*1d0b0*/  @!P0 LEA R10, P2, R35.reuse, R14.reuse, 0x2 ;  /* 0x0000000e230a8211 */ /* 0x0c0fe200078410ff */
[----:B------:R-:W-:Y:S02]  /*1d0c0*/  @!P3 IMAD.MOV.U32 R107, RZ, RZ, R53 ;  /* 0x000000ffff6bb224 */ /* 0x000fe400078e0035 */
[----:B------:R3:W-:Y:S01]  /*1d0d0*/  @!P1 ST.E.64 desc[UR60][R6.64], R48 ;  /* 0x0000003006009985 */ /* 0x0007e2000c101b3c */
[----:B------:R-:W-:Y:S01]  /*1d0e0*/  @!P0 LEA.HI.X R11, R35, R9, R34, 0x2, P2 ;  /* 0x00000009230b8211 */ /* 0x000fe200010f1422 */
[----:B------:R-:W-:Y:S01]  /*1d0f0*/  @!P5 IMAD.MOV.U32 R109, RZ, RZ, R87 ;  /* 0x000000ffff6dd224 */ /* 0x000fe200078e0057 */
[----:B--2---:R-:W-:-:S03]  /*1d100*/  @!P3 LEA R12, P1, R33, R14, 0x2 ;  /* 0x0000000e210cb211 */ /* 0x004fc600078210ff */
[----:B------:R3:W-:Y:S01]  /*1d110*/  @!P0 ST.E.64 desc[UR60][R10.64], R50 ;  /* 0x000000320a008985 */ /* 0x0007e2000c101b3c */
[-C--:B------:R-:W-:Y:S02]  /*1d120*/  @!P5 LEA R20, P0, R31, R14.reuse, 0x2 ;  /* 0x0000000e1f14d211 */ /* 0x080fe400078010ff */
[----:B------:R-:W-:Y:S02]  /*1d130*/  @!P4 LEA R14, P2, R119, R14, 0x2 ;  /* 0x0000000e770ec211 */ /* 0x000fe400078410ff */
[-C--:B------:R-:W-:Y:S02]  /*1d140*/  @!P3 LEA.HI.X R13, R33, R9.reuse, R32, 0x2, P1 ;  /* 0x00000009210db211 */ /* 0x080fe400008f1420 */
[-C--:B------:R-:W-:Y:S02]  /*1d150*/  @!P5 LEA.HI.X R21, R31, R9.reuse, R30, 0x2, P0 ;  /* 0x000000091f15d211 */ /* 0x080fe400000f141e */
[----:B------:R-:W-:Y:S01]  /*1d160*/  @!P4 LEA.HI.X R15, R119, R9, R28, 0x2, P2 ;  /* 0x00000009770fc211 */ /* 0x000fe200010f141c */
[----:B------:R3:W-:Y:S04]  /*1d170*/  @!P3 ST.E.64 desc[UR60][R12.64], R106 ;  /* 0x0000006a0c00b985 */ /* 0x0007e8000c101b3c */
[----:B------:R3:W-:Y:S04]  /*1d180*/  @!P5 ST.E.64 desc[UR60][R20.64], R108 ;  /* 0x0000006c1400d985 */ /* 0x0007e8000c101b3c */
[----:B------:R3:W-:Y:S02]  /*1d190*/  @!P4 ST.E.64 desc[UR60][R14.64], R114 ;  /* 0x000000720e00c985 */ /* 0x0007e4000c101b3c */
.L_x_501:
[----:B------:R-:W-:Y:S05]  /*1d1a0*/  BSYNC B1 ;  /* 0x0000000000017941 */ /* 0x000fea0003800000 */
.L_x_500:
[----:B------:R-:W-:-:S03]  /*1d1b0*/  UMOV UR4, 0xffffffff ;  /* 0xffffffff00047882 */ /* 0x000fc60000000000 */
[----:B------:R-:W-:Y:S05]  /*1d1c0*/  BRA.DIV UR4, `(.L_x_502) ;  /* 0x000000aa04ec7947 */ /* 0x000fea000b800000 */
[----:B------:R4:W0:Y:S04]  /*1d1d0*/  SHFL.IDX PT, R3, R8, 0x1, 0x1c1f ;  /* 0x003c1f0008037f89 */ /* 0x00082800000e0000 */
[----:B--23--:R4:W2:Y:S02]  /*1d1e0*/  SHFL.IDX PT, R14, R2, 0x1, 0x1c1f ;  /* 0x003c1f00020e7f89 */ /* 0x00c8a400000e0000 */
.L_x_750:
[----:B------:R-:W-:-:S13]  /*1d1f0*/  ISETP.GE.AND P0, PT, R29, R80, PT ;  /* 0x000000501d00720c */ /* 0x000fda0003f06270 */
[----:B------:R-:W-:Y:S05]  /*1d200*/  @P0 BRA `(.L_x_498) ;  /* 0x0000001000a40947 */ /* 0x000fea0003800000 */
[----:B------:R-:W-:Y:S02]  /*1d210*/  ULDC UR4, c[0x0][0xac8] ;  /* 0x0002b20000047ab9 */ /* 0x000fe40000000800 */
[----:B------:R-:W-:Y:S02]  /*1d220*/  ISETP.GE.AND P2, PT, R98, UR4, PT ;  /* 0x0000000462007c0c */ /* 0x000fe4000bf46270 */
[----:B------:R-:W-:Y:S02]  /*1d230*/  ISETP.GE.AND P1, PT, R101, UR4, PT ;  /* 0x0000000465007c0c */ /* 0x000fe4000bf26270 */
[----:B------:R-:W-:Y:S02]  /*1d240*/  ISETP.GE.AND P0, PT, R104, UR4, PT ;  /* 0x0000000468007c0c */ /* 0x000fe4000bf06270 */
[----:B------:R-:W-:Y:S02]  /*1d250*/  ISETP.GE.AND P3, PT, R120, UR4, PT ;  /* 0x0000000478007c0c */ /* 0x000fe4000bf66270 */
[----:B------:R-:W-:-:S05]  /*1d260*/  ISETP.GE.AND P5, PT, R117, UR4, PT ;  /* 0x0000000475007c0c */ /* 0x000fca000bfa6270 */
[----:B0-2-4-:R-:W-:-:S04]  /*1d270*/  @!P2 LEA R8, P4, R98, R14, 0x2 ;  /* 0x0000000e6208a211 */ /* 0x015fc800078810ff */
[-C--:B-1----:R-:W-:Y:S02]  /*1d280*/  @!P2 LEA.HI.X R9, R98, R3.reuse, R100, 0x2, P4 ;  /* 0x000000036209a211 */ /* 0x082fe400020f1464 */
[CC--:B------:R-:W-:Y:S01]  /*1d290*/  @!P1 LEA R10, P4, R101.reuse, R14.reuse, 0x2 ;  /* 0x0000000e650a9211 */ /* 0x0c0fe200078810ff */
[----:B------:R-:W-:Y:S02]  /*1d2a0*/  @!P3 IMAD.MOV.U32 R2, RZ, RZ, R14 ;  /* 0x000000ffff02b224 */ /* 0x000fe400078e000e */
[----:B------:R-:W-:Y:S01]  /*1d2b0*/  @!P3 IMAD.MOV.U32 R53, RZ, RZ, R91 ;  /* 0x000000ffff35b224 */ /* 0x000fe200078e005b */
[----:B------:R-:W-:Y:S01]  /*1d2c0*/  @!P1 LEA.HI.X R11, R101, R3, R102, 0x2, P4 ;  /* 0x00000003650b9211 */ /* 0x000fe200020f1466 */
[----:B------:R-:W-:Y:S01]  /*1d2d0*/  @!P3 IMAD.WIDE R6, R120, 0x4, R2 ;  /* 0x000000047806b825 */ /* 0x000fe200078e0202 */
[----:B------:R-:W-:-:S03]  /*1d2e0*/  @!P0 LEA R12, P4, R104, R14, 0x2 ;  /* 0x0000000e680c8211 */ /* 0x000fc600078810ff */
[----:B------:R-:W-:Y:S01]  /*1d2f0*/  @!P2 IMAD.MOV.U32 R102, RZ, RZ, R54 ;  /* 0x000000ffff66a224 */ /* 0x000fe200078e0036 */
[-C--:B------:R-:W-:Y:S01]  /*1d300*/  @!P0 LEA.HI.X R13, R104, R3.reuse, R105, 0x2, P4 ;  /* 0x00000003680d8211 */ /* 0x080fe200020f1469 */
[----:B------:R-:W-:Y:S01]  /*1d310*/  @!P3 ST.E.64 desc[UR60][R6.64], R52 ;  /* 0x000000340600b985 */ /* 0x000fe2000c101b3c */
[C---:B------:R-:W-:Y:S01]  /*1d320*/  @!P5 LEA R20, P4, R117.reuse, R14, 0x2 ;  /* 0x0000000e7514d211 */ /* 0x040fe200078810ff */
[----:B------:R-:W-:Y:S01]  /*1d330*/  @!P1 IMAD.MOV.U32 R54, RZ, RZ, R56 ;  /* 0x000000ffff369224 */ /* 0x000fe200078e0038 */
[----:B------:R-:W-:Y:S01]  /*1d340*/  ISETP.GE.AND P3, PT, R88, UR4, PT ;  /* 0x0000000458007c0c */ /* 0x000fe2000bf66270 */
[----:B------:R0:W-:Y:S01]  /*1d350*/  @!P2 ST.E.64 desc[UR60][R8.64], R102 ;  /* 0x000000660800a985 */ /* 0x0001e2000c101b3c */
[----:B------:R-:W-:Y:S01]  /*1d360*/  @!P5 LEA.HI.X R21, R117, R3, R118, 0x2, P4 ;  /* 0x000000037515d211 */ /* 0x000fe200020f1476 */
[----:B------:R-:W-:Y:S01]  /*1d370*/  @!P0 IMAD.MOV.U32 R56, RZ, RZ, R58 ;  /* 0x000000ffff388224 */ /* 0x000fe200078e003a */
[----:B------:R-:W-:Y:S01]  /*1d380*/  ISETP.GE.AND P4, PT, R92, UR4, PT ;  /* 0x000000045c007c0c */ /* 0x000fe2000bf86270 */
[----:B------:R-:W-:Y:S01]  /*1d390*/  @!P5 IMAD.MOV.U32 R58, RZ, RZ, R60 ;  /* 0x000000ffff3ad224 */ /* 0x000fe200078e003c */
[----:B------:R-:W-:Y:S01]  /*1d3a0*/  ISETP.GE.AND P2, PT, R89, UR4, PT ;  /* 0x0000000459007c0c */ /* 0x000fe2000bf46270 */
[----:B------:R1:W-:Y:S01]  /*1d3b0*/  @!P1 ST.E.64 desc[UR60][R10.64], R54 ;  /* 0x000000360a009985 */ /* 0x0003e2000c101b3c */
[----:B------:R-:W-:-:S03]  /*1d3c0*/  ISETP.GE.AND P1, PT, R85, UR4, PT ;  /* 0x0000000455007c0c */ /* 0x000fc6000bf26270 */
[----:B------:R2:W-:Y:S02]  /*1d3d0*/  @!P0 ST.E.64 desc[UR60][R12.64], R56 ;  /* 0x000000380c008985 */ /* 0x0005e4000c101b3c */
[----:B------:R-:W-:Y:S02]  /*1d3e0*/  @!P3 MOV R5, R63 ;  /* 0x0000003f0005b202 */ /* 0x000fe40000000f00 */
[----:B------:R-:W-:Y:S01]  /*1d3f0*/  @!P5 ST.E.64 desc[UR60][R20.64], R58 ;  /* 0x0000003a1400d985 */ /* 0x000fe2000c101b3c */
[-C--:B0-----:R-:W-:Y:S01]  /*1d400*/  @!P3 LEA R8, P5, R88, R14.reuse, 0x2 ;  /* 0x0000000e5808b211 */ /* 0x081fe200078a10ff */
[----:B------:R-:W-:Y:S01]  /*1d410*/  @!P4 IMAD.MOV.U32 R60, RZ, RZ, R62 ;  /* 0x000000ffff3cc224 */ /* 0x000fe200078e003e */
[----:B------:R-:W-:Y:S02]  /*1d420*/  @!P4 LEA R6, P0, R92, R14, 0x2 ;  /* 0x0000000e5c06c211 */ /* 0x000fe400078010ff */
[-C--:B------:R-:W-:Y:S02]  /*1d430*/  @!P3 LEA.HI.X R9, R88, R3.reuse, R90, 0x2, P5 ;  /* 0x000000035809b211 */ /* 0x080fe400028f145a */
[----:B------:R-:W-:-:S02]  /*1d440*/  @!P4 LEA.HI.X R7, R92, R3, R93, 0x2, P0 ;  /* 0x000000035c07c211 */ /* 0x000fc400000f145d */
[----:B------:R-:W-:Y:S02]  /*1d450*/  ISETP.GE.AND P0, PT, R69, UR4, PT ;  /* 0x0000000445007c0c */ /* 0x000fe4000bf06270 */
[-C--:B-1----:R-:W-:Y:S01]  /*1d460*/  @!P2 LEA R10, P5, R89, R14.reuse, 0x2 ;  /* 0x0000000e590aa211 */ /* 0x082fe200078a10ff */
[----:B------:R0:W-:Y:S01]  /*1d470*/  @!P4 ST.E.64 desc[UR60][R6.64], R60 ;  /* 0x0000003c0600c985 */ /* 0x0001e2000c101b3c */
[----:B------:R-:W-:Y:S02]  /*1d480*/  ISETP.GE.AND P4, PT, R39, UR4, PT ;  /* 0x0000000427007c0c */ /* 0x000fe4000bf86270 */
[-C--:B------:R-:W-:Y:S01]  /*1d490*/  @!P2 LEA.HI.X R11, R89, R3.reuse, R86, 0x2, P5 ;  /* 0x00000003590ba211 */ /* 0x080fe200028f1456 */
[----:B------:R1:W-:Y:S01]  /*1d4a0*/  @!P3 ST.E.64 desc[UR60][R8.64], R4 ;  /* 0x000000040800b985 */ /* 0x0003e2000c101b3c */
[----:B--2---:R-:W-:Y:S02]  /*1d4b0*/  @!P1 LEA R12, P5, R85, R14, 0x2 ;  /* 0x0000000e550c9211 */ /* 0x004fe400078a10ff */
[----:B------:R-:W-:Y:S01]  /*1d4c0*/  ISETP.GE.AND P3, PT, R37, UR4, PT ;  /* 0x0000000425007c0c */ /* 0x000fe2000bf66270 */
[----:B------:R2:W-:Y:S01]  /*1d4d0*/  @!P2 ST.E.64 desc[UR60][R10.64], R64 ;  /* 0x000000400a00a985 */ /* 0x0005e2000c101b3c */
[----:B------:R-:W-:-:S02]  /*1d4e0*/  @!P1 LEA.HI.X R13, R85, R3, R84, 0x2, P5 ;  /* 0x00000003550d9211 */ /* 0x000fc400028f1454 */
[-C--:B------:R-:W-:Y:S02]  /*1d4f0*/  @!P0 LEA R24, P5, R69, R14.reuse, 0x2 ;  /* 0x0000000e45188211 */ /* 0x080fe400078a10ff */
[----:B------:R-:W-:Y:S01]  /*1d500*/  ISETP.GE.AND P2, PT, R35, UR4, PT ;  /* 0x0000000423007c0c */ /* 0x000fe2000bf46270 */
[----:B------:R3:W-:Y:S01]  /*1d510*/  @!P1 ST.E.64 desc[UR60][R12.64], R66 ;  /* 0x000000420c009985 */ /* 0x0007e2000c101b3c */
[----:B------:R-:W-:Y:S02]  /*1d520*/  @!P0 LEA.HI.X R25, R69, R3, R68, 0x2, P5 ;  /* 0x0000000345198211 */ /* 0x000fe400028f1444 */
[----:B------:R-:W-:Y:S02]  /*1d530*/  ISETP.GE.AND P1, PT, R33, UR4, PT ;  /* 0x0000000421007c0c */ /* 0x000fe4000bf26270 */
[-C--:B0-----:R-:W-:Y:S01]  /*1d540*/  @!P4 LEA R6, P5, R39, R14.reuse, 0x2 ;  /* 0x0000000e2706c211 */ /* 0x081fe200078a10ff */
[----:B------:R0:W-:Y:S01]  /*1d550*/  @!P0 ST.E.64 desc[UR60][R24.64], R70 ;  /* 0x0000004618008985 */ /* 0x0001e2000c101b3c */
[----:B-1----:R-:W-:-:S02]  /*1d560*/  @!P3 LEA R4, P0, R37, R14, 0x2 ;  /* 0x0000000e2504b211 */ /* 0x002fc400078010ff */
[-C--:B------:R-:W-:Y:S02]  /*1d570*/  @!P4 LEA.HI.X R7, R39, R3.reuse, R36, 0x2, P5 ;  /* 0x000000032707c211 */ /* 0x080fe400028f1424 */
[----:B------:R-:W-:Y:S01]  /*1d580*/  ISETP.GE.AND P5, PT, R31, UR4, PT ;  /* 0x000000041f007c0c */ /* 0x000fe2000bfa6270 */
[----:B------:R-:W-:Y:S01]  /*1d590*/  @!P2 IMAD.MOV.U32 R117, RZ, RZ, R81 ;  /* 0x000000ffff75a224 */ /* 0x000fe200078e0051 */
[----:B------:R-:W-:Y:S01]  /*1d5a0*/  @!P3 LEA.HI.X R5, R37, R3, R38, 0x2, P0 ;  /* 0x000000032505b211 */ /* 0x000fe200000f1426 */
[----:B------:R0:W-:Y:S01]  /*1d5b0*/  @!P4 ST.E.64 desc[UR60][R6.64], R72 ;  /* 0x000000480600c985 */ /* 0x0001e2000c101b3c */
[----:B------:R-:W-:-:S03]  /*1d5c0*/  @!P2 LEA R8, P0, R35, R14, 0x2 ;  /* 0x0000000e2308a211 */ /* 0x000fc600078010ff */
[----:B------:R0:W-:Y:S01]  /*1d5d0*/  @!P3 ST.E.64 desc[UR60][R4.64], R78 ;  /* 0x0000004e0400b985 */ /* 0x0001e2000c101b3c */
[----:B------:R-:W-:Y:S02]  /*1d5e0*/  @!P2 LEA.HI.X R9, R35, R3, R34, 0x2, P0 ;  /* 0x000000032309a211 */ /* 0x000fe400000f1422 */
[----:B--2---:R-:W-:-:S03]  /*1d5f0*/  @!P1 LEA R10, P0, R33, R14, 0x2 ;  /* 0x0000000e210a9211 */ /* 0x004fc600078010ff */
[----:B------:R0:W-:Y:S01]  /*1d600*/  @!P2 ST.E.64 desc[UR60][R8.64], R116 ;  /* 0x000000740800a985 */ /* 0x0001e2000c101b3c */
[----:B------:R-:W-:Y:S02]  /*1d610*/  @!P1 LEA.HI.X R11, R33, R3, R32, 0x2, P0 ;  /* 0x00000003210b9211 */ /* 0x000fe400000f1420 */
[----:B---3--:R-:W-:-:S03]  /*1d620*/  @!P5 LEA R12, P0, R31, R14, 0x2 ;  /* 0x0000000e1f0cd211 */ /* 0x008fc600078010ff */
[----:B------:R0:W-:Y:S01]  /*1d630*/  @!P1 ST.E.64 desc[UR60][R10.64], R82 ;  /* 0x000000520a009985 */ /* 0x0001e2000c101b3c */
[----:B------:R-:W-:Y:S02]  /*1d640*/  @!P5 LEA.HI.X R13, R31, R3, R30, 0x2, P0 ;  /* 0x000000031f0dd211 */ /* 0x000fe400000f141e */
[----:B------:R-:W-:-:S03]  /*1d650*/  ISETP.GE.AND P0, PT, R119, UR4, PT ;  /* 0x0000000477007c0c */ /* 0x000fc6000bf06270 */
[----:B------:R0:W-:Y:S10]  /*1d660*/  @!P5 ST.E.64 desc[UR60][R12.64], R74 ;  /* 0x0000004a0c00d985 */ /* 0x0001f4000c101b3c */
[----:B------:R-:W-:Y:S05]  /*1d670*/  @P0 BRA `(.L_x_498) ;  /* 0x0000000c00880947 */ /* 0x000fea0003800000 */
[----:B------:R-:W-:-:S04]  /*1d680*/  LEA R14, P0, R119, R14, 0x2 ;  /* 0x0000000e770e7211 */ /* 0x000fc800078010ff */
[----:B------:R-:W-:-:S05]  /*1d690*/  LEA.HI.X R15, R119, R3, R28, 0x2, P0 ;  /* 0x00000003770f7211 */ /* 0x000fca00000f141c */
[----:B------:R1:W-:Y:S01]  /*1d6a0*/  ST.E.64 desc[UR60][R14.64], R76 ;  /* 0x0000004c0e007985 */ /* 0x0003e2000c101b3c */
[----:B------:R-:W-:Y:S05]  /*1d6b0*/  BRA `(.L_x_498) ;  /* 0x0000000c00787947 */ /* 0x000fea0003800000 */
.L_x_484:
[----:B------:R-:W2:Y:S01]  /*1d6c0*/  LDL.LU R4, [R1+0x80] ;  /* 0x0000800001047983 */ /* 0x000ea20000300800 */
[----:B------:R-:W-:Y:S01]  /*1d6d0*/  ULDC.64 UR6, c[0x0][0xc08] ;  /* 0x0003020000067ab9 */ /* 0x000fe20000000a00 */
[----:B------:R-:W-:Y:S02]  /*1d6e0*/  ULDC.64 UR4, c[0x0][0xc00] ;  /* 0x0003000000047ab9 */ /* 0x000fe40000000a00 */
[----:B------:R-:W3:Y:S01]  /*1d6f0*/  LDL.LU R0, [R1+0x84] ;  /* 0x0000840001007983 */ /* 0x000ee20000300800 */
[----:B------:R-:W-:Y:S01]  /*1d700*/  ISETP.NE.U32.AND P1, PT, RZ, UR6, PT ;  /* 0x00000006ff007c0c */ /* 0x000fe2000bf25070 */
[----:B------:R-:W-:Y:S01]  /*1d710*/  IMAD.MOV.U32 R13, RZ, RZ, RZ ;  /* 0x000000ffff0d7224 */ /* 0x000fe200078e00ff */
[----:B------:R-:W-:Y:S01]  /*1d720*/  ISETP.NE.U32.AND P0, PT, RZ, UR4, PT ;  /* 0x00000004ff007c0c */ /* 0x000fe2000bf05070 */
[----:B------:R-:W4:Y:S01]  /*1d730*/  S2R R6, SR_TID.X ;  /* 0x0000000000067919 */ /* 0x000f220000002100 */
[----:B------:R-:W-:Y:S02]  /*1d740*/  ISETP.NE.AND.EX P1, PT, RZ, UR7, PT, P1 ;  /* 0x00000007ff007c0c */ /* 0x000fe4000bf25310 */
[----:B------:R-:W-:-:S02]  /*1d750*/  ISETP.NE.AND.EX P0, PT, RZ, UR5, PT, P0 ;  /* 0x00000005ff007c0c */ /* 0x000fc4000bf05300 */
[----:B--2---:R-:W-:Y:S01]  /*1d760*/  IADD3 R2, P2, R4, UR4, RZ ;  /* 0x0000000404027c10 */ /* 0x004fe2000ff5e0ff */
[----:B------:R-:W-:-:S03]  /*1d770*/  ULDC UR4, c[0x0][0xa88] ;  /* 0x0002a20000047ab9 */ /* 0x000fc60000000800 */
[----:B---3--:R-:W-:-:S05]  /*1d780*/  IADD3.X R3, R0, UR5, RZ, P2, !PT ;  /* 0x0000000500037c10 */ /* 0x008fca00097fe4ff */
[----:B------:R-:W-:Y:S01]  /*1d790*/  @P1 IADD3 R4, P2, R4, UR6, RZ ;  /* 0x0000000604041c10 */ /* 0x000fe2000ff5e0ff */
[----:B------:R-:W-:Y:S01]  /*1d7a0*/  IMAD.U32 R20, RZ, RZ, UR4 ;  /* 0x00000004ff147e24 */ /* 0x000fe2000f8e00ff */
[----:B------:R2:W5:Y:S02]  /*1d7b0*/  @P0 LDG.E R13, desc[UR60][R2.64] ;  /* 0x0000003c020d0981 */ /* 0x000564000c1e1900 */
[----:B------:R-:W-:Y:S01]  /*1d7c0*/  @P1 IADD3.X R5, R0, UR7, RZ, P2, !PT ;  /* 0x0000000700051c10 */ /* 0x000fe200097fe4ff */
[----:B----4-:R-:W-:-:S04]  /*1d7d0*/  VIADD R26, R6, 0xffffff80 ;  /* 0xffffff80061a7836 */ /* 0x010fc80000000000 */
[----:B------:R2:W5:Y:S01]  /*1d7e0*/  @P1 LDG.E R20, desc[UR60][R4.64] ;  /* 0x0000003c04141981 */ /* 0x000562000c1e1900 */
[----:B------:R-:W-:Y:S02]  /*1d7f0*/  ISETP.GT.AND P3, PT, R26, 0x7f, PT ;  /* 0x0000007f1a00780c */ /* 0x000fe40003f64270 */
[----:B------:R-:W-:Y:S01]  /*1d800*/  ISETP.GT.AND P2, PT, R124, 0x1, PT ;  /* 0x000000017c00780c */ /* 0x000fe20003f44270 */
[----:B------:R-:W-:-:S12]  /*1d810*/  @P1 BRA `(.L_x_503) ;  /* 0x0000000000101947 */ /* 0x000fd80003800000 */
[----:B------:R-:W-:Y:S05]  /*1d820*/  @!P0 BRA `(.L_x_503) ;  /* 0x00000000000c8947 */ /* 0x000fea0003800000 */
[----:B--2---:R-:W2:Y:S04]  /*1d830*/  LDG.E R5, desc[UR60][R2.64] ;  /* 0x0000003c02057981 */ /* 0x004ea8000c1e1900 */
[----:B-----5:R-:W2:Y:S02]  /*1d840*/  LDG.E R20, desc[UR60][R2.64+0x4] ;  /* 0x0000043c02147981 */ /* 0x020ea4000c1e1900 */
[----:B--2---:R-:W-:-:S07]  /*1d850*/  IMAD.IADD R20, R20, 0x1, -R5 ;  /* 0x0000000114147824 */ /* 0x004fce00078e0a05 */
.L_x_503:
[----:B------:R-:W3:Y:S04]  /*1d860*/  LDL.LU R0, [R1+0x8c] ;  /* 0x00008c0001007983 */ /* 0x000ee80000300800 */
[----:B--2---:R-:W2:Y:S01]  /*1d870*/  LDL.LU R2, [R1+0x74] ;  /* 0x0000740001027983 */ /* 0x004ea20000300800 */
[----:B------:R-:W-:Y:S01]  /*1d880*/  BSSY B1, `(.L_x_504) ;  /* 0x0000039000017945 */ /* 0x000fe20003800000 */
[----:B-----5:R-:W-:Y:S02]  /*1d890*/  SHF.R.S32.HI R12, RZ, 0x1f, R13 ;  /* 0x0000001fff0c7819 */ /* 0x020fe4000001140d */
[----:B---3--:R-:W-:Y:S02]  /*1d8a0*/  SEL R14, R0, RZ, !P0 ;  /* 0x000000ff000e7207 */ /* 0x008fe40004000000 */
[----:B--2---:R-:W-:Y:S01]  /*1d8b0*/  SEL R21, R2, RZ, !P0 ;  /* 0x000000ff02157207 */ /* 0x004fe20004000000 */
[----:B------:R-:W-:Y:S06]  /*1d8c0*/  @P3 BRA `(.L_x_505) ;  /* 0x0000000000d03947 */ /* 0x000fec0003800000 */
[----:B------:R-:W2:Y:S01]  /*1d8d0*/  LDL R0, [R1+0x90] ;  /* 0x0000900001007983 */ /* 0x000ea20000100800 */
[----:B------:R-:W3:Y:S02]  /*1d8e0*/  LDC R27, c[0x0][0xbe8] ;  /* 0x0002fa00ff1b7b82 */ /* 0x000ee40000000800 */
[----:B---3--:R-:W-:Y:S02]  /*1d8f0*/  IMAD R2, R20, R27, RZ ;  /* 0x0000001b14027224 */ /* 0x008fe400078e02ff */
[----:B--2---:R-:W-:-:S04]  /*1d900*/  IMAD R0, R0, 0x80, R6 ;  /* 0x0000008000007824 */ /* 0x004fc800078e0206 */
[----:B------:R-:W-:-:S05]  /*1d910*/  VIADD R25, R0, 0xffffff80 ;  /* 0xffffff8000197836 */ /* 0x000fca0000000000 */
[----:B------:R-:W-:-:S13]  /*1d920*/  ISETP.GE.AND P0, PT, R25, R2, PT ;  /* 0x000000021900720c */ /* 0x000fda0003f06270 */
[----:B------:R-:W-:Y:S05]  /*1d930*/  @P0 BRA `(.L_x_505) ;  /* 0x0000000000b40947 */ /* 0x000fea0003800000 */
[----:B0-----:R-:W2:Y:S01]  /*1d940*/  LDL R10, [R1+0x60] ;  /* 0x00006000010a7983 */ /* 0x001ea20000100800 */
[----:B------:R-:W-:Y:S01]  /*1d950*/  ISETP.GT.AND P3, PT, R124, 0x1, PT ;  /* 0x000000017c00780c */ /* 0x000fe20003f64270 */
[----:B------:R-:W0:Y:S02]  /*1d960*/  LDC.64 R28, c[0x0][0xba8] ;  /* 0x0002ea00ff1c7b82 */ /* 0x000e240000000a00 */
[----:B------:R-:W3:Y:S01]  /*1d970*/  LDL.LU R30, [R1+0x94] ;  /* 0x00009400011e7983 */ /* 0x000ee20000300800 */
[----:B------:R-:W-:Y:S01]  /*1d980*/  MOV R0, 0x9b8 ;  /* 0x000009b800007802 */ /* 0x000fe20000000f00 */
[----:B------:R-:W-:Y:S01]  /*1d990*/  IMAD.MOV.U32 R15, RZ, RZ, R25 ;  /* 0x000000ffff0f7224 */ /* 0x000fe200078e0019 */
[----:B------:R-:W-:Y:S02]  /*1d9a0*/  ISETP.NE.AND P0, PT, R27, 0x1, PT ;  /* 0x000000011b00780c */ /* 0x000fe40003f05270 */
[----:B------:R-:W-:-:S04]  /*1d9b0*/  SEL R24, R0, 0x978, P3 ;  /* 0x0000097800187807 */ /* 0x000fc80001800000 */
[----:B------:R-:W4:Y:S08]  /*1d9c0*/  LDC.64 R6, c[0x0][R24+0x220] ;  /* 0x0000880018067b82 */ /* 0x000f300000000a00 */
[----:B------:R-:W2:Y:S08]  /*1d9d0*/  LDC.64 R2, c[0x0][R24+0x218] ;  /* 0x0000860018027b82 */ /* 0x000eb00000000a00 */
[----:B------:R-:W5:Y:S08]  /*1d9e0*/  LDC.64 R8, c[0x0][R24+0x228] ;  /* 0x00008a0018087b82 */ /* 0x000f700000000a00 */
[----:B------:R-:W1:Y:S08]  /*1d9f0*/  LDC.64 R4, c[0x0][R24+0x210] ;  /* 0x0000840018047b82 */ /* 0x000e700000000a00 */
[----:B------:R-:W5:Y:S08]  /*1da00*/  @P0 LDC R0, c[0x0][0xbec] ;  /* 0x0002fb00ff000b82 */ /* 0x000f700000000800 */
[----:B------:R-:W1:Y:S01]  /*1da10*/  @P0 LDC R33, c[0x0][0xbf0] ;  /* 0x0002fc00ff210b82 */ /* 0x000e620000000800 */
[----:B----4-:R-:W-:-:S07]  /*1da20*/  IMAD R7, R7, R21, RZ ;  /* 0x0000001507077224 */ /* 0x010fce00078e02ff */
[----:B0-----:R-:W0:Y:S01]  /*1da30*/  @!P3 LDC R28, c[0x0][0xb50] ;  /* 0x0002d400ff1cbb82 */ /* 0x001e220000000800 */
[----:B------:R-:W-:Y:S02]  /*1da40*/  IMAD R7, R6, R14, R7 ;  /* 0x0000000e06077224 */ /* 0x000fe400078e0207 */
[----:B-----5:R-:W-:-:S05]  /*1da50*/  @P0 IMAD.HI.U32 R0, R25, R0, RZ ;  /* 0x0000000019000227 */ /* 0x020fca00078e00ff */
[----:B------:R-:W4:Y:S01]  /*1da60*/  @!P3 LDC R29, c[0x0][0xb54] ;  /* 0x0002d500ff1dbb82 */ /* 0x000f220000000800 */
[----:B-1----:R-:W-:-:S05]  /*1da70*/  @P0 SHF.R.U32.HI R15, RZ, R33, R0 ;  /* 0x00000021ff0f0219 */ /* 0x002fca0000011600 */
[----:B------:R-:W-:Y:S02]  /*1da80*/  IMAD.MOV R0, RZ, RZ, -R15 ;  /* 0x000000ffff007224 */ /* 0x000fe400078e0a0f */
[-C--:B--2---:R-:W-:Y:S02]  /*1da90*/  IMAD R31, R3, R10.reuse, RZ ;  /* 0x0000000a031f7224 */ /* 0x084fe400078e02ff */
[----:B------:R-:W-:Y:S01]  /*1daa0*/  IMAD.WIDE.U32 R10, R2, R10, RZ ;  /* 0x0000000a020a7225 */ /* 0x000fe200078e00ff */
[----:B---3--:R-:W-:-:S03]  /*1dab0*/  SEL R33, R30, RZ, P3 ;  /* 0x000000ff1e217207 */ /* 0x008fc60001800000 */
[----:B------:R-:W-:-:S04]  /*1dac0*/  IMAD.WIDE.U32 R2, R6, R21, RZ ;  /* 0x0000001506027225 */ /* 0x000fc800078e00ff */
[----:B------:R-:W-:Y:S01]  /*1dad0*/  IMAD.IADD R11, R31, 0x1, R11 ;  /* 0x000000011f0b7824 */ /* 0x000fe200078e020b */
[----:B------:R-:W-:Y:S01]  /*1dae0*/  IADD3 R10, P0, P1, R2, R10, R13 ;  /* 0x0000000a020a7210 */ /* 0x000fe2000791e00d */
[----:B------:R-:W-:Y:S02]  /*1daf0*/  IMAD.IADD R6, R3, 0x1, R7 ;  /* 0x0000000103067824 */ /* 0x000fe400078e0207 */
[----:B------:R-:W-:-:S04]  /*1db00*/  IMAD.WIDE.U32 R2, R8, R33, RZ ;  /* 0x0000002108027225 */ /* 0x000fc800078e00ff */
[----:B------:R-:W-:Y:S02]  /*1db10*/  IMAD R9, R9, R33, RZ ;  /* 0x0000002109097224 */ /* 0x000fe400078e02ff */
[----:B------:R-:W-:Y:S01]  /*1db20*/  IMAD R7, R27, R0, R25 ;  /* 0x000000001b077224 */ /* 0x000fe200078e0219 */
[----:B------:R-:W-:Y:S01]  /*1db30*/  IADD3.X R0, R6, R11, R12, P0, P1 ;  /* 0x0000000b06007210 */ /* 0x000fe200007e240c */
[----:B------:R-:W-:Y:S01]  /*1db40*/  IMAD.IADD R3, R9, 0x1, R3 ;  /* 0x0000000109037824 */ /* 0x000fe200078e0203 */
[----:B------:R-:W-:Y:S02]  /*1db50*/  IADD3 R2, P0, P1, R15, R10, R2 ;  /* 0x0000000a0f027210 */ /* 0x000fe4000791e002 */
[----:B------:R-:W-:Y:S02]  /*1db60*/  SHF.R.S32.HI R15, RZ, 0x1f, R15 ;  /* 0x0000001fff0f7819 */ /* 0x000fe4000001140f */
[----:B------:R-:W-:Y:S02]  /*1db70*/  SHF.R.S32.HI R9, RZ, 0x1f, R7 ;  /* 0x0000001fff097819 */ /* 0x000fe40000011407 */
[----:B------:R-:W-:Y:S01]  /*1db80*/  IADD3.X R3, R15, R0, R3, P0, P1 ;  /* 0x000000000f037210 */ /* 0x000fe200007e2403 */
[----:B------:R-:W-:-:S04]  /*1db90*/  IMAD R0, R5, R7, RZ ;  /* 0x0000000705007224 */ /* 0x000fc800078e02ff */
[C---:B------:R-:W-:Y:S02]  /*1dba0*/  IMAD R9, R4.reuse, R9, R0 ;  /* 0x0000000904097224 */ /* 0x040fe400078e0200 */
[----:B------:R-:W-:-:S04]  /*1dbb0*/  IMAD.WIDE.U32 R2, R4, R7, R2 ;  /* 0x0000000704027225 */ /* 0x000fc800078e0002 */
[----:B------:R-:W-:Y:S01]  /*1dbc0*/  IMAD.IADD R0, R3, 0x1, R9 ;  /* 0x0000000103007824 */ /* 0x000fe200078e0209 */
[----:B0-----:R-:W-:Y:S01]  /*1dbd0*/  LEA R4, P0, R2, R28, 0x2 ;  /* 0x0000001c02047211 */ /* 0x001fe200078010ff */
[----:B------:R-:W-:-:S03]  /*1dbe0*/  IMAD.MOV.U32 R3, RZ, RZ, -0x800000 ;  /* 0xff800000ff037424 */ /* 0x000fc600078e00ff */
[----:B----4-:R-:W-:-:S05]  /*1dbf0*/  LEA.HI.X R5, R2, R29, R0, 0x2, P0 ;  /* 0x0000001d02057211 */ /* 0x010fca00000f1400 */
[----:B------:R2:W-:Y:S04]  /*1dc00*/  STG.E desc[UR60][R4.64], R3 ;  /* 0x0000000304007986 */ /* 0x0005e8000c10193c */
.L_x_505:
[----:B------:R-:W-:Y:S05]  /*1dc10*/  BSYNC B1 ;  /* 0x0000000000017941 */ /* 0x000fea0003800000 */
.L_x_504:
[----:B------:R-:W-:Y:S05]  /*1dc20*/  @P2 BRA `(.L_x_498) ;  /* 0x00000008001c2947 */ /* 0x000fea0003800000 */
[----:B0-----:R-:W3:Y:S01]  /*1dc30*/  LDL.LU R10, [R1+0x60] ;  /* 0x00006000010a7983 */ /* 0x001ee20000300800 */
[----:B------:R-:W0:Y:S01]  /*1dc40*/  LDC R25, c[0x0][0xbe8] ;  /* 0x0002fa00ff197b82 */ /* 0x000e220000000800 */
[--C-:B------:R-:W-:Y:S01]  /*1dc50*/  SHF.R.S32.HI R9, RZ, 0x1f, R26.reuse ;  /* 0x0000001fff097819 */ /* 0x100fe2000001141a */
[----:B------:R-:W-:Y:S01]  /*1dc60*/  ULDC.64 UR4, c[0x0][0xaa0] ;  /* 0x0002a80000047ab9 */ /* 0x000fe20000000a00 */
[----:B------:R-:W4:Y:S01]  /*1dc70*/  LDL R6, [R1+0x90] ;  /* 0x0000900001067983 */ /* 0x000f220000100800 */
[----:B------:R-:W-:Y:S01]  /*1dc80*/  SHF.R.S32.HI R8, RZ, 0x1f, R26 ;  /* 0x0000001fff087819 */ /* 0x000fe2000001141a */
[----:B------:R-:W-:Y:S01]  /*1dc90*/  IMAD R0, R12, UR4, RZ ;  /* 0x000000040c007c24 */ /* 0x000fe2000f8e02ff */
[-C--:B------:R-:W-:Y:S01]  /*1dca0*/  LEA.HI R9, R9, R26.reuse, RZ, 0x3 ;  /* 0x0000001a09097211 */ /* 0x080fe200078f18ff */
[----:B--2---:R-:W-:Y:S01]  /*1dcb0*/  IMAD.WIDE.U32 R2, R13, UR4, RZ ;  /* 0x000000040d027c25 */ /* 0x004fe2000f8e00ff */
[----:B------:R-:W-:Y:S01]  /*1dcc0*/  LEA.HI R8, R8, R26, RZ, 0x3 ;  /* 0x0000001a08087211 */ /* 0x000fe200078f18ff */
[----:B------:R-:W-:Y:S01]  /*1dcd0*/  ULDC.64 UR6, c[0x0][0xaf0] ;  /* 0x0002bc0000067ab9 */ /* 0x000fe20000000a00 */
[----:B------:R-:W-:Y:S01]  /*1dce0*/  LOP3.LUT R9, R9, 0xfffffff8, RZ, 0xc0, !PT ;  /* 0xfffffff809097812 */ /* 0x000fe200078ec0ff */
[----:B------:R-:W-:Y:S01]  /*1dcf0*/  IMAD R5, R13, UR5, R0 ;  /* 0x000000050d057c24 */ /* 0x000fe2000f8e0200 */
[----:B------:R-:W-:Y:S01]  /*1dd00*/  SHF.R.S32.HI R8, RZ, 0x3, R8 ;  /* 0x00000003ff087819 */ /* 0x000fe20000011408 */
[----:B------:R-:W-:Y:S01]  /*1dd10*/  ULDC.64 UR4, c[0x0][0xae8] ;  /* 0x0002ba0000047ab9 */ /* 0x000fe20000000a00 */
[----:B------:R-:W-:Y:S01]  /*1dd20*/  IADD3 R9, R26, -R9, RZ ;  /* 0x800000091a097210 */ /* 0x000fe20007ffe0ff */
[----:B------:R-:W-:-:S04]  /*1dd30*/  IMAD.IADD R3, R3, 0x1, R5 ;  /* 0x0000000103037824 */ /* 0x000fc800078e0205 */
[----:B------:R-:W-:Y:S01]  /*1dd40*/  IMAD R0, R9, 0x20, R8 ;  /* 0x0000002009007824 */ /* 0x000fe200078e0208 */
[----:B0-----:R-:W-:-:S13]  /*1dd50*/  ISETP.NE.AND P0, PT, R25, 0x1, PT ;  /* 0x000000011900780c */ /* 0x001fda0003f05270 */
[----:B------:R-:W0:Y:S08]  /*1dd60*/  @P0 LDC R4, c[0x0][0xbec] ;  /* 0x0002fb00ff040b82 */ /* 0x000e300000000800 */
[----:B------:R-:W2:Y:S01]  /*1dd70*/  @P0 LDC R7, c[0x0][0xbf0] ;  /* 0x0002fc00ff070b82 */ /* 0x000ea20000000800 */
[----:B---3--:R-:W-:-:S04]  /*1dd80*/  IMAD.WIDE.U32 R2, R10, UR4, R2 ;  /* 0x000000040a027c25 */ /* 0x008fc8000f8e0002 */
[----:B----4-:R-:W-:Y:S02]  /*1dd90*/  IMAD R9, R6, 0x80, R0 ;  /* 0x0000008006097824 */ /* 0x010fe400078e0200 */
[----:B------:R-:W-:Y:S01]  /*1dda0*/  IMAD R3, R10, UR5, R3 ;  /* 0x000000050a037c24 */ /* 0x000fe2000f8e0203 */
[----:B------:R-:W-:Y:S01]  /*1ddb0*/  ULDC.64 UR4, c[0x0][0xae0] ;  /* 0x0002b80000047ab9 */ /* 0x000fe20000000a00 */
[----:B0-----:R-:W-:-:S04]  /*1ddc0*/  @P0 IMAD.HI.U32 R0, R9, R4, RZ ;  /* 0x0000000409000227 */ /* 0x001fc800078e00ff */
[----:B------:R-:W-:Y:S01]  /*1ddd0*/  IMAD.MOV.U32 R5, RZ, RZ, R9 ;  /* 0x000000ffff057224 */ /* 0x000fe200078e0009 */
[----:B--2---:R-:W-:Y:S01]  /*1dde0*/  @P0 SHF.R.U32.HI R5, RZ, R7, R0 ;  /* 0x00000007ff050219 */ /* 0x004fe20000011600 */
[----:B------:R-:W-:Y:S02]  /*1ddf0*/  IMAD R4, R14, UR6, RZ ;  /* 0x000000060e047c24 */ /* 0x000fe4000f8e02ff */
[----:B------:R-:W-:Y:S01]  /*1de00*/  IMAD.WIDE.U32 R2, R21, UR6, R2 ;  /* 0x0000000615027c25 */ /* 0x000fe2000f8e0002 */
[----:B------:R-:W-:-:S03]  /*1de10*/  SHF.R.S32.HI R0, RZ, 0x1f, R5 ;  /* 0x0000001fff007819 */ /* 0x000fc60000011405 */
[----:B------:R-:W-:Y:S02]  /*1de20*/  IMAD R7, R21, UR7, R4 ;  /* 0x0000000715077c24 */ /* 0x000fe4000f8e0204 */
[----:B------:R-:W-:Y:S02]  /*1de30*/  IMAD.MOV R4, RZ, RZ, -R5 ;  /* 0x000000ffff047224 */ /* 0x000fe400078e0a05 */
[----:B------:R-:W-:Y:S02]  /*1de40*/  IMAD.IADD R3, R3, 0x1, R7 ;  /* 0x0000000103037824 */ /* 0x000fe400078e0207 */
[----:B------:R-:W-:Y:S02]  /*1de50*/  IMAD R0, R0, UR4, RZ ;  /* 0x0000000400007c24 */ /* 0x000fe4000f8e02ff */
[----:B------:R-:W-:Y:S02]  /*1de60*/  IMAD R7, R25, R4, R9 ;  /* 0x0000000419077224 */ /* 0x000fe400078e0209 */
[----:B------:R-:W-:-:S02]  /*1de70*/  IMAD R9, R5, UR5, R0 ;  /* 0x0000000505097c24 */ /* 0x000fc4000f8e0200 */
[----:B------:R-:W-:Y:S01]  /*1de80*/  IMAD.WIDE.U32 R2, R5, UR4, R2 ;  /* 0x0000000405027c25 */ /* 0x000fe2000f8e0002 */
[----:B------:R-:W-:Y:S01]  /*1de90*/  SHF.R.S32.HI R0, RZ, 0x1f, R7 ;  /* 0x0000001fff007819 */ /* 0x000fe20000011407 */
[----:B------:R-:W-:Y:S02]  /*1dea0*/  ULDC.64 UR4, c[0x0][0xad8] ;  /* 0x0002b60000047ab9 */ /* 0x000fe40000000a00 */
[----:B------:R-:W-:Y:S02]  /*1deb0*/  IMAD.IADD R3, R3, 0x1, R9 ;  /* 0x0000000103037824 */ /* 0x000fe400078e0209 */
[----:B------:R-:W-:Y:S02]  /*1dec0*/  IMAD R0, R0, UR4, RZ ;  /* 0x0000000400007c24 */ /* 0x000fe4000f8e02ff */
[----:B------:R-:W-:-:S04]  /*1ded0*/  IMAD.WIDE.U32 R4, R7, UR4, R2 ;  /* 0x0000000407047c25 */ /* 0x000fc8000f8e0002 */
[----:B------:R-:W-:Y:S01]  /*1dee0*/  IMAD R3, R7, UR5, R0 ;  /* 0x0000000507037c24 */ /* 0x000fe2000f8e0200 */
[----:B------:R-:W-:Y:S02]  /*1def0*/  ULDC.64 UR4, c[0x0][0xa80] ;  /* 0x0002a00000047ab9 */ /* 0x000fe40000000a00 */
[----:B------:R-:W-:Y:S01]  /*1df00*/  LEA R2, P0, R4, UR4, 0x1 ;  /* 0x0000000404027c11 */ /* 0x000fe2000f8008ff */
[----:B------:R-:W-:Y:S01]  /*1df10*/  UMOV UR4, 0xffffffff ;  /* 0xffffffff00047882 */ /* 0x000fe20000000000 */
[----:B------:R-:W-:-:S04]  /*1df20*/  IADD3 R3, R5, R3, RZ ;  /* 0x0000000305037210 */ /* 0x000fc80007ffe0ff */
[----:B------:R-:W-:Y:S01]  /*1df30*/  LEA.HI.X R3, R4, UR5, R3, 0x1, P0 ;  /* 0x0000000504037c11 */ /* 0x000fe200080f0c03 */
[----:B------:R-:W-:Y:S06]  /*1df40*/  BRA.DIV UR4, `(.L_x_506) ;  /* 0x0000009e04d47947 */ /* 0x000fec000b800000 */
[----:B------:R0:W2:Y:S04]  /*1df50*/  SHFL.IDX PT, R0, R3, RZ, 0x181f ;  /* 0x00181fff03007589 */ /* 0x0000a800000e0000 */
[----:B------:R0:W3:Y:S02]  /*1df60*/  SHFL.IDX PT, R14, R2, RZ, 0x181f ;  /* 0x00181fff020e7589 */ /* 0x0000e400000e0000 */
.L_x_753:
[----:B------:R-:W-:Y:S01]  /*1df70*/  IMAD R25, R20, R25, RZ ;  /* 0x0000001914197224 */ /* 0x000fe200078e02ff */
[----:B------:R-:W-:Y:S01]  /*1df80*/  BSSY B1, `(.L_x_507) ;  /* 0x0000011000017945 */ /* 0x000fe20003800000 */
[----:B------:R-:W-:-:S05]  /*1df90*/  IMAD R6, R6, 0x80, R8 ;  /* 0x0000008006067824 */ /* 0x000fca00078e0208 */
[----:B------:R-:W-:-:S13]  /*1dfa0*/  ISETP.GE.AND P0, PT, R6, R25, PT ;  /* 0x000000190600720c */ /* 0x000fda0003f06270 */
[----:B------:R-:W-:Y:S05]  /*1dfb0*/  @P0 BRA `(.L_x_508) ;  /* 0x0000000000340947 */ /* 0x000fea0003800000 */
[----:B------:R-:W4:Y:S01]  /*1dfc0*/  LDL R9, [R1+0x58] ;  /* 0x0000580001097983 */ /* 0x000f220000100800 */
[----:B------:R-:W-:-:S03]  /*1dfd0*/  ULDC UR4, c[0x0][0xac8] ;  /* 0x0002b20000047ab9 */ /* 0x000fc60000000800 */
[----:B------:R-:W5:Y:S04]  /*1dfe0*/  LDL R7, [R1+0x78] ;  /* 0x0000780001077983 */ /* 0x000f680000100800 */
[----:B------:R-:W2:Y:S04]  /*1dff0*/  LDL R10, [R1+0xb0] ;  /* 0x0000b000010a7983 */ /* 0x000ea80000100800 */
[----:B------:R-:W2:Y:S01]  /*1e000*/  LDL R8, [R1+0xac] ;  /* 0x0000ac0001087983 */ /* 0x000ea20000100800 */
[----:B----4-:R-:W-:Y:S02]  /*1e010*/  ISETP.GE.AND P2, PT, R9, UR4, PT ;  /* 0x0000000409007c0c */ /* 0x010fe4000bf46270 */
[----:B-----5:R-:W-:-:S11]  /*1e020*/  ISETP.GE.AND P3, PT, R7, UR4, PT ;  /* 0x0000000407007c0c */ /* 0x020fd6000bf66270 */
[-C--:B---3--:R-:W-:Y:S02]  /*1e030*/  @!P2 LEA R4, P0, R9, R14.reuse, 0x1 ;  /* 0x0000000e0904a211 */ /* 0x088fe400078008ff */
[----:B------:R-:W-:Y:S02]  /*1e040*/  @!P3 LEA R14, P1, R7, R14, 0x1 ;  /* 0x0000000e070eb211 */ /* 0x000fe400078208ff */
[-C--:B--2---:R-:W-:Y:S02]  /*1e050*/  @!P2 LEA.HI.X R5, R9, R0.reuse, R10, 0x1, P0 ;  /* 0x000000000905a211 */ /* 0x084fe400000f0c0a */
[----:B------:R-:W-:-:S03]  /*1e060*/  @!P3 LEA.HI.X R15, R7, R0, R8, 0x1, P1 ;  /* 0x00000000070fb211 */ /* 0x000fc600008f0c08 */
[----:B------:R4:W-:Y:S04]  /*1e070*/  @!P2 ST.E.128 desc[UR60][R4.64], RZ ;  /* 0x000000ff0400a985 */ /* 0x0009e8000c101d3c */
[----:B------:R4:W-:Y:S02]  /*1e080*/  @!P3 ST.E.128 desc[UR60][R14.64], RZ ;  /* 0x000000ff0e00b985 */ /* 0x0009e4000c101d3c */
.L_x_508:
[----:B------:R-:W-:Y:S05]  /*1e090*/  BSYNC B1 ;  /* 0x0000000000017941 */ /* 0x000fea0003800000 */
.L_x_507:
[----:B------:R-:W-:-:S03]  /*1e0a0*/  UMOV UR4, 0xffffffff ;  /* 0xffffffff00047882 */ /* 0x000fc60000000000 */
[----:B------:R-:W-:Y:S05]  /*1e0b0*/  BRA.DIV UR4, `(.L_x_509) ;  /* 0x0000009e04ac7947 */ /* 0x000fea000b800000 */
[----:B--2---:R2:W0:Y:S04]  /*1e0c0*/  SHFL.IDX PT, R0, R3, 0x1, 0x181f ;  /* 0x00381f0003007f89 */ /* 0x00442800000e0000 */
[----:B---34-:R2:W3:Y:S02]  /*1e0d0*/  SHFL.IDX PT, R14, R2, 0x1, 0x181f ;  /* 0x00381f00020e7f89 */ /* 0x0184e400000e0000 */
.L_x_757:
[----:B------:R-:W-:Y:S01]  /*1e0e0*/  VIADD R4, R6, 0x20 ;  /* 0x0000002006047836 */ /* 0x000fe20000000000 */
[----:B------:R-:W-:Y:S04]  /*1e0f0*/  BSSY B1, `(.L_x_510) ;  /* 0x0000010000017945 */ /* 0x000fe80003800000 */
[----:B------:R-:W-:-:S13]  /*1e100*/  ISETP.GE.AND P0, PT, R4, R25, PT ;  /* 0x000000190400720c */ /* 0x000fda0003f06270 */
[----:B------:R-:W-:Y:S05]  /*1e110*/  @P0 BRA `(.L_x_511) ;  /* 0x0000000000340947 */ /* 0x000fea0003800000 */
[----:B------:R-:W4:Y:S01]  /*1e120*/  LDL R9, [R1+0x58] ;  /* 0x0000580001097983 */ /* 0x000f220000100800 */
[----:B------:R-:W-:-:S03]  /*1e130*/  ULDC UR4, c[0x0][0xac8] ;  /* 0x0002b20000047ab9 */ /* 0x000fc60000000800 */
[----:B------:R-:W5:Y:S04]  /*1e140*/  LDL R7, [R1+0x78] ;  /* 0x0000780001077983 */ /* 0x000f680000100800 */
[----:B------:R-:W0:Y:S04]  /*1e150*/  LDL R10, [R1+0xb0] ;  /* 0x0000b000010a7983 */ /* 0x000e280000100800 */
[----:B------:R-:W2:Y:S01]  /*1e160*/  LDL R8, [R1+0xac] ;  /* 0x0000ac0001087983 */ /* 0x000ea20000100800 */
[----:B----4-:R-:W-:Y:S02]  /*1e170*/  ISETP.GE.AND P2, PT, R9, UR4, PT ;  /* 0x0000000409007c0c */ /* 0x010fe4000bf46270 */
[----:B-----5:R-:W-:-:S11]  /*1e180*/  ISETP.GE.AND P3, PT, R7, UR4, PT ;  /* 0x0000000407007c0c */ /* 0x020fd6000bf66270 */
[-C--:B---3--:R-:W-:Y:S02]  /*1e190*/  @!P2 LEA R4, P0, R9, R14.reuse, 0x1 ;  /* 0x0000000e0904a211 */ /* 0x088fe400078008ff */
[----:B------:R-:W-:Y:S02]  /*1e1a0*/  @!P3 LEA R14, P1, R7, R14, 0x1 ;  /* 0x0000000e070eb211 */ /* 0x000fe400078208ff */
[-C--:B0-----:R-:W-:Y:S02]  /*1e1b0*/  @!P2 LEA.HI.X R5, R9, R0.reuse, R10, 0x1, P0 ;  /* 0x000000000905a211 */ /* 0x081fe400000f0c0a */
[----:B--2---:R-:W-:-:S03]  /*1e1c0*/  @!P3 LEA.HI.X R15, R7, R0, R8, 0x1, P1 ;  /* 0x00000000070fb211 */ /* 0x004fc600008f0c08 */
[----:B------:R4:W-:Y:S04]  /*1e1d0*/  @!P2 ST.E.128 desc[UR60][R4.64], RZ ;  /* 0x000000ff0400a985 */ /* 0x0009e8000c101d3c */
[----:B------:R4:W-:Y:S02]  /*1e1e0*/  @!P3 ST.E.128 desc[UR60][R14.64], RZ ;  /* 0x000000ff0e00b985 */ /* 0x0009e4000c101d3c */
.L_x_511:
[----:B------:R-:W-:Y:S05]  /*1e1f0*/  BSYNC B1 ;  /* 0x0000000000017941 */ /* 0x000fea0003800000 */
.L_x_510:
[----:B------:R-:W-:-:S03]  /*1e200*/  UMOV UR4, 0xffffffff ;  /* 0xffffffff00047882 */ /* 0x000fc60000000000 */
[----:B------:R-:W-:Y:S05]  /*1e210*/  BRA.DIV UR4, `(.L_x_512) ;  /* 0x0000009e049c7947 */ /* 0x000fea000b800000 */
[----:B0-----:R0:W0:Y:S04]  /*1e220*/  SHFL.IDX PT, R0, R3, 0x2, 0x181f ;  /* 0x00581f0003007f89 */ /* 0x00102800000e0000 */
[----:B---34-:R3:W4:Y:S02]  /*1e230*/  SHFL.IDX PT, R14, R2, 0x2, 0x181f ;  /* 0x00581f00020e7f89 */ /* 0x01872400000e0000 */
.L_x_761:
[----:B------:R-:W-:Y:S01]  /*1e240*/  VIADD R4, R6, 0x40 ;  /* 0x0000004006047836 */ /* 0x000fe20000000000 */
[----:B------:R-:W-:Y:S04]  /*1e250*/  BSSY B1, `(.L_x_513) ;  /* 0x0000010000017945 */ /* 0x000fe80003800000 */
[----:B------:R-:W-:-:S13]  /*1e260*/  ISETP.GE.AND P0, PT, R4, R25, PT ;  /* 0x000000190400720c */ /* 0x000fda0003f06270 */
[----:B------:R-:W-:Y:S05]  /*1e270*/  @P0 BRA `(.L_x_514) ;  /* 0x0000000000340947 */ /* 0x000fea0003800000 */
[----:B------:R-:W5:Y:S01]  /*1e280*/  LDL R9, [R1+0x58] ;  /* 0x0000580001097983 */ /* 0x000f620000100800 */
[----:B------:R-:W-:-:S03]  /*1e290*/  ULDC UR4, c[0x0][0xac8] ;  /* 0x0002b20000047ab9 */ /* 0x000fc60000000800 */
[----:B------:R-:W2:Y:S04]  /*1e2a0*/  LDL R7, [R1+0x78] ;  /* 0x0000780001077983 */ /* 0x000ea80000100800 */
[----:B------:R-:W0:Y:S04]  /*1e2b0*/  LDL R10, [R1+0xb0] ;  /* 0x0000b000010a7983 */ /* 0x000e280000100800 */
[----:B------:R-:W3:Y:S01]  /*1e2c0*/  LDL R8, [R1+0xac] ;  /* 0x0000ac0001087983 */ /* 0x000ee20000100800 */
[----:B-----5:R-:W-:Y:S02]  /*1e2d0*/  ISETP.GE.AND P2, PT, R9, UR4, PT ;  /* 0x0000000409007c0c */ /* 0x020fe4000bf46270 */
[----:B--2---:R-:W-:-:S11]  /*1e2e0*/  ISETP.GE.AND P3, PT, R7, UR4, PT ;  /* 0x0000000407007c0c */ /* 0x004fd6000bf66270 */
[-C--:B----4-:R-:W-:Y:S02]  /*1e2f0*/  @!P2 LEA R4, P0, R9, R14.reuse, 0x1 ;  /* 0x0000000e0904a211 */ /* 0x090fe400078008ff */
[----:B------:R-:W-:Y:S02]  /*1e300*/  @!P3 LEA R14, P1, R7, R14, 0x1 ;  /* 0x0000000e070eb211 */ /* 0x000fe400078208ff */
[-C--:B0-----:R-:W-:Y:S02]  /*1e310*/  @!P2 LEA.HI.X R5, R9, R0.reuse, R10, 0x1, P0 ;  /* 0x000000000905a211 */ /* 0x081fe400000f0c0a */
[----:B---3--:R-:W-:-:S03]  /*1e320*/  @!P3 LEA.HI.X R15, R7, R0, R8, 0x1, P1 ;  /* 0x00000000070fb211 */ /* 0x008fc600008f0c08 */
[----:B------:R0:W-:Y:S04]  /*1e330*/  @!P2 ST.E.128 desc[UR60][R4.64], RZ ;  /* 0x000000ff0400a985 */ /* 0x0001e8000c101d3c */
[----:B------:R0:W-:Y:S02]  /*1e340*/  @!P3 ST.E.128 desc[UR60][R14.64], RZ ;  /* 0x000000ff0e00b985 */ /* 0x0001e4000c101d3c */
.L_x_514:
[----:B------:R-:W-:Y:S05]  /*1e350*/  BSYNC B1 ;  /* 0x0000000000017941 */ /* 0x000fea0003800000 */
.L_x_513:
[----:B------:R-:W-:-:S03]  /*1e360*/  UMOV UR4, 0xffffffff ;  /* 0xffffffff00047882 */ /* 0x000fc60000000000 */
[----:B------:R-:W-:Y:S05]  /*1e370*/  BRA.DIV UR4, `(.L_x_515) ;  /* 0x0000009e048c7947 */ /* 0x000fea000b800000 */
[----:B0-----:R0:W0:Y:S04]  /*1e380*/  SHFL.IDX PT, R0, R3, 0x3, 0x181f ;  /* 0x00781f0003007f89 */ /* 0x00102800000e0000 */
[----:B----4-:R4:W0:Y:S02]  /*1e390*/  SHFL.IDX PT, R14, R2, 0x3, 0x181f ;  /* 0x00781f00020e7f89 */ /* 0x01082400000e0000 */
.L_x_765:
[----:B--234-:R-:W-:-:S05]  /*1e3a0*/  VIADD R2, R6, 0x60 ;  /* 0x0000006006027836 */ /* 0x01cfca0000000000 */
[----:B------:R-:W-:-:S13]  /*1e3b0*/  ISETP.GE.AND P0, PT, R2, R25, PT ;  /* 0x000000190200720c */ /* 0x000fda0003f06270 */
[----:B------:R-:W-:Y:S05]  /*1e3c0*/  @P0 BRA `(.L_x_498) ;  /* 0x0000000000340947 */ /* 0x000fea0003800000 */
[----:B------:R-:W2:Y:S01]  /*1e3d0*/  LDL R7, [R1+0x58] ;  /* 0x0000580001077983 */ /* 0x000ea20000100800 */
[----:B------:R-:W-:-:S03]  /*1e3e0*/  ULDC UR4, c[0x0][0xac8] ;  /* 0x0002b20000047ab9 */ /* 0x000fc60000000800 */
[----:B------:R-:W3:Y:S04]  /*1e3f0*/  LDL R4, [R1+0x78] ;  /* 0x0000780001047983 */ /* 0x000ee80000100800 */
[----:B------:R-:W4:Y:S04]  /*1e400*/  LDL R8, [R1+0xb0] ;  /* 0x0000b00001087983 */ /* 0x000f280000100800 */
[----:B------:R-:W5:Y:S01]  /*1e410*/  LDL R5, [R1+0xac] ;  /* 0x0000ac0001057983 */ /* 0x000f620000100800 */
[----:B--2---:R-:W-:Y:S02]  /*1e420*/  ISETP.GE.AND P2, PT, R7, UR4, PT ;  /* 0x0000000407007c0c */ /* 0x004fe4000bf46270 */
[----:B---3--:R-:W-:-:S11]  /*1e430*/  ISETP.GE.AND P3, PT, R4, UR4, PT ;  /* 0x0000000404007c0c */ /* 0x008fd6000bf66270 */
[CC--:B0-----:R-:W-:Y:S02]  /*1e440*/  @!P2 LEA R2, P0, R7.reuse, R14.reuse, 0x1 ;  /* 0x0000000e0702a211 */ /* 0x0c1fe400078008ff */
[C---:B------:R-:W-:Y:S02]  /*1e450*/  @!P3 LEA R14, P1, R4.reuse, R14, 0x1 ;  /* 0x0000000e040eb211 */ /* 0x040fe400078208ff */
[-C--:B----4-:R-:W-:Y:S02]  /*1e460*/  @!P2 LEA.HI.X R3, R7, R0.reuse, R8, 0x1, P0 ;  /* 0x000000000703a211 */ /* 0x090fe400000f0c08 */
[----:B-----5:R-:W-:-:S03]  /*1e470*/  @!P3 LEA.HI.X R15, R4, R0, R5, 0x1, P1 ;  /* 0x00000000040fb211 */ /* 0x020fc600008f0c05 */
[----:B------:R0:W-:Y:S04]  /*1e480*/  @!P2 ST.E.128 desc[UR60][R2.64], RZ ;  /* 0x000000ff0200a985 */ /* 0x0001e8000c101d3c */
[----:B------:R0:W-:Y:S02]  /*1e490*/  @!P3 ST.E.128 desc[UR60][R14.64], RZ ;  /* 0x000000ff0e00b985 */ /* 0x0001e4000c101d3c */
.L_x_498:
[----:B------:R-:W-:Y:S05]  /*1e4a0*/  BSYNC B0 ;  /* 0x0000000000007941 */ /* 0x000fea0003800000 */
.L_x_483:
[----:B------:R-:W-:Y:S02]  /*1e4b0*/  ULDC UR4, c[0x0][0xc3c] ;  /* 0x00030f0000047ab9 */ /* 0x000fe40000000800 */
[----:B------:R-:W-:-:S13]  /*1e4c0*/  ISETP.GE.AND P0, PT, R123, UR4, PT ;  /* 0x000000047b007c0c */ /* 0x000fda000bf06270 */
[----:B------:R-:W-:Y:S05]  /*1e4d0*/  @!P0 BRA `(.L_x_516) ;  /* 0xfffffe2c00348947 */ /* 0x000fea000383ffff */
[----:B------:R-:W-:Y:S05]  /*1e4e0*/  BRA `(.L_x_332) ;  /* 0x0000006c00887947 */ /* 0x000fea0003800000 */
.L_x_330:
[----:B------:R-:W-:-:S08]  /*1e4f0*/  NOP ;  /* 0x0000000000007918 */ /* 0x000fd00000000000 */
[----:B--2---:R-:W0:-:S00]  /*1e500*/  USETMAXREG.DEALLOC.CTAPOOL 0x18 ;  /* 0x00000018000079c8 */ /* 0x004e0000080e0500 */
        /* <DEDUP_REMOVED lines=14> */
[----:B-1----:R1:W-:Y:S04]  /*1e5f0*/  STL.64 [R1], R4 ;  /* 0x0000000401007387 */ /* 0x0023e80000100a00 */
[----:B------:R1:W-:Y:S01]  /*1e600*/  STL.64 [R1+0x8], R6 ;  /* 0x0000080601007387 */ /* 0x0003e20000100a00 */
[----:B------:R-:W-:Y:S06]  /*1e610*/  BAR.ARV 0x4, 0x180 ;  /* 0x0106000000007b1d */ /* 0x000fec0000002000 */
[----:B------:R-:W-:Y:S05]  /*1e620*/  BRA `(.L_x_518) ;  /* 0x0000000800a87947 */ /* 0x000fea0003800000 */
.L_x_517:
[----:B------:R-:W1:Y:S01]  /*1e630*/  S2R R0, SR_TID.X ;  /* 0x0000000000007919 */ /* 0x000e620000002100 */
[----:B------:R-:W-:Y:S01]  /*1e640*/  ULDC UR4, c[0x0][0xc3c] ;  /* 0x00030f0000047ab9 */ /* 0x000fe20000000800 */
[----:B------:R-:W-:Y:S01]  /*1e650*/  IMAD.MOV.U32 R9, RZ, RZ, RZ ;  /* 0x000000ffff097224 */ /* 0x000fe200078e00ff */
[----:B------:R-:W2:Y:S01]  /*1e660*/  S2UR UR6, SR_CTAID.X ;  /* 0x00000000000679c3 */ /* 0x000ea20000002500 */
[----:B------:R-:W-:Y:S01]  /*1e670*/  ULDC UR5, c[0x0][0xc38] ;  /* 0x00030e0000057ab9 */ /* 0x000fe20000000800 */
[----:B-1----:R-:W-:-:S04]  /*1e680*/  LOP3.LUT R0, R0, 0x1f, RZ, 0xc0, !PT ;  /* 0x0000001f00007812 */ /* 0x002fc800078ec0ff */
[----:B------:R-:W-:-:S04]  /*1e690*/  ISETP.NE.AND P0, PT, R0, 0x1f, PT ;  /* 0x0000001f0000780c */ /* 0x000fc80003f05270 */
[----:B------:R-:W-:-:S13]  /*1e6a0*/  ISETP.GE.OR P1, PT, R0, UR4, !P0 ;  /* 0x0000000400007c0c */ /* 0x000fda000c726670 */
[----:B0-----:R-:W0:Y:S08]  /*1e6b0*/  @!P1 LDC.64 R2, c[0x0][0xc80] ;  /* 0x00032000ff029b82 */ /* 0x001e300000000a00 */
[----:B------:R-:W1:Y:S01]  /*1e6c0*/  @!P1 LDC.64 R4, c[0x0][0xc78] ;  /* 0x00031e00ff049b82 */ /* 0x000e620000000a00 */
[----:B0-----:R-:W-:-:S05]  /*1e6d0*/  @!P1 IMAD.WIDE.U32 R2, R0, 0x4, R2 ;  /* 0x0000000400029825 */ /* 0x001fca00078e0002 */
[----:B------:R1:W3:Y:S02]  /*1e6e0*/  @!P1 LDG.E R6, desc[UR60][R2.64] ;  /* 0x0000003c02069981 */ /* 0x0002e4000c1e1900 */
[----:B-1----:R-:W-:-:S05]  /*1e6f0*/  @!P1 IMAD.WIDE.U32 R2, R0, 0x4, R4 ;  /* 0x0000000400029825 */ /* 0x002fca00078e0004 */
[----:B------:R-:W3:Y:S01]  /*1e700*/  @!P1 LDG.E R9, desc[UR60][R2.64] ;  /* 0x0000003c02099981 */ /* 0x000ee2000c1e1900 */
[C---:B------:R-:W-:Y:S01]  /*1e710*/  ISETP.NE.AND P1, PT, R0.reuse, RZ, PT ;  /* 0x000000ff0000720c */ /* 0x040fe20003f25270 */
[----:B------:R-:W-:Y:S01]  /*1e720*/  UMOV UR4, URZ ;  /* 0x0000003f00047c82 */ /* 0x000fe20008000000 */
[C---:B------:R-:W-:Y:S02]  /*1e730*/  ISETP.GE.U32.AND P2, PT, R0.reuse, 0x2, PT ;  /* 0x000000020000780c */ /* 0x040fe40003f46070 */
[C---:B------:R-:W-:Y:S02]  /*1e740*/  ISETP.GE.U32.AND P3, PT, R0.reuse, 0x4, PT ;  /* 0x000000040000780c */ /* 0x040fe40003f66070 */
[C---:B------:R-:W-:Y:S02]  /*1e750*/  ISETP.GE.U32.AND P4, PT, R0.reuse, 0x8, PT ;  /* 0x000000080000780c */ /* 0x040fe40003f86070 */
[----:B------:R-:W-:Y:S01]  /*1e760*/  ISETP.GE.U32.AND P5, PT, R0, 0x10, PT ;  /* 0x000000100000780c */ /* 0x000fe20003fa6070 */
[----:B---3--:R-:W-:-:S05]  /*1e770*/  IMAD R4, R6, R9, RZ ;  /* 0x0000000906047224 */ /* 0x008fca00078e02ff */
[----:B------:R-:W0:Y:S02]  /*1e780*/  SHFL.UP PT, R5, R4, 0x1, RZ ;  /* 0x0420000004057989 */ /* 0x000e2400000e00ff */
[----:B0-----:R-:W-:-:S05]  /*1e790*/  SEL R5, R5, RZ, P1 ;  /* 0x000000ff05057207 */ /* 0x001fca0000800000 */
[----:B------:R-:W-:-:S05]  /*1e7a0*/  IMAD.IADD R5, R4, 0x1, R5 ;  /* 0x0000000104057824 */ /* 0x000fca00078e0205 */
[----:B------:R-:W0:Y:S02]  /*1e7b0*/  SHFL.UP PT, R7, R5, 0x2, RZ ;  /* 0x0440000005077989 */ /* 0x000e2400000e00ff */
[----:B0-----:R-:W-:-:S04]  /*1e7c0*/  SEL R8, R7, RZ, P2 ;  /* 0x000000ff07087207 */ /* 0x001fc80001000000 */
[----:B------:R-:W-:-:S05]  /*1e7d0*/  IADD3 R8, R5, R8, RZ ;  /* 0x0000000805087210 */ /* 0x000fca0007ffe0ff */
        /* <DEDUP_REMOVED lines=9> */
[----:B------:R-:W0:Y:S02]  /*1e870*/  SHFL.IDX PT, R4, R2, 0x1f, 0x1f ;  /* 0x03e01f0002047f89 */ /* 0x000e2400000e0000 */
[----:B0-----:R-:W-:-:S04]  /*1e880*/  IMAD R7, R4, UR5, RZ ;  /* 0x0000000504077c24 */ /* 0x001fc8000f8e02ff */
[----:B------:R-:W-:Y:S01]  /*1e890*/  IMAD.MOV.U32 R4, RZ, RZ, R7 ;  /* 0x000000ffff047224 */ /* 0x000fe200078e0007 */
[----:B--2---:R-:W-:-:S13]  /*1e8a0*/  ISETP.GT.AND P6, PT, R7, UR6, PT ;  /* 0x0000000607007c0c */ /* 0x004fda000bfc4270 */
[----:B------:R-:W-:Y:S05]  /*1e8b0*/  @P6 BRA `(.L_x_519) ;  /* 0x0000000000a46947 */ /* 0x000fea0003800000 */
[----:B------:R-:W-:Y:S01]  /*1e8c0*/  IMAD.MOV.U32 R7, RZ, RZ, R4 ;  /* 0x000000ffff077224 */ /* 0x000fe200078e0004 */
[----:B------:R-:W-:Y:S01]  /*1e8d0*/  UMOV UR4, URZ ;  /* 0x0000003f00047c82 */ /* 0x000fe20008000000 */
[----:B------:R-:W-:-:S05]  /*1e8e0*/  ULDC UR5, c[0x0][0xc38] ;  /* 0x00030e0000057ab9 */ /* 0x000fca0000000800 */
.L_x_521:
[----:B------:R-:W0:Y:S01]  /*1e8f0*/  LDC R2, c[0x0][0xc3c] ;  /* 0x00030f00ff027b82 */ /* 0x000e220000000800 */
[----:B------:R-:W-:Y:S01]  /*1e900*/  ULDC UR7, c[0x0][0xc3c] ;  /* 0x00030f0000077ab9 */ /* 0x000fe20000000800 */
[----:B------:R-:W-:Y:S01]  /*1e910*/  UIADD3 UR4, UR4, 0x1f, URZ ;  /* 0x0000001f04047890 */ /* 0x000fe2000fffe03f */
[----:B------:R-:W-:-:S05]  /*1e920*/  IMAD.U32 R3, RZ, RZ, UR7 ;  /* 0x00000007ff037e24 */ /* 0x000fca000f8e00ff */
[----:B------:R1:W-:Y:S01]  /*1e930*/  STL [R1+0xc], R3 ;  /* 0x00000c0301007387 */ /* 0x0003e20000100800 */
[----:B0-----:R-:W-:-:S13]  /*1e940*/  ISETP.LE.AND P6, PT, R2, UR4, PT ;  /* 0x0000000402007c0c */ /* 0x001fda000bfc3270 */
[----:B-1----:R-:W-:Y:S05]  /*1e950*/  @P6 BRA `(.L_x_520) ;  /* 0x0000000400a46947 */ /* 0x002fea0003800000 */
[----:B------:R-:W-:Y:S01]  /*1e960*/  VIADD R9, R0, UR4 ;  /* 0x0000000400097c36 */ /* 0x000fe20008000000 */
[----:B------:R-:W-:-:S04]  /*1e970*/  MOV R6, RZ ;  /* 0x000000ff00067202 */ /* 0x000fc80000000f00 */
[----:B------:R-:W-:-:S13]  /*1e980*/  ISETP.GE.OR P6, PT, R9, R2, !P0 ;  /* 0x000000020900720c */ /* 0x000fda00047c6670 */
        /* <DEDUP_REMOVED lines=25> */
[----:B------:R-:W-:-:S05]  /*1eb20*/  IMAD.IADD R7, R4, 0x1, R7 ;  /* 0x0000000104077824 */ /* 0x000fca00078e0207 */
[----:B------:R-:W-:-:S13]  /*1eb30*/  ISETP.GT.AND P6, PT, R7, UR6, PT ;  /* 0x0000000607007c0c */ /* 0x000fda000bfc4270 */
[----:B------:R-:W-:Y:S05]  /*1eb40*/  @!P6 BRA `(.L_x_521) ;  /* 0xfffffffc0068e947 */ /* 0x000fea000383ffff */
.L_x_519:
[----:B------:R-:W-:Y:S01]  /*1eb50*/  IADD3 R11, -R4, R7, RZ ;  /* 0x00000007040b7210 */ /* 0x000fe20007ffe1ff */
[----:B------:R-:W-:-:S04]  /*1eb60*/  IMAD.MOV.U32 R12, RZ, RZ, RZ ;  /* 0x000000ffff0c7224 */ /* 0x000fc800078e00ff */
[----:B------:R-:W-:-:S05]  /*1eb70*/  IMAD R3, R2, UR5, R11 ;  /* 0x0000000502037c24 */ /* 0x000fca000f8e020b */
[----:B------:R-:W-:-:S13]  /*1eb80*/  ISETP.GT.AND P0, PT, R3, UR6, PT ;  /* 0x0000000603007c0c */ /* 0x000fda000bf04270 */
[----:B------:R-:W-:-:S04]  /*1eb90*/  VOTE.ANY R10, PT, !P0 ;  /* 0x00000000000a7806 */ /* 0x000fc800040e0100 */
[----:B------:R-:W0:Y:S01]  /*1eba0*/  POPC R5, R10 ;  /* 0x0000000a00057309 */ /* 0x000e220000000000 */
[----:B------:R-:W-:Y:S01]  /*1ebb0*/  ISETP.NE.AND P0, PT, R10, RZ, PT ;  /* 0x000000ff0a00720c */ /* 0x000fe20003f05270 */
[----:B0-----:R-:W0:Y:S04]  /*1ebc0*/  SHFL.IDX PT, R6, R6, R5, 0x1f ;  /* 0x00001f0506067589 */ /* 0x001e2800000e0000 */
[----:B------:R-:W1:Y:S01]  /*1ebd0*/  SHFL.IDX PT, R8, R9, R5, 0x1f ;  /* 0x00001f0509087589 */ /* 0x000e6200000e0000 */
[----:B0-----:R-:W-:-:S04]  /*1ebe0*/  IABS R4, R6 ;  /* 0x0000000600047213 */ /* 0x001fc80000000000 */
[----:B------:R-:W0:Y:S01]  /*1ebf0*/  I2F.RP R13, R4 ;  /* 0x00000004000d7306 */ /* 0x000e220000209400 */
[----:B-1----:R-:W-:-:S07]  /*1ec00*/  IABS R7, R8 ;  /* 0x0000000800077213 */ /* 0x002fce0000000000 */
[----:B------:R-:W-:Y:S08]  /*1ec10*/  I2F.RP R10, R7 ;  /* 0x00000007000a7306 */ /* 0x000ff00000209400 */
[----:B0-----:R-:W0:Y:S02]  /*1ec20*/  MUFU.RCP R13, R13 ;  /* 0x0000000d000d7308 */ /* 0x001e240000001000 */
[----:B0-----:R-:W-:-:S06]  /*1ec30*/  VIADD R3, R13, 0xffffffe ;  /* 0x0ffffffe0d037836 */ /* 0x001fcc0000000000 */
[----:B------:R-:W0:Y:S02]  /*1ec40*/  F2I.FTZ.U32.TRUNC.NTZ R3, R3 ;  /* 0x0000000300037305 */ /* 0x000e24000021f000 */
[----:B0-----:R-:W-:Y:S01]  /*1ec50*/  IMAD.MOV R15, RZ, RZ, -R3 ;  /* 0x000000ffff0f7224 */ /* 0x001fe200078e0a03 */
[----:B------:R-:W-:Y:S06]  /*1ec60*/  @!P0 BRA `(.L_x_522) ;  /* 0x0000000000088947 */ /* 0x000fec0003800000 */
[----:B------:R-:W-:-:S05]  /*1ec70*/  VIADD R9, R5, 0xffffffff ;  /* 0xffffffff05097836 */ /* 0x000fca0000000000 */
[----:B------:R0:W1:Y:S02]  /*1ec80*/  SHFL.IDX PT, R12, R2, R9, 0x1f ;  /* 0x00001f09020c7589 */ /* 0x00006400000e0000 */
.L_x_522:
[----:B------:R-:W2:Y:S01]  /*1ec90*/  MUFU.RCP R10, R10 ;  /* 0x0000000a000a7308 */ /* 0x000ea20000001000 */
[----:B-1----:R-:W-:Y:S02]  /*1eca0*/  IMAD R11, R12, UR5, R11 ;  /* 0x000000050c0b7c24 */ /* 0x002fe4000f8e020b */
[----:B0-----:R-:W-:Y:S02]  /*1ecb0*/  IMAD R9, R15, R4, RZ ;  /* 0x000000040f097224 */ /* 0x001fe400078e02ff */
[----:B------:R-:W-:Y:S01]  /*1ecc0*/  IMAD.MOV.U32 R2, RZ, RZ, RZ ;  /* 0x000000ffff027224 */ /* 0x000fe200078e00ff */
[----:B------:R0:W-:Y:S03]  /*1ecd0*/  STL [R1], R11 ;  /* 0x0000000b01007387 */ /* 0x0001e60000100800 */
[----:B------:R-:W-:Y:S01]  /*1ece0*/  IMAD.HI.U32 R2, R3, R9, R2 ;  /* 0x0000000903027227 */ /* 0x000fe200078e0002 */
[----:B------:R-:W-:-:S02]  /*1ecf0*/  IADD3 R9, -R11, UR6, RZ ;  /* 0x000000060b097c10 */ /* 0x000fc4000fffe1ff */
[----:B------:R-:W-:Y:S02]  /*1ed00*/  IABS R3, R6 ;  /* 0x0000000600037213 */ /* 0x000fe40000000000 */
[----:B------:R-:W-:-:S03]  /*1ed10*/  IABS R13, R9 ;  /* 0x00000009000d7213 */ /* 0x000fc60000000000 */
[----:B------:R-:W-:Y:S02]  /*1ed20*/  IMAD.MOV R12, RZ, RZ, -R3 ;  /* 0x000000ffff0c7224 */ /* 0x000fe400078e0a03 */
[----:B0-----:R-:W-:-:S04]  /*1ed30*/  IMAD.HI.U32 R11, R2, R13, RZ ;  /* 0x0000000d020b7227 */ /* 0x001fc800078e00ff */
[----:B--2---:R-:W-:Y:S02]  /*1ed40*/  VIADD R3, R10, 0xffffffe ;  /* 0x0ffffffe0a037836 */ /* 0x004fe40000000000 */
[----:B------:R-:W-:-:S04]  /*1ed50*/  IMAD R13, R11, R12, R13 ;  /* 0x0000000c0b0d7224 */ /* 0x000fc800078e020d */
[----:B------:R-:W0:Y:S01]  /*1ed60*/  F2I.FTZ.U32.TRUNC.NTZ R3, R3 ;  /* 0x0000000300037305 */ /* 0x000e22000021f000 */
[----:B------:R-:W-:-:S13]  /*1ed70*/  ISETP.GT.U32.AND P1, PT, R4, R13, PT ;  /* 0x0000000d0400720c */ /* 0x000fda0003f24070 */
[-C--:B------:R-:W-:Y:S01]  /*1ed80*/  @!P1 IADD3 R13, R13, -R4.reuse, RZ ;  /* 0x800000040d0d9210 */ /* 0x080fe20007ffe0ff */
[----:B0-----:R-:W-:Y:S02]  /*1ed90*/  IMAD.MOV R2, RZ, RZ, -R3 ;  /* 0x000000ffff027224 */ /* 0x001fe400078e0a03 */
[----:B------:R-:W-:Y:S01]  /*1eda0*/  @!P1 VIADD R11, R11, 0x1 ;  /* 0x000000010b0b9836 */ /* 0x000fe20000000000 */
[----:B------:R-:W-:Y:S01]  /*1edb0*/  ISETP.GE.U32.AND P0, PT, R13, R4, PT ;  /* 0x000000040d00720c */ /* 0x000fe20003f06070 */
[----:B------:R-:W-:Y:S01]  /*1edc0*/  IMAD R13, R2, R7, RZ ;  /* 0x00000007020d7224 */ /* 0x000fe200078e02ff */
[----:B------:R-:W-:Y:S01]  /*1edd0*/  ISETP.NE.AND P1, PT, R6, RZ, PT ;  /* 0x000000ff0600720c */ /* 0x000fe20003f25270 */
[----:B------:R-:W-:-:S04]  /*1ede0*/  IMAD.MOV.U32 R2, RZ, RZ, RZ ;  /* 0x000000ffff027224 */ /* 0x000fc800078e00ff */
[----:B------:R-:W-:Y:S01]  /*1edf0*/  IMAD.HI.U32 R4, R3, R13, R2 ;  /* 0x0000000d03047227 */ /* 0x000fe200078e0002 */
[----:B------:R-:W-:-:S04]  /*1ee00*/  LOP3.LUT R2, R9, R6, RZ, 0x3c, !PT ;  /* 0x0000000609027212 */ /* 0x000fc800078e3cff */
[----:B------:R-:W-:Y:S01]  /*1ee10*/  ISETP.GE.AND P2, PT, R2, RZ, PT ;  /* 0x000000ff0200720c */ /* 0x000fe20003f46270 */
[----:B------:R-:W-:Y:S01]  /*1ee20*/  @P0 VIADD R11, R11, 0x1 ;  /* 0x000000010b0b0836 */ /* 0x000fe20000000000 */
[----:B------:R-:W-:-:S05]  /*1ee30*/  IABS R2, R8 ;  /* 0x0000000800027213 */ /* 0x000fca0000000000 */
[----:B------:R-:W-:-:S06]  /*1ee40*/  IMAD.MOV R2, RZ, RZ, -R2 ;  /* 0x000000ffff027224 */ /* 0x000fcc00078e0a02 */
[----:B------:R-:W-:Y:S01]  /*1ee50*/  @!P2 IMAD.MOV R11, RZ, RZ, -R11 ;  /* 0x000000ffff0ba224 */ /* 0x000fe200078e0a0b */
[----:B------:R-:W-:-:S04]  /*1ee60*/  @!P1 LOP3.LUT R11, RZ, R6, RZ, 0x33, !PT ;  /* 0x00000006ff0b9212 */ /* 0x000fc800078e33ff */
[-C--:B------:R-:W-:Y:S01]  /*1ee70*/  IABS R3, R11.reuse ;  /* 0x0000000b00037213 */ /* 0x080fe20000000000 */
[----:B------:R-:W-:-:S04]  /*1ee80*/  IMAD R6, R6, R11, RZ ;  /* 0x0000000b06067224 */ /* 0x000fc800078e02ff */
[----:B------:R-:W-:-:S04]  /*1ee90*/  IMAD.HI.U32 R4, R4, R3, RZ ;  /* 0x0000000304047227 */ /* 0x000fc800078e00ff */
[----:B------:R-:W-:Y:S02]  /*1eea0*/  IMAD R2, R4, R2, R3 ;  /* 0x0000000204027224 */ /* 0x000fe400078e0203 */
[----:B------:R-:W-:-:S03]  /*1eeb0*/  IMAD.IADD R6, R9, 0x1, -R6 ;  /* 0x0000000109067824 */ /* 0x000fc600078e0a06 */
[----:B------:R-:W-:Y:S02]  /*1eec0*/  ISETP.GT.U32.AND P1, PT, R7, R2, PT ;  /* 0x000000020700720c */ /* 0x000fe40003f24070 */
[----:B------:R1:W-:Y:S11]  /*1eed0*/  STL [R1+0x4], R6 ;  /* 0x0000040601007387 */ /* 0x0003f60000100800 */
[----:B------:R-:W-:Y:S01]  /*1eee0*/  @!P1 IMAD.IADD R2, R2, 0x1, -R7 ;  /* 0x0000000102029824 */ /* 0x000fe200078e0a07 */
[----:B------:R-:W-:-:S02]  /*1eef0*/  @!P1 IADD3 R4, R4, 0x1, RZ ;  /* 0x0000000104049810 */ /* 0x000fc40007ffe0ff */
        /* <DEDUP_REMOVED lines=9> */
[----:B------:R-:W-:Y:S02]  /*1ef90*/  IMAD R11, R8, R2, R11 ;  /* 0x00000002080b7224 */ /* 0x000fe400078e020b */
[----:B------:R-:W-:Y:S02]  /*1efa0*/  VIADD R2, R5, UR4 ;  /* 0x0000000405027c36 */ /* 0x000fe40008000000 */
[----:B------:R-:W-:-:S03]  /*1efb0*/  IMAD R3, R11, 0x10000, R4 ;  /* 0x000100000b037824 */ /* 0x000fc600078e0204 */
[----:B------:R1:W-:Y:S04]  /*1efc0*/  STL [R1+0xc], R2 ;  /* 0x00000c0201007387 */ /* 0x0003e80000100800 */
[----:B------:R1:W-:Y:S01]  /*1efd0*/  STL [R1+0x8], R3 ;  /* 0x0000080301007387 */ /* 0x0003e20000100800 */
[----:B------:R-:W-:Y:S05]  /*1efe0*/  BRA `(.L_x_523) ;  /* 0x0000000000107947 */ /* 0x000fea0003800000 */
.L_x_520:
[----:B------:R-:W-:Y:S01]  /*1eff0*/  MOV R2, UR6 ;  /* 0x0000000600027c02 */ /* 0x000fe20008000f00 */
[----:B------:R0:W-:Y:S04]  /*1f000*/  STL [R1+0x4], RZ ;  /* 0x000004ff01007387 */ /* 0x0001e80000100800 */
[----:B------:R0:W-:Y:S04]  /*1f010*/  STL [R1+0x8], RZ ;  /* 0x000008ff01007387 */ /* 0x0001e80000100800 */
[----:B------:R0:W-:Y:S02]  /*1f020*/  STL [R1], R2 ;  /* 0x0000000201007387 */ /* 0x0001e40000100800 */
.L_x_523:
[----:B------:R-:W2:Y:S04]  /*1f030*/  LDL R4, [R1] ;  /* 0x0000000001047983 */ /* 0x000ea80000100800 */
[----:B------:R-:W2:Y:S04]  /*1f040*/  LDL R5, [R1+0x4] ;  /* 0x0000040001057983 */ /* 0x000ea80000100800 */
[----:B-1----:R-:W2:Y:S04]  /*1f050*/  LDL R6, [R1+0x8] ;  /* 0x0000080001067983 */ /* 0x002ea80000100800 */
[----:B------:R-:W2:Y:S01]  /*1f060*/  LDL R7, [R1+0xc] ;  /* 0x00000c0001077983 */ /* 0x000ea20000100800 */
[----:B------:R-:W-:-:S13]  /*1f070*/  ISETP.NE.AND P0, PT, R0, RZ, PT ;  /* 0x000000ff0000720c */ /* 0x000fda0003f05270 */
[----:B------:R-:W1:Y:S01]  /*1f080*/  @!P0 S2R R3, SR_CgaCtaId ;  /* 0x0000000000038919 */ /* 0x000e620000008800 */
[----:B------:R-:W-:-:S04]  /*1f090*/  @!P0 MOV R0, 0x400 ;  /* 0x0000040000008802 */ /* 0x000fc80000000f00 */
[----:B-1----:R-:W-:-:S05]  /*1f0a0*/  @!P0 LEA R0, R3, R0, 0x18 ;  /* 0x0000000003008211 */ /* 0x002fca00078ec0ff */
[----:B--2---:R2:W-:Y:S01]  /*1f0b0*/  @!P0 STS.128 [R0+0x2e8d0], R4 ;  /* 0x02e8d00400008388 */ /* 0x0045e20000000c00 */
[----:B------:R-:W-:Y:S06]  /*1f0c0*/  BAR.ARV 0x5, 0x180 ;  /* 0x0146000000007b1d */ /* 0x000fec0000002000 */
.L_x_518:
[----:B--2---:R-:W2:Y:S01]  /*1f0d0*/  LDL R0, [R1+0xc] ;  /* 0x00000c0001007983 */ /* 0x004ea20000100800 */
[----:B------:R-:W-:-:S03]  /*1f0e0*/  ULDC UR4, c[0x0][0xc3c] ;  /* 0x00030f0000047ab9 */ /* 0x000fc60000000800 */
[----:B------:R3:W-:Y:S01]  /*1f0f0*/  STL [R1+0x10], RZ ;  /* 0x000010ff01007387 */ /* 0x0007e20000100800 */
[----:B--2---:R-:W-:Y:S01]  /*1f100*/  ISETP.GE.AND P0, PT, R0, UR4, PT ;  /* 0x0000000400007c0c */ /* 0x004fe2000bf06270 */
[----:B------:R-:W-:-:S05]  /*1f110*/  IMAD.MOV.U32 R0, RZ, RZ, 0x1 ;  /* 0x00000001ff007424 */ /* 0x000fca00078e00ff */
[----:B------:R3:W-:Y:S04]  /*1f120*/  STL [R1+0x18], R0 ;  /* 0x0000180001007387 */ /* 0x0007e80000100800 */
[----:B------:R3:W-:Y:S03]  /*1f130*/  STL [R1+0x68], RZ ;  /* 0x000068ff01007387 */ /* 0x0007e60000100800 */
[----:B------:R-:W-:Y:S05]  /*1f140*/  @P0 BRA `(.L_x_524) ;  /* 0x0000005c006c0947 */ /* 0x000fea0003800000 */
[----:B------:R-:W2:Y:S01]  /*1f150*/  LDL R8, [R1+0x64] ;  /* 0x0000640001087983 */ /* 0x000ea20000100800 */
[----:B------:R-:W3:Y:S01]  /*1f160*/  S2R R10, SR_TID.X ;  /* 0x00000000000a7919 */ /* 0x000ee20000002100 */
[----:B------:R-:W4:Y:S01]  /*1f170*/  S2UR UR5, SR_CgaCtaId ;  /* 0x00000000000579c3 */ /* 0x000f220000008800 */
[C---:B---3--:R-:W-:Y:S01]  /*1f180*/  IMAD.SHL.U32 R0, R10.reuse, 0x10, RZ ;  /* 0x000000100a007824 */ /* 0x048fe200078e00ff */
[C---:B------:R-:W-:Y:S01]  /*1f190*/  LOP3.LUT R9, R10.reuse, 0x7f, RZ, 0xc0, !PT ;  /* 0x0000007f0a097812 */ /* 0x040fe200078ec0ff */
[----:B------:R-:W-:-:S03]  /*1f1a0*/  IMAD.SHL.U32 R3, R10, 0x2, RZ ;  /* 0x000000020a037824 */ /* 0x000fc600078e00ff */
[----:B0-----:R-:W-:-:S04]  /*1f1b0*/  LOP3.LUT R2, R0, 0x3f0, RZ, 0xc0, !PT ;  /* 0x000003f000027812 */ /* 0x001fc800078ec0ff */
[----:B------:R-:W-:Y:S01]  /*1f1c0*/  LOP3.LUT R3, R2, 0x70, R3, 0x78, !PT ;  /* 0x0000007002037812 */ /* 0x000fe200078e7803 */
[----:B------:R-:W-:Y:S02]  /*1f1d0*/  IMAD.SHL.U32 R2, R9, 0x10, RZ ;  /* 0x0000001009027824 */ /* 0x000fe400078e00ff */
[----:B-1----:R-:W-:-:S03]  /*1f1e0*/  IMAD.SHL.U32 R5, R10, 0x20, RZ ;  /* 0x000000200a057824 */ /* 0x002fc600078e00ff */
[----:B------:R-:W-:Y:S02]  /*1f1f0*/  LOP3.LUT R3, R3, 0x400, R2, 0xf8, !PT ;  /* 0x0000040003037812 */ /* 0x000fe400078ef802 */
[----:B------:R-:W-:-:S04]  /*1f200*/  LOP3.LUT R2, R2, 0x600, RZ, 0xc0, !PT ;  /* 0x0000060002027812 */ /* 0x000fc800078ec0ff */
[----:B------:R-:W-:-:S04]  /*1f210*/  LOP3.LUT R2, R2, 0x60, R5, 0xf8, !PT ;  /* 0x0000006002027812 */ /* 0x000fc800078ef805 */
[----:B------:R-:W-:Y:S01]  /*1f220*/  LOP3.LUT R4, R2, 0x100, R5, 0xf8, !PT ;  /* 0x0000010002047812 */ /* 0x000fe200078ef805 */
[----:B------:R-:W-:Y:S01]  /*1f230*/  IMAD.SHL.U32 R2, R10, 0x80, RZ ;  /* 0x000000800a027824 */ /* 0x000fe200078e00ff */
[----:B------:R-:W-:Y:S02]  /*1f240*/  LOP3.LUT R7, R5, 0x80, RZ, 0xc0, !PT ;  /* 0x0000008005077812 */ /* 0x000fe400078ec0ff */
[--C-:B------:R-:W-:Y:S02]  /*1f250*/  SHF.R.U32.HI R6, RZ, 0x1, R10.reuse ;  /* 0x00000001ff067819 */ /* 0x100fe4000001160a */
[----:B------:R-:W-:Y:S02]  /*1f260*/  LOP3.LUT R5, R2, 0x380, RZ, 0xc0, !PT ;  /* 0x0000038002057812 */ /* 0x000fe400078ec0ff */
[----:B------:R-:W-:Y:S02]  /*1f270*/  LOP3.LUT R7, R7, 0x10, R10, 0xf8, !PT ;  /* 0x0000001007077812 */ /* 0x000fe400078ef80a */
[----:B------:R-:W-:Y:S01]  /*1f280*/  LOP3.LUT R5, R5, 0x30, R6, 0xf8, !PT ;  /* 0x0000003005057812 */ /* 0x000fe200078ef806 */
[----:B------:R-:W-:-:S03]  /*1f290*/  IMAD.SHL.U32 R6, R10, 0x4, RZ ;  /* 0x000000040a067824 */ /* 0x000fc600078e00ff */
[----:B------:R-:W-:Y:S02]  /*1f2a0*/  LOP3.LUT R5, R5, 0x70, R0, 0x78, !PT ;  /* 0x0000007005057812 */ /* 0x000fe400078e7800 */
[----:B------:R-:W-:Y:S02]  /*1f2b0*/  LOP3.LUT R7, R7, 0x10, R6, 0x78, !PT ;  /* 0x0000001007077812 */ /* 0x000fe400078e7806 */
[----:B------:R-:W-:Y:S02]  /*1f2c0*/  LOP3.LUT R2, R5, 0xc00, R2, 0xf8, !PT ;  /* 0x00000c0005027812 */ /* 0x000fe400078ef802 */
[----:B------:R-:W-:Y:S01]  /*1f2d0*/  LOP3.LUT R4, R4, R7, RZ, 0xfc, !PT ;  /* 0x0000000704047212 */ /* 0x000fe200078efcff */
[----:B------:R-:W-:Y:S01]  /*1f2e0*/  UMOV UR4, 0x400 ;  /* 0x0000040000047882 */ /* 0x000fe20000000000 */
[----:B------:R-:W-:-:S03]  /*1f2f0*/  LOP3.LUT P0, RZ, R10, 0x4, RZ, 0xc0, !PT ;  /* 0x000000040aff7812 */ /* 0x000fc6000780c0ff */
[----:B------:R-:W-:Y:S01]  /*1f300*/  STL [R1+0x30], R4 ;  /* 0x0000300401007387 */ /* 0x000fe20000100800 */
[----:B----4-:R-:W-:-:S03]  /*1f310*/  ULEA UR4, UR5, UR4, 0x18 ;  /* 0x0000000405047291 */ /* 0x010fc6000f8ec03f */
[----:B------:R0:W-:Y:S03]  /*1f320*/  STL [R1+0x34], R2 ;  /* 0x0000340201007387 */ /* 0x0001e60000100800 */
[----:B------:R-:W-:Y:S01]  /*1f330*/  IMAD.U32 R18, RZ, RZ, UR4 ;  /* 0x00000004ff127e24 */ /* 0x000fe2000f8e00ff */
[----:B0-----:R-:W-:Y:S02]  /*1f340*/  MOV R2, 0x40 ;  /* 0x0000004000027802 */ /* 0x001fe40000000f00 */
[----:B------:R-:W-:Y:S02]  /*1f350*/  SHF.R.U32.HI R4, RZ, 0x3, R9 ;  /* 0x00000003ff047819 */ /* 0x000fe40000011609 */
[----:B------:R-:W-:-:S05]  /*1f360*/  SEL R2, R2, 0xffffffc0, !P0 ;  /* 0xffffffc002027807 */ /* 0x000fca0004000000 */
[----:B------:R0:W-:Y:S02]  /*1f370*/  STL [R1+0x38], R2 ;  /* 0x0000380201007387 */ /* 0x0001e40000100800 */
[----:B0-----:R-:W-:Y:S01]  /*1f380*/  LOP3.LUT R2, R4, 0x70, R0, 0xf8, !PT ;  /* 0x0000007004027812 */ /* 0x001fe200078ef800 */
[----:B------:R-:W-:-:S05]  /*1f390*/  IMAD.IADD R0, R18, 0x1, R3 ;  /* 0x0000000112007824 */ /* 0x000fca00078e0203 */
[----:B------:R0:W-:Y:S02]  /*1f3a0*/  STL [R1+0x50], R0 ;  /* 0x0000500001007387 */ /* 0x0001e40000100800 */
[----:B0-----:R-:W-:Y:S01]  /*1f3b0*/  IMAD.MOV.U32 R0, RZ, RZ, 0x1 ;  /* 0x00000001ff007424 */ /* 0x001fe200078e00ff */
[----:B------:R-:W-:Y:S01]  /*1f3c0*/  BSSY B7, `(.L_x_524) ;  /* 0x00005b3000077945 */ /* 0x000fe20003800000 */
[----:B------:R-:W-:Y:S01]  /*1f3d0*/  ULDC.64 UR36, c[0x0][0x198] ;  /* 0x0000660000247ab9 */ /* 0x000fe20000000a00 */
[----:B------:R-:W-:Y:S01]  /*1f3e0*/  ULDC UR38, c[0x0][0xc] ;  /* 0x0000030000267ab9 */ /* 0x000fe20000000800 */
[C---:B--2---:R-:W-:Y:S02]  /*1f3f0*/  LOP3.LUT R3, R8.reuse, 0x1, RZ, 0xfc, !PT ;  /* 0x0000000108037812 */ /* 0x044fe400078efcff */
[----:B------:R-:W-:-:S03]  /*1f400*/  LOP3.LUT R2, R8, 0x2, RZ, 0xfc, !PT ;  /* 0x0000000208027812 */ /* 0x000fc600078efcff */
[----:B------:R0:W-:Y:S04]  /*1f410*/  STL [R1+0x6c], R3 ;  /* 0x00006c0301007387 */ /* 0x0001e80000100800 */
[----:B------:R0:W-:Y:S04]  /*1f420*/  STL [R1+0x58], R2 ;  /* 0x0000580201007387 */ /* 0x0001e80000100800 */
[----:B------:R0:W-:Y:S04]  /*1f430*/  STL [R1+0x68], RZ ;  /* 0x000068ff01007387 */ /* 0x0001e80000100800 */
[----:B------:R0:W-:Y:S04]  /*1f440*/  STL [R1+0x1c], R0 ;  /* 0x00001c0001007387 */ /* 0x0001e80000100800 */
[----:B------:R0:W-:Y:S04]  /*1f450*/  STL [R1+0x14], RZ ;  /* 0x000014ff01007387 */ /* 0x0001e80000100800 */
[----:B------:R0:W-:Y:S04]  /*1f460*/  STL [R1+0x10], RZ ;  /* 0x000010ff01007387 */ /* 0x0001e80000100800 */
[----:B------:R0:W-:Y:S02]  /*1f470*/  STL [R1+0x18], R0 ;  /* 0x0000180001007387 */ /* 0x0001e40000100800 */
.L_x_628:
[----:B0-----:R-:W2:Y:S01]  /*1f480*/  LDL R0, [R1+0xc] ;  /* 0x00000c0001007983 */ /* 0x001ea20000100800 */
[----:B------:R-:W2:Y:S01]  /*1f490*/  LDC.64 R2, c[0x0][0xc88] ;  /* 0x00032200ff027b82 */ /* 0x000ea20000000a00 */
[----:B------:R-:W-:Y:S05]  /*1f4a0*/  YIELD ;  /* 0x0000000000007946 */ /* 0x000fea0003800000 */
[----:B------:R-:W-:Y:S01]  /*1f4b0*/  ULDC.64 UR4, c[0x0][0xa28] ;  /* 0x00028a0000047ab9 */ /* 0x000fe20000000a00 */
[----:B------:R-:W-:Y:S02]  /*1f4c0*/  CS2R R8, SRZ ;  /* 0x0000000000087805 */ /* 0x000fe4000001ff00 */
[----:B------:R-:W-:Y:S01]  /*1f4d0*/  ISETP.NE.U32.AND P0, PT, RZ, UR4, PT ;  /* 0x00000004ff007c0c */ /* 0x000fe2000bf05070 */
[----:B------:R-:W-:Y:S01]  /*1f4e0*/  ULDC.64 UR10, c[0x0][0xa18] ;  /* 0x00028600000a7ab9 */ /* 0x000fe20000000a00 */
[----:B------:R-:W-:Y:S01]  /*1f4f0*/  ULDC.64 UR8, c[0x0][0xa10] ;  /* 0x0002840000087ab9 */ /* 0x000fe20000000a00 */
[----:B------:R-:W-:Y:S01]  /*1f500*/  ULDC.64 UR6, c[0x0][0xa08] ;  /* 0x0002820000067ab9 */ /* 0x000fe20000000a00 */
[----:B--2---:R-:W-:-:S05]  /*1f510*/  IMAD.WIDE R2, R0, 0x4, R2 ;  /* 0x0000000400027825 */ /* 0x004fca00078e0202 */
[----:B------:R-:W2:Y:S01]  /*1f520*/  LDG.E R19, desc[UR60][R2.64] ;  /* 0x0000003c02137981 */ /* 0x000ea2000c1e1900 */
[----:B------:R-:W-:Y:S02]  /*1f530*/  ISETP.NE.AND.EX P0, PT, RZ, UR5, PT, P0 ;  /* 0x00000005ff007c0c */ /* 0x000fe4000bf05300 */
[----:B--2---:R-:W-:-:S11]  /*1f540*/  SHF.R.S32.HI R0, RZ, 0x1f, R19 ;  /* 0x0000001fff007819 */ /* 0x004fd60000011413 */
[C---:B------:R-:W-:Y:S01]  /*1f550*/  @P0 LEA R2, P1, R19.reuse, UR4, 0x2 ;  /* 0x0000000413020c11 */ /* 0x040fe2000f8210ff */
[C---:B------:R-:W-:Y:S01]  /*1f560*/  IMAD.SHL.U32 R14, R19.reuse, 0x4, RZ ;  /* 0x00000004130e7824 */ /* 0x040fe200078e00ff */
[C-C-:B------:R-:W-:Y:S01]  /*1f570*/  SHF.L.U64.HI R13, R19.reuse, 0x2, R0.reuse ;  /* 0x00000002130d7819 */ /* 0x140fe20000010200 */
[----:B------:R0:W-:Y:S01]  /*1f580*/  STL [R1+0x54], R0 ;  /* 0x0000540001007387 */ /* 0x0001e20000100800 */
[----:B------:R-:W-:Y:S01]  /*1f590*/  @P0 LEA.HI.X R3, R19, UR5, R0, 0x2, P1 ;  /* 0x0000000513030c11 */ /* 0x000fe200088f1400 */
[----:B------:R-:W-:Y:S02]  /*1f5a0*/  ULDC.64 UR4, c[0x0][0xa00] ;  /* 0x0002800000047ab9 */ /* 0x000fe40000000a00 */
[----:B------:R-:W-:Y:S02]  /*1f5b0*/  ISETP.NE.U32.AND P1, PT, RZ, UR4, PT ;  /* 0x00000004ff007c0c */ /* 0x000fe4000bf25070 */
[----:B-1----:R1:W5:Y:S01]  /*1f5c0*/  @P0 LDG.E R8, desc[UR60][R2.64] ;  /* 0x0000003c02080981 */ /* 0x002362000c1e1900 */
[----:B------:R-:W-:Y:S01]  /*1f5d0*/  ISETP.NE.U32.AND P3, PT, RZ, UR10, PT ;  /* 0x0000000aff007c0c */ /* 0x000fe2000bf65070 */
[----:B------:R-:W-:Y:S01]  /*1f5e0*/  IMAD.MOV.U32 R12, RZ, RZ, RZ ;  /* 0x000000ffff0c7224 */ /* 0x000fe200078e00ff */
[----:B------:R-:W-:Y:S01]  /*1f5f0*/  ISETP.NE.AND.EX P1, PT, RZ, UR5, PT, P1 ;  /* 0x00000005ff007c0c */ /* 0x000fe2000bf25310 */
[----:B------:R-:W-:Y:S01]  /*1f600*/  STL [R1+0x28], R14 ;  /* 0x0000280e01007387 */ /* 0x000fe20000100800 */
[----:B------:R-:W-:Y:S01]  /*1f610*/  ISETP.NE.U32.AND P2, PT, RZ, UR8, PT ;  /* 0x00000008ff007c0c */ /* 0x000fe2000bf45070 */
[----:B0-----:R-:W-:Y:S01]  /*1f620*/  IMAD.MOV.U32 R0, RZ, RZ, RZ ;  /* 0x000000ffff007224 */ /* 0x001fe200078e00ff */
[C---:B------:R-:W-:Y:S01]  /*1f630*/  IADD3 R6, P5, R14.reuse, UR6, RZ ;  /* 0x000000060e067c10 */ /* 0x040fe2000ffbe0ff */
[----:B------:R-:W-:Y:S01]  /*1f640*/  STL [R1+0x3c], R13 ;  /* 0x00003c0d01007387 */ /* 0x000fe20000100800 */
[----:B-1----:R-:W-:-:S02]  /*1f650*/  IADD3 R2, P4, R14, UR4, RZ ;  /* 0x000000040e027c10 */ /* 0x002fc4000ff9e0ff */
[----:B------:R-:W-:Y:S02]  /*1f660*/  ISETP.NE.AND.EX P3, PT, RZ, UR11, PT, P3 ;  /* 0x0000000bff007c0c */ /* 0x000fe4000bf65330 */
[C---:B------:R-:W-:Y:S02]  /*1f670*/  IADD3.X R3, R13.reuse, UR5, RZ, P4, !PT ;  /* 0x000000050d037c10 */ /* 0x040fe4000a7fe4ff */
[----:B------:R-:W-:Y:S02]  /*1f680*/  IADD3 R4, P4, R14, UR8, RZ ;  /* 0x000000080e047c10 */ /* 0x000fe4000ff9e0ff */
[----:B------:R-:W-:Y:S01]  /*1f690*/  ISETP.NE.U32.AND P0, PT, RZ, UR6, PT ;  /* 0x00000006ff007c0c */ /* 0x000fe2000bf05070 */
[----:B------:R-:W2:Y:S01]  /*1f6a0*/  @P1 LDG.E R9, desc[UR60][R2.64] ;  /* 0x0000003c02091981 */ /* 0x000ea2000c1e1900 */
[----:B------:R-:W-:Y:S01]  /*1f6b0*/  IADD3.X R5, R13, UR9, RZ, P4, !PT ;  /* 0x000000090d057c10 */ /* 0x000fe2000a7fe4ff */
[----:B------:R-:W-:Y:S01]  /*1f6c0*/  ULDC UR4, c[0x0][0x288] ;  /* 0x0000a20000047ab9 */ /* 0x000fe20000000800 */
[----:B------:R-:W-:-:S02]  /*1f6d0*/  ISETP.NE.AND.EX P0, PT, RZ, UR7, PT, P0 ;  /* 0x00000007ff007c0c */ /* 0x000fc4000bf05300 */
[----:B------:R-:W-:Y:S02]  /*1f6e0*/  ISETP.NE.AND.EX P2, PT, RZ, UR9, PT, P2 ;  /* 0x00000009ff007c0c */ /* 0x000fe4000bf45320 */
[----:B------:R-:W-:Y:S02]  /*1f6f0*/  @P3 IADD3 R10, P4, R14, UR10, RZ ;  /* 0x0000000a0e0a3c10 */ /* 0x000fe4000ff9e0ff */
[C---:B------:R-:W-:Y:S02]  /*1f700*/  IADD3.X R7, R13.reuse, UR7, RZ, P5, !PT ;  /* 0x000000070d077c10 */ /* 0x040fe4000affe4ff */
[----:B------:R-:W-:-:S05]  /*1f710*/  @P3 IADD3.X R11, R13, UR11, RZ, P4, !PT ;  /* 0x0000000b0d0b3c10 */ /* 0x000fca000a7fe4ff */
[----:B------:R-:W5:Y:S04]  /*1f720*/  @P0 LDG.E R12, desc[UR60][R6.64] ;  /* 0x0000003c060c0981 */ /* 0x000f68000c1e1900 */
[----:B------:R-:W5:Y:S04]  /*1f730*/  @P2 LDG.E R0, desc[UR60][R4.64] ;  /* 0x0000003c04002981 */ /* 0x000f68000c1e1900 */
[----:B--2---:R0:W-:Y:S02]  /*1f740*/  STL [R1+0x40], R9 ;  /* 0x0000400901007387 */ /* 0x0041e40000100800 */
[----:B0-----:R-:W-:Y:S01]  /*1f750*/  IMAD.U32 R9, RZ, RZ, UR4 ;  /* 0x00000004ff097e24 */ /* 0x001fe2000f8e00ff */
[----:B------:R-:W-:-:S05]  /*1f760*/  ULDC.64 UR4, c[0x0][0x418] ;  /* 0x0001060000047ab9 */ /* 0x000fca0000000a00 */
[----:B------:R0:W2:Y:S01]  /*1f770*/  @P3 LDG.E R9, desc[UR60][R10.64] ;  /* 0x0000003c0a093981 */ /* 0x0000a2000c1e1900 */
[----:B------:R-:W-:-:S03]  /*1f780*/  UISETP.NE.U32.AND UP0, UPT, UR4, URZ, UPT ;  /* 0x0000003f0400728c */ /* 0x000fc6000bf05070 */
[----:B------:R-:W-:Y:S01]  /*1f790*/  ULDC UR4, c[0x0][0x424] ;  /* 0x0001090000047ab9 */ /* 0x000fe20000000800 */
[----:B------:R-:W-:-:S03]  /*1f7a0*/  UISETP.NE.AND.EX UP0, UPT, UR5, URZ, UPT, UP0 ;  /* 0x0000003f0500728c */ /* 0x000fc6000bf05300 */
[----:B------:R-:W-:Y:S01]  /*1f7b0*/  ULDC UR5, c[0x0][0x2f0] ;  /* 0x0000bc0000057ab9 */ /* 0x000fe20000000800 */
[----:B------:R-:W-:-:S04]  /*1f7c0*/  USEL UR4, UR4, 0x1, UP0 ;  /* 0x0000000104047887 */ /* 0x000fc80008000000 */
[----:B------:R-:W-:-:S03]  /*1f7d0*/  UIMAD UR4, UR4, UR5, URZ ;  /* 0x00000005040472a4 */ /* 0x000fc6000f8e023f */
[----:B------:R-:W-:Y:S02]  /*1f7e0*/  ULDC UR5, c[0x0][0x348] ;  /* 0x0000d20000057ab9 */ /* 0x000fe40000000800 */
[----:B0-----:R-:W-:Y:S01]  /*1f7f0*/  MOV R10, UR5 ;  /* 0x00000005000a7c02 */ /* 0x001fe20008000f00 */
[----:B--2---:R0:W-:Y:S02]  /*1f800*/  STL [R1+0x5c], R9 ;  /* 0x00005c0901007387 */ /* 0x0041e40000100800 */
[----:B0-----:R-:W-:Y:S01]  /*1f810*/  IMAD.U32 R9, RZ, RZ, UR4 ;  /* 0x00000004ff097e24 */ /* 0x001fe2000f8e00ff */
[----:B------:R-:W-:Y:S06]  /*1f820*/  @P3 BRA `(.L_x_525) ;  /* 0x0000000000143947 */ /* 0x000fec0003800000 */
[----:B------:R-:W-:Y:S05]  /*1f830*/  @!P1 BRA `(.L_x_525) ;  /* 0x0000000000109947 */ /* 0x000fea0003800000 */
[----:B------:R-:W2:Y:S04]  /*1f840*/  LDG.E R11, desc[UR60][R2.64] ;  /* 0x0000003c020b7981 */ /* 0x000ea8000c1e1900 */
[----:B------:R-:W2:Y:S02]  /*1f850*/  LDG.E R2, desc[UR60][R2.64+0x4] ;  /* 0x0000043c02027981 */ /* 0x000ea4000c1e1900 */
[----:B--2---:R-:W-:-:S05]  /*1f860*/  IMAD.IADD R2, R2, 0x1, -R11 ;  /* 0x0000000102027824 */ /* 0x004fca00078e0a0b */
[----:B------:R0:W-:Y:S02]  /*1f870*/  STL [R1+0x5c], R2 ;  /* 0x00005c0201007387 */ /* 0x0001e40000100800 */
.L_x_525:
[----:B------:R-:W2:Y:S01]  /*1f880*/  LDL.LU R3, [R1+0x8] ;  /* 0x0000080001037983 */ /* 0x000ea20000300800 */
[----:B------:R-:W-:Y:S01]  /*1f890*/  IMAD.MOV.U32 R11, RZ, RZ, R19 ;  /* 0x000000ffff0b7224 */ /* 0x000fe200078e0013 */
[----:B------:R-:W-:Y:S02]  /*1f8a0*/  ULDC.64 UR4, c[0x0][0xa20] ;  /* 0x0002880000047ab9 */ /* 0x000fe40000000a00 */
[----:B------:R-:W-:Y:S02]  /*1f8b0*/  ISETP.NE.U32.AND P1, PT, RZ, UR4, PT ;  /* 0x00000004ff007c0c */ /* 0x000fe4000bf25070 */
[----:B------:R1:W-:Y:S02]  /*1f8c0*/  STL [R1+0x8], R11 ;  /* 0x0000080b01007387 */ /* 0x0003e40000100800 */
[----:B------:R-:W-:Y:S02]  /*1f8d0*/  ISETP.NE.AND.EX P1, PT, RZ, UR5, PT, P1 ;  /* 0x00000005ff007c0c */ /* 0x000fe4000bf25310 */
[----:B--2---:R-:W-:-:S02]  /*1f8e0*/  LOP3.LUT R17, R3, 0xff000000, RZ, 0xc0, !PT ;  /* 0xff00000003117812 */ /* 0x004fc400078ec0ff */
[C---:B0-----:R-:W-:Y:S02]  /*1f8f0*/  LOP3.LUT R2, R3.reuse, 0xff0000, RZ, 0xc0, !PT ;  /* 0x00ff000003027812 */ /* 0x041fe400078ec0ff */
[----:B------:R-:W-:Y:S02]  /*1f900*/  SHF.R.U32.HI R17, RZ, 0x8, R17 ;  /* 0x00000008ff117819 */ /* 0x000fe40000011611 */
[----:B------:R-:W-:Y:S02]  /*1f910*/  LOP3.LUT R16, R3, 0xffff, RZ, 0xc0, !PT ;  /* 0x0000ffff03107812 */ /* 0x000fe400078ec0ff */
[----:B------:R-:W-:Y:S01]  /*1f920*/  LEA.HI R17, R2, R17, RZ, 0x10 ;  /* 0x0000001102117211 */ /* 0x000fe200078f80ff */
[----:B-----5:R-:W-:-:S05]  /*1f930*/  IMAD.IADD R2, R12, 0x1, R8 ;  /* 0x000000010c027824 */ /* 0x020fca00078e0208 */
[----:B------:R1:W-:Y:S01]  /*1f940*/  STL [R1+0x2c], R2 ;  /* 0x00002c0201007387 */ /* 0x0003e20000100800 */
[----:B------:R-:W-:Y:S05]  /*1f950*/  @!P1 BRA `(.L_x_526) ;  /* 0x0000000000109947 */ /* 0x000fea0003800000 */
[----:B-1----:R-:W-:-:S04]  /*1f960*/  IADD3 R2, P0, R14, UR4, RZ ;  /* 0x000000040e027c10 */ /* 0x002fc8000ff1e0ff */
[----:B------:R-:W-:-:S05]  /*1f970*/  IADD3.X R3, R13, UR5, RZ, P0, !PT ;  /* 0x000000050d037c10 */ /* 0x000fca00087fe4ff */
[----:B------:R0:W5:Y:S01]  /*1f980*/  LDG.E R9, desc[UR60][R2.64] ;  /* 0x0000003c02097981 */ /* 0x000162000c1e1900 */
[----:B------:R-:W-:Y:S05]  /*1f990*/  BRA `(.L_x_527) ;  /* 0x0000000000107947 */ /* 0x000fea0003800000 */
.L_x_526:
[----:B------:R-:W-:Y:S05]  /*1f9a0*/  @!P0 BRA `(.L_x_527) ;  /* 0x00000000000c8947 */ /* 0x000fea0003800000 */
[----:B------:R-:W2:Y:S04]  /*1f9b0*/  LDG.E R9, desc[UR60][R6.64] ;  /* 0x0000003c06097981 */ /* 0x000ea8000c1e1900 */
[----:B------:R-:W2:Y:S02]  /*1f9c0*/  LDG.E R6, desc[UR60][R6.64+0x4] ;  /* 0x0000043c06067981 */ /* 0x000ea4000c1e1900 */
[----:B--2---:R-:W-:-:S07]  /*1f9d0*/  IMAD.IADD R9, R6, 0x1, -R9 ;  /* 0x0000000106097824 */ /* 0x004fce00078e0a09 */
.L_x_527:
[----:B01----:R-:W2:Y:S01]  /*1f9e0*/  @P2 LDG.E R2, desc[UR60][R4.64] ;  /* 0x0000003c04022981 */ /* 0x003ea2000c1e1900 */
[----:B-----5:R-:W-:-:S03]  /*1f9f0*/  IMAD.IADD R8, R9, 0x1, -R8 ;  /* 0x0000000109087824 */ /* 0x020fc600078e0a08 */
[----:B------:R-:W2:Y:S01]  /*1fa00*/  @P2 LDG.E R4, desc[UR60][R4.64+0x4] ;  /* 0x0000043c04042981 */ /* 0x000ea2000c1e1900 */
[----:B------:R-:W-:Y:S01]  /*1fa10*/  BSSY B0, `(.L_x_528) ;  /* 0x000002a000007945 */ /* 0x000fe20003800000 */
[----:B------:R-:W-:Y:S02]  /*1fa20*/  LOP3.LUT R21, R17, 0xff, RZ, 0xc0, !PT ;  /* 0x000000ff11157812 */ /* 0x000fe400078ec0ff */
[----:B------:R-:W-:Y:S01]  /*1fa30*/  SHF.R.U32.HI R17, RZ, 0x10, R17 ;  /* 0x00000010ff117819 */ /* 0x000fe20000011611 */
[----:B--2---:R-:W-:-:S05]  /*1fa40*/  @P2 IMAD.IADD R10, R4, 0x1, -R2 ;  /* 0x00000001040a2824 */ /* 0x004fca00078e0a02 */
[----:B------:R-:W-:-:S04]  /*1fa50*/  IADD3 R2, R8, R10, RZ ;  /* 0x0000000a08027210 */ /* 0x000fc80007ffe0ff */
[C---:B------:R-:W-:Y:S01]  /*1fa60*/  ISETP.GE.AND P1, PT, R2.reuse, 0x1, PT ;  /* 0x000000010200780c */ /* 0x040fe20003f26270 */
[----:B------:R-:W-:Y:S02]  /*1fa70*/  VIADD R3, R2, 0xdf ;  /* 0x000000df02037836 */ /* 0x000fe40000000000 */
[----:B------:R-:W-:-:S04]  /*1fa80*/  IMAD.MOV.U32 R2, RZ, RZ, RZ ;  /* 0x000000ffff027224 */ /* 0x000fc800078e00ff */
[----:B------:R-:W-:-:S05]  /*1fa90*/  IMAD.HI R2, R3, -0x6db6db6d, R2 ;  /* 0x9249249303027827 */ /* 0x000fca00078e0202 */
[----:B------:R-:W-:-:S04]  /*1faa0*/  SHF.R.U32.HI R20, RZ, 0x1f, R2 ;  /* 0x0000001fff147819 */ /* 0x000fc80000011602 */
[----:B------:R-:W-:Y:S01]  /*1fab0*/  LEA.HI.SX32 R20, R2, R20, 0x19 ;  /* 0x0000001402147211 */ /* 0x000fe200078fcaff */
[----:B------:R-:W-:Y:S01]  /*1fac0*/  IMAD.MOV.U32 R2, RZ, RZ, RZ ;  /* 0x000000ffff027224 */ /* 0x000fe200078e00ff */
[----:B------:R-:W-:Y:S06]  /*1fad0*/  @!P1 BRA `(.L_x_529) ;  /* 0x0000000000749947 */ /* 0x000fec0003800000 */
[----:B------:R-:W-:Y:S01]  /*1fae0*/  ISETP.NE.AND P0, PT, R17, RZ, PT ;  /* 0x000000ff1100720c */ /* 0x000fe20003f05270 */
[----:B------:R-:W-:-:S03]  /*1faf0*/  ULDC UR4, c[0x0][0x9f0] ;  /* 0x00027c0000047ab9 */ /* 0x000fc60000000800 */
[----:B------:R-:W-:-:S04]  /*1fb00*/  SEL R3, R17, UR4, P0 ;  /* 0x0000000411037c07 */ /* 0x000fc80008000000 */
[-C--:B------:R-:W-:Y:S02]  /*1fb10*/  IABS R4, R3.reuse ;  /* 0x0000000300047213 */ /* 0x080fe40000000000 */
[----:B------:R-:W-:Y:S02]  /*1fb20*/  IADD3 R2, R3, -0x1, R20 ;  /* 0xffffffff03027810 */ /* 0x000fe40007ffe014 */
[----:B------:R-:W0:Y:S02]  /*1fb30*/  I2F.RP R6, R4 ;  /* 0x0000000400067306 */ /* 0x000e240000209400 */
[----:B------:R-:W-:-:S04]  /*1fb40*/  LOP3.LUT R5, R2, R3, RZ, 0x3c, !PT ;  /* 0x0000000302057212 */ /* 0x000fc800078e3cff */
[----:B------:R-:W-:Y:S02]  /*1fb50*/  ISETP.GE.AND P4, PT, R5, RZ, PT ;  /* 0x000000ff0500720c */ /* 0x000fe40003f86270 */
[----:B0-----:R-:W0:Y:S02]  /*1fb60*/  MUFU.RCP R6, R6 ;  /* 0x0000000600067308 */ /* 0x001e240000001000 */
[----:B0-----:R-:W-:-:S06]  /*1fb70*/  VIADD R6, R6, 0xffffffe ;  /* 0x0ffffffe06067836 */ /* 0x001fcc0000000000 */
[----:B------:R0:W1:Y:S02]  /*1fb80*/  F2I.FTZ.U32.TRUNC.NTZ R7, R6 ;  /* 0x0000000600077305 */ /* 0x000064000021f000 */
[----:B0-----:R-:W-:Y:S02]  /*1fb90*/  IMAD.MOV.U32 R6, RZ, RZ, RZ ;  /* 0x000000ffff067224 */ /* 0x001fe400078e00ff */
[----:B-1----:R-:W-:-:S04]  /*1fba0*/  IMAD.MOV R5, RZ, RZ, -R7 ;  /* 0x000000ffff057224 */ /* 0x002fc800078e0a07 */
[----:B------:R-:W-:-:S04]  /*1fbb0*/  IMAD R5, R5, R4, RZ ;  /* 0x0000000405057224 */ /* 0x000fc800078e02ff */
[----:B------:R-:W-:Y:S01]  /*1fbc0*/  IMAD.HI.U32 R7, R7, R5, R6 ;  /* 0x0000000507077227 */ /* 0x000fe200078e0006 */
[----:B------:R-:W-:Y:S02]  /*1fbd0*/  IABS R5, R2 ;  /* 0x0000000200057213 */ /* 0x000fe40000000000 */
[----:B------:R-:W-:-:S05]  /*1fbe0*/  IABS R2, R3 ;  /* 0x0000000300027213 */ /* 0x000fca0000000000 */
[----:B------:R-:W-:-:S05]  /*1fbf0*/  IMAD.MOV R2, RZ, RZ, -R2 ;  /* 0x000000ffff027224 */ /* 0x000fca00078e0a02 */
[----:B------:R-:W-:Y:S01]  /*1fc00*/  MOV R6, R2 ;  /* 0x0000000200067202 */ /* 0x000fe20000000f00 */
        /* <DEDUP_REMOVED lines=10> */
.L_x_529:
[----:B------:R-:W-:Y:S05]  /*1fcb0*/  BSYNC B0 ;  /* 0x0000000000007941 */ /* 0x000fea0003800000 */
.L_x_528:
[-C--:B------:R-:W-:Y:S01]  /*1fcc0*/  IMAD R3, R21, R2.reuse, RZ ;  /* 0x0000000215037224 */ /* 0x080fe200078e02ff */
[----:B------:R-:W-:Y:S04]  /*1fcd0*/  BSSY B0, `(.L_x_530) ;  /* 0x00000e4000007945 */ /* 0x000fe80003800000 */
[C---:B------:R-:W-:Y:S01]  /*1fce0*/  VIADDMNMX R4, R3.reuse, R2, R20, PT ;  /* 0x0000000203047246 */ /* 0x040fe20003800114 */
[----:B------:R-:W-:-:S04]  /*1fcf0*/  IMAD R2, R3, 0xe0, -R8 ;  /* 0x000000e003027824 */ /* 0x000fc800078e0a08 */
[----:B------:R-:W-:Y:S01]  /*1fd00*/  IMAD R4, R4, 0xe0, -R8 ;  /* 0x000000e004047824 */ /* 0x000fe200078e0a08 */
[----:B------:R-:W-:-:S04]  /*1fd10*/  VIMNMX R2, RZ, R2, !PT ;  /* 0x00000002ff027248 */ /* 0x000fc80007fe0100 */
[----:B------:R-:W-:-:S04]  /*1fd20*/  VIMNMX R4, R4, R10, PT ;  /* 0x0000000a04047248 */ /* 0x000fc80003fe0100 */
[----:B------:R-:W-:Y:S02]  /*1fd30*/  ISETP.GT.AND P0, PT, R4, R2, PT ;  /* 0x000000020400720c */ /* 0x000fe40003f04270 */
[----:B------:R-:W-:-:S05]  /*1fd40*/  SHF.R.U32.HI R2, RZ, 0x5, R2 ;  /* 0x00000005ff027819 */ /* 0x000fca0000011602 */
[----:B------:R-:W-:-:S04]  /*1fd50*/  IMAD.WIDE.U32 R2, R2, 0x24924925, RZ ;  /* 0x2492492502027825 */ /* 0x000fc800078e00ff */
        /* <DEDUP_REMOVED lines=9> */
[----:B------:R-:W-:Y:S01]  /*1fdf0*/  UMOV UR4, 0xffffffff ;  /* 0xffffffff00047882 */ /* 0x000fe20000000000 */
[----:B------:R-:W-:Y:S02]  /*1fe00*/  SEL R2, R11, RZ, !P2 ;  /* 0x000000ff0b027207 */ /* 0x000fe40005000000 */
[----:B------:R-:W-:Y:S05]  /*1fe10*/  BRA.DIV UR4, `(.L_x_532) ;  /* 0x00000086042c7947 */ /* 0x000fea000b800000 */
[----:B------:R-:W0:Y:S02]  /*1fe20*/  S2R R4, SR_TID.X ;  /* 0x0000000000047919 */ /* 0x000e240000002100 */
[----:B0-----:R-:W-:-:S04]  /*1fe30*/  SHF.R.U32.HI R4, RZ, 0x5, R4 ;  /* 0x00000005ff047819 */ /* 0x001fc80000011604 */
[----:B------:R-:W-:-:S05]  /*1fe40*/  LOP3.LUT R4, R4, 0x3, RZ, 0xc0, !PT ;  /* 0x0000000304047812 */ /* 0x000fca00078ec0ff */
[----:B------:R0:W1:Y:S02]  /*1fe50*/  SHFL.IDX PT, R14, R4, RZ, 0x1f ;  /* 0x00001fff040e7589 */ /* 0x00006400000e0000 */
.L_x_768:
[----:B-1----:R-:W-:Y:S02]  /*1fe60*/  ISETP.NE.AND P0, PT, R14, RZ, PT ;  /* 0x000000ff0e00720c */ /* 0x002fe40003f05270 */
[----:B------:R-:W-:-:S11]  /*1fe70*/  PLOP3.LUT P6, PT, PT, PT, PT, 0x8, 0x0 ;  /* 0x000000000000781c */ /* 0x000fd60003fce170 */
[----:B------:R-:W-:Y:S05]  /*1fe80*/  @P0 BRA `(.L_x_533) ;  /* 0x00000000000c0947 */ /* 0x000fea0003800000 */
[----:B------:R-:W-:-:S03]  /*1fe90*/  UMOV UR4, 0xffffffff ;  /* 0xffffffff00047882 */ /* 0x000fc60000000000 */
[----:B------:R-:W-:Y:S05]  /*1fea0*/  BRA.DIV UR4, `(.L_x_534) ;  /* 0x00000086043c7947 */ /* 0x000fea000b800000 */
[----:B------:R-:W-:-:S13]  /*1feb0*/  ELECT P6, URZ, PT ;  /* 0x00000000003f782f */ /* 0x000fda00038c0000 */
.L_x_533:
[----:B0-----:R-:W2:Y:S01]  /*1fec0*/  LDL R4, [R1+0x68] ;  /* 0x0000680001047983 */ /* 0x001ea20000100800 */
[----:B------:R-:W-:Y:S01]  /*1fed0*/  BSSY B1, `(.L_x_535) ;  /* 0x0000008000017945 */ /* 0x000fe20003800000 */
[----:B--2---:R-:W-:-:S04]  /*1fee0*/  IADD3 R4, R4, 0x1, RZ ;  /* 0x0000000104047810 */ /* 0x004fc80007ffe0ff */
[----:B------:R-:W-:-:S04]  /*1fef0*/  LEA.HI R5, R4, R4, RZ, 0x1 ;  /* 0x0000000404057211 */ /* 0x000fc800078f08ff */
[----:B------:R-:W-:-:S05]  /*1ff00*/  LOP3.LUT R5, R5, 0xfffffffe, RZ, 0xc0, !PT ;  /* 0xfffffffe05057812 */ /* 0x000fca00078ec0ff */
[----:B------:R-:W-:-:S05]  /*1ff10*/  IMAD.IADD R4, R4, 0x1, -R5 ;  /* 0x0000000104047824 */ /* 0x000fca00078e0a05 */
[----:B------:R-:W-:-:S04]  /*1ff20*/  SHF.L.U32 R4, R4, 0x1f, RZ ;  /* 0x0000001f04047819 */ /* 0x000fc800000006ff */
[----:B------:R-:W0:Y:S02]  /*1ff30*/  SYNCS.PHASECHK.TRANS64.TRYWAIT P0, [R18+URZ+0x2e820], R4 ;  /* 0x02e82004120075a7 */ /* 0x000e24000800017f */
[----:B0-----:R-:W-:Y:S05]  /*1ff40*/  @!P0 BRA `(.L_x_536) ;  /* 0x0000008400348947 */ /* 0x001fea0003800000 */
.L_x_771:
[----:B------:R-:W-:Y:S05]  /*1ff50*/  BSYNC B1 ;  /* 0x0000000000017941 */ /* 0x000fea0003800000 */
.L_x_535:
[----:B------:R-:W-:Y:S04]  /*1ff60*/  BSSY B1, `(.L_x_537) ;  /* 0x0000050000017945 */ /* 0x000fe80003800000 */
[----:B------:R-:W-:Y:S05]  /*1ff70*/  @!P6 BRA `(.L_x_538) ;  /* 0x000000040038e947 */ /* 0x000fea0003800000 */
[----:B------:R-:W2:Y:S04]  /*1ff80*/  LDL R7, [R1+0x14] ;  /* 0x0000140001077983 */ /* 0x000ea80000100800 */
[----:B------:R-:W3:Y:S01]  /*1ff90*/  LDL R6, [R1+0x1c] ;  /* 0x00001c0001067983 */ /* 0x000ee20000100800 */
[----:B------:R-:W1:Y:S01]  /*1ffa0*/  S2R R5, SR_TID.X ;  /* 0x0000000000057919 */ /* 0x000e620000002100 */
[----:B------:R-:W-:Y:S01]  /*1ffb0*/  BSSY B2, `(.L_x_539) ;  /* 0x0000007000027945 */ /* 0x000fe20003800000 */
[----:B-1----:R-:W-:-:S04]  /*1ffc0*/  LOP3.LUT R5, R5, 0x7f, RZ, 0xc0, !PT ;  /* 0x0000007f05057812 */ /* 0x002fc800078ec0ff */
[----:B------:R-:W-:Y:S01]  /*1ffd0*/  ISETP.NE.AND P2, PT, R5, RZ, PT ;  /* 0x000000ff0500720c */ /* 0x000fe20003f45270 */
[----:B--2---:R-:W-:Y:S01]  /*1ffe0*/  IMAD R7, R7, 0x8, R18 ;  /* 0x0000000807077824 */ /* 0x004fe200078e0212 */
[----:B---3--:R-:W-:-:S04]  /*1fff0*/  SHF.L.U32 R9, R6, 0x1f, RZ ;  /* 0x0000001f06097819 */ /* 0x008fc800000006ff */
[----:B------:R-:W1:Y:S02]  /*20000*/  SYNCS.PHASECHK.TRANS64.TRYWAIT P0, [R7+URZ+0x2e8a0], R9 ;  /* 0x02e8a009070075a7 */ /* 0x000e64000800017f */
[----:B-1----:R-:W-:Y:S05]  /*20010*/  @!P0 BRA `(.L_x_540) ;  /* 0x0000008400148947 */ /* 0x002fea0003800000 */
.L_x_772:
[----:B------:R-:W-:Y:S05]  /*20020*/  BSYNC B2 ;  /* 0x0000000000027941 */ /* 0x000fea0003800000 */
.L_x_539:
[----:B------:R-:W-:Y:S04]  /*20030*/  BSSY B2, `(.L_x_541) ;  /* 0x0000009000027945 */ /* 0x000fe80003800000 */
[----:B------:R-:W-:Y:S05]  /*20040*/  @P2 BRA `(.L_x_542) ;  /* 0x00000000001c2947 */ /* 0x000fea0003800000 */
[----:B0-----:R-:W0:Y:S02]  /*20050*/  S2R R4, SR_TID.X ;  /* 0x0000000000047919 */ /* 0x001e240000002100 */
[----:B0-----:R-:W-:Y:S01]  /*20060*/  LOP3.LUT R5, R4, 0x1f, RZ, 0xc0, !PT ;  /* 0x0000001f04057812 */ /* 0x001fe200078ec0ff */
[----:B------:R-:W-:-:S03]  /*20070*/  IMAD.MOV.U32 R4, RZ, RZ, 0x7000 ;  /* 0x00007000ff047424 */ /* 0x000fc600078e00ff */
[----:B------:R-:W-:Y:S01]  /*20080*/  ISETP.NE.AND P0, PT, R5, RZ, PT ;  /* 0x000000ff0500720c */ /* 0x000fe20003f05270 */
[----:B------:R2:W-:-:S12]  /*20090*/  SYNCS.ARRIVE.TRANS64 RZ, [R7+URZ+0x2e890], R4 ;  /* 0x02e8900407ff79a7 */ /* 0x0005d8000800003f */
[----:B--2---:R-:W-:Y:S05]  /*200a0*/  @!P0 BRA `(.L_x_542) ;  /* 0x0000000000048947 */ /* 0x004fea0003800000 */
[----:B------:R-:W-:Y:S01]  /*200b0*/  BPT.TRAP 0x1 ;  /* 0x000000040000795c */ /* 0x000fe20000300000 */
.L_x_542:
[----:B------:R-:W-:Y:S05]  /*200c0*/  BSYNC B2 ;  /* 0x0000000000027941 */ /* 0x000fea0003800000 */
.L_x_541:
[----:B------:R-:W2:Y:S01]  /*200d0*/  LDL R5, [R1+0x14] ;  /* 0x0000140001057983 */ /* 0x000ea20000100800 */
[----:B------:R-:W-:Y:S01]  /*200e0*/  IMAD.MOV.U32 R11, RZ, RZ, RZ ;  /* 0x000000ffff0b7224 */ /* 0x000fe200078e00ff */
[----:B------:R-:W-:Y:S01]  /*200f0*/  UIADD3 UR4, UP0, UR36, 0x570, URZ ;  /* 0x0000057024047890 */ /* 0x000fe2000ff1e03f */
[----:B0-----:R-:W-:Y:S01]  /*20100*/  IMAD R4, R8, 0xe0, R0 ;  /* 0x000000e008047824 */ /* 0x001fe200078e0200 */
[----:B------:R-:W-:Y:S01]  /*20110*/  PLOP3.LUT P0, PT, PT, PT, PT, 0x80, 0x0 ;  /* 0x000000000000781c */ /* 0x000fe20003f0f070 */
[----:B------:R-:W-:Y:S01]  /*20120*/  UMOV UR6, 0x0 ;  /* 0x0000000000067882 */ /* 0x000fe20000000000 */
[----:B------:R-:W-:Y:S01]  /*20130*/  R2UR UR10, R11 ;  /* 0x000000000b0a72ca */ /* 0x000fe200000e0000 */
[----:B------:R-:W-:Y:S01]  /*20140*/  VIADD R4, R4, 0xffffff20 ;  /* 0xffffff2004047836 */ /* 0x000fe20000000000 */
[----:B------:R-:W-:Y:S01]  /*20150*/  UIADD3.X UR5, URZ, UR37, URZ, UP0, !UPT ;  /* 0x000000253f057290 */ /* 0x000fe200087fe43f */
[----:B------:R-:W-:Y:S01]  /*20160*/  UMOV UR7, 0x12f00000 ;  /* 0x12f0000000077882 */ /* 0x000fe20000000000 */
[----:B--2---:R-:W-:-:S02]  /*20170*/  IMAD R10, R5, 0x7000, R18 ;  /* 0x00007000050a7824 */ /* 0x004fc400078e0212 */
[----:B------:R-:W-:Y:S02]  /*20180*/  VIADD R5, R7, 0x2e890 ;  /* 0x0002e89007057836 */ /* 0x000fe40000000000 */
[----:B------:R-:W-:-:S07]  /*20190*/  VIADD R6, R10, 0x20400 ;  /* 0x000204000a067836 */ /* 0x000fce0000000000 */
.L_x_543:
[----:B------:R-:W-:-:S13]  /*201a0*/  @P0 ELECT P3, URZ, PT ;  /* 0x00000000003f082f */ /* 0x000fda0003860000 */
[----:B------:R-:W-:Y:S02]  /*201b0*/  @P3 R2UR UR13, R2 ;  /* 0x00000000020d32ca */ /* 0x000fe400000e0000 */
[----:B------:R-:W-:Y:S02]  /*201c0*/  @P3 R2UR UR12, R16 ;  /* 0x00000000100c32ca */ /* 0x000fe400000e0000 */
[----:B------:R-:W-:Y:S02]  /*201d0*/  @P3 R2UR UR11, R4 ;  /* 0x00000000040b32ca */ /* 0x000fe400000e0000 */
[----:B------:R-:W-:Y:S02]  /*201e0*/  @P3 R2UR UR9, R5 ;  /* 0x00000000050932ca */ /* 0x000fe400000e0000 */
[----:B------:R-:W-:Y:S02]  /*201f0*/  @P3 R2UR UR8, R6 ;  /* 0x00000000060832ca */ /* 0x000fe400000e0000 */
[----:B------:R-:W-:-:S02]  /*20200*/  @P3 PLOP3.LUT P0, PT, P3, PT, PT, 0x8, 0x0 ;  /* 0x000000000000381c */ /* 0x000fc40001f0e170 */
[----:B------:R-:W-:-:S09]  /*20210*/  PLOP3.LUT P3, PT, PT, PT, PT, 0x8, 0x0 ;  /* 0x000000000000781c */ /* 0x000fd20003f6e170 */
[----:B------:R0:W-:Y:S02]  /*20220*/  UTMALDG.4D [UR8], [UR4], desc[UR6] ;  /* 0x00000608040075b4 */ /* 0x0001e40008019000 */
[----:B0-----:R-:W-:Y:S05]  /*20230*/  @P0 BRA.U.ANY `(.L_x_543) ;  /* 0xfffffffd00d80947 */ /* 0x001fea000393ffff */
[----:B------:R-:W0:Y:S01]  /*20240*/  SYNCS.PHASECHK.TRANS64.TRYWAIT P0, [R7+URZ+0x2e8c0], R9 ;  /* 0x02e8c009070075a7 */ /* 0x000e22000800017f */
[----:B------:R-:W-:Y:S04]  /*20250*/  BSSY B2, `(.L_x_544) ;  /* 0x0000002000027945 */ /* 0x000fe80003800000 */
[----:B0-----:R-:W-:Y:S05]  /*20260*/  @!P0 BRA `(.L_x_545) ;  /* 0x0000008000948947 */ /* 0x001fea0003800000 */
.L_x_773:
[----:B------:R-:W-:Y:S05]  /*20270*/  BSYNC B2 ;  /* 0x0000000000027941 */ /* 0x000fea0003800000 */
.L_x_544:
[----:B------:R-:W-:Y:S01]  /*20280*/  BSSY B2, `(.L_x_546) ;  /* 0x000000b000027945 */ /* 0x000fe20003800000 */
[----:B------:R-:W-:Y:S01]  /*20290*/  MOV R12, 0x0 ;  /* 0x00000000000c7802 */ /* 0x000fe20000000f00 */
[----:B------:R-:W-:Y:S02]  /*202a0*/  IMAD.MOV.U32 R13, RZ, RZ, 0x12f00000 ;  /* 0x12f00000ff0d7424 */ /* 0x000fe400078e00ff */
[----:B------:R-:W-:Y:S05]  /*202b0*/  @P2 BRA `(.L_x_547) ;  /* 0x00000000001c2947 */ /* 0x000fea0003800000 */
[----:B------:R-:W2:Y:S02]  /*202c0*/  S2R R5, SR_TID.X ;  /* 0x0000000000057919 */ /* 0x000ea40000002100 */
[----:B--2---:R-:W-:Y:S01]  /*202d0*/  LOP3.LUT R6, R5, 0x1f, RZ, 0xc0, !PT ;  /* 0x0000001f05067812 */ /* 0x004fe200078ec0ff */
[----:B------:R-:W-:-:S03]  /*202e0*/  IMAD.MOV.U32 R5, RZ, RZ, 0x7000 ;  /* 0x00007000ff057424 */ /* 0x000fc600078e00ff */
[----:B------:R-:W-:Y:S01]  /*202f0*/  ISETP.NE.AND P0, PT, R6, RZ, PT ;  /* 0x000000ff0600720c */ /* 0x000fe20003f05270 */
[----:B------:R2:W-:-:S12]  /*20300*/  SYNCS.ARRIVE.TRANS64 RZ, [R7+URZ+0x2e8b0], R5 ;  /* 0x02e8b00507ff79a7 */ /* 0x0005d8000800003f */
[----:B--2---:R-:W-:Y:S05]  /*20310*/  @!P0 BRA `(.L_x_547) ;  /* 0x0000000000048947 */ /* 0x004fea0003800000 */
[----:B------:R-:W-:Y:S01]  /*20320*/  BPT.TRAP 0x1 ;  /* 0x000000040000795c */ /* 0x000fe20000300000 */
.L_x_547:
[----:B------:R-:W-:Y:S05]  /*20330*/  BSYNC B2 ;  /* 0x0000000000027941 */ /* 0x000fea0003800000 */
.L_x_546:
[----:B------:R-:W-:Y:S01]  /*20340*/  R2UR UR10, R11 ;  /* 0x000000000b0a72ca */ /* 0x000fe200000e0000 */
[----:B------:R-:W-:Y:S01]  /*20350*/  UIADD3 UR4, UP0, UR36, 0x670, URZ ;  /* 0x0000067024047890 */ /* 0x000fe2000ff1e03f */
[----:B------:R-:W-:Y:S01]  /*20360*/  R2UR UR6, R12 ;  /* 0x000000000c0672ca */ /* 0x000fe200000e0000 */
[----:B------:R-:W-:Y:S01]  /*20370*/  VIADD R5, R10, 0xe400 ;  /* 0x0000e4000a057836 */ /* 0x000fe20000000000 */
[----:B------:R-:W-:Y:S01]  /*20380*/  R2UR UR7, R13 ;  /* 0x000000000d0772ca */ /* 0x000fe200000e0000 */
[----:B------:R-:W-:Y:S01]  /*20390*/  VIADD R6, R7, 0x2e8b0 ;  /* 0x0002e8b007067836 */ /* 0x000fe20000000000 */
[----:B------:R-:W-:Y:S01]  /*203a0*/  PLOP3.LUT P0, PT, PT, PT, PT, 0x80, 0x0 ;  /* 0x000000000000781c */ /* 0x000fe20003f0f070 */
[----:B------:R-:W-:-:S12]  /*203b0*/  UIADD3.X UR5, URZ, UR37, URZ, UP0, !UPT ;  /* 0x000000253f057290 */ /* 0x000fd800087fe43f */
.L_x_548:
        /* <DEDUP_REMOVED lines=9> */
[----:B--2---:R-:W-:Y:S05]  /*20450*/  @P0 BRA.U.ANY `(.L_x_548) ;  /* 0xfffffffd00d80947 */ /* 0x004fea000393ffff */
.L_x_538:
[----:B------:R-:W-:Y:S05]  /*20460*/  BSYNC B1 ;  /* 0x0000000000017941 */ /* 0x000fea0003800000 */
.L_x_537:
[----:B01----:R-:W2:Y:S04]  /*20470*/  LDL.LU R9, [R1+0x14] ;  /* 0x0000140001097983 */ /* 0x003ea80000300800 */
[----:B------:R-:W3:Y:S01]  /*20480*/  LDL.LU R7, [R1+0x1c] ;  /* 0x00001c0001077983 */ /* 0x000ee20000300800 */
[----:B------:R-:W-:Y:S01]  /*20490*/  VIADD R4, R8, 0xfffffffe ;  /* 0xfffffffe08047836 */ /* 0x000fe20000000000 */
[----:B------:R-:W-:-:S04]  /*204a0*/  PLOP3.LUT P0, PT, PT, PT, PT, 0x8, 0x0 ;  /* 0x000000000000781c */ /* 0x000fc80003f0e170 */
[----:B------:R-:W-:Y:S01]  /*204b0*/  ISETP.GE.AND P3, PT, R4, R3, PT ;  /* 0x000000030400720c */ /* 0x000fe20003f66270 */
[----:B--2---:R-:W-:-:S05]  /*204c0*/  VIADD R5, R9, 0x1 ;  /* 0x0000000109057836 */ /* 0x004fca0000000000 */
[----:B------:R-:W-:-:S04]  /*204d0*/  ISETP.NE.AND P2, PT, R5, 0x2, PT ;  /* 0x000000020500780c */ /* 0x000fc80003f45270 */
[----:B------:R-:W-:Y:S02]  /*204e0*/  SEL R6, RZ, 0x1, P2 ;  /* 0x00000001ff067807 */ /* 0x000fe40001000000 */
[----:B------:R-:W-:Y:S02]  /*204f0*/  SEL R5, R5, RZ, P2 ;  /* 0x000000ff05057207 */ /* 0x000fe40001000000 */
[----:B---3--:R-:W-:-:S03]  /*20500*/  LOP3.LUT R7, R7, R6, RZ, 0x3c, !PT ;  /* 0x0000000607077212 */ /* 0x008fc600078e3cff */
[----:B------:R0:W-:Y:S04]  /*20510*/  STL [R1+0x14], R5 ;  /* 0x0000140501007387 */ /* 0x0001e80000100800 */
[----:B------:R0:W-:Y:S01]  /*20520*/  STL [R1+0x1c], R7 ;  /* 0x00001c0701007387 */ /* 0x0001e20000100800 */
[----:B------:R-:W-:Y:S05]  /*20530*/  @!P3 BRA `(.L_x_531) ;  /* 0x000000040074b947 */ /* 0x000fea0003800000 */
.L_x_561:
[----:B------:R-:W-:Y:S05]  /*20540*/  YIELD ;  /* 0x0000000000007946 */ /* 0x000fea0003800000 */
[----:B------:R-:W-:Y:S04]  /*20550*/  BSSY B1, `(.L_x_549) ;  /* 0x000004f000017945 */ /* 0x000fe80003800000 */
[----:B-1----:R-:W-:Y:S05]  /*20560*/  @!P6 BRA `(.L_x_550) ;  /* 0x000000040034e947 */ /* 0x002fea0003800000 */
[----:B0-----:R-:W2:Y:S04]  /*20570*/  LDL R5, [R1+0x14] ;  /* 0x0000140001057983 */ /* 0x001ea80000100800 */
[----:B------:R-:W3:Y:S01]  /*20580*/  LDL R6, [R1+0x1c] ;  /* 0x00001c0001067983 */ /* 0x000ee20000100800 */
[----:B------:R-:W0:Y:S01]  /*20590*/  S2R R7, SR_TID.X ;  /* 0x0000000000077919 */ /* 0x000e220000002100 */
[----:B------:R-:W-:Y:S01]  /*205a0*/  BSSY B2, `(.L_x_551) ;  /* 0x0000007000027945 */ /* 0x000fe20003800000 */
[----:B0-----:R-:W-:-:S04]  /*205b0*/  LOP3.LUT R7, R7, 0x7f, RZ, 0xc0, !PT ;  /* 0x0000007f07077812 */ /* 0x001fc800078ec0ff */
[----:B------:R-:W-:Y:S01]  /*205c0*/  ISETP.NE.AND P3, PT, R7, RZ, PT ;  /* 0x000000ff0700720c */ /* 0x000fe20003f65270 */
[----:B--2---:R-:W-:Y:S01]  /*205d0*/  IMAD R5, R5, 0x8, R18 ;  /* 0x0000000805057824 */ /* 0x004fe200078e0212 */
[----:B---3--:R-:W-:-:S04]  /*205e0*/  SHF.L.U32 R6, R6, 0x1f, RZ ;  /* 0x0000001f06067819 */ /* 0x008fc800000006ff */
[----:B------:R-:W0:Y:S02]  /*205f0*/  SYNCS.PHASECHK.TRANS64.TRYWAIT P2, [R5+URZ+0x2e8a0], R6 ;  /* 0x02e8a006050075a7 */ /* 0x000e24000804017f */
[----:B0-----:R-:W-:Y:S05]  /*20600*/  @!P2 BRA `(.L_x_552) ;  /* 0x0000007c00c0a947 */ /* 0x001fea0003800000 */
.L_x_774:
[----:B------:R-:W-:Y:S05]  /*20610*/  BSYNC B2 ;  /* 0x0000000000027941 */ /* 0x000fea0003800000 */
.L_x_551:
[----:B------:R-:W-:Y:S04]  /*20620*/  BSSY B2, `(.L_x_553) ;  /* 0x0000009000027945 */ /* 0x000fe80003800000 */
[----:B------:R-:W-:Y:S05]  /*20630*/  @P3 BRA `(.L_x_554) ;  /* 0x00000000001c3947 */ /* 0x000fea0003800000 */
[----:B------:R-:W1:Y:S02]  /*20640*/  S2R R7, SR_TID.X ;  /* 0x0000000000077919 */ /* 0x000e640000002100 */
[----:B-1----:R-:W-:Y:S02]  /*20650*/  LOP3.LUT R8, R7, 0x1f, RZ, 0xc0, !PT ;  /* 0x0000001f07087812 */ /* 0x002fe400078ec0ff */
[----:B------:R-:W-:Y:S02]  /*20660*/  MOV R7, 0x7000 ;  /* 0x0000700000077802 */ /* 0x000fe40000000f00 */
[----:B------:R-:W-:Y:S02]  /*20670*/  ISETP.NE.AND P2, PT, R8, RZ, PT ;  /* 0x000000ff0800720c */ /* 0x000fe40003f45270 */
[----:B------:R1:W-:Y:S11]  /*20680*/  SYNCS.ARRIVE.TRANS64 RZ, [R5+URZ+0x2e890], R7 ;  /* 0x02e8900705ff79a7 */ /* 0x0003f6000800003f */
[----:B-1----:R-:W-:Y:S05]  /*20690*/  @!P2 BRA `(.L_x_554) ;  /* 0x000000000004a947 */ /* 0x002fea0003800000 */
[----:B------:R-:W-:Y:S01]  /*206a0*/  BPT.TRAP 0x1 ;  /* 0x000000040000795c */ /* 0x000fe20000300000 */
.L_x_554:
[----:B------:R-:W-:Y:S05]  /*206b0*/  BSYNC B2 ;  /* 0x0000000000027941 */ /* 0x000fea0003800000 */
.L_x_553:
[----:B------:R-:W2:Y:S01]  /*206c0*/  LDL R7, [R1+0x14] ;  /* 0x0000140001077983 */ /* 0x000ea20000100800 */
[----:B------:R-:W-:Y:S01]  /*206d0*/  IMAD.MOV.U32 R11, RZ, RZ, RZ ;  /* 0x000000ffff0b7224 */ /* 0x000fe200078e00ff */
[----:B------:R-:W-:Y:S01]  /*206e0*/  UIADD3 UR4, UP0, UR36, 0x570, URZ ;  /* 0x0000057024047890 */ /* 0x000fe2000ff1e03f */
[----:B------:R-:W-:Y:S01]  /*206f0*/  PLOP3.LUT P2, PT, PT, PT, PT, 0x80, 0x0 ;  /* 0x000000000000781c */ /* 0x000fe20003f4f070 */
[----:B------:R-:W-:Y:S01]  /*20700*/  IMAD R8, R4, 0xe0, R0 ;  /* 0x000000e004087824 */ /* 0x000fe200078e0200 */
[----:B------:R-:W-:Y:S01]  /*20710*/  UMOV UR6, 0x0 ;  /* 0x0000000000067882 */ /* 0x000fe20000000000 */
[----:B------:R-:W-:Y:S01]  /*20720*/  R2UR UR10, R11 ;  /* 0x000000000b0a72ca */ /* 0x000fe200000e0000 */
[----:B------:R-:W-:Y:S01]  /*20730*/  VIADD R9, R5, 0x2e890 ;  /* 0x0002e89005097836 */ /* 0x000fe20000000000 */
[----:B------:R-:W-:Y:S01]  /*20740*/  UIADD3.X UR5, URZ, UR37, URZ, UP0, !UPT ;  /* 0x000000253f057290 */ /* 0x000fe200087fe43f */
[----:B------:R-:W-:Y:S01]  /*20750*/  UMOV UR7, 0x12f00000 ;  /* 0x12f0000000077882 */ /* 0x000fe20000000000 */
[----:B--2---:R-:W-:-:S04]  /*20760*/  IMAD R7, R7, 0x7000, R18 ;  /* 0x0000700007077824 */ /* 0x004fc800078e0212 */
[----:B------:R-:W-:-:S07]  /*20770*/  VIADD R10, R7, 0x20400 ;  /* 0x00020400070a7836 */ /* 0x000fce0000000000 */
.L_x_555:
        /* <DEDUP_REMOVED lines=9> */
[----:B-1----:R-:W-:Y:S05]  /*20810*/  @P2 BRA.U.ANY `(.L_x_555) ;  /* 0xfffffffd00d82947 */ /* 0x002fea000393ffff */
[----:B------:R-:W1:Y:S01]  /*20820*/  SYNCS.PHASECHK.TRANS64.TRYWAIT P2, [R5+URZ+0x2e8c0], R6 ;  /* 0x02e8c006050075a7 */ /* 0x000e62000804017f */
[----:B------:R-:W-:Y:S04]  /*20830*/  BSSY B2, `(.L_x_556) ;  /* 0x0000002000027945 */ /* 0x000fe80003800000 */
[----:B-1----:R-:W-:Y:S05]  /*20840*/  @!P2 BRA `(.L_x_557) ;  /* 0x0000007c0044a947 */ /* 0x002fea0003800000 */
.L_x_775:
[----:B------:R-:W-:Y:S05]  /*20850*/  BSYNC B2 ;  /* 0x0000000000027941 */ /* 0x000fea0003800000 */
.L_x_556:
        /* <DEDUP_REMOVED lines=11> */
.L_x_559:
[----:B------:R-:W-:Y:S05]  /*20910*/  BSYNC B2 ;  /* 0x0000000000027941 */ /* 0x000fea0003800000 */
.L_x_558:
[----:B------:R-:W-:Y:S01]  /*20920*/  R2UR UR10, R11 ;  /* 0x000000000b0a72ca */ /* 0x000fe200000e0000 */
[----:B------:R-:W-:Y:S01]  /*20930*/  UIADD3 UR4, UP0, UR36, 0x670, URZ ;  /* 0x0000067024047890 */ /* 0x000fe2000ff1e03f */
[----:B------:R-:W-:Y:S01]  /*20940*/  R2UR UR6, R12 ;  /* 0x000000000c0672ca */ /* 0x000fe200000e0000 */
[----:B------:R-:W-:Y:S01]  /*20950*/  VIADD R7, R7, 0xe400 ;  /* 0x0000e40007077836 */ /* 0x000fe20000000000 */
[----:B------:R-:W-:Y:S01]  /*20960*/  R2UR UR7, R13 ;  /* 0x000000000d0772ca */ /* 0x000fe200000e0000 */
[----:B------:R-:W-:Y:S01]  /*20970*/  UIADD3.X UR5, URZ, UR37, URZ, UP0, !UPT ;  /* 0x000000253f057290 */ /* 0x000fe200087fe43f */
[----:B------:R-:W-:Y:S02]  /*20980*/  PLOP3.LUT P2, PT, PT, PT, PT, 0x80, 0x0 ;  /* 0x000000000000781c */ /* 0x000fe40003f4f070 */
[----:B01----:R-:W-:-:S11]  /*20990*/  IADD3 R5, R5, 0x2e8b0, RZ ;  /* 0x0002e8b005057810 */ /* 0x003fd60007ffe0ff */
.L_x_560:
        /* <DEDUP_REMOVED lines=10> */
.L_x_550:
[----:B------:R-:W-:Y:S05]  /*20a40*/  BSYNC B1 ;  /* 0x0000000000017941 */ /* 0x000fea0003800000 */
.L_x_549:
[----:B------:R-:W0:Y:S04]  /*20a50*/  LDL.LU R6, [R1+0x14] ;  /* 0x0000140001067983 */ /* 0x000e280000300800 */
[----:B------:R-:W2:Y:S01]  /*20a60*/  LDL.LU R9, [R1+0x1c] ;  /* 0x00001c0001097983 */ /* 0x000ea20000300800 */
[C---:B------:R-:W-:Y:S01]  /*20a70*/  ISETP.GT.AND P3, PT, R4.reuse, R3, PT ;  /* 0x000000030400720c */ /* 0x040fe20003f64270 */
[----:B------:R-:W-:Y:S02]  /*20a80*/  VIADD R4, R4, 0xffffffff ;  /* 0xffffffff04047836 */ /* 0x000fe40000000000 */
[----:B0-----:R-:W-:-:S05]  /*20a90*/  VIADD R5, R6, 0x1 ;  /* 0x0000000106057836 */ /* 0x001fca0000000000 */
[----:B------:R-:W-:-:S04]  /*20aa0*/  ISETP.NE.AND P2, PT, R5, 0x2, PT ;  /* 0x000000020500780c */ /* 0x000fc80003f45270 */
[----:B------:R-:W-:Y:S02]  /*20ab0*/  SEL R6, RZ, 0x1, P2 ;  /* 0x00000001ff067807 */ /* 0x000fe40001000000 */
[----:B------:R-:W-:Y:S02]  /*20ac0*/  SEL R5, R5, RZ, P2 ;  /* 0x000000ff05057207 */ /* 0x000fe40001000000 */
[----:B--2---:R-:W-:-:S05]  /*20ad0*/  LOP3.LUT R9, R9, R6, RZ, 0x3c, !PT ;  /* 0x0000000609097212 */ /* 0x004fca00078e3cff */
[----:B------:R1:W-:Y:S04]  /*20ae0*/  STL [R1+0x1c], R9 ;  /* 0x00001c0901007387 */ /* 0x0003e80000100800 */
[----:B------:R1:W-:Y:S01]  /*20af0*/  STL [R1+0x14], R5 ;  /* 0x0000140501007387 */ /* 0x0003e20000100800 */
[----:B------:R-:W-:Y:S05]  /*20b00*/  @P3 BRA `(.L_x_561) ;  /* 0xfffffff8008c3947 */ /* 0x000fea000383ffff */
.L_x_531:
[----:B------:R-:W-:Y:S05]  /*20b10*/  BSYNC B0 ;  /* 0x0000000000007941 */ /* 0x000fea0003800000 */
.L_x_530:
[----:B------:R-:W-:Y:S05]  /*20b20*/  @!P0 WARPSYNC.ALL ;  /* 0x0000000000008948 */ /* 0x000fea0003800000 */
[----:B------:R-:W-:Y:S01]  /*20b30*/  @!P0 BAR.SYNC.DEFER_BLOCKING 0xc, 0x180 ;  /* 0x0306000000008b1d */ /* 0x000fe20000010000 */
[----:B------:R-:W-:-:S05]  /*20b40*/  IMAD.MOV.U32 R0, RZ, RZ, RZ ;  /* 0x000000ffff007224 */ /* 0x000fca00078e00ff */
[----:B------:R-:W-:Y:S04]  /*20b50*/  BSSY B0, `(.L_x_562) ;  /* 0x000001f000007945 */ /* 0x000fe80003800000 */
[----:B------:R-:W-:Y:S05]  /*20b60*/  @!P1 BRA `(.L_x_563) ;  /* 0x0000000000749947 */ /* 0x000fea0003800000 */
[----:B------:R-:W-:-:S13]  /*20b70*/  ISETP.NE.AND P0, PT, R17, RZ, PT ;  /* 0x000000ff1100720c */ /* 0x000fda0003f05270 */
[----:B------:R-:W2:Y:S02]  /*20b80*/  @!P0 LDC R17, c[0x0][0x9f0] ;  /* 0x00027c00ff118b82 */ /* 0x000ea40000000800 */
[----:B--2---:R-:W-:-:S04]  /*20b90*/  IABS R0, R17 ;  /* 0x0000001100007213 */ /* 0x004fc80000000000 */
[----:B------:R-:W2:Y:S08]  /*20ba0*/  I2F.RP R2, R0 ;  /* 0x0000000000027306 */ /* 0x000eb00000209400 */
[----:B--2---:R-:W2:Y:S02]  /*20bb0*/  MUFU.RCP R2, R2 ;  /* 0x0000000200027308 */ /* 0x004ea40000001000 */
[----:B--2---:R-:W-:-:S06]  /*20bc0*/  VIADD R2, R2, 0xffffffe ;  /* 0x0ffffffe02027836 */ /* 0x004fcc0000000000 */
[----:B------:R-:W2:Y:S02]  /*20bd0*/  F2I.FTZ.U32.TRUNC.NTZ R3, R2 ;  /* 0x0000000200037305 */ /* 0x000ea4000021f000 */
[----:B--2---:R-:W-:-:S04]  /*20be0*/  IMAD.MOV R2, RZ, RZ, -R3 ;  /* 0x000000ffff027224 */ /* 0x004fc800078e0a03 */
[----:B------:R-:W-:Y:S02]  /*20bf0*/  IMAD R4, R2, R0, RZ ;  /* 0x0000000002047224 */ /* 0x000fe400078e02ff */
[----:B------:R-:W-:-:S04]  /*20c00*/  IMAD.MOV.U32 R2, RZ, RZ, RZ ;  /* 0x000000ffff027224 */ /* 0x000fc800078e00ff */
[----:B------:R-:W-:Y:S01]  /*20c10*/  IMAD.HI.U32 R6, R3, R4, R2 ;  /* 0x0000000403067227 */ /* 0x000fe200078e0002 */
[----:B------:R-:W-:Y:S02]  /*20c20*/  IABS R2, R17 ;  /* 0x0000001100027213 */ /* 0x000fe40000000000 */
[----:B------:R-:W-:-:S03]  /*20c30*/  IADD3 R4, R20, -0x1, R17 ;  /* 0xffffffff14047810 */ /* 0x000fc60007ffe011 */
[----:B------:R-:W-:Y:S01]  /*20c40*/  IMAD.MOV R2, RZ, RZ, -R2 ;  /* 0x000000ffff027224 */ /* 0x000fe200078e0a02 */
[----:B------:R-:W-:Y:S02]  /*20c50*/  IABS R3, R4 ;  /* 0x0000000400037213 */ /* 0x000fe40000000000 */
[----:B------:R-:W-:Y:S02]  /*20c60*/  LOP3.LUT R4, R4, R17, RZ, 0x3c, !PT ;  /* 0x0000001104047212 */ /* 0x000fe400078e3cff */
[----:B01----:R-:W-:Y:S01]  /*20c70*/  MOV R5, R2 ;  /* 0x0000000200057202 */ /* 0x003fe20000000f00 */
[----:B------:R-:W-:Y:S01]  /*20c80*/  IMAD.HI.U32 R2, R6, R3, RZ ;  /* 0x0000000306027227 */ /* 0x000fe200078e00ff */
[----:B------:R-:W-:-:S03]  /*20c90*/  ISETP.GE.AND P2, PT, R4, RZ, PT ;  /* 0x000000ff0400720c */ /* 0x000fc60003f46270 */
        /* <DEDUP_REMOVED lines=10> */
.L_x_563:
[----:B------:R-:W-:Y:S05]  /*20d40*/  BSYNC B0 ;  /* 0x0000000000007941 */ /* 0x000fea0003800000 */
.L_x_562:
[----:B------:R-:W-:-:S05]  /*20d50*/  IMAD R3, R21, R0, RZ ;  /* 0x0000000015037224 */ /* 0x000fca00078e02ff */
[----:B------:R-:W-:Y:S01]  /*20d60*/  VIADDMNMX R2, R3, R0, R20, PT ;  /* 0x0000000003027246 */ /* 0x000fe20003800114 */
[----:B------:R2:W-:Y:S03]  /*20d70*/  STL [R1+0x24], R3 ;  /* 0x0000240301007387 */ /* 0x0005e60000100800 */
[----:B------:R-:W-:Y:S01]  /*20d80*/  ISETP.GT.AND P0, PT, R2, R3, PT ;  /* 0x000000030200720c */ /* 0x000fe20003f04270 */
[----:B------:R2:W-:-:S12]  /*20d90*/  STL [R1+0x44], R2 ;  /* 0x0000440201007387 */ /* 0x0005d80000100800 */
[----:B--2---:R-:W-:Y:S05]  /*20da0*/  @P0 BRA `(.L_x_564) ;  /* 0x0000000000480947 */ /* 0x004fea0003800000 */
[----:B------:R-:W2:Y:S02]  /*20db0*/  S2R R2, SR_TID.X ;  /* 0x0000000000027919 */ /* 0x000ea40000002100 */
[----:B--2---:R-:W-:-:S04]  /*20dc0*/  LOP3.LUT R2, R2, 0x7f, RZ, 0xc0, !PT ;  /* 0x0000007f02027812 */ /* 0x004fc800078ec0ff */
[----:B------:R-:W-:-:S13]  /*20dd0*/  ISETP.NE.AND P0, PT, R2, RZ, PT ;  /* 0x000000ff0200720c */ /* 0x000fda0003f05270 */
[----:B------:R-:W-:Y:S05]  /*20de0*/  @P0 BRA `(.L_x_565) ;  /* 0x0000003000d00947 */ /* 0x000fea0003800000 */
[----:B------:R-:W2:Y:S01]  /*20df0*/  S2R R2, SR_LANEID ;  /* 0x0000000000027919 */ /* 0x000ea20000000000 */
[----:B------:R-:W-:Y:S01]  /*20e00*/  VOTEU.ANY UR4, UPT, PT ;  /* 0x0000000000047886 */ /* 0x000fe200038e0100 */
[----:B01----:R-:W0:Y:S01]  /*20e10*/  LDC.64 R4, c[0x0][0xc60] ;  /* 0x00031800ff047b82 */ /* 0x003e220000000a00 */
[----:B------:R-:W2:Y:S02]  /*20e20*/  FLO.U32 R0, UR4 ;  /* 0x0000000400007d00 */ /* 0x000ea400080e0000 */
[----:B--2---:R-:W-:-:S06]  /*20e30*/  ISETP.EQ.U32.AND P0, PT, R0, R2, PT ;  /* 0x000000020000720c */ /* 0x004fcc0003f02070 */
[----:B------:R-:W0:Y:S07]  /*20e40*/  POPC R2, UR4 ;  /* 0x0000000400027d09 */ /* 0x000e2e0008000000 */
[----:B0-----:R-:W2:Y:S04]  /*20e50*/  @P0 ATOMG.E.ADD.STRONG.GPU PT, R2, desc[UR60][R4.64], R2 ;  /* 0x00000002040209a8 */ /* 0x001ea800081ee1fc */
[----:B--2---:R0:W1:Y:S02]  /*20e60*/  SHFL.IDX PT, R2, R2, R0, 0x1f ;  /* 0x00001f0002027589 */ /* 0x00406400000e0000 */
[----:B0-----:R-:W0:Y:S02]  /*20e70*/  S2R R0, SR_LTMASK ;  /* 0x0000000000007919 */ /* 0x001e240000003900 */
[----:B0-----:R-:W-:-:S06]  /*20e80*/  LOP3.LUT R0, R0, UR4, RZ, 0xc0, !PT ;  /* 0x0000000400007c12 */ /* 0x001fcc000f8ec0ff */
[----:B------:R-:W1:Y:S02]  /*20e90*/  POPC R0, R0 ;  /* 0x0000000000007309 */ /* 0x000e640000000000 */
[----:B-1----:R-:W-:-:S05]  /*20ea0*/  IADD3 R0, R2, UR38, R0 ;  /* 0x0000002602007c10 */ /* 0x002fca000fffe000 */
[----:B------:R2:W-:Y:S01]  /*20eb0*/  STL [R1], R0 ;  /* 0x0000000001007387 */ /* 0x0005e20000100800 */
[----:B------:R-:W-:Y:S05]  /*20ec0*/  BRA `(.L_x_565) ;  /* 0x0000003000987947 */ /* 0x000fea0003800000 */
.L_x_564:
        /* <DEDUP_REMOVED lines=8> */
[----:B------:R-:W-:Y:S01]  /*20f50*/  IMAD.U32 R4, RZ, RZ, UR6 ;  /* 0x00000006ff047e24 */ /* 0x000fe2000f8e00ff */
[----:B01----:R-:W-:Y:S01]  /*20f60*/  MOV R5, UR7 ;  /* 0x0000000700057c02 */ /* 0x003fe20008000f00 */
[----:B------:R-:W0:Y:S01]  /*20f70*/  LDC.64 R2, c[0x4][R2] ;  /* 0x0100000002027b82 */ /* 0x000e220000000a00 */
[----:B------:R-:W-:Y:S02]  /*20f80*/  IMAD.U32 R6, RZ, RZ, UR8 ;  /* 0x00000008ff067e24 */ /* 0x000fe4000f8e00ff */
[----:B------:R-:W-:Y:S02]  /*20f90*/  IMAD.U32 R7, RZ, RZ, UR9 ;  /* 0x00000009ff077e24 */ /* 0x000fe4000f8e00ff */
[----:B------:R-:W-:-:S02]  /*20fa0*/  IMAD.U32 R10, RZ, RZ, UR4 ;  /* 0x00000004ff0a7e24 */ /* 0x000fc4000f8e00ff */
[----:B------:R-:W-:Y:S02]  /*20fb0*/  IMAD.U32 R11, RZ, RZ, UR5 ;  /* 0x00000005ff0b7e24 */ /* 0x000fe4000f8e00ff */
[----:B------:R-:W-:Y:S02]  /*20fc0*/  IMAD.MOV.U32 R8, RZ, RZ, 0x70 ;  /* 0x00000070ff087424 */ /* 0x000fe400078e00ff */
[----:B------:R-:W-:Y:S02]  /*20fd0*/  IMAD.MOV.U32 R12, RZ, RZ, 0x1 ;  /* 0x00000001ff0c7424 */ /* 0x000fe400078e00ff */
[----:B------:R-:W-:-:S07]  /*20fe0*/  IMAD.MOV.U32 R13, RZ, RZ, RZ ;  /* 0x000000ffff0d7224 */ /* 0x000fce00078e00ff */
[----:B------:R-:W-:-:S07]  /*20ff0*/  LEPC R20, `(.L_x_567) ;  /* 0x000000001014794e */ /* 0x000fce0000000000 */
[----:B0-----:R-:W-:Y:S05]  /*21000*/  CALL.ABS.NOINC R2 ;  /* 0x0000000002007343 */ /* 0x001fea0003c00000 */
.L_x_567:
[----:B------:R-:W-:Y:S05]  /*21010*/  BSYNC B6 ;  /* 0x0000000000067941 */ /* 0x000fea0003800000 */
.L_x_566:
[----:B------:R-:W2:Y:S01]  /*21020*/  LDL.LU R17, [R1+0x20] ;  /* 0x0000200001117983 */ /* 0x000ea20000300800 */
[----:B------:R-:W-:Y:S01]  /*21030*/  IADD3 R0, R18, 0xe400, RZ ;  /* 0x0000e40012007810 */ /* 0x000fe20007ffe0ff */
[----:B------:R-:W-:Y:S03]  /*21040*/  BSSY B6, `(.L_x_568) ;  /* 0x0000016000067945 */ /* 0x000fe60003800000 */
        /* <DEDUP_REMOVED lines=9> */
[----:B------:R-:W-:Y:S01]  /*210e0*/  IMAD.U32 R4, RZ, RZ, UR6 ;  /* 0x00000006ff047e24 */ /* 0x000fe2000f8e00ff */
[----:B------:R-:W-:Y:S01]  /*210f0*/  MOV R12, 0x1 ;  /* 0x00000001000c7802 */ /* 0x000fe20000000f00 */
[----:B------:R-:W3:Y:S01]  /*21100*/  LDC.64 R2, c[0x4][R2] ;  /* 0x0100000002027b82 */ /* 0x000ee20000000a00 */
[----:B01----:R-:W-:Y:S02]  /*21110*/  IMAD.U32 R5, RZ, RZ, UR7 ;  /* 0x00000007ff057e24 */ /* 0x003fe4000f8e00ff */
[----:B------:R-:W-:Y:S02]  /*21120*/  IMAD.U32 R6, RZ, RZ, UR8 ;  /* 0x00000008ff067e24 */ /* 0x000fe4000f8e00ff */
[----:B------:R-:W-:-:S02]  /*21130*/  IMAD.U32 R7, RZ, RZ, UR9 ;  /* 0x00000009ff077e24 */ /* 0x000fc4000f8e00ff */
[----:B------:R-:W-:Y:S02]  /*21140*/  IMAD.U32 R10, RZ, RZ, UR4 ;  /* 0x00000004ff0a7e24 */ /* 0x000fe4000f8e00ff */
[----:B------:R-:W-:Y:S02]  /*21150*/  IMAD.U32 R11, RZ, RZ, UR5 ;  /* 0x00000005ff0b7e24 */ /* 0x000fe4000f8e00ff */
[----:B------:R-:W-:Y:S02]  /*21160*/  IMAD.MOV.U32 R8, RZ, RZ, 0x70 ;  /* 0x00000070ff087424 */ /* 0x000fe400078e00ff */
[----:B------:R-:W-:-:S07]  /*21170*/  IMAD.MOV.U32 R13, RZ, RZ, RZ ;  /* 0x000000ffff0d7224 */ /* 0x000fce00078e00ff */
[----:B------:R-:W-:-:S07]  /*21180*/  LEPC R20, `(.L_x_569) ;  /* 0x000000001014794e */ /* 0x000fce0000000000 */
[----:B--23--:R-:W-:Y:S05]  /*21190*/  CALL.ABS.NOINC R2 ;  /* 0x0000000002007343 */ /* 0x00cfea0003c00000 */
.L_x_569:
[----:B------:R-:W-:Y:S05]  /*211a0*/  BSYNC B6 ;  /* 0x0000000000067941 */ /* 0x000fea0003800000 */
.L_x_568:
        /* <DEDUP_REMOVED lines=9> */
[----:B------:R-:W-:Y:S01]  /*21240*/  MOV R11, UR5 ;  /* 0x00000005000b7c02 */ /* 0x000fe20008000f00 */
[----:B------:R-:W3:Y:S01]  /*21250*/  LDC.64 R2, c[0x4][R2] ;  /* 0x0100000002027b82 */ /* 0x000ee20000000a00 */
[----:B01----:R-:W-:Y:S02]  /*21260*/  IMAD.U32 R5, RZ, RZ, UR7 ;  /* 0x00000007ff057e24 */ /* 0x003fe4000f8e00ff */
[----:B------:R-:W-:Y:S02]  /*21270*/  IMAD.U32 R6, RZ, RZ, UR8 ;  /* 0x00000008ff067e24 */ /* 0x000fe4000f8e00ff */
[----:B------:R-:W-:-:S02]  /*21280*/  IMAD.U32 R7, RZ, RZ, UR9 ;  /* 0x00000009ff077e24 */ /* 0x000fc4000f8e00ff */
[----:B------:R-:W-:Y:S02]  /*21290*/  IMAD.U32 R10, RZ, RZ, UR4 ;  /* 0x00000004ff0a7e24 */ /* 0x000fe4000f8e00ff */
[----:B------:R-:W-:Y:S02]  /*212a0*/  IMAD.MOV.U32 R8, RZ, RZ, 0x70 ;  /* 0x00000070ff087424 */ /* 0x000fe400078e00ff */
[----:B------:R-:W-:Y:S02]  /*212b0*/  IMAD.MOV.U32 R12, RZ, RZ, 0x1 ;  /* 0x00000001ff0c7424 */ /* 0x000fe400078e00ff */
[----:B------:R-:W-:-:S07]  /*212c0*/  IMAD.MOV.U32 R13, RZ, RZ, RZ ;  /* 0x000000ffff0d7224 */ /* 0x000fce00078e00ff */
[----:B------:R-:W-:-:S07]  /*212d0*/  LEPC R20, `(.L_x_571) ;  /* 0x000000001014794e */ /* 0x000fce0000000000 */
[----:B--23--:R-:W-:Y:S05]  /*212e0*/  CALL.ABS.NOINC R2 ;  /* 0x0000000002007343 */ /* 0x00cfea0003c00000 */
.L_x_571:
[----:B------:R-:W-:Y:S05]  /*212f0*/  BSYNC B6 ;  /* 0x0000000000067941 */ /* 0x000fea0003800000 */
.L_x_570:
[----:B------:R-:W-:Y:S01]  /*21300*/  LOP3.LUT P6, RZ, R17, 0x1, RZ, 0xc0, !PT ;  /* 0x0000000111ff7812 */ /* 0x000fe200078cc0ff */
[----:B------:R-:W-:-:S12]  /*21310*/  BSSY B6, `(.L_x_572) ;  /* 0x0000012000067945 */ /* 0x000fd80003800000 */
        /* <DEDUP_REMOVED lines=17> */
.L_x_573:
[----:B------:R-:W-:Y:S05]  /*21430*/  BSYNC B6 ;  /* 0x0000000000067941 */ /* 0x000fea0003800000 */
.L_x_572:
[----:B------:R-:W3:Y:S01]  /*21440*/  LDL.LU R2, [R1+0x28] ;  /* 0x0000280001027983 */ /* 0x000ee20000300800 */
[----:B------:R-:W-:-:S03]  /*21450*/  ULDC.64 UR4, c[0x0][0x9f8] ;  /* 0x00027e0000047ab9 */ /* 0x000fc60000000a00 */
[----:B--2---:R-:W2:Y:S04]  /*21460*/  LDL.LU R17, [R1+0x3c] ;  /* 0x00003c0001117983 */ /* 0x004ea80000300800 */
[----:B------:R-:W4:Y:S01]  /*21470*/  LDL R8, [R1+0x8] ;  /* 0x0000080001087983 */ /* 0x000f220000100800 */
[----:B------:R-:W-:-:S04]  /*21480*/  ISETP.NE.U32.AND P0, PT, RZ, UR4, PT ;  /* 0x00000004ff007c0c */ /* 0x000fc8000bf05070 */
[----:B------:R-:W-:-:S13]  /*21490*/  ISETP.NE.AND.EX P0, PT, RZ, UR5, PT, P0 ;  /* 0x00000005ff007c0c */ /* 0x000fda000bf05300 */
[----:B---3--:R-:W-:-:S04]  /*214a0*/  @P0 IADD3 R2, P1, R2, UR4, RZ ;  /* 0x0000000402020c10 */ /* 0x008fc8000ff3e0ff */
[----:B--2---:R-:W-:Y:S01]  /*214b0*/  @P0 IADD3.X R3, R17, UR5, RZ, P1, !PT ;  /* 0x0000000511030c10 */ /* 0x004fe20008ffe4ff */
[----:B------:R-:W-:-:S04]  /*214c0*/  ULDC.64 UR4, c[0x0][0xa08] ;  /* 0x0002820000047ab9 */ /* 0x000fc80000000a00 */
[----:B----4-:R2:W1:Y:S02]  /*214d0*/  @P0 LDG.E R8, desc[UR60][R2.64] ;  /* 0x0000003c02080981 */ /* 0x010464000c1e1900 */
[----:B--2---:R-:W2:Y:S01]  /*214e0*/  LDC.64 R2, c[0x0][0x418] ;  /* 0x00010600ff027b82 */ /* 0x004ea20000000a00 */
[----:B-1----:R-:W-:Y:S01]  /*214f0*/  SHF.R.S32.HI R9, RZ, 0x1f, R8 ;  /* 0x0000001fff097819 */ /* 0x002fe20000011408 */
[----:B------:R1:W-:Y:S01]  /*21500*/  @P0 STL [R1+0x8], R8 ;  /* 0x0000080801000387 */ /* 0x0003e20000100800 */
[----:B--2---:R-:W-:Y:S01]  /*21510*/  LOP3.LUT P0, RZ, R2, UR4, RZ, 0xfc, !PT ;  /* 0x0000000402ff7c12 */ /* 0x004fe2000f80fcff */
[----:B------:R-:W-:Y:S02]  /*21520*/  UMOV UR4, 0xffffffff ;  /* 0xffffffff00047882 */ /* 0x000fe40000000000 */
[----:B------:R1:W-:Y:S01]  /*21530*/  STL [R1+0x28], R9 ;  /* 0x0000280901007387 */ /* 0x0003e20000100800 */
[----:B------:R-:W-:-:S04]  /*21540*/  LOP3.LUT P0, RZ, R3, UR5, RZ, 0xfc, P0 ;  /* 0x0000000503ff7c12 */ /* 0x000fc8000800fcff */
[----:B------:R-:W-:Y:S01]  /*21550*/  SEL R17, R8, RZ, !P0 ;  /* 0x000000ff08117207 */ /* 0x000fe20004000000 */
[----:B------:R-:W-:Y:S08]  /*21560*/  BRA.DIV UR4, `(.L_x_574) ;  /* 0x0000007204107947 */ /* 0x000ff0000b800000 */
[----:B------:R-:W2:Y:S02]  /*21570*/  S2R R0, SR_TID.X ;  /* 0x0000000000007919 */ /* 0x000ea40000002100 */
[----:B--2---:R-:W-:-:S04]  /*21580*/  SHF.R.U32.HI R0, RZ, 0x5, R0 ;  /* 0x00000005ff007819 */ /* 0x004fc80000011600 */
[----:B------:R-:W-:-:S05]  /*21590*/  LOP3.LUT R0, R0, 0x3, RZ, 0xc0, !PT ;  /* 0x0000000300007812 */ /* 0x000fca00078ec0ff */
[----:B------:R2:W3:Y:S02]  /*215a0*/  SHFL.IDX PT, R14, R0, RZ, 0x1f ;  /* 0x00001fff000e7589 */ /* 0x0004e400000e0000 */
.L_x_778:
[----:B--2---:R-:W2:Y:S01]  /*215b0*/  LDL.LU R0, [R1+0x20] ;  /* 0x0000200001007983 */ /* 0x004ea20000300800 */
[----:B------:R-:W-:Y:S02]  /*215c0*/  PLOP3.LUT P1, PT, PT, PT, PT, 0x8, 0x0 ;  /* 0x000000000000781c */ /* 0x000fe40003f2e170 */
[----:B---3--:R-:W-:Y:S02]  /*215d0*/  ISETP.NE.AND P0, PT, R14, RZ, PT ;  /* 0x000000ff0e00720c */ /* 0x008fe40003f05270 */
[----:B--2---:R-:W-:-:S09]  /*215e0*/  LOP3.LUT R0, R0, 0xfffffffe, RZ, 0xc0, !PT ;  /* 0xfffffffe00007812 */ /* 0x004fd200078ec0ff */
[----:B------:R-:W-:-:S05]  /*215f0*/  @P1 LOP3.LUT R0, R0, 0x1, RZ, 0xfc, !PT ;  /* 0x0000000100001812 */ /* 0x000fca00078efcff */
[----:B------:R2:W-:Y:S01]  /*21600*/  STL [R1+0x20], R0 ;  /* 0x0000200001007387 */ /* 0x0005e20000100800 */
[----:B------:R-:W-:Y:S05]  /*21610*/  @P0 BRA `(.L_x_575) ;  /* 0x0000000400640947 */ /* 0x000fea0003800000 */
[----:B------:R-:W-:-:S03]  /*21620*/  UMOV UR4, 0xffffffff ;  /* 0xffffffff00047882 */ /* 0x000fc60000000000 */
[----:B------:R-:W-:Y:S05]  /*21630*/  BRA.DIV UR4, `(.L_x_576) ;  /* 0x0000007204107947 */ /* 0x000fea000b800000 */
[----:B------:R-:W-:-:S13]  /*21640*/  ELECT P6, URZ, PT ;  /* 0x00000000003f782f */ /* 0x000fda00038c0000 */
.L_x_781:
[----:B------:R-:W-:Y:S05]  /*21650*/  @!P6 BRA `(.L_x_575) ;  /* 0x000000040054e947 */ /* 0x000fea0003800000 */
[----:B--2---:R-:W2:Y:S01]  /*21660*/  LDL R0, [R1+0x44] ;  /* 0x0000440001007983 */ /* 0x004ea20000100800 */
[----:B------:R-:W-:-:S04]  /*21670*/  ISETP.NE.U32.AND P0, PT, R2, RZ, PT ;  /* 0x000000ff0200720c */ /* 0x000fc80003f05070 */
[----:B------:R-:W-:Y:S01]  /*21680*/  ISETP.NE.AND.EX P0, PT, R3, RZ, PT, P0 ;  /* 0x000000ff0300720c */ /* 0x000fe20003f05300 */
[----:B--2---:R-:W-:-:S12]  /*21690*/  VIADD R0, R0, 0xffffffff ;  /* 0xffffffff00007836 */ /* 0x004fd80000000000 */
[----:B------:R-:W-:Y:S05]  /*216a0*/  @!P0 BRA `(.L_x_577) ;  /* 0x0000000000448947 */ /* 0x000fea0003800000 */
[----:B0-----:R-:W0:Y:S01]  /*216b0*/  LDC R7, c[0x0][0x43c] ;  /* 0x00010f00ff077b82 */ /* 0x001e220000000800 */
        /* <DEDUP_REMOVED lines=11> */
[----:B------:R-:W-:-:S03]  /*21770*/  IMAD.WIDE.U32 R4, R8, UR4, R4 ;  /* 0x0000000408047c25 */ /* 0x000fc6000f8e0004 */
[----:B------:R-:W-:Y:S02]  /*21780*/  LEA R2, P0, R4, R2, 0x2 ;  /* 0x0000000204027211 */ /* 0x000fe400078010ff */
[----:B------:R-:W-:-:S04]  /*21790*/  IADD3 R5, R5, R6, RZ ;  /* 0x0000000605057210 */ /* 0x000fc80007ffe0ff */
[----:B------:R-:W-:-:S05]  /*217a0*/  LEA.HI.X R3, R4, R3, R5, 0x2, P0 ;  /* 0x0000000304037211 */ /* 0x000fca00000f1405 */
[----:B------:R2:W5:Y:S02]  /*217b0*/  LDG.E R17, desc[UR60][R2.64] ;  /* 0x0000003c02117981 */ /* 0x000564000c1e1900 */
.L_x_577:
[----:B--2---:R-:W2:Y:S04]  /*217c0*/  LDL R2, [R1+0x10] ;  /* 0x0000100001027983 */ /* 0x004ea80000100800 */
[----:B------:R-:W3:Y:S01]  /*217d0*/  LDL R3, [R1+0x18] ;  /* 0x0000180001037983 */ /* 0x000ee20000100800 */
[----:B-1----:R-:W1:Y:S02]  /*217e0*/  S2R R8, SR_TID.X ;  /* 0x0000000000087919 */ /* 0x002e640000002100 */
[----:B-1----:R-:W-:-:S04]  /*217f0*/  LOP3.LUT R8, R8, 0x7f, RZ, 0xc0, !PT ;  /* 0x0000007f08087812 */ /* 0x002fc800078ec0ff */
[----:B------:R-:W-:Y:S01]  /*21800*/  ISETP.NE.AND P1, PT, R8, RZ, PT ;  /* 0x000000ff0800720c */ /* 0x000fe20003f25270 */
[----:B--2---:R-:W-:Y:S01]  /*21810*/  IMAD R2, R2, 0x8, R18 ;  /* 0x0000000802027824 */ /* 0x004fe200078e0212 */
[----:B---3--:R-:W-:-:S04]  /*21820*/  SHF.L.U32 R4, R3, 0x1f, RZ ;  /* 0x0000001f03047819 */ /* 0x008fc800000006ff */
[----:B------:R-:W1:Y:S02]  /*21830*/  SYNCS.PHASECHK.TRANS64.TRYWAIT P0, [R2+URZ+0x2e880], R4 ;  /* 0x02e88004020075a7 */ /* 0x000e64000800017f */
[----:B-1----:R-:W-:Y:S05]  /*21840*/  @!P0 BRA `(.L_x_578) ;  /* 0x0000006c00ac8947 */ /* 0x002fea0003800000 */
.L_x_782:
[----:B------:R-:W-:Y:S05]  /*21850*/  @P1 BRA `(.L_x_579) ;  /* 0x00000000001c1947 */ /* 0x000fea0003800000 */
[----:B------:R-:W0:Y:S02]  /*21860*/  S2R R3, SR_TID.X ;  /* 0x0000000000037919 */ /* 0x000e240000002100 */
[----:B0-----:R-:W-:Y:S01]  /*21870*/  LOP3.LUT R5, R3, 0x1f, RZ, 0xc0, !PT ;  /* 0x0000001f03057812 */ /* 0x001fe200078ec0ff */
[----:B------:R-:W-:-:S03]  /*21880*/  IMAD.MOV.U32 R3, RZ, RZ, 0x7000 ;  /* 0x00007000ff037424 */ /* 0x000fc600078e00ff */
[----:B------:R-:W-:Y:S01]  /*21890*/  ISETP.NE.AND P0, PT, R5, RZ, PT ;  /* 0x000000ff0500720c */ /* 0x000fe20003f05270 */
[----:B------:R2:W-:-:S12]  /*218a0*/  SYNCS.ARRIVE.TRANS64 RZ, [R2+URZ+0x2e870], R3 ;  /* 0x02e8700302ff79a7 */ /* 0x0005d8000800003f */
[----:B--2---:R-:W-:Y:S05]  /*218b0*/  @!P0 BRA `(.L_x_579) ;  /* 0x0000000000048947 */ /* 0x004fea0003800000 */
[----:B------:R-:W-:Y:S01]  /*218c0*/  BPT.TRAP 0x1 ;  /* 0x000000040000795c */ /* 0x000fe20000300000 */
.L_x_579:
[----:B------:R-:W2:Y:S04]  /*218d0*/  LDL R3, [R1+0x10] ;  /* 0x0000100001037983 */ /* 0x000ea80000100800 */
[----:B0-----:R-:W3:Y:S01]  /*218e0*/  LDL R5, [R1+0x2c] ;  /* 0x00002c0001057983 */ /* 0x001ee20000100800 */
[----:B------:R-:W-:Y:S01]  /*218f0*/  R2UR UR9, R2 ;  /* 0x00000000020972ca */ /* 0x000fe200000e0000 */
[----:B------:R-:W-:Y:S01]  /*21900*/  UIADD3 UR4, UP0, UR36, 0x470, URZ ;  /* 0x0000047024047890 */ /* 0x000fe2000ff1e03f */
[----:B------:R-:W-:Y:S01]  /*21910*/  R2UR UR12, R16 ;  /* 0x00000000100c72ca */ /* 0x000fe200000e0000 */
[----:B------:R-:W-:Y:S01]  /*21920*/  UMOV UR6, 0x0 ;  /* 0x0000000000067882 */ /* 0x000fe20000000000 */
[----:B-----5:R-:W-:Y:S01]  /*21930*/  R2UR UR13, R17 ;  /* 0x00000000110d72ca */ /* 0x020fe200000e0000 */
[----:B------:R-:W-:Y:S01]  /*21940*/  UIADD3.X UR5, URZ, UR37, URZ, UP0, !UPT ;  /* 0x000000253f057290 */ /* 0x000fe200087fe43f */
[----:B------:R-:W-:Y:S01]  /*21950*/  UMOV UR7, 0x14f00000 ;  /* 0x14f0000000077882 */ /* 0x000fe20000000000 */
[----:B------:R-:W-:-:S06]  /*21960*/  UMOV UR10, URZ ;  /* 0x0000003f000a7c82 */ /* 0x000fcc0008000000 */
[----:B------:R-:W-:Y:S01]  /*21970*/  UIADD3 UR9, UR9, 0x2e870, URZ ;  /* 0x0002e87009097890 */ /* 0x000fe2000fffe03f */
[----:B--2---:R-:W-:Y:S02]  /*21980*/  IMAD R3, R3, 0x7000, R18 ;  /* 0x0000700003037824 */ /* 0x004fe400078e0212 */
[----:B---3--:R-:W-:-:S03]  /*21990*/  IMAD R0, R0, 0xe0, R5 ;  /* 0x000000e000007824 */ /* 0x008fc600078e0205 */
[----:B------:R-:W-:Y:S02]  /*219a0*/  R2UR UR8, R3 ;  /* 0x00000000030872ca */ /* 0x000fe400000e0000 */
[----:B------:R-:W-:-:S11]  /*219b0*/  R2UR UR11, R0 ;  /* 0x00000000000b72ca */ /* 0x000fd600000e0000 */
[----:B------:R-:W-:-:S09]  /*219c0*/  UIADD3 UR8, UR8, 0xe400, URZ ;  /* 0x0000e40008087890 */ /* 0x000fd2000fffe03f */
[----:B------:R0:W-:Y:S01]  /*219d0*/  UTMALDG.4D [UR8], [UR4], desc[UR6] ;  /* 0x00000608040075b4 */ /* 0x0001e20008019000 */
[----:B------:R-:W2:Y:S02]  /*219e0*/  SYNCS.PHASECHK.TRANS64.TRYWAIT P0, [R2+URZ+0x2e840], R4 ;  /* 0x02e84004020075a7 */ /* 0x000ea4000800017f */
[----:B0-2---:R-:W-:Y:S05]  /*219f0*/  @!P0 BRA `(.L_x_580) ;  /* 0x0000006c00548947 */ /* 0x005fea0003800000 */
.L_x_783:
        /* <DEDUP_REMOVED lines=8> */
.L_x_581:
        /* <DEDUP_REMOVED lines=11> */
[----:B------:R-:W-:-:S03]  /*21b30*/  R2UR UR13, R17 ;  /* 0x00000000110d72ca */ /* 0x000fc600000e0000 */
[----:B------:R-:W-:Y:S02]  /*21b40*/  UIADD3 UR8, UR8, 0x20400, URZ ;  /* 0x0002040008087890 */ /* 0x000fe4000fffe03f */
[----:B------:R-:W-:-:S09]  /*21b50*/  UIADD3 UR9, UR9, 0x2e830, URZ ;  /* 0x0002e83009097890 */ /* 0x000fd2000fffe03f */
[----:B------:R3:W-:Y:S01]  /*21b60*/  UTMALDG.4D [UR8], [UR4], desc[UR6] ;  /* 0x00000608040075b4 */ /* 0x0007e20008019000 */
[----:B--2---:R-:W-:-:S04]  /*21b70*/  LOP3.LUT R4, R4, 0xfffffffe, RZ, 0xc0, !PT ;  /* 0xfffffffe04047812 */ /* 0x004fc800078ec0ff */
[----:B------:R-:W-:-:S05]  /*21b80*/  @P0 LOP3.LUT R4, R4, 0x1, RZ, 0xfc, !PT ;  /* 0x0000000104040812 */ /* 0x000fca00078efcff */
[----:B------:R3:W-:Y:S01]  /*21b90*/  STL [R1+0x20], R4 ;  /* 0x0000200401007387 */ /* 0x0007e20000100800 */
[----:B------:R-:W-:Y:S01]  /*21ba0*/  NOP ;  /* 0x0000000000007918 */ /* 0x000fe20000000000 */
.L_x_575:
[----:B------:R-:W2:Y:S04]  /*21bb0*/  LDL.LU R3, [R1+0x40] ;  /* 0x0000400001037983 */ /* 0x000ea80000300800 */
[----:B---3--:R-:W3:Y:S01]  /*21bc0*/  LDL.LU R4, [R1+0x54] ;  /* 0x0000540001047983 */ /* 0x008ee20000300800 */
[----:B------:R-:W-:Y:S05]  /*21bd0*/  WARPSYNC.ALL ;  /* 0x0000000000007948 */ /* 0x000fea0003800000 */
[----:B------:R-:W-:Y:S01]  /*21be0*/  ULDC.64 UR4, c[0x0][0x298] ;  /* 0x0000a60000047ab9 */ /* 0x000fe20000000a00 */
[----:B------:R-:W-:Y:S01]  /*21bf0*/  ULDC.64 UR6, c[0x0][0xa00] ;  /* 0x0002800000067ab9 */ /* 0x000fe20000000a00 */
[----:B------:R-:W-:Y:S01]  /*21c00*/  VIADD R2, R18, 0x1c400 ;  /* 0x0001c40012027836 */ /* 0x000fe20000000000 */
[----:B------:R-:W-:Y:S01]  /*21c10*/  BAR.SYNC.DEFER_BLOCKING 0x8, 0x180 ;  /* 0x0206000000007b1d */ /* 0x000fe20000010000 */
[----:B------:R-:W-:-:S03]  /*21c20*/  ISETP.NE.U32.AND P0, PT, RZ, UR6, PT ;  /* 0x00000006ff007c0c */ /* 0x000fc6000bf05070 */
[----:B------:R-:W-:Y:S02]  /*21c30*/  LOP3.LUT P1, RZ, R2, 0x3ff, RZ, 0xc0, !PT ;  /* 0x000003ff02ff7812 */ /* 0x000fe4000782c0ff */
[----:B------:R-:W-:Y:S01]  /*21c40*/  ISETP.NE.AND.EX P0, PT, RZ, UR7, PT, P0 ;  /* 0x00000007ff007c0c */ /* 0x000fe2000bf05300 */
[----:B------:R-:W-:Y:S03]  /*21c50*/  BSSY B6, `(.L_x_582) ;  /* 0x000001c000067945 */ /* 0x000fe60003800000 */
[----:B------:R-:W-:Y:S02]  /*21c60*/  SEL R19, R19, RZ, !P0 ;  /* 0x000000ff13137207 */ /* 0x000fe40004000000 */
[----:B--2---:R-:W-:Y:S02]  /*21c70*/  SHF.R.S32.HI R0, RZ, 0x1f, R3 ;  /* 0x0000001fff007819 */ /* 0x004fe40000011403 */
[----:B---3--:R-:W-:-:S03]  /*21c80*/  SEL R4, R4, RZ, !P0 ;  /* 0x000000ff04047207 */ /* 0x008fc60004000000 */
[----:B------:R-:W-:-:S04]  /*21c90*/  IMAD R0, R0, UR4, RZ ;  /* 0x0000000400007c24 */ /* 0x000fc8000f8e02ff */
[C---:B------:R-:W-:Y:S02]  /*21ca0*/  IMAD R0, R3.reuse, UR5, R0 ;  /* 0x0000000503007c24 */ /* 0x040fe4000f8e0200 */
[----:B------:R-:W-:-:S04]  /*21cb0*/  IMAD.WIDE.U32 R2, R3, UR4, RZ ;  /* 0x0000000403027c25 */ /* 0x000fc8000f8e00ff */
[----:B------:R-:W-:Y:S01]  /*21cc0*/  IMAD.IADD R0, R3, 0x1, R0 ;  /* 0x0000000103007824 */ /* 0x000fe200078e0200 */
[----:B------:R2:W-:Y:S04]  /*21cd0*/  STL.64 [R1+0x48], R2 ;  /* 0x0000480201007387 */ /* 0x0005e80000100a00 */
[----:B------:R2:W-:Y:S04]  /*21ce0*/  STL [R1+0x40], R4 ;  /* 0x0000400401007387 */ /* 0x0005e80000100800 */
[----:B------:R2:W-:Y:S01]  /*21cf0*/  STL [R1+0x3c], R0 ;  /* 0x00003c0001007387 */ /* 0x0005e20000100800 */
[----:B------:R-:W-:Y:S05]  /*21d00*/  @!P1 BRA `(.L_x_583) ;  /* 0x0000000000409947 */ /* 0x000fea0003800000 */
[----:B--2---:R-:W-:Y:S01]  /*21d10*/  MOV R2, 0x0 ;  /* 0x0000000000027802 */ /* 0x004fe20000000f00 */
[----:B------:R-:W-:Y:S01]  /*21d20*/  ULDC.64 UR4, c[0x4][0x98] ;  /* 0x0100260000047ab9 */ /* 0x000fe20000000a00 */
[----:B------:R-:W-:Y:S01]  /*21d30*/  ULDC.64 UR6, c[0x4][0xa0] ;  /* 0x0100280000067ab9 */ /* 0x000fe20000000a00 */
[----:B------:R-:W-:Y:S01]  /*21d40*/  ULDC.64 UR8, c[0x4][0x28] ;  /* 0x01000a0000087ab9 */ /* 0x000fe20000000a00 */
[----:B------:R-:W-:Y:S01]  /*21d50*/  IMAD.U32 R4, RZ, RZ, UR4 ;  /* 0x00000004ff047e24 */ /* 0x000fe2000f8e00ff */
[----:B------:R-:W-:Y:S01]  /*21d60*/  MOV R6, UR6 ;  /* 0x0000000600067c02 */ /* 0x000fe20008000f00 */
[----:B------:R-:W2:Y:S01]  /*21d70*/  LDC.64 R2, c[0x4][R2] ;  /* 0x0100000002027b82 */ /* 0x000ea20000000a00 */
[----:B0-----:R-:W-:Y:S02]  /*21d80*/  IMAD.U32 R5, RZ, RZ, UR5 ;  /* 0x00000005ff057e24 */ /* 0x001fe4000f8e00ff */
[----:B------:R-:W-:Y:S02]  /*21d90*/  IMAD.U32 R7, RZ, RZ, UR7 ;  /* 0x00000007ff077e24 */ /* 0x000fe4000f8e00ff */
[----:B------:R-:W-:-:S02]  /*21da0*/  IMAD.U32 R10, RZ, RZ, UR8 ;  /* 0x00000008ff0a7e24 */ /* 0x000fc4000f8e00ff */
[----:B------:R-:W-:Y:S02]  /*21db0*/  IMAD.U32 R11, RZ, RZ, UR9 ;  /* 0x00000009ff0b7e24 */ /* 0x000fe4000f8e00ff */
[----:B-1----:R-:W-:Y:S02]  /*21dc0*/  IMAD.MOV.U32 R8, RZ, RZ, 0x70 ;  /* 0x00000070ff087424 */ /* 0x002fe400078e00ff */
[----:B------:R-:W-:Y:S02]  /*21dd0*/  IMAD.MOV.U32 R12, RZ, RZ, 0x1 ;  /* 0x00000001ff0c7424 */ /* 0x000fe400078e00ff */
[----:B------:R-:W-:-:S07]  /*21de0*/  IMAD.MOV.U32 R13, RZ, RZ, RZ ;  /* 0x000000ffff0d7224 */ /* 0x000fce00078e00ff */
[----:B------:R-:W-:-:S07]  /*21df0*/  LEPC R20, `(.L_x_583) ;  /* 0x000000001014794e */ /* 0x000fce0000000000 */
[----:B--2---:R-:W-:Y:S05]  /*21e00*/  CALL.ABS.NOINC R2 ;  /* 0x0000000002007343 */ /* 0x004fea0003c00000 */
.L_x_583:
[----:B------:R-:W-:Y:S05]  /*21e10*/  BSYNC B6 ;  /* 0x0000000000067941 */ /* 0x000fea0003800000 */
.L_x_582:
[----:B--2---:R-:W2:Y:S01]  /*21e20*/  LDL.LU R0, [R1+0x40] ;  /* 0x0000400001007983 */ /* 0x004ea20000300800 */
[----:B-1----:R-:W1:Y:S01]  /*21e30*/  LDC R8, c[0x0][0x448] ;  /* 0x00011200ff087b82 */ /* 0x002e620000000800 */
[----:B------:R-:W-:Y:S01]  /*21e40*/  ULDC.64 UR4, c[0x0][0x2d8] ;  /* 0x0000b60000047ab9 */ /* 0x000fe20000000a00 */
[----:B------:R-:W-:Y:S01]  /*21e50*/  ULDC UR6, c[0x0][0x2b8] ;  /* 0x0000ae0000067ab9 */ /* 0x000fe20000000800 */
[----:B------:R-:W3:Y:S04]  /*21e60*/  LDL.LU R4, [R1+0x3c] ;  /* 0x00003c0001047983 */ /* 0x000ee80000300800 */
[----:B------:R-:W3:Y:S04]  /*21e70*/  LDL.LU.64 R2, [R1+0x48] ;  /* 0x0000480001027983 */ /* 0x000ee80000300a00 */
[----:B0-----:R-:W4:Y:S04]  /*21e80*/  LDL.LU R5, [R1+0x4] ;  /* 0x0000040001057983 */ /* 0x001f280000300800 */
[----:B------:R0:W5:Y:S01]  /*21e90*/  LDL R9, [R1+0x50] ;  /* 0x0000500001097983 */ /* 0x0001620000100800 */
[----:B-1----:R-:W-:-:S13]  /*21ea0*/  ISETP.NE.AND P0, PT, R8, 0x1, PT ;  /* 0x000000010800780c */ /* 0x002fda0003f05270 */
[----:B------:R-:W1:Y:S01]  /*21eb0*/  @P0 LDC R7, c[0x0][0x450] ;  /* 0x00011400ff070b82 */ /* 0x000e620000000800 */
[----:B------:R-:W0:Y:S02]  /*21ec0*/  S2R R11, SR_TID.X ;  /* 0x00000000000b7919 */ /* 0x000e240000002100 */
[C---:B0-----:R-:W-:Y:S01]  /*21ed0*/  IMAD.SHL.U32 R10, R11.reuse, 0x10, RZ ;  /* 0x000000100b0a7824 */ /* 0x041fe200078e00ff */
[----:B------:R-:W-:-:S04]  /*21ee0*/  LOP3.LUT R11, R11, 0x7f, RZ, 0xc0, !PT ;  /* 0x0000007f0b0b7812 */ /* 0x000fc800078ec0ff */
[----:B------:R-:W-:Y:S01]  /*21ef0*/  LOP3.LUT R10, R10, 0x70, RZ, 0xc0, !PT ;  /* 0x000000700a0a7812 */ /* 0x000fe200078ec0ff */
[----:B---3--:R-:W-:Y:S02]  /*21f00*/  IMAD.MOV.U32 R3, RZ, RZ, R4 ;  /* 0x000000ffff037224 */ /* 0x008fe400078e0004 */
[----:B------:R-:W0:Y:S01]  /*21f10*/  S2R R4, SR_TID.X ;  /* 0x0000000000047919 */ /* 0x000e220000002100 */
[----:B------:R-:W-:-:S04]  /*21f20*/  IMAD.WIDE.U32 R2, R16, UR4, R2 ;  /* 0x0000000410027c25 */ /* 0x000fc8000f8e0002 */
[----:B------:R-:W-:Y:S01]  /*21f30*/  IMAD R3, R16, UR5, R3 ;  /* 0x0000000510037c24 */ /* 0x000fe2000f8e0203 */
[----:B------:R-:W-:Y:S02]  /*21f40*/  ULDC.64 UR4, c[0x0][0x2e0] ;  /* 0x0000b80000047ab9 */ /* 0x000fe40000000a00 */
[----:B--2---:R-:W-:Y:S01]  /*21f50*/  IMAD R0, R0, UR4, RZ ;  /* 0x0000000400007c24 */ /* 0x004fe2000f8e02ff */
[C---:B0-----:R-:W-:Y:S01]  /*21f60*/  LOP3.LUT R6, R4.reuse, 0x7f, RZ, 0xc0, !PT ;  /* 0x0000007f04067812 */ /* 0x041fe200078ec0ff */
[----:B------:R-:W-:-:S03]  /*21f70*/  IMAD.SHL.U32 R4, R4, 0x10, RZ ;  /* 0x0000001004047824 */ /* 0x000fc600078e00ff */
[----:B------:R-:W-:-:S04]  /*21f80*/  SHF.R.U32.HI R6, RZ, 0x3, R6 ;  /* 0x00000003ff067819 */ /* 0x000fc80000011606 */
[----:B------:R-:W-:Y:S02]  /*21f90*/  LOP3.LUT R4, R6, 0x70, R4, 0xf8, !PT ;  /* 0x0000007006047812 */ /* 0x000fe400078ef804 */
[----:B------:R-:W0:Y:S01]  /*21fa0*/  @P0 LDC R6, c[0x0][0x44c] ;  /* 0x00011300ff060b82 */ /* 0x000e220000000800 */
[C---:B------:R-:W-:Y:S02]  /*21fb0*/  IMAD R0, R19.reuse, UR5, R0 ;  /* 0x0000000513007c24 */ /* 0x040fe4000f8e0200 */
[----:B------:R-:W-:Y:S01]  /*21fc0*/  IMAD.WIDE.U32 R2, R19, UR4, R2 ;  /* 0x0000000413027c25 */ /* 0x000fe2000f8e0002 */
[----:B------:R-:W-:-:S03]  /*21fd0*/  ULDC.64 UR4, c[0x0][0x2d0] ;  /* 0x0000b40000047ab9 */ /* 0x000fc60000000a00 */
[----:B----4-:R-:W-:Y:S01]  /*21fe0*/  IMAD.SHL.U32 R5, R5, 0x80, RZ ;  /* 0x0000008005057824 */ /* 0x010fe200078e00ff */
[----:B------:R-:W-:-:S04]  /*21ff0*/  IADD3 R3, R3, R0, RZ ;  /* 0x0000000003037210 */ /* 0x000fc80007ffe0ff */
[----:B------:R-:W-:-:S05]  /*22000*/  LOP3.LUT R0, R4, R5, RZ, 0xfc, !PT ;  /* 0x0000000504007212 */ /* 0x000fca00078efcff */
[----:B------:R-:W-:Y:S02]  /*22010*/  IMAD.MOV.U32 R4, RZ, RZ, R0 ;  /* 0x000000ffff047224 */ /* 0x000fe400078e0000 */
[----:B0-----:R-:W-:-:S05]  /*22020*/  @P0 IMAD.HI.U32 R6, R0, R6, RZ ;  /* 0x0000000600060227 */ /* 0x001fca00078e00ff */
[----:B-1----:R-:W-:-:S05]  /*22030*/  @P0 SHF.R.U32.HI R4, RZ, R7, R6 ;  /* 0x00000007ff040219 */ /* 0x002fca0000011606 */
[----:B------:R-:W-:-:S04]  /*22040*/  IMAD.MOV R6, RZ, RZ, -R4 ;  /* 0x000000ffff067224 */ /* 0x000fc800078e0a04 */
[----:B------:R-:W-:Y:S01]  /*22050*/  IMAD R0, R8, R6, R0 ;  /* 0x0000000608007224 */ /* 0x000fe200078e0200 */
[----:B------:R-:W-:Y:S01]  /*22060*/  SHF.R.S32.HI R6, RZ, 0x1f, R4 ;  /* 0x0000001fff067819 */ /* 0x000fe20000011404 */
[----:B------:R-:W-:-:S04]  /*22070*/  IMAD.WIDE.U32 R2, R4, UR4, R2 ;  /* 0x0000000404027c25 */ /* 0x000fc8000f8e0002 */
[----:B------:R-:W-:-:S04]  /*22080*/  IMAD R6, R6, UR4, RZ ;  /* 0x0000000406067c24 */ /* 0x000fc8000f8e02ff */
[----:B------:R-:W-:Y:S01]  /*22090*/  IMAD R4, R4, UR5, R6 ;  /* 0x0000000504047c24 */ /* 0x000fe2000f8e0206 */
        /* <DEDUP_REMOVED lines=8> */
[----:B------:R-:W-:Y:S01]  /*22120*/  UMOV UR4, 0xffffffff ;  /* 0xffffffff00047882 */ /* 0x000fe20000000000 */
[----:B------:R-:W-:Y:S02]  /*22130*/  ISETP.GE.AND P0, PT, R10, UR6, PT ;  /* 0x000000060a007c0c */ /* 0x000fe4000bf06270 */
[----:B------:R-:W-:Y:S02]  /*22140*/  IADD3.X R3, R3, UR5, R0, P1, !PT ;  /* 0x0000000503037c10 */ /* 0x000fe40008ffe400 */
[----:B------:R-:W-:Y:S01]  /*22150*/  SHF.R.U32.HI R19, RZ, 0x3, R11 ;  /* 0x00000003ff137819 */ /* 0x000fe2000001160b */
[----:B------:R-:W-:Y:S08]  /*22160*/  BRA.DIV UR4, `(.L_x_584) ;  /* 0x00000066048c7947 */ /* 0x000ff0000b800000 */
[----:B------:R-:W2:Y:S01]  /*22170*/  LDL.LU R6, [R1+0x5c] ;  /* 0x00005c0001067983 */ /* 0x000ea20000300800 */
[----:B------:R-:W-:-:S03]  /*22180*/  IMAD.IADD R0, R19, 0x1, R5 ;  /* 0x0000000113007824 */ /* 0x000fc600078e0205 */
[----:B------:R-:W0:Y:S01]  /*22190*/  SHFL.IDX PT, R7, R4, RZ, 0x181f ;  /* 0x00181fff04077589 */ /* 0x000e2200000e0000 */
[----:B------:R-:W-:Y:S02]  /*221a0*/  VIADD R5, R0, 0x10 ;  /* 0x0000001000057836 */ /* 0x000fe40000000000 */
[----:B--2---:R-:W-:Y:S02]  /*221b0*/  IMAD R2, R6, R8, RZ ;  /* 0x0000000806027224 */ /* 0x004fe400078e02ff */
[----:B------:R-:W1:Y:S03]  /*221c0*/  SHFL.IDX PT, R6, R3, RZ, 0x181f ;  /* 0x00181fff03067589 */ /* 0x000e6600000e0000 */
[----:B------:R-:W-:-:S13]  /*221d0*/  ISETP.GE.AND P1, PT, R0, R2, PT ;  /* 0x000000020000720c */ /* 0x000fda0003f26270 */
[----:B0-----:R-:W-:-:S04]  /*221e0*/  @!P1 IADD3 R7, P2, R10, R7, RZ ;  /* 0x000000070a079210 */ /* 0x001fc80007f5e0ff */
[----:B-1----:R-:W-:-:S04]  /*221f0*/  @!P1 IADD3.X R6, RZ, R6, RZ, P2, !PT ;  /* 0x00000006ff069210 */ /* 0x002fc800017fe4ff */
[----:B------:R-:W-:-:S04]  /*22200*/  @!P1 LOP3.LUT R7, R7, R6, RZ, 0x3c, !PT ;  /* 0x0000000607079212 */ /* 0x000fc800078e3cff */
[----:B------:R-:W-:-:S04]  /*22210*/  @!P1 LOP3.LUT R6, R7, R6, RZ, 0x3c, !PT ;  /* 0x0000000607069212 */ /* 0x000fc800078e3cff */
[----:B------:R-:W-:-:S05]  /*22220*/  @!P1 LOP3.LUT R7, R7, R6, RZ, 0x3c, !PT ;  /* 0x0000000607079212 */ /* 0x000fca00078e3cff */
[----:B------:R-:W-:Y:S01]  /*22230*/  @!PT LDS RZ, [RZ] ;  /* 0x00000000fffff984 */ /* 0x000fe20000000800 */
[----:B-----5:R0:W-:Y:S01]  /*22240*/  @!P1 LDGSTS.E.BYPASS.LTC128B.128 [R9+0x1c400], desc[UR60][R6.64], !P0 ;  /* 0x1c40000006099fae */ /* 0x0201e2000c101d7c */
[----:B------:R-:W-:-:S03]  /*22250*/  ISETP.GE.AND P1, PT, R5, R2, PT ;  /* 0x000000020500720c */ /* 0x000fc60003f26270 */
[----:B------:R-:W1:Y:S04]  /*22260*/  SHFL.IDX PT, R5, R4, 0x1, 0x181f ;  /* 0x00381f0004057f89 */ /* 0x000e6800000e0000 */
[----:B0-----:R-:W0:Y:S06]  /*22270*/  SHFL.IDX PT, R6, R3, 0x1, 0x181f ;  /* 0x00381f0003067f89 */ /* 0x001e2c00000e0000 */
[----:B-1----:R-:W-:-:S05]  /*22280*/  @!P1 IADD3 R5, P2, R10, R5, RZ ;  /* 0x000000050a059210 */ /* 0x002fca0007f5e0ff */
[----:B0-----:R-:W-:-:S04]  /*22290*/  @!P1 IMAD.X R6, RZ, RZ, R6, P2 ;  /* 0x000000ffff069224 */ /* 0x001fc800010e0606 */
[----:B------:R-:W-:Y:S02]  /*222a0*/  @!P1 IMAD.MOV.U32 R7, RZ, RZ, R6 ;  /* 0x000000ffff079224 */ /* 0x000fe400078e0006 */
[----:B------:R-:W-:Y:S02]  /*222b0*/  @!P1 IMAD.MOV.U32 R6, RZ, RZ, R5 ;  /* 0x000000ffff069224 */ /* 0x000fe400078e0005 */
[----:B------:R-:W-:-:S03]  /*222c0*/  VIADD R5, R0, 0x20 ;  /* 0x0000002000057836 */ /* 0x000fc60000000000 */
[----:B------:R0:W-:Y:S02]  /*222d0*/  @!P1 LDGSTS.E.BYPASS.LTC128B.128 [R9+0x1cc00], desc[UR60][R6.64], !P0 ;  /* 0x1cc0000006099fae */ /* 0x0001e4000c101d7c */
[----:B------:R-:W-:Y:S02]  /*222e0*/  ISETP.GE.AND P1, PT, R5, R2, PT ;  /* 0x000000020500720c */ /* 0x000fe40003f26270 */
[----:B------:R-:W1:Y:S04]  /*222f0*/  SHFL.IDX PT, R5, R4, 0x2, 0x181f ;  /* 0x00581f0004057f89 */ /* 0x000e6800000e0000 */
[----:B0-----:R-:W0:Y:S07]  /*22300*/  SHFL.IDX PT, R6, R3, 0x2, 0x181f ;  /* 0x00581f0003067f89 */ /* 0x001e2e00000e0000 */
[----:B-1----:R-:W-:-:S05]  /*22310*/  @!P1 IADD3 R5, P2, R10, R5, RZ ;  /* 0x000000050a059210 */ /* 0x002fca0007f5e0ff */
[----:B0-----:R-:W-:-:S04]  /*22320*/  @!P1 IMAD.X R6, RZ, RZ, R6, P2 ;  /* 0x000000ffff069224 */ /* 0x001fc800010e0606 */
[----:B------:R-:W-:Y:S01]  /*22330*/  @!P1 IMAD.MOV.U32 R7, RZ, RZ, R6 ;  /* 0x000000ffff079224 */ /* 0x000fe200078e0006 */
[----:B------:R-:W-:Y:S01]  /*22340*/  @!P1 MOV R6, R5 ;  /* 0x0000000500069202 */ /* 0x000fe20000000f00 */
[----:B------:R-:W-:-:S04]  /*22350*/  VIADD R5, R0, 0x30 ;  /* 0x0000003000057836 */ /* 0x000fc80000000000 */
[----:B------:R0:W-:Y:S01]  /*22360*/  @!P1 LDGSTS.E.BYPASS.LTC128B.128 [R9+0x1d400], desc[UR60][R6.64], !P0 ;  /* 0x1d40000006099fae */ /* 0x0001e2000c101d7c */
        /* <DEDUP_REMOVED lines=33> */
[----:B------:R-:W-:Y:S02]  /*22580*/  @!P1 MOV R6, R5 ;  /* 0x0000000500069202 */ /* 0x000fe40000000f00 */
[----:B------:R0:W1:Y:S04]  /*22590*/  SHFL.IDX PT, R5, R3, 0x7, 0x181f ;  /* 0x00f81f0003057f89 */ /* 0x00006800000e0000 */
[----:B------:R0:W-:Y:S04]  /*225a0*/  @!P1 LDGSTS.E.BYPASS.LTC128B.128 [R9+0x1f400], desc[UR60][R6.64], !P0 ;  /* 0x1f40000006099fae */ /* 0x0001e8000c101d7c */
[----:B------:R0:W2:Y:S02]  /*225b0*/  SHFL.IDX PT, R3, R4, 0x7, 0x181f ;  /* 0x00f81f0004037f89 */ /* 0x0000a400000e0000 */
.L_x_800:
[----:B------:R-:W-:-:S05]  /*225c0*/  VIADD R0, R0, 0x70 ;  /* 0x0000007000007836 */ /* 0x000fca0000000000 */
[----:B------:R-:W-:-:S13]  /*225d0*/  ISETP.GE.AND P1, PT, R0, R2, PT ;  /* 0x000000020000720c */ /* 0x000fda0003f26270 */
[----:B--2---:R-:W-:-:S05]  /*225e0*/  @!P1 IADD3 R2, P2, R10, R3, RZ ;  /* 0x000000030a029210 */ /* 0x004fca0007f5e0ff */
[----:B01----:R-:W-:-:S05]  /*225f0*/  @!P1 IMAD.X R3, RZ, RZ, R5, P2 ;  /* 0x000000ffff039224 */ /* 0x003fca00010e0605 */
[----:B------:R-:W-:Y:S01]  /*22600*/  @!PT LDS RZ, [RZ] ;  /* 0x00000000fffff984 */ /* 0x000fe20000000800 */
[----:B------:R-:W-:Y:S01]  /*22610*/  @!PT LDS RZ, [RZ] ;  /* 0x00000000fffff984 */ /* 0x000fe20000000800 */
[----:B------:R-:W-:Y:S01]  /*22620*/  @!PT LDS RZ, [RZ] ;  /* 0x00000000fffff984 */ /* 0x000fe20000000800 */
[----:B------:R0:W-:Y:S01]  /*22630*/  @!P1 LDGSTS.E.BYPASS.LTC128B.128 [R9+0x1fc00], desc[UR60][R2.64], !P0 ;  /* 0x1fc0000002099fae */ /* 0x0001e2000c101d7c */
[----:B------:R-:W-:Y:S01]  /*22640*/  PLOP3.LUT P0, PT, PT, PT, PT, 0x80, 0x0 ;  /* 0x000000000000781c */ /* 0x000fe20003f0f070 */
[----:B------:R-:W-:-:S12]  /*22650*/  NOP ;  /* 0x0000000000007918 */ /* 0x000fd80000000000 */
.L_x_585:
        /* <DEDUP_REMOVED lines=18> */
.L_x_801:
[----:B------:R-:W-:Y:S05]  /*22780*/  BSYNC B0 ;  /* 0x0000000000007941 */ /* 0x000fea0003800000 */
.L_x_586:
[----:B------:R-:W2:Y:S04]  /*22790*/  LDL.LU R3, [R1+0x44] ;  /* 0x0000440001037983 */ /* 0x000ea80000300800 */
[----:B------:R-:W3:Y:S01]  /*227a0*/  LDL R2, [R1+0x24] ;  /* 0x0000240001027983 */ /* 0x000ee20000100800 */
[----:B--2---:R-:W-:-:S05]  /*227b0*/  VIADD R3, R3, 0xfffffffe ;  /* 0xfffffffe03037836 */ /* 0x004fca0000000000 */
[----:B---3--:R-:W-:-:S13]  /*227c0*/  ISETP.GE.AND P0, PT, R3, R2, PT ;  /* 0x000000020300720c */ /* 0x008fda0003f06270 */
[----:B------:R-:W-:Y:S05]  /*227d0*/  @!P0 BRA `(.L_x_588) ;  /* 0x0000000c00e48947 */ /* 0x000fea0003800000 */
[----:B0-----:R0:W5:Y:S04]  /*227e0*/  LDL.LU R0, [R1+0x10] ;  /* 0x0000100001007983 */ /* 0x0011680000300800 */
[----:B------:R0:W5:Y:S02]  /*227f0*/  LDL.LU R2, [R1+0x18] ;  /* 0x0000180001027983 */ /* 0x0001640000300800 */
.L_x_608:
[----:B--2---:R-:W2:Y:S01]  /*22800*/  LDL R4, [R1+0x20] ;  /* 0x0000200001047983 */ /* 0x004ea20000100800 */
        /* <DEDUP_REMOVED lines=9> */
[----:B------:R1:W-:Y:S01]  /*228a0*/  STL [R1+0x10], R10 ;  /* 0x0000100a01007387 */ /* 0x0003e20000100800 */
        /* <DEDUP_REMOVED lines=12> */
[----:B---3--:R-:W-:Y:S01]  /*22970*/  @P0 IMAD.HI.U32 R6, R3, R4, RZ ;  /* 0x0000000403060227 */ /* 0x008fe200078e00ff */
[----:B------:R-:W-:-:S04]  /*22980*/  MOV R4, R3 ;  /* 0x0000000300047202 */ /* 0x000fc80000000f00 */
[----:B------:R-:W-:-:S04]  /*22990*/  @P0 SHF.R.U32.HI R4, RZ, R5, R6 ;  /* 0x00000005ff040219 */ /* 0x000fc80000011606 */
[--C-:B------:R-:W-:Y:S01]  /*229a0*/  SHF.R.S32.HI R5, RZ, 0x1f, R4.reuse ;  /* 0x0000001fff057819 */ /* 0x100fe20000011404 */
[----:B------:R-:W-:-:S04]  /*229b0*/  IMAD.MOV R8, RZ, RZ, -R4 ;  /* 0x000000ffff087224 */ /* 0x000fc800078e0a04 */
[----:B------:R-:W-:Y:S02]  /*229c0*/  IMAD R8, R7, R8, R3 ;  /* 0x0000000807087224 */ /* 0x000fe400078e0203 */
[----:B--2---:R-:W-:-:S04]  /*229d0*/  IMAD R6, R12, UR6, RZ ;  /* 0x000000060c067c24 */ /* 0x004fc8000f8e02ff */
[C---:B----4-:R-:W-:Y:S02]  /*229e0*/  IMAD R6, R11.reuse, UR7, R6 ;  /* 0x000000070b067c24 */ /* 0x050fe4000f8e0206 */
[----:B------:R-:W-:-:S04]  /*229f0*/  IMAD.WIDE.U32 R4, R11, UR6, R4 ;  /* 0x000000060b047c25 */ /* 0x000fc8000f8e0004 */
[----:B------:R-:W-:Y:S01]  /*22a00*/  IMAD.IADD R5, R6, 0x1, R5 ;  /* 0x0000000106057824 */ /* 0x000fe200078e0205 */
[----:B------:R-:W-:-:S04]  /*22a10*/  LEA R6, P0, R4, UR4, 0x2 ;  /* 0x0000000404067c11 */ /* 0x000fc8000f8010ff */
[----:B------:R-:W-:-:S05]  /*22a20*/  LEA.HI.X R7, R4, UR5, R5, 0x2, P0 ;  /* 0x0000000504077c11 */ /* 0x000fca00080f1405 */
[----:B------:R2:W5:Y:S04]  /*22a30*/  LDG.E R17, desc[UR60][R6.64] ;  /* 0x0000003c06117981 */ /* 0x000568000c1e1900 */
.L_x_591:
[----:B--2---:R-:W-:Y:S01]  /*22a40*/  IMAD R6, R10, 0x8, R18 ;  /* 0x000000080a067824 */ /* 0x004fe200078e0212 */
[----:B------:R-:W-:Y:S01]  /*22a50*/  SHF.L.U32 R5, R9, 0x1f, RZ ;  /* 0x0000001f09057819 */ /* 0x000fe200000006ff */
[----:B------:R-:W2:Y:S01]  /*22a60*/  S2R R4, SR_TID.X ;  /* 0x0000000000047919 */ /* 0x000ea20000002100 */
[----:B------:R-:W-:Y:S02]  /*22a70*/  BSSY B1, `(.L_x_592) ;  /* 0x0000005000017945 */ /* 0x000fe40003800000 */
[----:B------:R-:W3:Y:S01]  /*22a80*/  SYNCS.PHASECHK.TRANS64.TRYWAIT P0, [R6+URZ+0x2e880], R5 ;  /* 0x02e88005060075a7 */ /* 0x000ee2000800017f */
[----:B--2---:R-:W-:-:S04]  /*22a90*/  LOP3.LUT R4, R4, 0x7f, RZ, 0xc0, !PT ;  /* 0x0000007f04047812 */ /* 0x004fc800078ec0ff */
[----:B------:R-:W-:Y:S01]  /*22aa0*/  ISETP.NE.AND P1, PT, R4, RZ, PT ;  /* 0x000000ff0400720c */ /* 0x000fe20003f25270 */
[----:B---3--:R-:W-:-:S12]  /*22ab0*/  @!P0 BRA `(.L_x_593) ;  /* 0x0000006400dc8947 */ /* 0x008fd80003800000 */
.L_x_802:
[----:B------:R-:W-:Y:S05]  /*22ac0*/  BSYNC B1 ;  /* 0x0000000000017941 */ /* 0x000fea0003800000 */
.L_x_592:
        /* <DEDUP_REMOVED lines=9> */
.L_x_595:
[----:B------:R-:W-:Y:S05]  /*22b60*/  BSYNC B1 ;  /* 0x0000000000017941 */ /* 0x000fea0003800000 */
.L_x_594:
[----:B------:R-:W3:Y:S04]  /*22b70*/  LDL R4, [R1+0x10] ;  /* 0x0000100001047983 */ /* 0x000ee80000100800 */
[----:B------:R-:W4:Y:S01]  /*22b80*/  LDL R7, [R1+0x2c] ;  /* 0x00002c0001077983 */ /* 0x000f220000100800 */
[----:B-1----:R-:W-:Y:S01]  /*22b90*/  IMAD.MOV.U32 R10, RZ, RZ, RZ ;  /* 0x000000ffff0a7224 */ /* 0x002fe200078e00ff */
[----:B------:R-:W-:Y:S01]  /*22ba0*/  UIADD3 UR4, UP0, UR36, 0x470, URZ ;  /* 0x0000047024047890 */ /* 0x000fe2000ff1e03f */
[----:B------:R-:W-:Y:S01]  /*22bb0*/  PLOP3.LUT P0, PT, PT, PT, PT, 0x80, 0x0 ;  /* 0x000000000000781c */ /* 0x000fe20003f0f070 */
[----:B------:R-:W-:Y:S01]  /*22bc0*/  UMOV UR6, 0x0 ;  /* 0x0000000000067882 */ /* 0x000fe20000000000 */
[----:B------:R-:W-:Y:S01]  /*22bd0*/  UMOV UR7, 0x14f00000 ;  /* 0x14f0000000077882 */ /* 0x000fe20000000000 */
[----:B------:R-:W-:Y:S01]  /*22be0*/  R2UR UR10, R10 ;  /* 0x000000000a0a72ca */ /* 0x000fe200000e0000 */
[----:B------:R-:W-:Y:S01]  /*22bf0*/  UIADD3.X UR5, URZ, UR37, URZ, UP0, !UPT ;  /* 0x000000253f057290 */ /* 0x000fe200087fe43f */
[----:B---3--:R-:W-:-:S02]  /*22c00*/  IMAD R4, R4, 0x7000, R18 ;  /* 0x0000700004047824 */ /* 0x008fc400078e0212 */
[----:B----4-:R-:W-:Y:S02]  /*22c10*/  IMAD R7, R8, 0xe0, R7 ;  /* 0x000000e008077824 */ /* 0x010fe400078e0207 */
[----:B------:R-:W-:Y:S02]  /*22c20*/  VIADD R8, R6, 0x2e870 ;  /* 0x0002e87006087836 */ /* 0x000fe40000000000 */
[----:B------:R-:W-:-:S07]  /*22c30*/  VIADD R9, R4, 0xe400 ;  /* 0x0000e40004097836 */ /* 0x000fce0000000000 */
.L_x_596:
[----:B------:R-:W-:-:S13]  /*22c40*/  @P0 ELECT P2, URZ, PT ;  /* 0x00000000003f082f */ /* 0x000fda0003840000 */
[----:B-----5:R-:W-:Y:S02]  /*22c50*/  @P2 R2UR UR13, R17 ;  /* 0x00000000110d22ca */ /* 0x020fe400000e0000 */
        /* <DEDUP_REMOVED lines=11> */
.L_x_803:
[----:B------:R-:W-:Y:S05]  /*22d10*/  BSYNC B1 ;  /* 0x0000000000017941 */ /* 0x000fea0003800000 */
.L_x_597:
[----:B------:R-:W-:Y:S01]  /*22d20*/  BSSY B1, `(.L_x_599) ;  /* 0x000000b000017945 */ /* 0x000fe20003800000 */
[----:B------:R-:W-:Y:S01]  /*22d30*/  MOV R8, 0x0 ;  /* 0x0000000000087802 */ /* 0x000fe20000000f00 */
[----:B------:R-:W-:Y:S02]  /*22d40*/  IMAD.MOV.U32 R9, RZ, RZ, 0x14f00000 ;  /* 0x14f00000ff097424 */ /* 0x000fe400078e00ff */
[----:B------:R-:W-:Y:S05]  /*22d50*/  @P1 BRA `(.L_x_600) ;  /* 0x00000000001c1947 */ /* 0x000fea0003800000 */
[----:B------:R-:W3:Y:S01]  /*22d60*/  S2R R11, SR_TID.X ;  /* 0x00000000000b7919 */ /* 0x000ee20000002100 */
[----:B-12---:R-:W-:-:S04]  /*22d70*/  IMAD.MOV.U32 R5, RZ, RZ, 0x7000 ;  /* 0x00007000ff057424 */ /* 0x006fc800078e00ff */
[----:B------:R4:W-:Y:S01]  /*22d80*/  SYNCS.ARRIVE.TRANS64 RZ, [R6+URZ+0x2e830], R5 ;  /* 0x02e8300506ff79a7 */ /* 0x0009e2000800003f */
[----:B---3--:R-:W-:-:S04]  /*22d90*/  LOP3.LUT R11, R11, 0x1f, RZ, 0xc0, !PT ;  /* 0x0000001f0b0b7812 */ /* 0x008fc800078ec0ff */
[----:B------:R-:W-:-:S13]  /*22da0*/  ISETP.NE.AND P0, PT, R11, RZ, PT ;  /* 0x000000ff0b00720c */ /* 0x000fda0003f05270 */
[----:B----4-:R-:W-:Y:S05]  /*22db0*/  @!P0 BRA `(.L_x_600) ;  /* 0x0000000000048947 */ /* 0x010fea0003800000 */
[----:B------:R-:W-:Y:S01]  /*22dc0*/  BPT.TRAP 0x1 ;  /* 0x000000040000795c */ /* 0x000fe20000300000 */
.L_x_600:
[----:B------:R-:W-:Y:S05]  /*22dd0*/  BSYNC B1 ;  /* 0x0000000000017941 */ /* 0x000fea0003800000 */
.L_x_599:
        /* <DEDUP_REMOVED lines=8> */
.L_x_601:
        /* <DEDUP_REMOVED lines=10> */
.L_x_590:
[----:B------:R-:W-:Y:S05]  /*22f00*/  BSYNC B0 ;  /* 0x0000000000007941 */ /* 0x000fea0003800000 */
.L_x_589:
[----:B------:R-:W2:Y:S02]  /*22f10*/  LDL R5, [R1+0x6c] ;  /* 0x00006c0001057983 */ /* 0x000ea40000100800 */
[----:B--2---:R-:W-:-:S13]  /*22f20*/  ISETP.NE.AND P0, PT, R5, 0x3, PT ;  /* 0x000000030500780c */ /* 0x004fda0003f05270 */
[----:B------:R-:W-:Y:S05]  /*22f30*/  @!P0 BRA `(.L_x_602) ;  /* 0x0000000000048947 */ /* 0x000fea0003800000 */
[----:B------:R-:W-:Y:S01]  /*22f40*/  BPT.TRAP 0x1 ;  /* 0x000000040000795c */ /* 0x000fe20000300000 */
.L_x_602:
[----:B------:R-:W2:Y:S01]  /*22f50*/  LDL R5, [R1+0x58] ;  /* 0x0000580001057983 */ /* 0x000ea20000100800 */
[----:B------:R-:W-:Y:S01]  /*22f60*/  LOP3.LUT R4, R2, 0x1, RZ, 0x3c, !PT ;  /* 0x0000000102047812 */ /* 0x000fe200078e3cff */
[----:B------:R-:W-:Y:S01]  /*22f70*/  IMAD R19, R0, 0x8, R18 ;  /* 0x0000000800137824 */ /* 0x000fe200078e0212 */
[----:B------:R-:W-:Y:S02]  /*22f80*/  BSSY B0, `(.L_x_603) ;  /* 0x0000005000007945 */ /* 0x000fe40003800000 */
[----:B------:R-:W-:-:S04]  /*22f90*/  SHF.L.U32 R4, R4, 0x1f, RZ ;  /* 0x0000001f04047819 */ /* 0x000fc800000006ff */
[----:B------:R-:W3:Y:S01]  /*22fa0*/  SYNCS.PHASECHK.TRANS64.TRYWAIT P0, [R19+URZ+0x2e870], R4 ;  /* 0x02e87004130075a7 */ /* 0x000ee2000800017f */
[----:B--2---:R-:W-:Y:S01]  /*22fb0*/  ISETP.NE.AND P1, PT, R5, 0x3, PT ;  /* 0x000000030500780c */ /* 0x004fe20003f25270 */
[----:B---3--:R-:W-:-:S12]  /*22fc0*/  @!P0 BRA `(.L_x_604) ;  /* 0x0000006000c08947 */ /* 0x008fd80003800000 */
.L_x_804:
[----:B------:R-:W-:Y:S05]  /*22fd0*/  BSYNC B0 ;  /* 0x0000000000007941 */ /* 0x000fea0003800000 */
.L_x_603:
[----:B------:R-:W-:Y:S05]  /*22fe0*/  @!P1 BRA `(.L_x_605) ;  /* 0x0000000000049947 */ /* 0x000fea0003800000 */
[----:B------:R-:W-:Y:S01]  /*22ff0*/  BPT.TRAP 0x1 ;  /* 0x000000040000795c */ /* 0x000fe20000300000 */
.L_x_605:
[----:B------:R-:W-:Y:S01]  /*23000*/  SHF.L.U32 R2, R2, 0x1f, RZ ;  /* 0x0000001f02027819 */ /* 0x000fe200000006ff */
[----:B------:R-:W-:-:S03]  /*23010*/  IMAD R12, R0, 0x7000, RZ ;  /* 0x00007000000c7824 */ /* 0x000fc600078e02ff */
[----:B------:R-:W3:Y:S02]  /*23020*/  SYNCS.PHASECHK.TRANS64.TRYWAIT P0, [R19+URZ+0x2e860], R2 ;  /* 0x02e86002130075a7 */ /* 0x000ee4000800017f */
[----:B---3--:R-:W-:Y:S05]  /*23030*/  @!P0 BRA `(.L_x_606) ;  /* 0x0000006000b88947 */ /* 0x008fea0003800000 */
.L_x_805:
[----:B------:R-:W4:Y:S04]  /*23040*/  LDL R0, [R1+0x34] ;  /* 0x0000340001007983 */ /* 0x000f280000100800 */
[----:B------:R-:W3:Y:S04]  /*23050*/  LDL R14, [R1+0x38] ;  /* 0x00003800010e7983 */ /* 0x000ee80000100800 */
[----:B------:R-:W5:Y:S01]  /*23060*/  LDL R13, [R1+0x30] ;  /* 0x00003000010d7983 */ /* 0x000f620000100800 */
[----:B------:R-:W-:Y:S05]  /*23070*/  WARPSYNC.ALL ;  /* 0x0000000000007948 */ /* 0x000fea0003800000 */
[----:B----4-:R-:W-:-:S05]  /*23080*/  LOP3.LUT R0, R12, R0, RZ, 0xfc, !PT ;  /* 0x000000000c007212 */ /* 0x010fca00078efcff */
[----:B------:R-:W-:Y:S01]  /*23090*/  IMAD.IADD R0, R18, 0x1, R0 ;  /* 0x0000000112007824 */ /* 0x000fe200078e0200 */
[----:B-----5:R-:W-:-:S03]  /*230a0*/  LOP3.LUT R20, R12, R13, RZ, 0xfc, !PT ;  /* 0x0000000d0c147212 */ /* 0x020fc600078efcff */
[----:B---3--:R-:W-:Y:S01]  /*230b0*/  IMAD.IADD R2, R14, 0x1, R0 ;  /* 0x000000010e027824 */ /* 0x008fe200078e0200 */
[----:B--2---:R-:W2:Y:S01]  /*230c0*/  LDSM.16.MT88.4 R4, [R0+0xe400] ;  /* 0x00e400000004783b */ /* 0x004ea20000004200 */
[----:B------:R-:W-:Y:S02]  /*230d0*/  IADD3 R20, R18, R20, RZ ;  /* 0x0000001412147210 */ /* 0x000fe40007ffe0ff */
[C-C-:B--2---:R-:W-:Y:S02]  /*230e0*/  PRMT R8, R4.reuse, 0x6420, R5.reuse ;  /* 0x0000642004087816 */ /* 0x144fe40000000005 */
[----:B-1----:R-:W-:Y:S02]  /*230f0*/  PRMT R9, R4, 0x7531, R5 ;  /* 0x0000753104097816 */ /* 0x002fe40000000005 */
[C-C-:B------:R-:W-:Y:S02]  /*23100*/  PRMT R10, R6.reuse, 0x6420, R7.reuse ;  /* 0x00006420060a7816 */ /* 0x140fe40000000007 */
[----:B------:R-:W-:-:S02]  /*23110*/  PRMT R11, R6, 0x7531, R7 ;  /* 0x00007531060b7816 */ /* 0x000fc40000000007 */
[----:B------:R-:W1:Y:S04]  /*23120*/  LDSM.16.MT88.4 R4, [R2+0xe400] ;  /* 0x00e400000204783b */ /* 0x000e680000004200 */
[----:B------:R1:W-:Y:S02]  /*23130*/  STSM.16.M88.4 [R20+0x400], R8 ;  /* 0x0004000814007844 */ /* 0x0003e40000000200 */
        /* <DEDUP_REMOVED lines=71> */
[----:B------:R2:W-:Y:S01]  /*235b0*/  STSM.16.M88.4 [R20+0x6400], R12 ;  /* 0x0064000c14007844 */ /* 0x0005e20000000200 */
[C-C-:B-1----:R-:W-:Y:S02]  /*235c0*/  PRMT R8, R4.reuse, 0x6420, R5.reuse ;  /* 0x0000642004087816 */ /* 0x142fe40000000005 */
        /* <DEDUP_REMOVED lines=12> */
.L_x_607:
[----:B------:R-:W3:Y:S01]  /*23690*/  S2R R0, SR_TID.X ;  /* 0x0000000000007919 */ /* 0x000ee20000002100 */
[----:B-1----:R1:W-:Y:S01]  /*236a0*/  SYNCS.ARRIVE.TRANS64.A1T0 RZ, [R19+URZ+0x2e850], RZ ;  /* 0x02e850ff13ff79a7 */ /* 0x0023e2000810003f */
[----:B---3--:R-:W-:Y:S02]  /*236b0*/  LOP3.LUT R2, R0, 0x7f, RZ, 0xc0, !PT ;  /* 0x0000007f00027812 */ /* 0x008fe400078ec0ff */
[----:B------:R-:W3:Y:S01]  /*236c0*/  LDL R0, [R1+0x24] ;  /* 0x0000240001007983 */ /* 0x000ee20000100800 */
[----:B------:R-:W-:Y:S01]  /*236d0*/  BAR.SYNC.DEFER_BLOCKING 0x2, 0x80 ;  /* 0x0082000000007b1d */ /* 0x000fe20000010000 */
[----:B------:R-:W-:-:S05]  /*236e0*/  ISETP.NE.AND P0, PT, R2, RZ, PT ;  /* 0x000000ff0200720c */ /* 0x000fca0003f05270 */
[----:B------:R4:W5:Y:S08]  /*236f0*/  LDL R2, [R1+0x18] ;  /* 0x0000180001027983 */ /* 0x0009700000100800 */
[----:B-1----:R-:W-:-:S05]  /*23700*/  @!P0 VIADD R19, R19, 0x2e880 ;  /* 0x0002e88013138836 */ /* 0x002fca0000000000 */
[----:B------:R-:W-:-:S04]  /*23710*/  @!P0 PRMT R19, RZ, 0x654, R19 ;  /* 0x00000654ff138816 */ /* 0x000fc80000000013 */
[----:B------:R4:W-:Y:S01]  /*23720*/  @!P0 SYNCS.ARRIVE.TRANS64.RED.A1T0 RZ, [R19+URZ], RZ ;  /* 0x000000ff13ff89a7 */ /* 0x0009e2000810043f */
[C---:B---3--:R-:W-:Y:S01]  /*23730*/  ISETP.GT.AND P0, PT, R3.reuse, R0, PT ;  /* 0x000000000300720c */ /* 0x048fe20003f04270 */
[----:B------:R-:W-:Y:S01]  /*23740*/  VIADD R3, R3, 0xffffffff ;  /* 0xffffffff03037836 */ /* 0x000fe20000000000 */
[----:B------:R4:W5:Y:S11]  /*23750*/  LDL R0, [R1+0x10] ;  /* 0x0000100001007983 */ /* 0x0009760000100800 */
[----:B----4-:R-:W-:Y:S05]  /*23760*/  @P0 BRA `(.L_x_608) ;  /* 0xfffffff000240947 */ /* 0x010fea000383ffff */
.L_x_588:
[----:B------:R-:W1:Y:S02]  /*23770*/  S2R R4, SR_TID.X ;  /* 0x0000000000047919 */ /* 0x000e640000002100 */
[----:B-1----:R-:W-:Y:S02]  /*23780*/  LOP3.LUT R5, R4, 0x7f, RZ, 0xc0, !PT ;  /* 0x0000007f04057812 */ /* 0x002fe400078ec0ff */
[----:B------:R-:W3:Y:S01]  /*23790*/  LDL R4, [R1+0x6c] ;  /* 0x00006c0001047983 */ /* 0x000ee20000100800 */
[----:B------:R-:W-:Y:S01]  /*237a0*/  BSSY B0, `(.L_x_609) ;  /* 0x0000011000007945 */ /* 0x000fe20003800000 */
[----:B------:R-:W-:Y:S02]  /*237b0*/  ISETP.NE.AND P0, PT, R5, RZ, PT ;  /* 0x000000ff0500720c */ /* 0x000fe40003f05270 */
[----:B---3--:R-:W-:-:S11]  /*237c0*/  ISETP.NE.AND P2, PT, R4, 0x3, PT ;  /* 0x000000030400780c */ /* 0x008fd60003f45270 */
[----:B------:R-:W-:Y:S05]  /*237d0*/  @P0 BRA `(.L_x_610) ;  /* 0x0000000000340947 */ /* 0x000fea0003800000 */
[----:B-----5:R-:W1:Y:S01]  /*237e0*/  S2R R2, SR_LANEID ;  /* 0x0000000000027919 */ /* 0x020e620000000000 */
[----:B------:R-:W-:Y:S01]  /*237f0*/  VOTEU.ANY UR4, UPT, PT ;  /* 0x0000000000047886 */ /* 0x000fe200038e0100 */
[----:B------:R-:W3:Y:S01]  /*23800*/  LDC.64 R4, c[0x0][0xc60] ;  /* 0x00031800ff047b82 */ /* 0x000ee20000000a00 */
[----:B0-----:R-:W1:Y:S02]  /*23810*/  FLO.U32 R0, UR4 ;  /* 0x0000000400007d00 */ /* 0x001e6400080e0000 */
[----:B-1----:R-:W-:-:S06]  /*23820*/  ISETP.EQ.U32.AND P1, PT, R0, R2, PT ;  /* 0x000000020000720c */ /* 0x002fcc0003f22070 */
[----:B------:R-:W3:Y:S07]  /*23830*/  POPC R2, UR4 ;  /* 0x0000000400027d09 */ /* 0x000eee0008000000 */
[----:B---3--:R-:W3:Y:S04]  /*23840*/  @P1 ATOMG.E.ADD.STRONG.GPU PT, R2, desc[UR60][R4.64], R2 ;  /* 0x00000002040219a8 */ /* 0x008ee800081ee1fc */
[----:B---3--:R0:W1:Y:S02]  /*23850*/  SHFL.IDX PT, R2, R2, R0, 0x1f ;  /* 0x00001f0002027589 */ /* 0x00806400000e0000 */
[----:B0-----:R-:W0:Y:S02]  /*23860*/  S2R R0, SR_LTMASK ;  /* 0x0000000000007919 */ /* 0x001e240000003900 */
[----:B0-----:R-:W-:-:S06]  /*23870*/  LOP3.LUT R0, R0, UR4, RZ, 0xc0, !PT ;  /* 0x0000000400007c12 */ /* 0x001fcc000f8ec0ff */
[----:B------:R-:W1:Y:S02]  /*23880*/  POPC R0, R0 ;  /* 0x0000000000007309 */ /* 0x000e640000000000 */
[----:B-1----:R-:W-:-:S05]  /*23890*/  IADD3 R0, R2, UR38, R0 ;  /* 0x0000002602007c10 */ /* 0x002fca000fffe000 */
[----:B------:R1:W-:Y:S02]  /*238a0*/  STL [R1], R0 ;  /* 0x0000000001007387 */ /* 0x0003e40000100800 */
.L_x_610:
[----:B------:R-:W-:Y:S05]  /*238b0*/  BSYNC B0 ;  /* 0x0000000000007941 */ /* 0x000fea0003800000 */
.L_x_609:
[----:B------:R-:W-:Y:S05]  /*238c0*/  @!P2 BRA `(.L_x_611) ;  /* 0x000000000004a947 */ /* 0x000fea0003800000 */
[----:B------:R-:W-:Y:S01]  /*238d0*/  BPT.TRAP 0x1 ;  /* 0x000000040000795c */ /* 0x000fe20000300000 */
.L_x_611:
[----:B01---5:R-:W3:Y:S04]  /*238e0*/  LDL R0, [R1+0x18] ;  /* 0x0000180001007983 */ /* 0x023ee80000100800 */
[----:B------:R-:W4:Y:S04]  /*238f0*/  LDL R3, [R1+0x10] ;  /* 0x0000100001037983 */ /* 0x000f280000100800 */
[----:B------:R-:W2:Y:S01]  /*23900*/  LDL R2, [R1+0x58] ;  /* 0x0000580001027983 */ /* 0x000ea20000100800 */
[----:B------:R-:W-:Y:S01]  /*23910*/  BSSY B0, `(.L_x_612) ;  /* 0x0000007000007945 */ /* 0x000fe20003800000 */
[----:B---3--:R-:W-:-:S04]  /*23920*/  LOP3.LUT R0, R0, 0x1, RZ, 0x3c, !PT ;  /* 0x0000000100007812 */ /* 0x008fc800078e3cff */
[----:B------:R-:W-:Y:S01]  /*23930*/  SHF.L.U32 R0, R0, 0x1f, RZ ;  /* 0x0000001f00007819 */ /* 0x000fe200000006ff */
[----:B----4-:R-:W-:Y:S01]  /*23940*/  IMAD R16, R3, 0x8, R18 ;  /* 0x0000000803107824 */ /* 0x010fe200078e0212 */
[----:B--2---:R-:W-:-:S03]  /*23950*/  ISETP.NE.AND P2, PT, R2, 0x3, PT ;  /* 0x000000030200780c */ /* 0x004fc60003f45270 */
[----:B------:R-:W0:Y:S02]  /*23960*/  SYNCS.PHASECHK.TRANS64.TRYWAIT P1, [R16+URZ+0x2e870], R0 ;  /* 0x02e87000100075a7 */ /* 0x000e24000802017f */
[----:B0-----:R-:W-:Y:S08]  /*23970*/  @!P1 BRA `(.L_x_613) ;  /* 0x00000058007c9947 */ /* 0x001ff00003800000 */
.L_x_806:
[----:B------:R-:W-:Y:S05]  /*23980*/  BSYNC B0 ;  /* 0x0000000000007941 */ /* 0x000fea0003800000 */
.L_x_612:
[----:B------:R-:W-:Y:S05]  /*23990*/  @!P2 BRA `(.L_x_614) ;  /* 0x000000000004a947 */ /* 0x000fea0003800000 */
[----:B------:R-:W-:Y:S01]  /*239a0*/  BPT.TRAP 0x1 ;  /* 0x000000040000795c */ /* 0x000fe20000300000 */
.L_x_614:
[----:B0-----:R-:W2:Y:S02]  /*239b0*/  LDL R0, [R1+0x18] ;  /* 0x0000180001007983 */ /* 0x001ea40000100800 */
[----:B--2---:R-:W-:-:S04]  /*239c0*/  SHF.L.U32 R0, R0, 0x1f, RZ ;  /* 0x0000001f00007819 */ /* 0x004fc800000006ff */
[----:B------:R-:W0:Y:S02]  /*239d0*/  SYNCS.PHASECHK.TRANS64.TRYWAIT P1, [R16+URZ+0x2e860], R0 ;  /* 0x02e86000100075a7 */ /* 0x000e24000802017f */
[----:B0-----:R-:W-:Y:S05]  /*239e0*/  @!P1 BRA `(.L_x_615) ;  /* 0x0000005800749947 */ /* 0x001fea0003800000 */
.L_x_807:
[----:B------:R-:W0:Y:S04]  /*239f0*/  LDL R17, [R1+0x10] ;  /* 0x0000100001117983 */ /* 0x000e280000100800 */
[----:B------:R-:W2:Y:S04]  /*23a00*/  LDL R2, [R1+0x34] ;  /* 0x0000340001027983 */ /* 0x000ea80000100800 */
[----:B------:R-:W3:Y:S04]  /*23a10*/  LDL R3, [R1+0x38] ;  /* 0x0000380001037983 */ /* 0x000ee80000100800 */
[----:B------:R-:W4:Y:S01]  /*23a20*/  LDL R12, [R1+0x30] ;  /* 0x00003000010c7983 */ /* 0x000f220000100800 */
[----:B------:R-:W-:Y:S05]  /*23a30*/  WARPSYNC.ALL ;  /* 0x0000000000007948 */ /* 0x000fea0003800000 */
[----:B0-----:R-:W-:-:S05]  /*23a40*/  IMAD R0, R17, 0x7000, RZ ;  /* 0x0000700011007824 */ /* 0x001fca00078e02ff */
[----:B--2---:R-:W-:-:S05]  /*23a50*/  LOP3.LUT R2, R0, R2, RZ, 0xfc, !PT ;  /* 0x0000000200027212 */ /* 0x004fca00078efcff */
[----:B------:R-:W-:-:S05]  /*23a60*/  IMAD.IADD R2, R18, 0x1, R2 ;  /* 0x0000000112027824 */ /* 0x000fca00078e0202 */
[----:B------:R-:W0:Y:S01]  /*23a70*/  LDSM.16.MT88.4 R4, [R2+0xe400] ;  /* 0x00e400000204783b */ /* 0x000e220000004200 */
[----:B---3--:R-:W-:Y:S01]  /*23a80*/  IMAD.IADD R3, R3, 0x1, R2 ;  /* 0x0000000103037824 */ /* 0x008fe200078e0202 */
[----:B----4-:R-:W-:Y:S02]  /*23a90*/  LOP3.LUT R0, R0, R12, RZ, 0xfc, !PT ;  /* 0x0000000c00007212 */ /* 0x010fe400078efcff */
[C-C-:B0-----:R-:W-:Y:S02]  /*23aa0*/  PRMT R8, R4.reuse, 0x6420, R5.reuse ;  /* 0x0000642004087816 */ /* 0x141fe40000000005 */
[----:B------:R-:W-:Y:S02]  /*23ab0*/  PRMT R9, R4, 0x7531, R5 ;  /* 0x0000753104097816 */ /* 0x000fe40000000005 */
[C-C-:B------:R-:W-:Y:S02]  /*23ac0*/  PRMT R10, R6.reuse, 0x6420, R7.reuse ;  /* 0x00006420060a7816 */ /* 0x140fe40000000007 */
[----:B------:R-:W-:-:S02]  /*23ad0*/  PRMT R11, R6, 0x7531, R7 ;  /* 0x00007531060b7816 */ /* 0x000fc40000000007 */
[----:B------:R-:W0:Y:S01]  /*23ae0*/  LDSM.16.MT88.4 R4, [R3+0xe400] ;  /* 0x00e400000304783b */ /* 0x000e220000004200 */
[----:B------:R-:W-:-:S05]  /*23af0*/  IMAD.IADD R0, R18, 0x1, R0 ;  /* 0x0000000112007824 */ /* 0x000fca00078e0200 */
[----:B------:R0:W-:Y:S02]  /*23b00*/  STSM.16.M88.4 [R0+0x400], R8 ;  /* 0x0004000800007844 */ /* 0x0001e40000000200 */
[C-C-:B0-----:R-:W-:Y:S02]  /*23b10*/  PRMT R8, R4.reuse, 0x6420, R5.reuse ;  /* 0x0000642004087816 */ /* 0x141fe40000000005 */
[----:B------:R-:W-:Y:S02]  /*23b20*/  PRMT R9, R4, 0x7531, R5 ;  /* 0x0000753104097816 */ /* 0x000fe40000000005 */
[C-C-:B------:R-:W-:Y:S02]  /*23b30*/  PRMT R10, R6.reuse, 0x6420, R7.reuse ;  /* 0x00006420060a7816 */ /* 0x140fe40000000007 */
        /* <DEDUP_REMOVED lines=82> */
.L_x_616:
[----:B------:R-:W2:Y:S01]  /*24060*/  LDL.LU R3, [R1+0x18] ;  /* 0x0000180001037983 */ /* 0x000ea20000300800 */
[----:B0-----:R0:W-:Y:S01]  /*24070*/  SYNCS.ARRIVE.TRANS64.A1T0 RZ, [R16+URZ+0x2e850], RZ ;  /* 0x02e850ff10ff79a7 */ /* 0x0011e2000810003f */
[----:B-1----:R-:W-:Y:S01]  /*24080*/  IADD3 R0, R17, 0x1, RZ ;  /* 0x0000000111007810 */ /* 0x002fe20007ffe0ff */
[----:B0-----:R-:W-:-:S05]  /*24090*/  @!P0 VIADD R16, R16, 0x2e880 ;  /* 0x0002e88010108836 */ /* 0x001fca0000000000 */
[----:B------:R-:W-:Y:S01]  /*240a0*/  @!P0 PRMT R16, RZ, 0x654, R16 ;  /* 0x00000654ff108816 */ /* 0x000fe20000000010 */
[----:B------:R-:W-:Y:S06]  /*240b0*/  BAR.SYNC.DEFER_BLOCKING 0x2, 0x80 ;  /* 0x0082000000007b1d */ /* 0x000fec0000010000 */
[----:B------:R0:W-:Y:S01]  /*240c0*/  @!P0 SYNCS.ARRIVE.TRANS64.RED.A1T0 RZ, [R16+URZ], RZ ;  /* 0x000000ff10ff89a7 */ /* 0x0001e2000810043f */
[----:B------:R-:W-:-:S04]  /*240d0*/  ISETP.NE.AND P0, PT, R0, 0x2, PT ;  /* 0x000000020000780c */ /* 0x000fc80003f05270 */
[----:B------:R-:W-:Y:S02]  /*240e0*/  SEL R2, RZ, 0x1, P0 ;  /* 0x00000001ff027807 */ /* 0x000fe40000000000 */
[----:B------:R-:W-:-:S05]  /*240f0*/  SEL R0, R0, RZ, P0 ;  /* 0x000000ff00007207 */ /* 0x000fca0000000000 */
[----:B------:R0:W-:Y:S01]  /*24100*/  STL [R1+0x10], R0 ;  /* 0x0000100001007387 */ /* 0x0001e20000100800 */
[----:B--2---:R-:W-:-:S05]  /*24110*/  LOP3.LUT R3, R3, R2, RZ, 0x3c, !PT ;  /* 0x0000000203037212 */ /* 0x004fca00078e3cff */
[----:B------:R0:W-:Y:S02]  /*24120*/  STL [R1+0x18], R3 ;  /* 0x0000180301007387 */ /* 0x0001e40000100800 */
.L_x_565:
[----:B0-2---:R-:W2:Y:S02]  /*24130*/  LDL R0, [R1+0x20] ;  /* 0x0000200001007983 */ /* 0x005ea40000100800 */
[----:B--2---:R-:W-:-:S13]  /*24140*/  LOP3.LUT P0, RZ, R0, 0x2, RZ, 0xc0, !PT ;  /* 0x0000000200ff7812 */ /* 0x004fda000780c0ff */
[----:B------:R-:W-:Y:S05]  /*24150*/  @!P0 BRA `(.L_x_617) ;  /* 0x00000000002c8947 */ /* 0x000fea0003800000 */
[----:B------:R-:W-:Y:S05]  /*24160*/  WARPSYNC.ALL ;  /* 0x0000000000007948 */ /* 0x000fea0003800000 */
[----:B------:R-:W0:Y:S08]  /*24170*/  S2UR UR5, SR_CgaCtaId ;  /* 0x00000000000579c3 */ /* 0x000e300000008800 */
[----:B------:R-:W-:Y:S06]  /*24180*/  BAR.SYNC.DEFER_BLOCKING 0x5, 0x180 ;  /* 0x0146000000007b1d */ /* 0x000fec0000010000 */
[----:B------:R-:W-:-:S02]  /*24190*/  UMOV UR4, 0x400 ;  /* 0x0000040000047882 */ /* 0x000fc40000000000 */
[----:B0-----:R-:W-:-:S06]  /*241a0*/  ULEA UR4, UR5, UR4, 0x18 ;  /* 0x0000000405047291 */ /* 0x001fcc000f8ec03f */
[----:B------:R-:W-:-:S05]  /*241b0*/  IMAD.U32 R18, RZ, RZ, UR4 ;  /* 0x00000004ff127e24 */ /* 0x000fca000f8e00ff */
[----:B-1----:R-:W0:Y:S04]  /*241c0*/  LDS.128 R4, [R18+0x2e8d0] ;  /* 0x02e8d00012047984 */ /* 0x002e280000000c00 */
[----:B0-----:R0:W-:Y:S04]  /*241d0*/  STL.64 [R1], R4 ;  /* 0x0000000401007387 */ /* 0x0011e80000100a00 */
[----:B------:R0:W-:Y:S01]  /*241e0*/  STL.64 [R1+0x8], R6 ;  /* 0x0000080601007387 */ /* 0x0001e20000100a00 */
[----:B------:R-:W-:Y:S06]  /*241f0*/  BAR.ARV 0x4, 0x180 ;  /* 0x0106000000007b1d */ /* 0x000fec0000002000 */
[----:B------:R-:W-:Y:S05]  /*24200*/  BRA `(.L_x_618) ;  /* 0x0000000c00287947 */ /* 0x000fea0003800000 */
.L_x_617:
[----:B------:R-:W0:Y:S01]  /*24210*/  S2R R0, SR_TID.X ;  /* 0x0000000000007919 */ /* 0x000e220000002100 */
[----:B------:R-:W-:Y:S01]  /*24220*/  UMOV UR4, 0xffffffff ;  /* 0xffffffff00047882 */ /* 0x000fe20000000000 */
[----:B0-----:R-:W-:-:S04]  /*24230*/  LOP3.LUT R16, R0, 0x1f, RZ, 0xc0, !PT ;  /* 0x0000001f00107812 */ /* 0x001fc800078ec0ff */
[----:B------:R-:W-:Y:S01]  /*24240*/  ISETP.NE.AND P0, PT, R16, 0x1f, PT ;  /* 0x0000001f1000780c */ /* 0x000fe20003f05270 */
[----:B------:R-:W-:-:S12]  /*24250*/  BRA.DIV UR4, `(.L_x_619) ;  /* 0x00000052046c7947 */ /* 0x000fd8000b800000 */
[----:B------:R-:W2:Y:S01]  /*24260*/  LDL.LU R3, [R1] ;  /* 0x0000000001037983 */ /* 0x000ea20000300800 */
[----:B------:R-:W-:-:S03]  /*24270*/  ULDC UR4, c[0x0][0xc3c] ;  /* 0x00030f0000047ab9 */ /* 0x000fc60000000800 */
[----:B------:R-:W3:Y:S01]  /*24280*/  LDL R4, [R1+0xc] ;  /* 0x00000c0001047983 */ /* 0x000ee20000100800 */
[----:B--2---:R-:W-:Y:S02]  /*24290*/  IMAD.MOV.U32 R10, RZ, RZ, R3 ;  /* 0x000000ffff0a7224 */ /* 0x004fe400078e0003 */
[----:B---3--:R-:W-:-:S05]  /*242a0*/  IMAD.IADD R0, R4, 0x1, R16 ;  /* 0x0000000104007824 */ /* 0x008fca00078e0210 */
[----:B------:R-:W-:-:S13]  /*242b0*/  ISETP.GE.OR P1, PT, R0, UR4, !P0 ;  /* 0x0000000400007c0c */ /* 0x000fda000c726670 */
[----:B------:R-:W0:Y:S08]  /*242c0*/  @!P1 LDC.64 R2, c[0x0][0xc80] ;  /* 0x00032000ff029b82 */ /* 0x000e300000000a00 */
[----:B-1----:R-:W1:Y:S01]  /*242d0*/  @!P1 LDC.64 R4, c[0x0][0xc78] ;  /* 0x00031e00ff049b82 */ /* 0x002e620000000a00 */
[----:B0-----:R-:W-:-:S05]  /*242e0*/  @!P1 IMAD.WIDE R2, R0, 0x4, R2 ;  /* 0x0000000400029825 */ /* 0x001fca00078e0202 */
[----:B------:R1:W2:Y:S02]  /*242f0*/  @!P1 LDG.E R6, desc[UR60][R2.64] ;  /* 0x0000003c02069981 */ /* 0x0002a4000c1e1900 */
[----:B-1----:R-:W-:-:S06]  /*24300*/  @!P1 IMAD.WIDE R2, R0, 0x4, R4 ;  /* 0x0000000400029825 */ /* 0x002fcc00078e0204 */
[----:B------:R-:W3:Y:S01]  /*24310*/  @!P1 LDG.E R2, desc[UR60][R2.64] ;  /* 0x0000003c02029981 */ /* 0x000ee2000c1e1900 */
[----:B------:R-:W-:Y:S01]  /*24320*/  IMAD.MOV.U32 R5, RZ, RZ, RZ ;  /* 0x000000ffff057224 */ /* 0x000fe200078e00ff */
[C---:B------:R-:W-:Y:S01]  /*24330*/  ISETP.GE.U32.AND P2, PT, R16.reuse, 0x2, PT ;  /* 0x000000021000780c */ /* 0x040fe20003f46070 */
[----:B------:R-:W-:Y:S01]  /*24340*/  IMAD.MOV.U32 R8, RZ, RZ, RZ ;  /* 0x000000ffff087224 */ /* 0x000fe200078e00ff */
[C---:B------:R-:W-:Y:S01]  /*24350*/  ISETP.GE.U32.AND P3, PT, R16.reuse, 0x4, PT ;  /* 0x000000041000780c */ /* 0x040fe20003f66070 */
[----:B------:R-:W-:Y:S01]  /*24360*/  SHFL.IDX PT, R0, R10, RZ, 0x1f ;  /* 0x00001fff0a007589 */ /* 0x000fe200000e0000 */
[C---:B------:R-:W-:Y:S02]  /*24370*/  ISETP.GE.U32.AND P4, PT, R16.reuse, 0x8, PT ;  /* 0x000000081000780c */ /* 0x040fe40003f86070 */
[----:B------:R-:W-:Y:S01]  /*24380*/  ISETP.GE.U32.AND P5, PT, R16, 0x10, PT ;  /* 0x000000101000780c */ /* 0x000fe20003fa6070 */
[----:B------:R-:W-:Y:S01]  /*24390*/  SHFL.IDX PT, R9, R10, 0x1, 0x1f ;  /* 0x00201f000a097f89 */ /* 0x000fe200000e0000 */
[----:B--2---:R-:W-:-:S02]  /*243a0*/  @!P1 IMAD.MOV.U32 R5, RZ, RZ, R6 ;  /* 0x000000ffff059224 */ /* 0x004fc400078e0006 */
[----:B------:R-:W-:Y:S02]  /*243b0*/  IMAD.MOV.U32 R6, RZ, RZ, RZ ;  /* 0x000000ffff067224 */ /* 0x000fe400078e00ff */
[----:B---3--:R-:W-:Y:S01]  /*243c0*/  @!P1 IMAD.MOV.U32 R6, RZ, RZ, R2 ;  /* 0x000000ffff069224 */ /* 0x008fe200078e0002 */
[----:B------:R-:W-:-:S03]  /*243d0*/  ISETP.NE.AND P1, PT, R16, RZ, PT ;  /* 0x000000ff1000720c */ /* 0x000fc60003f25270 */
[----:B------:R-:W-:-:S05]  /*243e0*/  IMAD R2, R6, R5, RZ ;  /* 0x0000000506027224 */ /* 0x000fca00078e02ff */
        /* <DEDUP_REMOVED lines=15> */
[----:B------:R0:W1:Y:S02]  /*244e0*/  SHFL.IDX PT, R2, R7, 0x1f, 0x1f ;  /* 0x03e01f0007027f89 */ /* 0x00006400000e0000 */
.L_x_817:
[----:B------:R-:W-:Y:S02]  /*244f0*/  ULDC UR4, c[0x0][0xc38] ;  /* 0x00030e0000047ab9 */ /* 0x000fe40000000800 */
[----:B------:R-:W-:-:S04]  /*24500*/  IMAD.U32 R3, RZ, RZ, UR4 ;  /* 0x00000004ff037e24 */ /* 0x000fc8000f8e00ff */
[----:B-1----:R-:W-:-:S04]  /*24510*/  IMAD R2, R2, R3, RZ ;  /* 0x0000000302027224 */ /* 0x002fc800078e02ff */
[----:B------:R-:W-:-:S05]  /*24520*/  IMAD.IADD R4, R9, 0x1, R2 ;  /* 0x0000000109047824 */ /* 0x000fca00078e0202 */
[----:B------:R-:W-:-:S13]  /*24530*/  ISETP.GT.AND P6, PT, R4, R0, PT ;  /* 0x000000000400720c */ /* 0x000fda0003fc4270 */
[----:B------:R-:W-:Y:S05]  /*24540*/  @P6 BRA `(.L_x_620) ;  /* 0x0000000000ac6947 */ /* 0x000fea0003800000 */
.L_x_623:
[----:B------:R-:W2:Y:S01]  /*24550*/  LDL.LU R3, [R1+0xc] ;  /* 0x00000c0001037983 */ /* 0x000ea20000300800 */
[----:B------:R-:W1:Y:S01]  /*24560*/  LDC R2, c[0x0][0xc3c] ;  /* 0x00030f00ff027b82 */ /* 0x000e620000000800 */
[----:B--2---:R-:W-:-:S04]  /*24570*/  IADD3 R3, R3, 0x1f, RZ ;  /* 0x0000001f03037810 */ /* 0x004fc80007ffe0ff */
[----:B-1----:R-:W-:-:S13]  /*24580*/  ISETP.GE.AND P6, PT, R3, R2, PT ;  /* 0x000000020300720c */ /* 0x002fda0003fc6270 */
[----:B------:R-:W-:Y:S05]  /*24590*/  @P6 BRA `(.L_x_621) ;  /* 0x0000000400dc6947 */ /* 0x000fea0003800000 */
[----:B------:R-:W1:Y:S01]  /*245a0*/  S2R R5, SR_TID.X ;  /* 0x0000000000057919 */ /* 0x000e620000002100 */
[----:B------:R2:W-:Y:S01]  /*245b0*/  STL [R1+0xc], R3 ;  /* 0x00000c0301007387 */ /* 0x0005e20000100800 */
[----:B-1----:R-:W-:-:S05]  /*245c0*/  LOP3.LUT R5, R5, 0x1f, RZ, 0xc0, !PT ;  /* 0x0000001f05057812 */ /* 0x002fca00078ec0ff */
[----:B------:R-:W-:Y:S02]  /*245d0*/  IMAD.IADD R6, R3, 0x1, R5 ;  /* 0x0000000103067824 */ /* 0x000fe400078e0205 */
[----:B------:R-:W-:-:S03]  /*245e0*/  IMAD.MOV.U32 R5, RZ, RZ, RZ ;  /* 0x000000ffff057224 */ /* 0x000fc600078e00ff */
[----:B------:R-:W-:-:S13]  /*245f0*/  ISETP.GE.OR P6, PT, R6, R2, !P0 ;  /* 0x000000020600720c */ /* 0x000fda00047c6670 */
[----:B--2---:R-:W1:Y:S02]  /*24600*/  @!P6 LDC.64 R2, c[0x0][0xc80] ;  /* 0x00032000ff02eb82 */ /* 0x004e640000000a00 */
[----:B-1----:R-:W-:-:S05]  /*24610*/  @!P6 IMAD.WIDE R2, R6, 0x4, R2 ;  /* 0x000000040602e825 */ /* 0x002fca00078e0202 */
[----:B------:R1:W2:Y:S02]  /*24620*/  @!P6 LDG.E R5, desc[UR60][R2.64] ;  /* 0x0000003c0205e981 */ /* 0x0002a4000c1e1900 */
[----:B-1----:R-:W1:Y:S02]  /*24630*/  @!P6 LDC.64 R2, c[0x0][0xc78] ;  /* 0x00031e00ff02eb82 */ /* 0x002e640000000a00 */
[----:B-1----:R-:W-:-:S04]  /*24640*/  @!P6 IMAD.WIDE R2, R6, 0x4, R2 ;  /* 0x000000040602e825 */ /* 0x002fc800078e0202 */
[----:B------:R-:W-:-:S06]  /*24650*/  IMAD.MOV.U32 R6, RZ, RZ, RZ ;  /* 0x000000ffff067224 */ /* 0x000fcc00078e00ff */
[----:B------:R-:W2:Y:S01]  /*24660*/  @!P6 LDG.E R6, desc[UR60][R2.64] ;  /* 0x0000003c0206e981 */ /* 0x000ea2000c1e1900 */
[----:B------:R-:W-:Y:S01]  /*24670*/  UMOV UR4, 0xffffffff ;  /* 0xffffffff00047882 */ /* 0x000fe20000000000 */
[----:B--2---:R-:W-:Y:S02]  /*24680*/  IMAD R2, R6, R5, RZ ;  /* 0x0000000506027224 */ /* 0x004fe400078e02ff */
[----:B------:R-:W-:Y:S05]  /*24690*/  BRA.DIV UR4, `(.L_x_622) ;  /* 0x0000005204bc7947 */ /* 0x000fea000b800000 */
[----:B------:R-:W1:Y:S02]  /*246a0*/  SHFL.UP PT, R3, R2, 0x1, RZ ;  /* 0x0420000002037989 */ /* 0x000e6400000e00ff */
[----:B-1----:R-:W-:-:S05]  /*246b0*/  SEL R3, R3, RZ, P1 ;  /* 0x000000ff03037207 */ /* 0x002fca0000800000 */
[----:B------:R-:W-:-:S05]  /*246c0*/  IMAD.IADD R2, R2, 0x1, R3 ;  /* 0x0000000102027824 */ /* 0x000fca00078e0203 */
        /* <DEDUP_REMOVED lines=10> */
[----:B-1----:R-:W-:-:S04]  /*24770*/  SEL R3, R3, RZ, P5 ;  /* 0x000000ff03037207 */ /* 0x002fc80002800000 */
[----:B0-----:R-:W-:-:S05]  /*24780*/  IADD3 R7, R2, R3, RZ ;  /* 0x0000000302077210 */ /* 0x001fca0007ffe0ff */
[----:B------:R0:W1:Y:S02]  /*24790*/  SHFL.IDX PT, R2, R7, 0x1f, 0x1f ;  /* 0x03e01f0007027f89 */ /* 0x00006400000e0000 */
.L_x_825:
[----:B------:R-:W-:Y:S02]  /*247a0*/  ULDC UR4, c[0x0][0xc38] ;  /* 0x00030e0000047ab9 */ /* 0x000fe40000000800 */
[----:B------:R-:W-:-:S04]  /*247b0*/  IMAD.U32 R3, RZ, RZ, UR4 ;  /* 0x00000004ff037e24 */ /* 0x000fc8000f8e00ff */
[----:B-1----:R-:W-:-:S04]  /*247c0*/  IMAD R2, R2, R3, RZ ;  /* 0x0000000302027224 */ /* 0x002fc800078e02ff */
[----:B------:R-:W-:-:S05]  /*247d0*/  IMAD.IADD R4, R2, 0x1, R4 ;  /* 0x0000000102047824 */ /* 0x000fca00078e0204 */
[----:B------:R-:W-:-:S13]  /*247e0*/  ISETP.GT.AND P6, PT, R4, R0, PT ;  /* 0x000000000400720c */ /* 0x000fda0003fc4270 */
[----:B------:R-:W-:Y:S05]  /*247f0*/  @!P6 BRA `(.L_x_623) ;  /* 0xfffffffc0054e947 */ /* 0x000fea000383ffff */
.L_x_620:
[----:B------:R-:W-:Y:S01]  /*24800*/  IMAD.IADD R9, R4, 0x1, -R2 ;  /* 0x0000000104097824 */ /* 0x000fe200078e0a02 */
[----:B------:R-:W-:-:S03]  /*24810*/  UMOV UR4, 0xffffffff ;  /* 0xffffffff00047882 */ /* 0x000fc60000000000 */
[----:B------:R-:W-:-:S05]  /*24820*/  IMAD R2, R7, R3, R9 ;  /* 0x0000000307027224 */ /* 0x000fca00078e0209 */
[----:B------:R-:W-:Y:S01]  /*24830*/  ISETP.GT.AND P6, PT, R2, R0, PT ;  /* 0x000000000200720c */ /* 0x000fe20003fc4270 */
[----:B------:R-:W-:-:S12]  /*24840*/  BRA.DIV UR4, `(.L_x_624) ;  /* 0x0000005604287947 */ /* 0x000fd8000b800000 */
[----:B------:R-:W-:-:S04]  /*24850*/  VOTE.ANY R4, PT, !P6 ;  /* 0x0000000000047806 */ /* 0x000fc800070e0100 */
[----:B------:R-:W1:Y:S02]  /*24860*/  POPC R2, R4 ;  /* 0x0000000400027309 */ /* 0x000e640000000000 */
[----:B-1----:R1:W2:Y:S04]  /*24870*/  SHFL.IDX PT, R5, R5, R2, 0x1f ;  /* 0x00001f0205057589 */ /* 0x0022a800000e0000 */
[----:B------:R1:W3:Y:S02]  /*24880*/  SHFL.IDX PT, R6, R6, R2, 0x1f ;  /* 0x00001f0206067589 */ /* 0x0002e400000e0000 */
.L_x_830:
[----:B------:R-:W-:-:S13]  /*24890*/  ISETP.NE.AND P0, PT, R4, RZ, PT ;  /* 0x000000ff0400720c */ /* 0x000fda0003f05270 */
[----:B------:R-:W-:Y:S05]  /*248a0*/  @!P0 BRA `(.L_x_625) ;  /* 0x0000000000148947 */ /* 0x000fea0003800000 */
[----:B------:R-:W-:Y:S01]  /*248b0*/  UMOV UR4, 0xffffffff ;  /* 0xffffffff00047882 */ /* 0x000fe20000000000 */
[----:B------:R-:W-:Y:S02]  /*248c0*/  VIADD R12, R2, 0xffffffff ;  /* 0xffffffff020c7836 */ /* 0x000fe40000000000 */
[----:B------:R-:W-:Y:S05]  /*248d0*/  BRA.DIV UR4, `(.L_x_626) ;  /* 0x0000005604607947 */ /* 0x000fea000b800000 */
[----:B0-----:R0:W4:Y:S02]  /*248e0*/  SHFL.IDX PT, R7, R7, R12, 0x1f ;  /* 0x00001f0c07077589 */ /* 0x00112400000e0000 */
.L_x_833:
[----:B----4-:R-:W-:-:S07]  /*248f0*/  IMAD.MOV.U32 R8, RZ, RZ, R7 ;  /* 0x000000ffff087224 */ /* 0x010fce00078e0007 */
.L_x_625:
[----:B0-----:R-:W4:Y:S01]  /*24900*/  LDL.LU R7, [R1+0xc] ;  /* 0x00000c0001077983 */ /* 0x001f220000300800 */
[----:B------:R-:W-:Y:S01]  /*24910*/  IMAD R10, R8, R3, R9 ;  /* 0x00000003080a7224 */ /* 0x000fe200078e0209 */
[----:B--2---:R-:W-:Y:S02]  /*24920*/  IABS R3, R5 ;  /* 0x0000000500037213 */ /* 0x004fe40000000000 */
[----:B------:R-:W-:Y:S02]  /*24930*/  MOV R8, RZ ;  /* 0x000000ff00087202 */ /* 0x000fe40000000f00 */
[----:B------:R-:W0:Y:S01]  /*24940*/  I2F.RP R4, R3 ;  /* 0x0000000300047306 */ /* 0x000e220000209400 */
[----:B------:R2:W-:Y:S07]  /*24950*/  STL [R1], R10 ;  /* 0x0000000a01007387 */ /* 0x0005ee0000100800 */
[----:B0-----:R-:W0:Y:S02]  /*24960*/  MUFU.RCP R4, R4 ;  /* 0x0000000400047308 */ /* 0x001e240000001000 */
[----:B0-----:R-:W-:-:S06]  /*24970*/  VIADD R4, R4, 0xffffffe ;  /* 0x0ffffffe04047836 */ /* 0x001fcc0000000000 */
[----:B------:R-:W0:Y:S02]  /*24980*/  F2I.FTZ.U32.TRUNC.NTZ R9, R4 ;  /* 0x0000000400097305 */ /* 0x000e24000021f000 */
[----:B0-----:R-:W-:-:S04]  /*24990*/  IMAD.MOV R4, RZ, RZ, -R9 ;  /* 0x000000ffff047224 */ /* 0x001fc800078e0a09 */
[----:B------:R-:W-:-:S04]  /*249a0*/  IMAD R4, R4, R3, RZ ;  /* 0x0000000304047224 */ /* 0x000fc800078e02ff */
[----:B------:R-:W-:Y:S01]  /*249b0*/  IMAD.HI.U32 R9, R9, R4, R8 ;  /* 0x0000000409097227 */ /* 0x000fe200078e0008 */
[----:B------:R-:W-:-:S03]  /*249c0*/  IABS R8, R5 ;  /* 0x0000000500087213 */ /* 0x000fc60000000000 */
[----:B------:R-:W-:Y:S02]  /*249d0*/  IMAD.IADD R4, R0, 0x1, -R10 ;  /* 0x0000000100047824 */ /* 0x000fe400078e0a0a */
[----:B------:R-:W-:Y:S02]  /*249e0*/  IMAD.MOV R8, RZ, RZ, -R8 ;  /* 0x000000ffff087224 */ /* 0x000fe400078e0a08 */
[----:B----4-:R-:W-:Y:S01]  /*249f0*/  IMAD.MOV.U32 R11, RZ, RZ, R7 ;  /* 0x000000ffff0b7224 */ /* 0x010fe200078e0007 */
[----:B------:R-:W-:-:S03]  /*24a00*/  IABS R7, R4 ;  /* 0x0000000400077213 */ /* 0x000fc60000000000 */
[----:B------:R-:W-:Y:S02]  /*24a10*/  IMAD.IADD R11, R2, 0x1, R11 ;  /* 0x00000001020b7824 */ /* 0x000fe400078e020b */
[----:B------:R-:W-:-:S04]  /*24a20*/  IMAD.HI.U32 R0, R9, R7, RZ ;  /* 0x0000000709007227 */ /* 0x000fc800078e00ff */
[----:B------:R-:W-:Y:S02]  /*24a30*/  IMAD R7, R0, R8, R7 ;  /* 0x0000000800077224 */ /* 0x000fe400078e0207 */
[----:B------:R-:W-:-:S03]  /*24a40*/  IMAD.MOV.U32 R8, RZ, RZ, RZ ;  /* 0x000000ffff087224 */ /* 0x000fc600078e00ff */
[----:B------:R-:W-:-:S13]  /*24a50*/  ISETP.GT.U32.AND P1, PT, R3, R7, PT ;  /* 0x000000070300720c */ /* 0x000fda0003f24070 */
[----:B------:R-:W-:Y:S01]  /*24a60*/  @!P1 IMAD.IADD R7, R7, 0x1, -R3 ;  /* 0x0000000107079824 */ /* 0x000fe200078e0a03 */
[----:B------:R-:W-:Y:S02]  /*24a70*/  @!P1 IADD3 R0, R0, 0x1, RZ ;  /* 0x0000000100009810 */ /* 0x000fe40007ffe0ff */
[----:B------:R-:W-:Y:S02]  /*24a80*/  ISETP.NE.AND P1, PT, R5, RZ, PT ;  /* 0x000000ff0500720c */ /* 0x000fe40003f25270 */
[----:B------:R-:W-:Y:S02]  /*24a90*/  ISETP.GE.U32.AND P0, PT, R7, R3, PT ;  /* 0x000000030700720c */ /* 0x000fe40003f06070 */
[----:B---3--:R-:W-:-:S04]  /*24aa0*/  IABS R3, R6 ;  /* 0x0000000600037213 */ /* 0x008fc80000000000 */
[----:B------:R-:W0:Y:S07]  /*24ab0*/  I2F.RP R7, R3 ;  /* 0x0000000300077306 */ /* 0x000e2e0000209400 */
[----:B------:R-:W-:Y:S01]  /*24ac0*/  @P0 VIADD R0, R0, 0x1 ;  /* 0x0000000100000836 */ /* 0x000fe20000000000 */
[----:B0-----:R-:W0:Y:S02]  /*24ad0*/  MUFU.RCP R7, R7 ;  /* 0x0000000700077308 */ /* 0x001e240000001000 */
[----:B0-----:R-:W-:-:S06]  /*24ae0*/  VIADD R7, R7, 0xffffffe ;  /* 0x0ffffffe07077836 */ /* 0x001fcc0000000000 */
[----:B------:R-:W0:Y:S02]  /*24af0*/  F2I.FTZ.U32.TRUNC.NTZ R9, R7 ;  /* 0x0000000700097305 */ /* 0x000e24000021f000 */
[----:B0-----:R-:W-:-:S04]  /*24b00*/  IMAD.MOV R7, RZ, RZ, -R9 ;  /* 0x000000ffff077224 */ /* 0x001fc800078e0a09 */
[----:B------:R-:W-:-:S04]  /*24b10*/  IMAD R7, R7, R3, RZ ;  /* 0x0000000307077224 */ /* 0x000fc800078e02ff */
[----:B--2---:R-:W-:Y:S01]  /*24b20*/  IMAD.HI.U32 R10, R9, R7, R8 ;  /* 0x00000007090a7227 */ /* 0x004fe200078e0008 */
[----:B------:R-:W-:Y:S02]  /*24b30*/  LOP3.LUT R7, R4, R5, RZ, 0x3c, !PT ;  /* 0x0000000504077212 */ /* 0x000fe400078e3cff */
[----:B------:R-:W-:Y:S02]  /*24b40*/  IABS R9, R6 ;  /* 0x0000000600097213 */ /* 0x000fe40000000000 */
[----:B------:R-:W-:Y:S01]  /*24b50*/  ISETP.GE.AND P2, PT, R7, RZ, PT ;  /* 0x000000ff0700720c */ /* 0x000fe20003f46270 */
[----:B------:R-:W-:Y:S02]  /*24b60*/  IMAD.MOV.U32 R7, RZ, RZ, R0 ;  /* 0x000000ffff077224 */ /* 0x000fe400078e0000 */
[----:B------:R-:W-:-:S10]  /*24b70*/  IMAD.MOV R9, RZ, RZ, -R9 ;  /* 0x000000ffff097224 */ /* 0x000fd400078e0a09 */
[----:B------:R-:W-:Y:S01]  /*24b80*/  @!P2 IMAD.MOV R7, RZ, RZ, -R7 ;  /* 0x000000ffff07a224 */ /* 0x000fe200078e0a07 */
[----:B------:R-:W-:-:S04]  /*24b90*/  @!P1 LOP3.LUT R7, RZ, R5, RZ, 0x33, !PT ;  /* 0x00000005ff079212 */ /* 0x000fc800078e33ff */
[-C--:B------:R-:W-:Y:S01]  /*24ba0*/  IABS R8, R7.reuse ;  /* 0x0000000700087213 */ /* 0x080fe20000000000 */
[----:B------:R-:W-:-:S04]  /*24bb0*/  IMAD R5, R5, R7, RZ ;  /* 0x0000000705057224 */ /* 0x000fc800078e02ff */
[----:B------:R-:W-:-:S04]  /*24bc0*/  IMAD.HI.U32 R0, R10, R8, RZ ;  /* 0x000000080a007227 */ /* 0x000fc800078e00ff */
[----:B------:R-:W-:Y:S02]  /*24bd0*/  IMAD R8, R0, R9, R8 ;  /* 0x0000000900087224 */ /* 0x000fe400078e0208 */
[----:B-1----:R-:W-:-:S03]  /*24be0*/  IMAD.IADD R2, R4, 0x1, -R5 ;  /* 0x0000000104027824 */ /* 0x002fc600078e0a05 */
        /* <DEDUP_REMOVED lines=8> */
[----:B------:R-:W-:Y:S02]  /*24c70*/  @!P2 IADD3 R0, -R0, RZ, RZ ;  /* 0x000000ff0000a210 */ /* 0x000fe40007ffe1ff */
[----:B------:R-:W-:-:S05]  /*24c80*/  @!P1 LOP3.LUT R0, RZ, R6, RZ, 0x33, !PT ;  /* 0x00000006ff009212 */ /* 0x000fca00078e33ff */
[--C-:B------:R-:W-:Y:S02]  /*24c90*/  IMAD.MOV R3, RZ, RZ, -R0.reuse ;  /* 0x000000ffff037224 */ /* 0x100fe400078e0a00 */
[C---:B------:R-:W-:Y:S02]  /*24ca0*/  IMAD R0, R6.reuse, 0x1000000, R0 ;  /* 0x0100000006007824 */ /* 0x040fe400078e0200 */
[----:B------:R-:W-:-:S04]  /*24cb0*/  IMAD R3, R6, R3, R7 ;  /* 0x0000000306037224 */ /* 0x000fc800078e0207 */
[----:B------:R-:W-:-:S05]  /*24cc0*/  IMAD R0, R3, 0x10000, R0 ;  /* 0x0001000003007824 */ /* 0x000fca00078e0200 */
[----:B------:R0:W-:Y:S04]  /*24cd0*/  STL [R1+0x8], R0 ;  /* 0x0000080001007387 */ /* 0x0001e80000100800 */
[----:B------:R0:W-:Y:S04]  /*24ce0*/  STL [R1+0xc], R11 ;  /* 0x00000c0b01007387 */ /* 0x0001e80000100800 */
[----:B------:R0:W-:Y:S01]  /*24cf0*/  STL [R1+0x4], R2 ;  /* 0x0000040201007387 */ /* 0x0001e20000100800 */
[----:B------:R-:W-:Y:S05]  /*24d00*/  BRA `(.L_x_627) ;  /* 0x0000000000287947 */ /* 0x000fea0003800000 */
.L_x_621:
[----:B------:R-:W-:Y:S01]  /*24d10*/  UMOV UR4, URZ ;  /* 0x0000003f00047c82 */ /* 0x000fe20008000000 */
[----:B------:R-:W-:Y:S01]  /*24d20*/  ULDC UR6, c[0x0][0xc3c] ;  /* 0x00030f0000067ab9 */ /* 0x000fe20000000800 */
[----:B------:R-:W-:Y:S01]  /*24d30*/  UMOV UR5, URZ ;  /* 0x0000003f00057c82 */ /* 0x000fe20008000000 */
[----:B------:R1:W-:Y:S01]  /*24d40*/  STL [R1], R0 ;  /* 0x0000000001007387 */ /* 0x0003e20000100800 */
[----:B------:R-:W-:Y:S02]  /*24d50*/  IMAD.U32 R3, RZ, RZ, UR4 ;  /* 0x00000004ff037e24 */ /* 0x000fe4000f8e00ff */
[----:B------:R-:W-:-:S03]  /*24d60*/  IMAD.U32 R2, RZ, RZ, UR5 ;  /* 0x00000005ff027e24 */ /* 0x000fc6000f8e00ff */
[----:B------:R2:W-:Y:S01]  /*24d70*/  STL [R1+0x4], R3 ;  /* 0x0000040301007387 */ /* 0x0005e20000100800 */
[----:B-1----:R-:W-:-:S05]  /*24d80*/  MOV R0, UR6 ;  /* 0x0000000600007c02 */ /* 0x002fca0008000f00 */
[----:B------:R2:W-:Y:S04]  /*24d90*/  STL [R1+0xc], R0 ;  /* 0x00000c0001007387 */ /* 0x0005e80000100800 */
[----:B------:R2:W-:Y:S02]  /*24da0*/  STL [R1+0x8], R2 ;  /* 0x0000080201007387 */ /* 0x0005e40000100800 */
.L_x_627:
[----:B0-2---:R-:W2:Y:S04]  /*24db0*/  LDL R2, [R1+0xc] ;  /* 0x00000c0001027983 */ /* 0x005ea80000100800 */
[----:B------:R-:W3:Y:S04]  /*24dc0*/  LDL R3, [R1+0x8] ;  /* 0x0000080001037983 */ /* 0x000ee80000100800 */
[----:B------:R-:W4:Y:S04]  /*24dd0*/  LDL R4, [R1] ;  /* 0x0000000001047983 */ /* 0x000f280000100800 */
[----:B------:R-:W4:Y:S01]  /*24de0*/  LDL R5, [R1+0x4] ;  /* 0x0000040001057983 */ /* 0x000f220000100800 */
[----:B------:R-:W0:Y:S01]  /*24df0*/  S2R R0, SR_TID.X ;  /* 0x0000000000007919 */ /* 0x000e220000002100 */
[----:B------:R-:W-:Y:S05]  /*24e00*/  WARPSYNC.ALL ;  /* 0x0000000000007948 */ /* 0x000fea0003800000 */
[----:B0-----:R-:W-:Y:S01]  /*24e10*/  LOP3.LUT R0, R0, 0x1f, RZ, 0xc0, !PT ;  /* 0x0000001f00007812 */ /* 0x001fe200078ec0ff */
[----:B------:R-:W-:Y:S03]  /*24e20*/  BAR.SYNC.DEFER_BLOCKING 0x4, 0x180 ;  /* 0x0106000000007b1d */ /* 0x000fe60000010000 */
[----:B------:R-:W-:-:S13]  /*24e30*/  ISETP.NE.AND P0, PT, R0, RZ, PT ;  /* 0x000000ff0000720c */ /* 0x000fda0003f05270 */
[----:B------:R-:W0:Y:S01]  /*24e40*/  @!P0 S2R R0, SR_CgaCtaId ;  /* 0x0000000000008919 */ /* 0x000e220000008800 */
[----:B--2---:R-:W-:Y:S01]  /*24e50*/  IMAD.MOV.U32 R7, RZ, RZ, R2 ;  /* 0x000000ffff077224 */ /* 0x004fe200078e0002 */
[----:B------:R-:W-:Y:S01]  /*24e60*/  @!P0 MOV R2, 0x400 ;  /* 0x0000040000028802 */ /* 0x000fe20000000f00 */
[----:B---3--:R-:W-:-:S03]  /*24e70*/  IMAD.MOV.U32 R6, RZ, RZ, R3 ;  /* 0x000000ffff067224 */ /* 0x008fc600078e0003 */
[----:B0-----:R-:W-:-:S05]  /*24e80*/  @!P0 LEA R18, R0, R2, 0x18 ;  /* 0x0000000200128211 */ /* 0x001fca00078ec0ff */
[----:B----4-:R1:W-:Y:S01]  /*24e90*/  @!P0 STS.128 [R18+0x2e8d0], R4 ;  /* 0x02e8d00412008388 */ /* 0x0103e20000000c00 */
[----:B------:R-:W-:Y:S06]  /*24ea0*/  BAR.ARV 0x5, 0x180 ;  /* 0x0146000000007b1d */ /* 0x000fec0000002000 */
.L_x_618:
[----:B------:R-:W2:Y:S01]  /*24eb0*/  LDL R0, [R1+0xc] ;  /* 0x00000c0001007983 */ /* 0x000ea20000100800 */
[----:B------:R-:W-:Y:S02]  /*24ec0*/  ULDC UR4, c[0x0][0xc3c] ;  /* 0x00030f0000047ab9 */ /* 0x000fe40000000800 */
[----:B--2---:R-:W-:-:S13]  /*24ed0*/  ISETP.GE.AND P0, PT, R0, UR4, PT ;  /* 0x0000000400007c0c */ /* 0x004fda000bf06270 */
[----:B------:R-:W-:Y:S05]  /*24ee0*/  @!P0 BRA `(.L_x_628) ;  /* 0xffffffa400648947 */ /* 0x000fea000383ffff */
[----:B------:R-:W-:Y:S05]  /*24ef0*/  BSYNC B7 ;  /* 0x0000000000077941 */ /* 0x000fea0003800000 */
.L_x_524:
[----:B---3--:R-:W2:Y:S01]  /*24f00*/  LDL.LU R0, [R1+0x68] ;  /* 0x0000680001007983 */ /* 0x008ea20000300800 */
        /* <DEDUP_REMOVED lines=11> */
.L_x_834:
[----:B------:R-:W-:Y:S05]  /*24fc0*/  BSYNC B0 ;  /* 0x0000000000007941 */ /* 0x000fea0003800000 */
.L_x_629:
[----:B------:R-:W-:-:S03]  /*24fd0*/  UMOV UR4, 0xffffffff ;  /* 0xffffffff00047882 */ /* 0x000fc60000000000 */
[----:B------:R-:W-:Y:S05]  /*24fe0*/  BRA.DIV UR4, `(.L_x_631) ;  /* 0x0000004e04d87947 */ /* 0x000fea000b800000 */
[----:B------:R-:W1:Y:S02]  /*24ff0*/  S2R R2, SR_TID.X ;  /* 0x0000000000027919 */ /* 0x000e640000002100 */
[----:B-1----:R-:W-:-:S04]  /*25000*/  SHF.R.U32.HI R2, RZ, 0x5, R2 ;  /* 0x00000005ff027819 */ /* 0x002fc80000011602 */
[----:B------:R-:W-:-:S05]  /*25010*/  LOP3.LUT R2, R2, 0x3, RZ, 0xc0, !PT ;  /* 0x0000000302027812 */ /* 0x000fca00078ec0ff */
[----:B------:R1:W2:Y:S02]  /*25020*/  SHFL.IDX PT, R14, R2, RZ, 0x1f ;  /* 0x00001fff020e7589 */ /* 0x0002a400000e0000 */
.L_x_837:
[----:B--2---:R-:W-:-:S13]  /*25030*/  ISETP.NE.AND P0, PT, R14, RZ, PT ;  /* 0x000000ff0e00720c */ /* 0x004fda0003f05270 */
[----:B------:R-:W-:Y:S05]  /*25040*/  @P0 BRA `(.L_x_332) ;  /* 0x0000000000b00947 */ /* 0x000fea0003800000 */
[----:B------:R-:W-:-:S03]  /*25050*/  UMOV UR4, 0xffffffff ;  /* 0xffffffff00047882 */ /* 0x000fc60000000000 */
[----:B------:R-:W-:Y:S05]  /*25060*/  BRA.DIV UR4, `(.L_x_632) ;  /* 0x0000004e04ec7947 */ /* 0x000fea000b800000 */
[----:B------:R-:W-:-:S13]  /*25070*/  ELECT P6, URZ, PT ;  /* 0x00000000003f782f */ /* 0x000fda00038c0000 */
.L_x_840:
[----:B------:R-:W-:Y:S05]  /*25080*/  @!P6 BRA `(.L_x_332) ;  /* 0x0000000000a0e947 */ /* 0x000fea0003800000 */
[----:B-1----:R-:W2:Y:S02]  /*25090*/  LDL.LU R2, [R1+0x64] ;  /* 0x0000640001027983 */ /* 0x002ea40000300800 */
[----:B--2---:R-:W-:-:S04]  /*250a0*/  LOP3.LUT R2, R2, 0x2, RZ, 0xfc, !PT ;  /* 0x0000000202027812 */ /* 0x004fc800078efcff */
[----:B------:R-:W-:-:S13]  /*250b0*/  ISETP.NE.AND P0, PT, R2, 0x3, PT ;  /* 0x000000030200780c */ /* 0x000fda0003f05270 */
[----:B------:R-:W-:Y:S05]  /*250c0*/  @!P0 BRA `(.L_x_633) ;  /* 0x0000000000048947 */ /* 0x000fea0003800000 */
[----:B------:R-:W-:Y:S01]  /*250d0*/  BPT.TRAP 0x1 ;  /* 0x000000040000795c */ /* 0x000fe20000300000 */
.L_x_633:
[----:B0-----:R-:W2:Y:S04]  /*250e0*/  LDL R3, [R1+0x10] ;  /* 0x0000100001037983 */ /* 0x001ea80000100800 */
        /* <DEDUP_REMOVED lines=9> */
[----:B------:R-:W-:Y:S02]  /*25180*/  LOP3.LUT R4, R7, R4, RZ, 0x3c, !PT ;  /* 0x0000000407047212 */ /* 0x000fe400078e3cff */
[----:B------:R-:W-:-:S02]  /*25190*/  LEA R7, R3, R2, 0x3 ;  /* 0x0000000203077211 */ /* 0x000fc400078e18ff */
[----:B------:R-:W-:Y:S01]  /*251a0*/  SHF.L.U32 R2, R4, 0x1f, RZ ;  /* 0x0000001f04027819 */ /* 0x000fe200000006ff */
[----:B0-----:R-:W-:Y:S06]  /*251b0*/  @!P1 BRA `(.L_x_634) ;  /* 0x0000004c00b89947 */ /* 0x001fec0003800000 */
.L_x_841:
[----:B------:R-:W1:Y:S02]  /*251c0*/  SYNCS.PHASECHK.TRANS64.TRYWAIT P1, [R7+URZ], R2 ;  /* 0x00000002070075a7 */ /* 0x000e64000802017f */
[----:B-1----:R-:W-:Y:S05]  /*251d0*/  @!P1 BRA `(.L_x_635) ;  /* 0x0000004c00c49947 */ /* 0x002fea0003800000 */
.L_x_842:
[----:B------:R-:W-:Y:S05]  /*251e0*/  @!P0 BRA `(.L_x_636) ;  /* 0x0000000000048947 */ /* 0x000fea0003800000 */
[----:B------:R-:W-:Y:S01]  /*251f0*/  BPT.TRAP 0x1 ;  /* 0x000000040000795c */ /* 0x000fe20000300000 */
.L_x_636:
[----:B------:R-:W2:Y:S02]  /*25200*/  LDL.LU R4, [R1+0x10] ;  /* 0x0000100001047983 */ /* 0x000ea40000300800 */
[----:B--2---:R-:W-:-:S04]  /*25210*/  IMAD R4, R4, 0x8, R0 ;  /* 0x0000000804047824 */ /* 0x004fc800078e0200 */
[----:B------:R-:W2:Y:S02]  /*25220*/  SYNCS.PHASECHK.TRANS64.TRYWAIT P1, [R4+URZ+0x2e860], R5 ;  /* 0x02e86005040075a7 */ /* 0x000ea4000802017f */
[----:B--2---:R-:W-:Y:S05]  /*25230*/  @!P1 BRA `(.L_x_637) ;  /* 0x0000004c00c09947 */ /* 0x004fea0003800000 */
.L_x_843:
[----:B------:R-:W-:Y:S05]  /*25240*/  @!P0 BRA `(.L_x_638) ;  /* 0x0000000000048947 */ /* 0x000fea0003800000 */
[----:B------:R-:W-:Y:S01]  /*25250*/  BPT.TRAP 0x1 ;  /* 0x000000040000795c */ /* 0x000fe20000300000 */
.L_x_638:
[----:B------:R-:W-:-:S04]  /*25260*/  IMAD R3, R3, 0x8, R0 ;  /* 0x0000000803037824 */ /* 0x000fc800078e0200 */
[----:B------:R-:W3:Y:S02]  /*25270*/  SYNCS.PHASECHK.TRANS64.TRYWAIT P1, [R3+URZ+0x2e860], R2 ;  /* 0x02e86002030075a7 */ /* 0x000ee4000802017f */
[----:B---3--:R-:W-:Y:S05]  /*25280*/  @!P1 BRA `(.L_x_639) ;  /* 0x0000004c00c09947 */ /* 0x008fea0003800000 */
.L_x_844:
[----:B------:R-:W-:Y:S05]  /*25290*/  @!P0 BRA `(.L_x_640) ;  /* 0x0000000000048947 */ /* 0x000fea0003800000 */
[----:B------:R-:W-:Y:S01]  /*252a0*/  BPT.TRAP 0x1 ;  /* 0x000000040000795c */ /* 0x000fe20000300000 */
.L_x_640:
[----:B------:R-:W4:Y:S02]  /*252b0*/  SYNCS.PHASECHK.TRANS64.TRYWAIT P0, [R4+URZ+0x2e880], R5 ;  /* 0x02e88005040075a7 */ /* 0x000f24000800017f */
[----:B----4-:R-:W-:Y:S05]  /*252c0*/  @!P0 BRA `(.L_x_641) ;  /* 0x0000004c00c48947 */ /* 0x010fea0003800000 */
.L_x_642:
[----:B------:R0:W0:Y:S02]  /*252d0*/  SYNCS.PHASECHK.TRANS64.TRYWAIT P0, [R3+URZ+0x2e880], R2 ;  /* 0x02e88002030075a7 */ /* 0x000024000800017f */
[----:B0-----:R-:W-:Y:S05]  /*252e0*/  @!P0 NANOSLEEP.SYNCS 0x989680 ;  /* 0x009896800000895d */ /* 0x001fea0003900000 */
[----:B------:R-:W0:Y:S02]  /*252f0*/  @!P0 SYNCS.PHASECHK.TRANS64 P0, [R3+URZ+0x2e880], R2 ;  /* 0x02e88002030085a7 */ /* 0x000e24000800007f */
[----:B0-----:R-:W-:Y:S05]  /*25300*/  @!P0 BRA `(.L_x_642) ;  /* 0xfffffffc00f08947 */ /* 0x001fea000383ffff */
.L_x_332:
[----:B------:R-:W-:Y:S05]  /*25310*/  BSYNC B8 ;  /* 0x0000000000087941 */ /* 0x000fea0003800000 */
.L_x_329:
[----:B------:R-:W-:Y:S05]  /*25320*/  EXIT ;  /* 0x000000000000794d */ /* 0x000fea0003800000 */
.L_x_356:
[----:B-1----:R1:W2:Y:S02]  /*25330*/  SYNCS.PHASECHK.TRANS64.TRYWAIT P6, [R110+URZ+0x2e890], R130 ;  /* 0x02e890826e0075a7 */ /* 0x0022a400080c017f */
[----:B--2---:R-:W-:Y:S05]  /*25340*/  @!P6 NANOSLEEP.SYNCS 0x989680 ;  /* 0x009896800000e95d */ /* 0x004fea0003900000 */
[----:B------:R-:W2:Y:S02]  /*25350*/  @!P6 SYNCS.PHASECHK.TRANS64 P6, [R110+URZ+0x2e890], R130 ;  /* 0x02e890826e00e5a7 */ /* 0x000ea400080c007f */
[----:B--2---:R-:W-:Y:S05]  /*25360*/  @!P6 BRA `(.L_x_356) ;  /* 0xfffffffc00f0e947 */ /* 0x004fea000383ffff */
[----:B------:R-:W-:Y:S05]  /*25370*/  BRA `(.L_x_643) ;  /* 0xfffffddc00f87947 */ /* 0x000fea000383ffff */
.L_x_390:
[----:B0-----:R0:W1:Y:S02]  /*25380*/  SYNCS.PHASECHK.TRANS64.TRYWAIT P3, [R110+URZ+0x2e890], R130 ;  /* 0x02e890826e0075a7 */ /* 0x001064000806017f */
[----:B-1----:R-:W-:Y:S05]  /*25390*/  @!P3 NANOSLEEP.SYNCS 0x989680 ;  /* 0x009896800000b95d */ /* 0x002fea0003900000 */
[----:B------:R-:W1:Y:S02]  /*253a0*/  @!P3 SYNCS.PHASECHK.TRANS64 P3, [R110+URZ+0x2e890], R130 ;  /* 0x02e890826e00b5a7 */ /* 0x000e64000806007f */
[----:B-1----:R-:W-:Y:S05]  /*253b0*/  @!P3 BRA `(.L_x_390) ;  /* 0xfffffffc00f0b947 */ /* 0x002fea000383ffff */
[----:B------:R-:W-:Y:S05]  /*253c0*/  BRA `(.L_x_644) ;  /* 0xfffffe2000787947 */ /* 0x000fea000383ffff */
.L_x_407:
[----:B0-----:R0:W1:Y:S02]  /*253d0*/  SYNCS.PHASECHK.TRANS64.TRYWAIT P2, [R110+URZ+0x2e890], R130 ;  /* 0x02e890826e0075a7 */ /* 0x001064000804017f */
[----:B-1----:R-:W-:Y:S05]  /*253e0*/  @!P2 NANOSLEEP.SYNCS 0x989680 ;  /* 0x009896800000a95d */ /* 0x002fea0003900000 */
[----:B------:R-:W1:Y:S02]  /*253f0*/  @!P2 SYNCS.PHASECHK.TRANS64 P2, [R110+URZ+0x2e890], R130 ;  /* 0x02e890826e00a5a7 */ /* 0x000e64000804007f */
[----:B-1----:R-:W-:Y:S05]  /*25400*/  @!P2 BRA `(.L_x_407) ;  /* 0xfffffffc00f0a947 */ /* 0x002fea000383ffff */
[----:B------:R-:W-:Y:S05]  /*25410*/  BRA `(.L_x_645) ;  /* 0xfffffe6000987947 */ /* 0x000fea000383ffff */
.L_x_417:
[----:B-1----:R1:W2:Y:S02]  /*25420*/  SYNCS.PHASECHK.TRANS64.TRYWAIT P3, [R110+URZ+0x2e8b0], R130 ;  /* 0x02e8b0826e0075a7 */ /* 0x0022a4000806017f */
[----:B--2---:R-:W-:Y:S05]  /*25430*/  @!P3 NANOSLEEP.SYNCS 0x989680 ;  /* 0x009896800000b95d */ /* 0x004fea0003900000 */
[----:B------:R-:W2:Y:S02]  /*25440*/  @!P3 SYNCS.PHASECHK.TRANS64 P3, [R110+URZ+0x2e8b0], R130 ;  /* 0x02e8b0826e00b5a7 */ /* 0x000ea4000806007f */
[----:B--2---:R-:W-:Y:S05]  /*25450*/  @!P3 BRA `(.L_x_417) ;  /* 0xfffffffc00f0b947 */ /* 0x004fea000383ffff */
[----:B------:R-:W-:Y:S05]  /*25460*/  BRA `(.L_x_646) ;  /* 0xfffffe6800587947 */ /* 0x000fea000383ffff */
.L_x_431:
[----:B------:R-:W0:Y:S01]  /*25470*/  S2R R7, SR_TID.X ;  /* 0x0000000000077919 */ /* 0x000e220000002100 */
[----:B------:R-:W-:Y:S01]  /*25480*/  BSSY B0, `(.L_x_647) ;  /* 0x000000c000007945 */ /* 0x000fe20003800000 */
[----:B------:R-:W-:Y:S01]  /*25490*/  IMAD.MOV.U32 R12, RZ, RZ, RZ ;  /* 0x000000ffff0c7224 */ /* 0x000fe200078e00ff */
[----:B------:R-:W-:Y:S01]  /*254a0*/  MOV R15, 0xffffffff ;  /* 0xffffffff000f7802 */ /* 0x000fe20000000f00 */
[----:B------:R-:W-:Y:S02]  /*254b0*/  IMAD.MOV.U32 R11, RZ, RZ, 0x1f ;  /* 0x0000001fff0b7424 */ /* 0x000fe400078e00ff */
[----:B0-----:R-:W-:-:S05]  /*254c0*/  VIADD R8, R7, 0xffffff80 ;  /* 0xffffff8007087836 */ /* 0x001fca0000000000 */
[----:B------:R-:W-:-:S04]  /*254d0*/  SHF.R.S32.HI R7, RZ, 0x1f, R8 ;  /* 0x0000001fff077819 */ /* 0x000fc80000011408 */
[----:B------:R-:W-:-:S04]  /*254e0*/  LEA.HI R7, R7, R8, RZ, 0x7 ;  /* 0x0000000807077211 */ /* 0x000fc800078f38ff */
[----:B------:R-:W-:-:S05]  /*254f0*/  SHF.R.S32.HI R7, RZ, 0x7, R7 ;  /* 0x00000007ff077819 */ /* 0x000fca0000011407 */
[----:B------:R-:W-:-:S07]  /*25500*/  IMAD.MOV.U32 R13, RZ, RZ, R7 ;  /* 0x000000ffff0d7224 */ /* 0x000fce00078e0007 */
[----:B-----5:R-:W-:Y:S05]  /*25510*/  WARPSYNC.COLLECTIVE R15, `(.L_x_648) ;  /* 0x000000000f087348 */ /* 0x020fea0003c00000 */
[----:B------:R0:W1:Y:S02]  /*25520*/  SHFL.IDX P6, R14, R13, R12, R11 ;  /* 0x0000000c0d0e7389 */ /* 0x00006400000c000b */
[----:B01---5:R-:W-:Y:S01]  /*25530*/  ENDCOLLECTIVE ;  /* 0x000000000000791b */ /* 0x023fe20003800000 */
.L_x_648:
[----:B------:R-:W-:Y:S05]  /*25540*/  BSYNC B0 ;  /* 0x0000000000007941 */ /* 0x000fea0003800000 */
.L_x_647:
[----:B------:R0:W-:Y:S01]  /*25550*/  STL [R1+0x44], R14 ;  /* 0x0000440e01007387 */ /* 0x0001e20000100800 */
[----:B------:R-:W-:Y:S05]  /*25560*/  BRA `(.L_x_649) ;  /* 0xfffffe7800347947 */ /* 0x000fea000383ffff */
.L_x_443:
[----:B------:R-:W-:Y:S01]  /*25570*/  BSSY B1, `(.L_x_650) ;  /* 0x0000008000017945 */ /* 0x000fe20003800000 */
[----:B------:R-:W-:Y:S02]  /*25580*/  IMAD.MOV.U32 R13, RZ, RZ, R26 ;  /* 0x000000ffff0d7224 */ /* 0x000fe400078e001a */
[----:B------:R-:W-:Y:S02]  /*25590*/  IMAD.MOV.U32 R12, RZ, RZ, RZ ;  /* 0x000000ffff0c7224 */ /* 0x000fe400078e00ff */
[----:B------:R-:W-:Y:S02]  /*255a0*/  IMAD.MOV.U32 R11, RZ, RZ, 0x1c1f ;  /* 0x00001c1fff0b7424 */ /* 0x000fe400078e00ff */
[----:B------:R-:W-:-:S07]  /*255b0*/  IMAD.MOV.U32 R15, RZ, RZ, -0x1 ;  /* 0xffffffffff0f7424 */ /* 0x000fce00078e00ff */
[----:B0-----:R-:W-:Y:S05]  /*255c0*/  WARPSYNC.COLLECTIVE R15, `(.L_x_651) ;  /* 0x000000000f087348 */ /* 0x001fea0003c00000 */
[----:B0-----:R0:W1:Y:S02]  /*255d0*/  SHFL.IDX P6, R14, R13, R12, R11 ;  /* 0x0000000c0d0e7389 */ /* 0x00106400000c000b */
[----:B01----:R-:W-:Y:S01]  /*255e0*/  ENDCOLLECTIVE ;  /* 0x000000000000791b */ /* 0x003fe20003800000 */
.L_x_651:
[----:B------:R-:W-:Y:S05]  /*255f0*/  BSYNC B1 ;  /* 0x0000000000017941 */ /* 0x000fea0003800000 */
.L_x_650:
[----:B------:R-:W-:Y:S01]  /*25600*/  IMAD.MOV.U32 R13, RZ, RZ, R24 ;  /* 0x000000ffff0d7224 */ /* 0x000fe200078e0018 */
[----:B------:R-:W-:Y:S01]  /*25610*/  MOV R12, RZ ;  /* 0x000000ff000c7202 */ /* 0x000fe20000000f00 */
[----:B------:R-:W-:Y:S02]  /*25620*/  IMAD.MOV.U32 R11, RZ, RZ, 0x1c1f ;  /* 0x00001c1fff0b7424 */ /* 0x000fe400078e00ff */
[----:B------:R-:W-:Y:S02]  /*25630*/  IMAD.MOV.U32 R15, RZ, RZ, -0x1 ;  /* 0xffffffffff0f7424 */ /* 0x000fe400078e00ff */
[----:B------:R-:W-:-:S07]  /*25640*/  IMAD.MOV.U32 R3, RZ, RZ, R14 ;  /* 0x000000ffff037224 */ /* 0x000fce00078e000e */
[----:B------:R-:W-:Y:S05]  /*25650*/  WARPSYNC.COLLECTIVE R15, `(.L_x_652) ;  /* 0x000000000f087348 */ /* 0x000fea0003c00000 */
[----:B------:R0:W1:Y:S02]  /*25660*/  SHFL.IDX P6, R14, R13, R12, R11 ;  /* 0x0000000c0d0e7389 */ /* 0x00006400000c000b */
[----:B01----:R-:W-:Y:S01]  /*25670*/  ENDCOLLECTIVE ;  /* 0x000000000000791b */ /* 0x003fe20003800000 */
.L_x_652:
[----:B------:R-:W-:Y:S02]  /*25680*/  IMAD.MOV.U32 R13, RZ, RZ, R27 ;  /* 0x000000ffff0d7224 */ /* 0x000fe400078e001b */
[----:B------:R-:W-:-:S07]  /*25690*/  IMAD.MOV.U32 R5, RZ, RZ, R14 ;  /* 0x000000ffff057224 */ /* 0x000fce00078e000e */
[----:B------:R-:W-:Y:S05]  /*256a0*/  WARPSYNC.COLLECTIVE R15, `(.L_x_653) ;  /* 0x000000000f087348 */ /* 0x000fea0003c00000 */
[----:B------:R0:W1:Y:S02]  /*256b0*/  SHFL.IDX P6, R14, R13, R12, R11 ;  /* 0x0000000c0d0e7389 */ /* 0x00006400000c000b */
[----:B01----:R-:W-:Y:S01]  /*256c0*/  ENDCOLLECTIVE ;  /* 0x000000000000791b */ /* 0x003fe20003800000 */
.L_x_653:
[----:B------:R-:W-:Y:S02]  /*256d0*/  IMAD.MOV.U32 R13, RZ, RZ, R122 ;  /* 0x000000ffff0d7224 */ /* 0x000fe400078e007a */
[----:B------:R-:W-:-:S07]  /*256e0*/  IMAD.MOV.U32 R7, RZ, RZ, R14 ;  /* 0x000000ffff077224 */ /* 0x000fce00078e000e */
[----:B------:R-:W-:Y:S05]  /*256f0*/  WARPSYNC.COLLECTIVE R15, `(.L_x_654) ;  /* 0x000000000f087348 */ /* 0x000fea0003c00000 */
[----:B------:R0:W1:Y:S02]  /*25700*/  SHFL.IDX P6, R14, R13, R12, R11 ;  /* 0x0000000c0d0e7389 */ /* 0x00006400000c000b */
[----:B01----:R-:W-:Y:S01]  /*25710*/  ENDCOLLECTIVE ;  /* 0x000000000000791b */ /* 0x003fe20003800000 */
.L_x_654:
[----:B------:R-:W-:Y:S05]  /*25720*/  BRA `(.L_x_655) ;  /* 0xfffffe7c00307947 */ /* 0x000fea000383ffff */
.L_x_447:
[----:B0-----:R0:W1:Y:S02]  /*25730*/  SYNCS.PHASECHK.TRANS64.TRYWAIT P0, [R16+URZ+0x2e800], R39 ;  /* 0x02e80027100075a7 */ /* 0x001064000800017f */
[----:B-1----:R-:W-:Y:S05]  /*25740*/  @!P0 NANOSLEEP.SYNCS 0x989680 ;  /* 0x009896800000895d */ /* 0x002fea0003900000 */
[----:B------:R-:W1:Y:S02]  /*25750*/  @!P0 SYNCS.PHASECHK.TRANS64 P0, [R16+URZ+0x2e800], R39 ;  /* 0x02e80027100085a7 */ /* 0x000e64000800007f */
[----:B-1----:R-:W-:Y:S05]  /*25760*/  @!P0 BRA `(.L_x_447) ;  /* 0xfffffffc00f08947 */ /* 0x002fea000383ffff */
[----:B------:R-:W-:Y:S05]  /*25770*/  BRA `(.L_x_656) ;  /* 0xfffffe8000ac7947 */ /* 0x000fea000383ffff */
.L_x_455:
[----:B------:R-:W-:Y:S01]  /*25780*/  BSSY B1, `(.L_x_657) ;  /* 0x0000008000017945 */ /* 0x000fe20003800000 */
[----:B------:R-:W-:Y:S01]  /*25790*/  MOV R13, R26 ;  /* 0x0000001a000d7202 */ /* 0x000fe20000000f00 */
[----:B------:R-:W-:Y:S02]  /*257a0*/  IMAD.MOV.U32 R12, RZ, RZ, RZ ;  /* 0x000000ffff0c7224 */ /* 0x000fe400078e00ff */
[----:B------:R-:W-:Y:S02]  /*257b0*/  IMAD.MOV.U32 R11, RZ, RZ, 0x1c1f ;  /* 0x00001c1fff0b7424 */ /* 0x000fe400078e00ff */
[----:B------:R-:W-:-:S07]  /*257c0*/  IMAD.MOV.U32 R15, RZ, RZ, -0x1 ;  /* 0xffffffffff0f7424 */ /* 0x000fce00078e00ff */
[----:B0-----:R-:W-:Y:S05]  /*257d0*/  WARPSYNC.COLLECTIVE R15, `(.L_x_658) ;  /* 0x000000000f087348 */ /* 0x001fea0003c00000 */
[----:B0-----:R0:W1:Y:S02]  /*257e0*/  SHFL.IDX P6, R14, R13, R12, R11 ;  /* 0x0000000c0d0e7389 */ /* 0x00106400000c000b */
[----:B01----:R-:W-:Y:S01]  /*257f0*/  ENDCOLLECTIVE ;  /* 0x000000000000791b */ /* 0x003fe20003800000 */
.L_x_658:
[----:B------:R-:W-:Y:S05]  /*25800*/  BSYNC B1 ;  /* 0x0000000000017941 */ /* 0x000fea0003800000 */
.L_x_657:
[----:B------:R-:W-:Y:S01]  /*25810*/  IMAD.MOV.U32 R13, RZ, RZ, R24 ;  /* 0x000000ffff0d7224 */ /* 0x000fe200078e0018 */
[----:B------:R-:W-:Y:S01]  /*25820*/  MOV R11, 0x1c1f ;  /* 0x00001c1f000b7802 */ /* 0x000fe20000000f00 */
[----:B------:R-:W-:Y:S02]  /*25830*/  IMAD.MOV.U32 R12, RZ, RZ, RZ ;  /* 0x000000ffff0c7224 */ /* 0x000fe400078e00ff */
[----:B------:R-:W-:Y:S02]  /*25840*/  IMAD.MOV.U32 R15, RZ, RZ, -0x1 ;  /* 0xffffffffff0f7424 */ /* 0x000fe400078e00ff */
[----:B------:R-:W-:-:S07]  /*25850*/  IMAD.MOV.U32 R3, RZ, RZ, R14 ;  /* 0x000000ffff037224 */ /* 0x000fce00078e000e */
[----:B------:R-:W-:Y:S05]  /*25860*/  WARPSYNC.COLLECTIVE R15, `(.L_x_659) ;  /* 0x000000000f087348 */ /* 0x000fea0003c00000 */
[----:B------:R0:W1:Y:S02]  /*25870*/  SHFL.IDX P6, R14, R13, R12, R11 ;  /* 0x0000000c0d0e7389 */ /* 0x00006400000c000b */
[----:B01----:R-:W-:Y:S01]  /*25880*/  ENDCOLLECTIVE ;  /* 0x000000000000791b */ /* 0x003fe20003800000 */
.L_x_659:
[----:B------:R-:W-:Y:S02]  /*25890*/  IMAD.MOV.U32 R13, RZ, RZ, R27 ;  /* 0x000000ffff0d7224 */ /* 0x000fe400078e001b */
[----:B------:R-:W-:-:S07]  /*258a0*/  IMAD.MOV.U32 R21, RZ, RZ, R14 ;  /* 0x000000ffff157224 */ /* 0x000fce00078e000e */
[----:B------:R-:W-:Y:S05]  /*258b0*/  WARPSYNC.COLLECTIVE R15, `(.L_x_660) ;  /* 0x000000000f087348 */ /* 0x000fea0003c00000 */
[----:B------:R0:W1:Y:S02]  /*258c0*/  SHFL.IDX P6, R14, R13, R12, R11 ;  /* 0x0000000c0d0e7389 */ /* 0x00006400000c000b */
[----:B01----:R-:W-:Y:S01]  /*258d0*/  ENDCOLLECTIVE ;  /* 0x000000000000791b */ /* 0x003fe20003800000 */
.L_x_660:
[----:B------:R-:W-:Y:S02]  /*258e0*/  IMAD.MOV.U32 R13, RZ, RZ, R122 ;  /* 0x000000ffff0d7224 */ /* 0x000fe400078e007a */
[----:B------:R-:W-:-:S07]  /*258f0*/  IMAD.MOV.U32 R25, RZ, RZ, R14 ;  /* 0x000000ffff197224 */ /* 0x000fce00078e000e */
[----:B------:R-:W-:Y:S05]  /*25900*/  WARPSYNC.COLLECTIVE R15, `(.L_x_661) ;  /* 0x000000000f087348 */ /* 0x000fea0003c00000 */
[----:B------:R0:W1:Y:S02]  /*25910*/  SHFL.IDX P6, R14, R13, R12, R11 ;  /* 0x0000000c0d0e7389 */ /* 0x00006400000c000b */
[----:B01----:R-:W-:Y:S01]  /*25920*/  ENDCOLLECTIVE ;  /* 0x000000000000791b */ /* 0x003fe20003800000 */
.L_x_661:
[----:B------:R-:W-:Y:S05]  /*25930*/  BRA `(.L_x_662) ;  /* 0xfffffe9800807947 */ /* 0x000fea000383ffff */
.L_x_459:
[----:B0-----:R0:W1:Y:S02]  /*25940*/  SYNCS.PHASECHK.TRANS64.TRYWAIT P1, [R16+URZ+0x2e800], R35 ;  /* 0x02e80023100075a7 */ /* 0x001064000802017f */
[----:B-1----:R-:W-:Y:S05]  /*25950*/  @!P1 NANOSLEEP.SYNCS 0x989680 ;  /* 0x009896800000995d */ /* 0x002fea0003900000 */
[----:B------:R-:W1:Y:S02]  /*25960*/  @!P1 SYNCS.PHASECHK.TRANS64 P1, [R16+URZ+0x2e800], R35 ;  /* 0x02e80023100095a7 */ /* 0x000e64000802007f */
[----:B-1----:R-:W-:Y:S05]  /*25970*/  @!P1 BRA `(.L_x_459) ;  /* 0xfffffffc00f09947 */ /* 0x002fea000383ffff */
[----:B------:R-:W-:Y:S05]  /*25980*/  BRA `(.L_x_663) ;  /* 0xfffffe9c00a07947 */ /* 0x000fea000383ffff */
.L_x_465:
[----:B--2---:R2:W4:Y:S02]  /*25990*/  SYNCS.PHASECHK.TRANS64.TRYWAIT P1, [R3+URZ+0x2e830], R6 ;  /* 0x02e83006030075a7 */ /* 0x004524000802017f */
[----:B----4-:R-:W-:Y:S05]  /*259a0*/  @!P1 NANOSLEEP.SYNCS 0x989680 ;  /* 0x009896800000995d */ /* 0x010fea0003900000 */
[----:B------:R-:W4:Y:S02]  /*259b0*/  @!P1 SYNCS.PHASECHK.TRANS64 P1, [R3+URZ+0x2e830], R6 ;  /* 0x02e83006030095a7 */ /* 0x000f24000802007f */
[----:B----4-:R-:W-:Y:S05]  /*259c0*/  @!P1 BRA `(.L_x_465) ;  /* 0xfffffffc00f09947 */ /* 0x010fea000383ffff */
[----:B------:R-:W-:Y:S05]  /*259d0*/  BRA `(.L_x_464) ;  /* 0xfffffeb800587947 */ /* 0x000fea000383ffff */
.L_x_471:
[----:B-1----:R1:W2:Y:S02]  /*259e0*/  SYNCS.PHASECHK.TRANS64.TRYWAIT P2, [R13+URZ+0x2e830], R0 ;  /* 0x02e830000d0075a7 */ /* 0x0022a4000804017f */
[----:B--2---:R-:W-:Y:S05]  /*259f0*/  @!P2 NANOSLEEP.SYNCS 0x989680 ;  /* 0x009896800000a95d */ /* 0x004fea0003900000 */
[----:B------:R-:W2:Y:S02]  /*25a00*/  @!P2 SYNCS.PHASECHK.TRANS64 P2, [R13+URZ+0x2e830], R0 ;  /* 0x02e830000d00a5a7 */ /* 0x000ea4000804007f */
[----:B--2---:R-:W-:Y:S05]  /*25a10*/  @!P2 BRA `(.L_x_471) ;  /* 0xfffffffc00f0a947 */ /* 0x004fea000383ffff */
[----:B------:R-:W-:Y:S05]  /*25a20*/  BRA `(.L_x_470) ;  /* 0xfffffefc00387947 */ /* 0x000fea000383ffff */
.L_x_475:
[----:B-1----:R1:W2:Y:S02]  /*25a30*/  SYNCS.PHASECHK.TRANS64.TRYWAIT P1, [R12+URZ+0x2e850], R0 ;  /* 0x02e850000c0075a7 */ /* 0x0022a4000802017f */
[----:B--2---:R-:W-:Y:S05]  /*25a40*/  @!P1 NANOSLEEP.SYNCS 0x989680 ;  /* 0x009896800000995d */ /* 0x004fea0003900000 */
[----:B------:R-:W2:Y:S02]  /*25a50*/  @!P1 SYNCS.PHASECHK.TRANS64 P1, [R12+URZ+0x2e850], R0 ;  /* 0x02e850000c0095a7 */ /* 0x000ea4000802007f */
[----:B--2---:R-:W-:Y:S05]  /*25a60*/  @!P1 BRA `(.L_x_475) ;  /* 0xfffffffc00f09947 */ /* 0x004fea000383ffff */
[----:B------:R-:W-:Y:S05]  /*25a70*/  BRA `(.L_x_472) ;  /* 0xffffff1000987947 */ /* 0x000fea000383ffff */
.L_x_481:
[----:B-1----:R1:W2:Y:S02]  /*25a80*/  SYNCS.PHASECHK.TRANS64.TRYWAIT P1, [R12+URZ+0x2e850], R3 ;  /* 0x02e850030c0075a7 */ /* 0x0022a4000802017f */
[----:B--2---:R-:W-:Y:S05]  /*25a90*/  @!P1 NANOSLEEP.SYNCS 0x989680 ;  /* 0x009896800000995d */ /* 0x004fea0003900000 */
[----:B------:R-:W2:Y:S02]  /*25aa0*/  @!P1 SYNCS.PHASECHK.TRANS64 P1, [R12+URZ+0x2e850], R3 ;  /* 0x02e850030c0095a7 */ /* 0x000ea4000802007f */
[----:B--2---:R-:W-:Y:S05]  /*25ab0*/  @!P1 BRA `(.L_x_481) ;  /* 0xfffffffc00f09947 */ /* 0x004fea000383ffff */
[----:B------:R-:W-:Y:S05]  /*25ac0*/  BRA `(.L_x_480) ;  /* 0xffffff3c002c7947 */ /* 0x000fea000383ffff */
.L_x_485:
[----:B------:R-:W-:Y:S01]  /*25ad0*/  SEL R115, R40, R111, P0 ;  /* 0x0000006f28737207 */ /* 0x000fe20000000000 */
[----:B-----5:R-:W-:Y:S01]  /*25ae0*/  IMAD.MOV.U32 R12, RZ, RZ, R8 ;  /* 0x000000ffff0c7224 */ /* 0x020fe200078e0008 */
        /* <DEDUP_REMOVED lines=8> */
[----:B------:R-:W-:Y:S01]  /*25b70*/  SEL R41, R52, R15, P0 ;  /* 0x0000000f34297207 */ /* 0x000fe20000000000 */
[----:B------:R-:W-:Y:S01]  /*25b80*/  IMAD.MOV.U32 R15, RZ, RZ, -0x1 ;  /* 0xffffffffff0f7424 */ /* 0x000fe200078e00ff */
[----:B------:R-:W-:Y:S02]  /*25b90*/  MOV R11, 0x1c1f ;  /* 0x00001c1f000b7802 */ /* 0x000fe40000000f00 */
[----:B------:R-:W-:-:S02]  /*25ba0*/  SEL R137, R14, R109, P0 ;  /* 0x0000006d0e897207 */ /* 0x000fc40000000000 */
[----:B------:R-:W-:-:S07]  /*25bb0*/  SEL R93, R109, R14, P0 ;  /* 0x0000000e6d5d7207 */ /* 0x000fce0000000000 */
[----:B-1----:R-:W-:Y:S05]  /*25bc0*/  WARPSYNC.COLLECTIVE R15, `(.L_x_664) ;  /* 0x000000000f087348 */ /* 0x002fea0003c00000 */
[----:B------:R0:W2:Y:S02]  /*25bd0*/  SHFL.IDX P6, R14, R13, R12, R11 ;  /* 0x0000000c0d0e7389 */ /* 0x0000a400000c000b */
[----:B012---:R-:W-:Y:S01]  /*25be0*/  ENDCOLLECTIVE ;  /* 0x000000000000791b */ /* 0x007fe20003800000 */
.L_x_664:
[----:B------:R-:W-:Y:S02]  /*25bf0*/  SEL R131, R61, R0, P0 ;  /* 0x000000003d837207 */ /* 0x000fe40000000000 */
[----:B------:R-:W-:Y:S02]  /*25c00*/  SEL R99, R0, R61, P0 ;  /* 0x0000003d00637207 */ /* 0x000fe40000000000 */
[----:B------:R-:W-:Y:S02]  /*25c10*/  SEL R129, R4, R81, P0 ;  /* 0x0000005104817207 */ /* 0x000fe40000000000 */
[----:B------:R-:W-:Y:S02]  /*25c20*/  SEL R101, R81, R4, P0 ;  /* 0x0000000451657207 */ /* 0x000fe40000000000 */
[----:B------:R-:W-:Y:S02]  /*25c30*/  LOP3.LUT R4, R8, 0x2, RZ, 0x3c, !PT ;  /* 0x0000000208047812 */ /* 0x000fe400078e3cff */
[----:B------:R-:W-:-:S02]  /*25c40*/  SEL R147, R64, R21, P0 ;  /* 0x0000001540937207 */ /* 0x000fc40000000000 */
[----:B------:R-:W-:Y:S01]  /*25c50*/  SEL R139, R77, R6, P0 ;  /* 0x000000064d8b7207 */ /* 0x000fe20000000000 */
[----:B------:R-:W-:Y:S01]  /*25c60*/  IMAD.MOV.U32 R13, RZ, RZ, R7 ;  /* 0x000000ffff0d7224 */ /* 0x000fe200078e0007 */
[----:B------:R-:W-:Y:S02]  /*25c70*/  SEL R91, R6, R77, P0 ;  /* 0x0000004d065b7207 */ /* 0x000fe40000000000 */
[----:B------:R-:W-:Y:S02]  /*25c80*/  SEL R21, R21, R64, P0 ;  /* 0x0000004015157207 */ /* 0x000fe40000000000 */
[----:B------:R-:W-:Y:S02]  /*25c90*/  SEL R143, R56, R45, P0 ;  /* 0x0000002d388f7207 */ /* 0x000fe40000000000 */
[----:B------:R-:W-:Y:S02]  /*25ca0*/  SEL R45, R45, R56, P0 ;  /* 0x000000382d2d7207 */ /* 0x000fe40000000000 */
[----:B------:R-:W-:Y:S01]  /*25cb0*/  SEL R83, R27, R26, P0 ;  /* 0x0000001a1b537207 */ /* 0x000fe20000000000 */
[----:B------:R-:W-:Y:S01]  /*25cc0*/  IMAD.MOV.U32 R0, RZ, RZ, R14 ;  /* 0x000000ffff007224 */ /* 0x000fe200078e000e */
[----:B------:R-:W-:-:S07]  /*25cd0*/  SEL R67, R26, R27, P0 ;  /* 0x0000001b1a437207 */ /* 0x000fce0000000000 */
[----:B------:R-:W-:Y:S05]  /*25ce0*/  WARPSYNC.COLLECTIVE R15, `(.L_x_665) ;  /* 0x000000000f087348 */ /* 0x000fea0003c00000 */
[----:B------:R0:W1:Y:S02]  /*25cf0*/  SHFL.IDX P6, R14, R13, R12, R11 ;  /* 0x0000000c0d0e7389 */ /* 0x00006400000c000b */
[----:B01----:R-:W-:Y:S01]  /*25d00*/  ENDCOLLECTIVE ;  /* 0x000000000000791b */ /* 0x003fe20003800000 */
.L_x_665:
[----:B------:R-:W-:Y:S02]  /*25d10*/  SEL R71, R33, R28, P0 ;  /* 0x0000001c21477207 */ /* 0x000fe40000000000 */
[----:B------:R-:W-:Y:S02]  /*25d20*/  SEL R33, R28, R33, P0 ;  /* 0x000000211c217207 */ /* 0x000fe40000000000 */
[----:B------:R-:W-:Y:S02]  /*25d30*/  SEL R141, R60, R53, P0 ;  /* 0x000000353c8d7207 */ /* 0x000fe40000000000 */
[----:B------:R-:W-:Y:S02]  /*25d40*/  SEL R127, R39, R44, P0 ;  /* 0x0000002c277f7207 */ /* 0x000fe40000000000 */
[----:B------:R-:W-:Y:S02]  /*25d50*/  SEL R103, R44, R39, P0 ;  /* 0x000000272c677207 */ /* 0x000fe40000000000 */
[----:B------:R-:W-:-:S02]  /*25d60*/  SEL R39, R31, R30, P0 ;  /* 0x0000001e1f277207 */ /* 0x000fc40000000000 */
[----:B------:R-:W-:Y:S01]  /*25d70*/  SEL R31, R30, R31, P0 ;  /* 0x0000001f1e1f7207 */ /* 0x000fe20000000000 */
[----:B------:R-:W-:Y:S01]  /*25d80*/  IMAD.MOV.U32 R13, RZ, RZ, R5 ;  /* 0x000000ffff0d7224 */ /* 0x000fe200078e0005 */
[----:B------:R-:W-:Y:S01]  /*25d90*/  SEL R53, R53, R60, P0 ;  /* 0x0000003c35357207 */ /* 0x000fe20000000000 */
[----:B------:R-:W-:Y:S01]  /*25da0*/  IMAD.MOV.U32 R12, RZ, RZ, R4 ;  /* 0x000000ffff0c7224 */ /* 0x000fe200078e0004 */
        /* <DEDUP_REMOVED lines=9> */
.L_x_666:
        /* <DEDUP_REMOVED lines=8> */
[----:B------:R-:W-:Y:S02]  /*25ec0*/  SEL R81, R65, R38, P0 ;  /* 0x0000002641517207 */ /* 0x000fe40000000000 */
[----:B------:R-:W-:Y:S02]  /*25ed0*/  SEL R65, R38, R65, P0 ;  /* 0x0000004126417207 */ /* 0x000fe40000000000 */
[----:B------:R-:W-:Y:S02]  /*25ee0*/  SEL R125, R105, R66, P0 ;  /* 0x00000042697d7207 */ /* 0x000fe40000000000 */
[----:B------:R-:W-:Y:S02]  /*25ef0*/  SEL R105, R66, R105, P0 ;  /* 0x0000006942697207 */ /* 0x000fe40000000000 */
[----:B------:R-:W-:-:S02]  /*25f00*/  SEL R119, R50, R107, P0 ;  /* 0x0000006b32777207 */ /* 0x000fc40000000000 */
[----:B------:R-:W-:-:S07]  /*25f10*/  MOV R5, R14 ;  /* 0x0000000e00057202 */ /* 0x000fce0000000f00 */
[----:B------:R-:W-:Y:S05]  /*25f20*/  WARPSYNC.COLLECTIVE R15, `(.L_x_667) ;  /* 0x000000000f087348 */ /* 0x000fea0003c00000 */
[----:B------:R0:W1:Y:S02]  /*25f30*/  SHFL.IDX P6, R14, R13, R12, R11 ;  /* 0x0000000c0d0e7389 */ /* 0x00006400000c000b */
[----:B01----:R-:W-:Y:S01]  /*25f40*/  ENDCOLLECTIVE ;  /* 0x000000000000791b */ /* 0x003fe20003800000 */
.L_x_667:
        /* <DEDUP_REMOVED lines=19> */
.L_x_668:
[----:B------:R-:W-:Y:S02]  /*26080*/  SEL R94, R7, R6, P0 ;  /* 0x00000006075e7207 */ /* 0x000fe40000000000 */
[----:B------:R-:W-:Y:S01]  /*26090*/  SEL R96, R6, R7, P0 ;  /* 0x0000000706607207 */ /* 0x000fe20000000000 */
[----:B------:R-:W-:Y:S02]  /*260a0*/  IMAD.MOV.U32 R13, RZ, RZ, R145 ;  /* 0x000000ffff0d7224 */ /* 0x000fe400078e0091 */
[----:B------:R-:W-:-:S07]  /*260b0*/  IMAD.MOV.U32 R10, RZ, RZ, R14 ;  /* 0x000000ffff0a7224 */ /* 0x000fce00078e000e */
[----:B------:R-:W-:Y:S05]  /*260c0*/  WARPSYNC.COLLECTIVE R15, `(.L_x_669) ;  /* 0x000000000f087348 */ /* 0x000fea0003c00000 */
[----:B------:R0:W1:Y:S02]  /*260d0*/  SHFL.IDX P6, R14, R13, R12, R11 ;  /* 0x0000000c0d0e7389 */ /* 0x00006400000c000b */
[----:B01----:R-:W-:Y:S01]  /*260e0*/  ENDCOLLECTIVE ;  /* 0x000000000000791b */ /* 0x003fe20003800000 */
.L_x_669:
[----:B------:R-:W-:Y:S02]  /*260f0*/  IMAD.MOV.U32 R13, RZ, RZ, R21 ;  /* 0x000000ffff0d7224 */ /* 0x000fe400078e0015 */
[----:B------:R-:W-:Y:S01]  /*26100*/  IMAD.MOV.U32 R12, RZ, RZ, R4 ;  /* 0x000000ffff0c7224 */ /* 0x000fe200078e0004 */
[----:B------:R-:W-:-:S07]  /*26110*/  MOV R20, R14 ;  /* 0x0000000e00147202 */ /* 0x000fce0000000f00 */
[----:B------:R-:W-:Y:S05]  /*26120*/  WARPSYNC.COLLECTIVE R15, `(.L_x_670) ;  /* 0x000000000f087348 */ /* 0x000fea0003c00000 */
[----:B------:R0:W1:Y:S02]  /*26130*/  SHFL.IDX P6, R14, R13, R12, R11 ;  /* 0x0000000c0d0e7389 */ /* 0x00006400000c000b */
[----:B01----:R-:W-:Y:S01]  /*26140*/  ENDCOLLECTIVE ;  /* 0x000000000000791b */ /* 0x003fe20003800000 */
.L_x_670:
[----:B------:R-:W-:Y:S02]  /*26150*/  IMAD.MOV.U32 R13, RZ, RZ, R43 ;  /* 0x000000ffff0d7224 */ /* 0x000fe400078e002b */
[----:B------:R-:W-:-:S07]  /*26160*/  IMAD.MOV.U32 R21, RZ, RZ, R14 ;  /* 0x000000ffff157224 */ /* 0x000fce00078e000e */
[----:B------:R-:W-:Y:S05]  /*26170*/  WARPSYNC.COLLECTIVE R15, `(.L_x_671) ;  /* 0x000000000f087348 */ /* 0x000fea0003c00000 */
[----:B------:R0:W1:Y:S02]  /*26180*/  SHFL.IDX P6, R14, R13, R12, R11 ;  /* 0x0000000c0d0e7389 */ /* 0x00006400000c000b */
[----:B01----:R-:W-:Y:S01]  /*26190*/  ENDCOLLECTIVE ;  /* 0x000000000000791b */ /* 0x003fe20003800000 */
.L_x_671:
[----:B------:R-:W-:Y:S01]  /*261a0*/  IMAD.MOV.U32 R13, RZ, RZ, R143 ;  /* 0x000000ffff0d7224 */ /* 0x000fe200078e008f */
[----:B------:R-:W-:Y:S01]  /*261b0*/  MOV R12, R8 ;  /* 0x00000008000c7202 */ /* 0x000fe20000000f00 */
[----:B------:R-:W-:-:S07]  /*261c0*/  IMAD.MOV.U32 R43, RZ, RZ, R14 ;  /* 0x000000ffff2b7224 */ /* 0x000fce00078e000e */
[----:B------:R-:W-:Y:S05]  /*261d0*/  WARPSYNC.COLLECTIVE R15, `(.L_x_672) ;  /* 0x000000000f087348 */ /* 0x000fea0003c00000 */
[----:B------:R0:W1:Y:S02]  /*261e0*/  SHFL.IDX P6, R14, R13, R12, R11 ;  /* 0x0000000c0d0e7389 */ /* 0x00006400000c000b */
[----:B01----:R-:W-:Y:S01]  /*261f0*/  ENDCOLLECTIVE ;  /* 0x000000000000791b */ /* 0x003fe20003800000 */
.L_x_672:
[----:B------:R-:W-:Y:S02]  /*26200*/  SEL R110, R20, R43, P0 ;  /* 0x0000002b146e7207 */ /* 0x000fe40000000000 */
[----:B------:R-:W-:Y:S01]  /*26210*/  SEL R112, R43, R20, P0 ;  /* 0x000000142b707207 */ /* 0x000fe20000000000 */
[----:B------:R-:W-:Y:S02]  /*26220*/  IMAD.MOV.U32 R13, RZ, RZ, R115 ;  /* 0x000000ffff0d7224 */ /* 0x000fe400078e0073 */
[----:B------:R-:W-:-:S07]  /*26230*/  IMAD.MOV.U32 R24, RZ, RZ, R14 ;  /* 0x000000ffff187224 */ /* 0x000fce00078e000e */
[----:B------:R-:W-:Y:S05]  /*26240*/  WARPSYNC.COLLECTIVE R15, `(.L_x_673) ;  /* 0x000000000f087348 */ /* 0x000fea0003c00000 */
[----:B------:R0:W1:Y:S02]  /*26250*/  SHFL.IDX P6, R14, R13, R12, R11 ;  /* 0x0000000c0d0e7389 */ /* 0x00006400000c000b */
[----:B01----:R-:W-:Y:S01]  /*26260*/  ENDCOLLECTIVE ;  /* 0x000000000000791b */ /* 0x003fe20003800000 */
.L_x_673:
[----:B------:R-:W-:Y:S02]  /*26270*/  IMAD.MOV.U32 R13, RZ, RZ, R45 ;  /* 0x000000ffff0d7224 */ /* 0x000fe400078e002d */
[----:B------:R-:W-:Y:S02]  /*26280*/  IMAD.MOV.U32 R12, RZ, RZ, R4 ;  /* 0x000000ffff0c7224 */ /* 0x000fe400078e0004 */
[----:B------:R-:W-:-:S07]  /*26290*/  IMAD.MOV.U32 R26, RZ, RZ, R14 ;  /* 0x000000ffff1a7224 */ /* 0x000fce00078e000e */
[----:B------:R-:W-:Y:S05]  /*262a0*/  WARPSYNC.COLLECTIVE R15, `(.L_x_674) ;  /* 0x000000000f087348 */ /* 0x000fea0003c00000 */
[----:B------:R0:W1:Y:S02]  /*262b0*/  SHFL.IDX P6, R14, R13, R12, R11 ;  /* 0x0000000c0d0e7389 */ /* 0x00006400000c000b */
[----:B01----:R-:W-:Y:S01]  /*262c0*/  ENDCOLLECTIVE ;  /* 0x000000000000791b */ /* 0x003fe20003800000 */
.L_x_674:
[----:B------:R-:W-:Y:S01]  /*262d0*/  MOV R13, R47 ;  /* 0x0000002f000d7202 */ /* 0x000fe20000000f00 */
[----:B------:R-:W-:-:S07]  /*262e0*/  IMAD.MOV.U32 R45, RZ, RZ, R14 ;  /* 0x000000ffff2d7224 */ /* 0x000fce00078e000e */
[----:B------:R-:W-:Y:S05]  /*262f0*/  WARPSYNC.COLLECTIVE R15, `(.L_x_675) ;  /* 0x000000000f087348 */ /* 0x000fea0003c00000 */
[----:B------:R0:W1:Y:S02]  /*26300*/  SHFL.IDX P6, R14, R13, R12, R11 ;  /* 0x0000000c0d0e7389 */ /* 0x00006400000c000b */
[----:B01----:R-:W-:Y:S01]  /*26310*/  ENDCOLLECTIVE ;  /* 0x000000000000791b */ /* 0x003fe20003800000 */
.L_x_675:
[----:B------:R-:W-:Y:S02]  /*26320*/  SEL R115, R24, R45, P0 ;  /* 0x0000002d18737207 */ /* 0x000fe40000000000 */
[----:B------:R-:W-:Y:S01]  /*26330*/  SEL R7, R45, R24, P0 ;  /* 0x000000182d077207 */ /* 0x000fe20000000000 */
[----:B------:R-:W-:Y:S01]  /*26340*/  IMAD.MOV.U32 R13, RZ, RZ, R113 ;  /* 0x000000ffff0d7224 */ /* 0x000fe200078e0071 */
[----:B------:R-:W-:Y:S01]  /*26350*/  SEL R113, R21, R10, P0 ;  /* 0x0000000a15717207 */ /* 0x000fe20000000000 */
[----:B------:R-:W-:Y:S02]  /*26360*/  IMAD.MOV.U32 R12, RZ, RZ, R8 ;  /* 0x000000ffff0c7224 */ /* 0x000fe400078e0008 */
[----:B------:R-:W-:-:S07]  /*26370*/  IMAD.MOV.U32 R47, RZ, RZ, R14 ;  /* 0x000000ffff2f7224 */ /* 0x000fce00078e000e */
[----:B------:R-:W-:Y:S05]  /*26380*/  WARPSYNC.COLLECTIVE R15, `(.L_x_676) ;  /* 0x000000000f087348 */ /* 0x000fea0003c00000 */
[----:B------:R0:W1:Y:S02]  /*26390*/  SHFL.IDX P6, R14, R13, R12, R11 ;  /* 0x0000000c0d0e7389 */ /* 0x00006400000c000b */
[----:B01----:R-:W-:Y:S01]  /*263a0*/  ENDCOLLECTIVE ;  /* 0x000000000000791b */ /* 0x003fe20003800000 */
.L_x_676:
[----:B------:R-:W-:Y:S02]  /*263b0*/  SEL R0, R26, R47, P0 ;  /* 0x0000002f1a007207 */ /* 0x000fe40000000000 */
[----:B------:R-:W-:Y:S01]  /*263c0*/  SEL R6, R47, R26, P0 ;  /* 0x0000001a2f067207 */ /* 0x000fe20000000000 */
[----:B------:R-:W-:Y:S01]  /*263d0*/  IMAD.MOV.U32 R13, RZ, RZ, R111 ;  /* 0x000000ffff0d7224 */ /* 0x000fe200078e006f */
[----:B------:R-:W-:Y:S01]  /*263e0*/  SEL R111, R10, R21, P0 ;  /* 0x000000150a6f7207 */ /* 0x000fe20000000000 */
[----:B------:R-:W-:-:S07]  /*263f0*/  IMAD.MOV.U32 R28, RZ, RZ, R14 ;  /* 0x000000ffff1c7224 */ /* 0x000fce00078e000e */
[----:B------:R-:W-:Y:S05]  /*26400*/  WARPSYNC.COLLECTIVE R15, `(.L_x_677) ;  /* 0x000000000f087348 */ /* 0x000fea0003c00000 */
[----:B------:R0:W1:Y:S02]  /*26410*/  SHFL.IDX P6, R14, R13, R12, R11 ;  /* 0x0000000c0d0e7389 */ /* 0x00006400000c000b */
[----:B01----:R-:W-:Y:S01]  /*26420*/  ENDCOLLECTIVE ;  /* 0x000000000000791b */ /* 0x003fe20003800000 */
.L_x_677:
[----:B------:R-:W-:Y:S01]  /*26430*/  MOV R13, R49 ;  /* 0x00000031000d7202 */ /* 0x000fe20000000f00 */
[----:B------:R-:W-:Y:S02]  /*26440*/  IMAD.MOV.U32 R12, RZ, RZ, R4 ;  /* 0x000000ffff0c7224 */ /* 0x000fe400078e0004 */
[----:B------:R-:W-:-:S07]  /*26450*/  IMAD.MOV.U32 R40, RZ, RZ, R14 ;  /* 0x000000ffff287224 */ /* 0x000fce00078e000e */
[----:B------:R-:W-:Y:S05]  /*26460*/  WARPSYNC.COLLECTIVE R15, `(.L_x_678) ;  /* 0x000000000f087348 */ /* 0x000fea0003c00000 */
[----:B------:R0:W1:Y:S02]  /*26470*/  SHFL.IDX P6, R14, R13, R12, R11 ;  /* 0x0000000c0d0e7389 */ /* 0x00006400000c000b */
[----:B01----:R-:W-:Y:S01]  /*26480*/  ENDCOLLECTIVE ;  /* 0x000000000000791b */ /* 0x003fe20003800000 */
.L_x_678:
[----:B------:R-:W-:Y:S02]  /*26490*/  IMAD.MOV.U32 R13, RZ, RZ, R51 ;  /* 0x000000ffff0d7224 */ /* 0x000fe400078e0033 */
[----:B------:R-:W-:-:S07]  /*264a0*/  IMAD.MOV.U32 R49, RZ, RZ, R14 ;  /* 0x000000ffff317224 */ /* 0x000fce00078e000e */
[----:B------:R-:W-:Y:S05]  /*264b0*/  WARPSYNC.COLLECTIVE R15, `(.L_x_679) ;  /* 0x000000000f087348 */ /* 0x000fea0003c00000 */
[----:B------:R0:W1:Y:S02]  /*264c0*/  SHFL.IDX P6, R14, R13, R12, R11 ;  /* 0x0000000c0d0e7389 */ /* 0x00006400000c000b */
[----:B01----:R-:W-:Y:S01]  /*264d0*/  ENDCOLLECTIVE ;  /* 0x000000000000791b */ /* 0x003fe20003800000 */
.L_x_679:
[----:B------:R-:W-:Y:S01]  /*264e0*/  SEL R21, R28, R49, P0 ;  /* 0x000000311c157207 */ /* 0x000fe20000000000 */
[----:B------:R-:W-:Y:S02]  /*264f0*/  IMAD.MOV.U32 R13, RZ, RZ, R141 ;  /* 0x000000ffff0d7224 */ /* 0x000fe400078e008d */
[----:B------:R-:W-:Y:S02]  /*26500*/  IMAD.MOV.U32 R12, RZ, RZ, R8 ;  /* 0x000000ffff0c7224 */ /* 0x000fe400078e0008 */
[----:B------:R-:W-:-:S07]  /*26510*/  IMAD.MOV.U32 R51, RZ, RZ, R14 ;  /* 0x000000ffff337224 */ /* 0x000fce00078e000e */
[----:B------:R-:W-:Y:S05]  /*26520*/  WARPSYNC.COLLECTIVE R15, `(.L_x_680) ;  /* 0x000000000f087348 */ /* 0x000fea0003c00000 */
[----:B------:R0:W1:Y:S02]  /*26530*/  SHFL.IDX P6, R14, R13, R12, R11 ;  /* 0x0000000c0d0e7389 */ /* 0x00006400000c000b */
[----:B01----:R-:W-:Y:S01]  /*26540*/  ENDCOLLECTIVE ;  /* 0x000000000000791b */ /* 0x003fe20003800000 */
.L_x_680:
[----:B------:R-:W-:Y:S02]  /*26550*/  SEL R20, R40, R51, P0 ;  /* 0x0000003328147207 */ /* 0x000fe40000000000 */
[----:B------:R-:W-:Y:S01]  /*26560*/  SEL R40, R51, R40, P0 ;  /* 0x0000002833287207 */ /* 0x000fe20000000000 */
[----:B------:R-:W-:Y:S01]  /*26570*/  IMAD.MOV.U32 R13, RZ, RZ, R87 ;  /* 0x000000ffff0d7224 */ /* 0x000fe200078e0057 */
[----:B------:R-:W-:-:S07]  /*26580*/  MOV R30, R14 ;  /* 0x0000000e001e7202 */ /* 0x000fce0000000f00 */
[----:B------:R-:W-:Y:S05]  /*26590*/  WARPSYNC.COLLECTIVE R15, `(.L_x_681) ;  /* 0x000000000f087348 */ /* 0x000fea0003c00000 */
[----:B------:R0:W1:Y:S02]  /*265a0*/  SHFL.IDX P6, R14, R13, R12, R11 ;  /* 0x0000000c0d0e7389 */ /* 0x00006400000c000b */
[----:B01----:R-:W-:Y:S01]  /*265b0*/  ENDCOLLECTIVE ;  /* 0x000000000000791b */ /* 0x003fe20003800000 */
.L_x_681:
[----:B------:R-:W-:Y:S02]  /*265c0*/  IMAD.MOV.U32 R13, RZ, RZ, R53 ;  /* 0x000000ffff0d7224 */ /* 0x000fe400078e0035 */
[----:B------:R-:W-:Y:S02]  /*265d0*/  IMAD.MOV.U32 R12, RZ, RZ, R4 ;  /* 0x000000ffff0c7224 */ /* 0x000fe400078e0004 */
[----:B------:R-:W-:-:S07]  /*265e0*/  IMAD.MOV.U32 R44, RZ, RZ, R14 ;  /* 0x000000ffff2c7224 */ /* 0x000fce00078e000e */
[----:B------:R-:W-:Y:S05]  /*265f0*/  WARPSYNC.COLLECTIVE R15, `(.L_x_682) ;  /* 0x000000000f087348 */ /* 0x000fea0003c00000 */
[----:B------:R0:W1:Y:S02]  /*26600*/  SHFL.IDX P6, R14, R13, R12, R11 ;  /* 0x0000000c0d0e7389 */ /* 0x00006400000c000b */
[----:B01----:R-:W-:Y:S01]  /*26610*/  ENDCOLLECTIVE ;  /* 0x000000000000791b */ /* 0x003fe20003800000 */
.L_x_682:
[----:B------:R-:W-:Y:S01]  /*26620*/  IMAD.MOV.U32 R13, RZ, RZ, R41 ;  /* 0x000000ffff0d7224 */ /* 0x000fe200078e0029 */
[----:B------:R-:W-:Y:S01]  /*26630*/  SEL R41, R49, R28, P0 ;  /* 0x0000001c31297207 */ /* 0x000fe20000000000 */
[----:B------:R-:W-:-:S07]  /*26640*/  IMAD.MOV.U32 R53, RZ, RZ, R14 ;  /* 0x000000ffff357224 */ /* 0x000fce00078e000e */
[----:B------:R-:W-:Y:S05]  /*26650*/  WARPSYNC.COLLECTIVE R15, `(.L_x_683) ;  /* 0x000000000f087348 */ /* 0x000fea0003c00000 */
[----:B------:R0:W1:Y:S02]  /*26660*/  SHFL.IDX P6, R14, R13, R12, R11 ;  /* 0x0000000c0d0e7389 */ /* 0x00006400000c000b */
[----:B01----:R-:W-:Y:S01]  /*26670*/  ENDCOLLECTIVE ;  /* 0x000000000000791b */ /* 0x003fe20003800000 */
.L_x_683:
[----:B------:R-:W-:Y:S02]  /*26680*/  SEL R43, R30, R53, P0 ;  /* 0x000000351e2b7207 */ /* 0x000fe40000000000 */
[----:B------:R-:W-:Y:S01]  /*26690*/  SEL R45, R53, R30, P0 ;  /* 0x0000001e352d7207 */ /* 0x000fe20000000000 */
[----:B------:R-:W-:Y:S02]  /*266a0*/  IMAD.MOV.U32 R13, RZ, RZ, R139 ;  /* 0x000000ffff0d7224 */ /* 0x000fe400078e008b */
[----:B------:R-:W-:Y:S01]  /*266b0*/  IMAD.MOV.U32 R12, RZ, RZ, R8 ;  /* 0x000000ffff0c7224 */ /* 0x000fe200078e0008 */
[----:B------:R-:W-:-:S07]  /*266c0*/  MOV R87, R14 ;  /* 0x0000000e00577202 */ /* 0x000fce0000000f00 */
[----:B------:R-:W-:Y:S05]  /*266d0*/  WARPSYNC.COLLECTIVE R15, `(.L_x_684) ;  /* 0x000000000f087348 */ /* 0x000fea0003c00000 */
[----:B------:R0:W1:Y:S02]  /*266e0*/  SHFL.IDX P6, R14, R13, R12, R11 ;  /* 0x0000000c0d0e7389 */ /* 0x00006400000c000b */
[----:B01----:R-:W-:Y:S01]  /*266f0*/  ENDCOLLECTIVE ;  /* 0x000000000000791b */ /* 0x003fe20003800000 */
.L_x_684:
[----:B------:R-:W-:Y:S02]  /*26700*/  SEL R42, R44, R87, P0 ;  /* 0x000000572c2a7207 */ /* 0x000fe40000000000 */
[----:B------:R-:W-:Y:S01]  /*26710*/  SEL R44, R87, R44, P0 ;  /* 0x0000002c572c7207 */ /* 0x000fe20000000000 */
[----:B------:R-:W-:Y:S02]  /*26720*/  IMAD.MOV.U32 R13, RZ, RZ, R137 ;  /* 0x000000ffff0d7224 */ /* 0x000fe400078e0089 */
[----:B------:R-:W-:-:S07]  /*26730*/  IMAD.MOV.U32 R32, RZ, RZ, R14 ;  /* 0x000000ffff207224 */ /* 0x000fce00078e000e */
[----:B------:R-:W-:Y:S05]  /*26740*/  WARPSYNC.COLLECTIVE R15, `(.L_x_685) ;  /* 0x000000000f087348 */ /* 0x000fea0003c00000 */
[----:B------:R0:W1:Y:S02]  /*26750*/  SHFL.IDX P6, R14, R13, R12, R11 ;  /* 0x0000000c0d0e7389 */ /* 0x00006400000c000b */
[----:B01----:R-:W-:Y:S01]  /*26760*/  ENDCOLLECTIVE ;  /* 0x000000000000791b */ /* 0x003fe20003800000 */
.L_x_685:
[----:B------:R-:W-:Y:S01]  /*26770*/  IMAD.MOV.U32 R13, RZ, RZ, R91 ;  /* 0x000000ffff0d7224 */ /* 0x000fe200078e005b */
[----:B------:R-:W-:Y:S01]  /*26780*/  MOV R12, R4 ;  /* 0x00000004000c7202 */ /* 0x000fe20000000f00 */
[----:B------:R-:W-:-:S07]  /*26790*/  IMAD.MOV.U32 R48, RZ, RZ, R14 ;  /* 0x000000ffff307224 */ /* 0x000fce00078e000e */
[----:B------:R-:W-:Y:S05]  /*267a0*/  WARPSYNC.COLLECTIVE R15, `(.L_x_686) ;  /* 0x000000000f087348 */ /* 0x000fea0003c00000 */
[----:B------:R0:W1:Y:S02]  /*267b0*/  SHFL.IDX P6, R14, R13, R12, R11 ;  /* 0x0000000c0d0e7389 */ /* 0x00006400000c000b */
[----:B01----:R-:W-:Y:S01]  /*267c0*/  ENDCOLLECTIVE ;  /* 0x000000000000791b */ /* 0x003fe20003800000 */
.L_x_686:
[----:B------:R-:W-:Y:S02]  /*267d0*/  IMAD.MOV.U32 R13, RZ, RZ, R93 ;  /* 0x000000ffff0d7224 */ /* 0x000fe400078e005d */
[----:B------:R-:W-:-:S07]  /*267e0*/  IMAD.MOV.U32 R91, RZ, RZ, R14 ;  /* 0x000000ffff5b7224 */ /* 0x000fce00078e000e */
[----:B------:R-:W-:Y:S05]  /*267f0*/  WARPSYNC.COLLECTIVE R15, `(.L_x_687) ;  /* 0x000000000f087348 */ /* 0x000fea0003c00000 */
[----:B------:R0:W1:Y:S02]  /*26800*/  SHFL.IDX P6, R14, R13, R12, R11 ;  /* 0x0000000c0d0e7389 */ /* 0x00006400000c000b */
[----:B01----:R-:W-:Y:S01]  /*26810*/  ENDCOLLECTIVE ;  /* 0x000000000000791b */ /* 0x003fe20003800000 */
.L_x_687:
[----:B------:R-:W-:Y:S02]  /*26820*/  SEL R47, R32, R91, P0 ;  /* 0x0000005b202f7207 */ /* 0x000fe40000000000 */
[----:B------:R-:W-:Y:S01]  /*26830*/  SEL R49, R91, R32, P0 ;  /* 0x000000205b317207 */ /* 0x000fe20000000000 */
[----:B------:R-:W-:Y:S02]  /*26840*/  IMAD.MOV.U32 R13, RZ, RZ, R135 ;  /* 0x000000ffff0d7224 */ /* 0x000fe400078e0087 */
[----:B------:R-:W-:Y:S02]  /*26850*/  IMAD.MOV.U32 R12, RZ, RZ, R8 ;  /* 0x000000ffff0c7224 */ /* 0x000fe400078e0008 */
[----:B------:R-:W-:-:S07]  /*26860*/  IMAD.MOV.U32 R93, RZ, RZ, R14 ;  /* 0x000000ffff5d7224 */ /* 0x000fce00078e000e */
[----:B------:R-:W-:Y:S05]  /*26870*/  WARPSYNC.COLLECTIVE R15, `(.L_x_688) ;  /* 0x000000000f087348 */ /* 0x000fea0003c00000 */
[----:B------:R0:W1:Y:S02]  /*26880*/  SHFL.IDX P6, R14, R13, R12, R11 ;  /* 0x0000000c0d0e7389 */ /* 0x00006400000c000b */
[----:B01----:R-:W-:Y:S01]  /*26890*/  ENDCOLLECTIVE ;  /* 0x000000000000791b */ /* 0x003fe20003800000 */
.L_x_688:
[----:B------:R-:W-:Y:S02]  /*268a0*/  SEL R46, R48, R93, P0 ;  /* 0x0000005d302e7207 */ /* 0x000fe40000000000 */
[----:B------:R-:W-:Y:S02]  /*268b0*/  SEL R48, R93, R48, P0 ;  /* 0x000000305d307207 */ /* 0x000fe40000000000 */
[----:B------:R-:W-:Y:S01]  /*268c0*/  MOV R13, R133 ;  /* 0x00000085000d7202 */ /* 0x000fe20000000f00 */
[----:B------:R-:W-:-:S07]  /*268d0*/  IMAD.MOV.U32 R34, RZ, RZ, R14 ;  /* 0x000000ffff227224 */ /* 0x000fce00078e000e */
[----:B------:R-:W-:Y:S05]  /*268e0*/  WARPSYNC.COLLECTIVE R15, `(.L_x_689) ;  /* 0x000000000f087348 */ /* 0x000fea0003c00000 */
[----:B------:R0:W1:Y:S02]  /*268f0*/  SHFL.IDX P6, R14, R13, R12, R11 ;  /* 0x0000000c0d0e7389 */ /* 0x00006400000c000b */
[----:B01----:R-:W-:Y:S01]  /*26900*/  ENDCOLLECTIVE ;  /* 0x000000000000791b */ /* 0x003fe20003800000 */
.L_x_689:
[----:B------:R-:W-:Y:S02]  /*26910*/  IMAD.MOV.U32 R13, RZ, RZ, R95 ;  /* 0x000000ffff0d7224 */ /* 0x000fe400078e005f */
[----:B------:R-:W-:Y:S02]  /*26920*/  IMAD.MOV.U32 R12, RZ, RZ, R4 ;  /* 0x000000ffff0c7224 */ /* 0x000fe400078e0004 */
[----:B------:R-:W-:-:S07]  /*26930*/  IMAD.MOV.U32 R36, RZ, RZ, R14 ;  /* 0x000000ffff247224 */ /* 0x000fce00078e000e */
[----:B------:R-:W-:Y:S05]  /*26940*/  WARPSYNC.COLLECTIVE R15, `(.L_x_690) ;  /* 0x000000000f087348 */ /* 0x000fea0003c00000 */
[----:B------:R0:W1:Y:S02]  /*26950*/  SHFL.IDX P6, R14, R13, R12, R11 ;  /* 0x0000000c0d0e7389 */ /* 0x00006400000c000b */
[----:B01----:R-:W-:Y:S01]  /*26960*/  ENDCOLLECTIVE ;  /* 0x000000000000791b */ /* 0x003fe20003800000 */
.L_x_690:
[----:B------:R-:W-:Y:S02]  /*26970*/  IMAD.MOV.U32 R13, RZ, RZ, R97 ;  /* 0x000000ffff0d7224 */ /* 0x000fe400078e0061 */
[----:B------:R-:W-:-:S07]  /*26980*/  IMAD.MOV.U32 R95, RZ, RZ, R14 ;  /* 0x000000ffff5f7224 */ /* 0x000fce00078e000e */
[----:B------:R-:W-:Y:S05]  /*26990*/  WARPSYNC.COLLECTIVE R15, `(.L_x_691) ;  /* 0x000000000f087348 */ /* 0x000fea0003c00000 */
[----:B------:R0:W1:Y:S02]  /*269a0*/  SHFL.IDX P6, R14, R13, R12, R11 ;  /* 0x0000000c0d0e7389 */ /* 0x00006400000c000b */
[----:B01----:R-:W-:Y:S01]  /*269b0*/  ENDCOLLECTIVE ;  /* 0x000000000000791b */ /* 0x003fe20003800000 */
.L_x_691:
[----:B------:R-:W-:Y:S02]  /*269c0*/  SEL R51, R34, R95, P0 ;  /* 0x0000005f22337207 */ /* 0x000fe40000000000 */
[----:B------:R-:W-:Y:S02]  /*269d0*/  SEL R53, R95, R34, P0 ;  /* 0x000000225f357207 */ /* 0x000fe40000000000 */
[----:B------:R-:W-:Y:S01]  /*269e0*/  MOV R13, R131 ;  /* 0x00000083000d7202 */ /* 0x000fe20000000f00 */
[----:B------:R-:W-:Y:S02]  /*269f0*/  IMAD.MOV.U32 R12, RZ, RZ, R8 ;  /* 0x000000ffff0c7224 */ /* 0x000fe400078e0008 */
[----:B------:R-:W-:-:S07]  /*26a00*/  IMAD.MOV.U32 R97, RZ, RZ, R14 ;  /* 0x000000ffff617224 */ /* 0x000fce00078e000e */
[----:B------:R-:W-:Y:S05]  /*26a10*/  WARPSYNC.COLLECTIVE R15, `(.L_x_692) ;  /* 0x000000000f087348 */ /* 0x000fea0003c00000 */
[----:B------:R0:W1:Y:S02]  /*26a20*/  SHFL.IDX P6, R14, R13, R12, R11 ;  /* 0x0000000c0d0e7389 */ /* 0x00006400000c000b */
[----:B01----:R-:W-:Y:S01]  /*26a30*/  ENDCOLLECTIVE ;  /* 0x000000000000791b */ /* 0x003fe20003800000 */
.L_x_692:
[----:B------:R-:W-:Y:S02]  /*26a40*/  SEL R50, R36, R97, P0 ;  /* 0x0000006124327207 */ /* 0x000fe40000000000 */
[----:B------:R-:W-:Y:S01]  /*26a50*/  SEL R106, R97, R36, P0 ;  /* 0x00000024616a7207 */ /* 0x000fe20000000000 */
[----:B------:R-:W-:Y:S02]  /*26a60*/  IMAD.MOV.U32 R13, RZ, RZ, R129 ;  /* 0x000000ffff0d7224 */ /* 0x000fe400078e0081 */
[----:B------:R-:W-:-:S07]  /*26a70*/  IMAD.MOV.U32 R38, RZ, RZ, R14 ;  /* 0x000000ffff267224 */ /* 0x000fce00078e000e */
[----:B------:R-:W-:Y:S05]  /*26a80*/  WARPSYNC.COLLECTIVE R15, `(.L_x_693) ;  /* 0x000000000f087348 */ /* 0x000fea0003c00000 */
[----:B------:R0:W1:Y:S02]  /*26a90*/  SHFL.IDX P6, R14, R13, R12, R11 ;  /* 0x0000000c0d0e7389 */ /* 0x00006400000c000b */
[----:B01----:R-:W-:Y:S01]  /*26aa0*/  ENDCOLLECTIVE ;  /* 0x000000000000791b */ /* 0x003fe20003800000 */
.L_x_693:
[----:B------:R-:W-:Y:S02]  /*26ab0*/  IMAD.MOV.U32 R13, RZ, RZ, R99 ;  /* 0x000000ffff0d7224 */ /* 0x000fe400078e0063 */
[----:B------:R-:W-:Y:S02]  /*26ac0*/  IMAD.MOV.U32 R12, RZ, RZ, R4 ;  /* 0x000000ffff0c7224 */ /* 0x000fe400078e0004 */
[----:B------:R-:W-:-:S07]  /*26ad0*/  IMAD.MOV.U32 R52, RZ, RZ, R14 ;  /* 0x000000ffff347224 */ /* 0x000fce00078e000e */
[----:B------:R-:W-:Y:S05]  /*26ae0*/  WARPSYNC.COLLECTIVE R15, `(.L_x_694) ;  /* 0x000000000f087348 */ /* 0x000fea0003c00000 */
[----:B------:R0:W1:Y:S02]  /*26af0*/  SHFL.IDX P6, R14, R13, R12, R11 ;  /* 0x0000000c0d0e7389 */ /* 0x00006400000c000b */
[----:B01----:R-:W-:Y:S01]  /*26b00*/  ENDCOLLECTIVE ;  /* 0x000000000000791b */ /* 0x003fe20003800000 */
.L_x_694:
[----:B------:R-:W-:Y:S01]  /*26b10*/  IMAD.MOV.U32 R13, RZ, RZ, R101 ;  /* 0x000000ffff0d7224 */ /* 0x000fe200078e0065 */
[----:B------:R-:W-:-:S07]  /*26b20*/  MOV R99, R14 ;  /* 0x0000000e00637202 */ /* 0x000fce0000000f00 */
[----:B------:R-:W-:Y:S05]  /*26b30*/  WARPSYNC.COLLECTIVE R15, `(.L_x_695) ;  /* 0x000000000f087348 */ /* 0x000fea0003c00000 */
[----:B------:R0:W1:Y:S02]  /*26b40*/  SHFL.IDX P6, R14, R13, R12, R11 ;  /* 0x0000000c0d0e7389 */ /* 0x00006400000c000b */
[----:B01----:R-:W-:Y:S01]  /*26b50*/  ENDCOLLECTIVE ;  /* 0x000000000000791b */ /* 0x003fe20003800000 */
.L_x_695:
        /* <DEDUP_REMOVED lines=8> */
.L_x_696:
[----:B------:R-:W-:Y:S02]  /*26be0*/  SEL R108, R52, R101, P0 ;  /* 0x00000065346c7207 */ /* 0x000fe40000000000 */
[----:B------:R-:W-:Y:S01]  /*26bf0*/  SEL R114, R101, R52, P0 ;  /* 0x0000003465727207 */ /* 0x000fe20000000000 */
[----:B------:R-:W-:Y:S02]  /*26c00*/  IMAD.MOV.U32 R13, RZ, RZ, R125 ;  /* 0x000000ffff0d7224 */ /* 0x000fe400078e007d */
[----:B------:R-:W-:-:S07]  /*26c10*/  IMAD.MOV.U32 R56, RZ, RZ, R14 ;  /* 0x000000ffff387224 */ /* 0x000fce00078e000e */
[----:B------:R-:W-:Y:S05]  /*26c20*/  WARPSYNC.COLLECTIVE R15, `(.L_x_697) ;  /* 0x000000000f087348 */ /* 0x000fea0003c00000 */
[----:B------:R0:W1:Y:S02]  /*26c30*/  SHFL.IDX P6, R14, R13, R12, R11 ;  /* 0x0000000c0d0e7389 */ /* 0x00006400000c000b */
[----:B01----:R-:W-:Y:S01]  /*26c40*/  ENDCOLLECTIVE ;  /* 0x000000000000791b */ /* 0x003fe20003800000 */
.L_x_697:
[----:B------:R-:W-:Y:S02]  /*26c50*/  IMAD.MOV.U32 R13, RZ, RZ, R103 ;  /* 0x000000ffff0d7224 */ /* 0x000fe400078e0067 */
[----:B------:R-:W-:Y:S01]  /*26c60*/  IMAD.MOV.U32 R12, RZ, RZ, R4 ;  /* 0x000000ffff0c7224 */ /* 0x000fe200078e0004 */
[----:B------:R-:W-:-:S07]  /*26c70*/  MOV R54, R14 ;  /* 0x0000000e00367202 */ /* 0x000fce0000000f00 */
[----:B------:R-:W-:Y:S05]  /*26c80*/  WARPSYNC.COLLECTIVE R15, `(.L_x_698) ;  /* 0x000000000f087348 */ /* 0x000fea0003c00000 */
[----:B------:R0:W1:Y:S02]  /*26c90*/  SHFL.IDX P6, R14, R13, R12, R11 ;  /* 0x0000000c0d0e7389 */ /* 0x00006400000c000b */
[----:B01----:R-:W-:Y:S01]  /*26ca0*/  ENDCOLLECTIVE ;  /* 0x000000000000791b */ /* 0x003fe20003800000 */
.L_x_698:
[----:B------:R-:W-:Y:S02]  /*26cb0*/  IMAD.MOV.U32 R13, RZ, RZ, R105 ;  /* 0x000000ffff0d7224 */ /* 0x000fe400078e0069 */
[----:B------:R-:W-:-:S07]  /*26cc0*/  IMAD.MOV.U32 R103, RZ, RZ, R14 ;  /* 0x000000ffff677224 */ /* 0x000fce00078e000e */
[----:B------:R-:W-:Y:S05]  /*26cd0*/  WARPSYNC.COLLECTIVE R15, `(.L_x_699) ;  /* 0x000000000f087348 */ /* 0x000fea0003c00000 */
[----:B------:R0:W1:Y:S02]  /*26ce0*/  SHFL.IDX P6, R14, R13, R12, R11 ;  /* 0x0000000c0d0e7389 */ /* 0x00006400000c000b */
[----:B01----:R-:W-:Y:S01]  /*26cf0*/  ENDCOLLECTIVE ;  /* 0x000000000000791b */ /* 0x003fe20003800000 */
.L_x_699:
[----:B------:R-:W-:Y:S02]  /*26d00*/  SEL R91, R56, R103, P0 ;  /* 0x00000067385b7207 */ /* 0x000fe40000000000 */
[----:B------:R-:W-:Y:S01]  /*26d10*/  SEL R103, R103, R56, P0 ;  /* 0x0000003867677207 */ /* 0x000fe20000000000 */
[----:B------:R-:W-:Y:S01]  /*26d20*/  IMAD.MOV.U32 R13, RZ, RZ, R119 ;  /* 0x000000ffff0d7224 */ /* 0x000fe200078e0077 */
[----:B------:R-:W-:Y:S01]  /*26d30*/  MOV R12, R8 ;  /* 0x00000008000c7202 */ /* 0x000fe20000000f00 */
[----:B------:R-:W-:-:S07]  /*26d40*/  IMAD.MOV.U32 R105, RZ, RZ, R14 ;  /* 0x000000ffff697224 */ /* 0x000fce00078e000e */
[----:B------:R-:W-:Y:S05]  /*26d50*/  WARPSYNC.COLLECTIVE R15, `(.L_x_700) ;  /* 0x000000000f087348 */ /* 0x000fea0003c00000 */
[----:B------:R0:W1:Y:S02]  /*26d60*/  SHFL.IDX P6, R14, R13, R12, R11 ;  /* 0x0000000c0d0e7389 */ /* 0x00006400000c000b */
[----:B01----:R-:W-:Y:S01]  /*26d70*/  ENDCOLLECTIVE ;  /* 0x000000000000791b */ /* 0x003fe20003800000 */
.L_x_700:
[----:B------:R-:W-:Y:S02]  /*26d80*/  SEL R52, R54, R105, P0 ;  /* 0x0000006936347207 */ /* 0x000fe40000000000 */
[----:B------:R-:W-:Y:S01]  /*26d90*/  SEL R54, R105, R54, P0 ;  /* 0x0000003669367207 */ /* 0x000fe20000000000 */
[----:B------:R-:W-:Y:S02]  /*26da0*/  IMAD.MOV.U32 R13, RZ, RZ, R117 ;  /* 0x000000ffff0d7224 */ /* 0x000fe400078e0075 */
[----:B------:R-:W-:-:S07]  /*26db0*/  IMAD.MOV.U32 R60, RZ, RZ, R14 ;  /* 0x000000ffff3c7224 */ /* 0x000fce00078e000e */
[----:B------:R-:W-:Y:S05]  /*26dc0*/  WARPSYNC.COLLECTIVE R15, `(.L_x_701) ;  /* 0x000000000f087348 */ /* 0x000fea0003c00000 */
[----:B------:R0:W1:Y:S02]  /*26dd0*/  SHFL.IDX P6, R14, R13, R12, R11 ;  /* 0x0000000c0d0e7389 */ /* 0x00006400000c000b */
[----:B01----:R-:W-:Y:S01]  /*26de0*/  ENDCOLLECTIVE ;  /* 0x000000000000791b */ /* 0x003fe20003800000 */
.L_x_701:
[----:B------:R-:W-:Y:S02]  /*26df0*/  IMAD.MOV.U32 R13, RZ, RZ, R107 ;  /* 0x000000ffff0d7224 */ /* 0x000fe400078e006b */
[----:B------:R-:W-:Y:S02]  /*26e00*/  IMAD.MOV.U32 R12, RZ, RZ, R4 ;  /* 0x000000ffff0c7224 */ /* 0x000fe400078e0004 */
[----:B------:R-:W-:-:S07]  /*26e10*/  IMAD.MOV.U32 R58, RZ, RZ, R14 ;  /* 0x000000ffff3a7224 */ /* 0x000fce00078e000e */
[----:B------:R-:W-:Y:S05]  /*26e20*/  WARPSYNC.COLLECTIVE R15, `(.L_x_702) ;  /* 0x000000000f087348 */ /* 0x000fea0003c00000 */
[----:B------:R0:W1:Y:S02]  /*26e30*/  SHFL.IDX P6, R14, R13, R12, R11 ;  /* 0x0000000c0d0e7389 */ /* 0x00006400000c000b */
[----:B01----:R-:W-:Y:S01]  /*26e40*/  ENDCOLLECTIVE ;  /* 0x000000000000791b */ /* 0x003fe20003800000 */
.L_x_702:
[----:B------:R-:W-:Y:S01]  /*26e50*/  MOV R13, R79 ;  /* 0x0000004f000d7202 */ /* 0x000fe20000000f00 */
[----:B------:R-:W-:-:S07]  /*26e60*/  IMAD.MOV.U32 R107, RZ, RZ, R14 ;  /* 0x000000ffff6b7224 */ /* 0x000fce00078e000e */
[----:B------:R-:W-:Y:S05]  /*26e70*/  WARPSYNC.COLLECTIVE R15, `(.L_x_703) ;  /* 0x000000000f087348 */ /* 0x000fea0003c00000 */
[----:B------:R0:W1:Y:S02]  /*26e80*/  SHFL.IDX P6, R14, R13, R12, R11 ;  /* 0x0000000c0d0e7389 */ /* 0x00006400000c000b */
[----:B01----:R-:W-:Y:S01]  /*26e90*/  ENDCOLLECTIVE ;  /* 0x000000000000791b */ /* 0x003fe20003800000 */
.L_x_703:
[----:B------:R-:W-:Y:S02]  /*26ea0*/  IMAD.MOV.U32 R13, RZ, RZ, R109 ;  /* 0x000000ffff0d7224 */ /* 0x000fe400078e006d */
[----:B------:R-:W-:Y:S02]  /*26eb0*/  IMAD.MOV.U32 R12, RZ, RZ, R8 ;  /* 0x000000ffff0c7224 */ /* 0x000fe400078e0008 */
[----:B------:R-:W-:-:S07]  /*26ec0*/  IMAD.MOV.U32 R79, RZ, RZ, R14 ;  /* 0x000000ffff4f7224 */ /* 0x000fce00078e000e */
[----:B------:R-:W-:Y:S05]  /*26ed0*/  WARPSYNC.COLLECTIVE R15, `(.L_x_704) ;  /* 0x000000000f087348 */ /* 0x000fea0003c00000 */
[----:B------:R0:W1:Y:S02]  /*26ee0*/  SHFL.IDX P6, R14, R13, R12, R11 ;  /* 0x0000000c0d0e7389 */ /* 0x00006400000c000b */
[----:B01----:R-:W-:Y:S01]  /*26ef0*/  ENDCOLLECTIVE ;  /* 0x000000000000791b */ /* 0x003fe20003800000 */
.L_x_704:
[----:B------:R-:W-:Y:S02]  /*26f00*/  SEL R56, R58, R79, P0 ;  /* 0x0000004f3a387207 */ /* 0x000fe40000000000 */
[----:B------:R-:W-:Y:S01]  /*26f10*/  SEL R58, R79, R58, P0 ;  /* 0x0000003a4f3a7207 */ /* 0x000fe20000000000 */
[----:B------:R-:W-:Y:S02]  /*26f20*/  IMAD.MOV.U32 R13, RZ, RZ, R85 ;  /* 0x000000ffff0d7224 */ /* 0x000fe400078e0055 */
[----:B------:R-:W-:-:S07]  /*26f30*/  IMAD.MOV.U32 R64, RZ, RZ, R14 ;  /* 0x000000ffff407224 */ /* 0x000fce00078e000e */
[----:B------:R-:W-:Y:S05]  /*26f40*/  WARPSYNC.COLLECTIVE R15, `(.L_x_705) ;  /* 0x000000000f087348 */ /* 0x000fea0003c00000 */
[----:B------:R0:W1:Y:S02]  /*26f50*/  SHFL.IDX P6, R14, R13, R12, R11 ;  /* 0x0000000c0d0e7389 */ /* 0x00006400000c000b */
[----:B01----:R-:W-:Y:S01]  /*26f60*/  ENDCOLLECTIVE ;  /* 0x000000000000791b */ /* 0x003fe20003800000 */
.L_x_705:
[----:B------:R-:W-:Y:S01]  /*26f70*/  MOV R13, R57 ;  /* 0x00000039000d7202 */ /* 0x000fe20000000f00 */
[----:B------:R-:W-:Y:S01]  /*26f80*/  IMAD.MOV.U32 R12, RZ, RZ, R4 ;  /* 0x000000ffff0c7224 */ /* 0x000fe200078e0004 */
[----:B------:R-:W-:Y:S01]  /*26f90*/  SEL R57, R107, R60, P0 ;  /* 0x0000003c6b397207 */ /* 0x000fe20000000000 */
[----:B------:R-:W-:-:S07]  /*26fa0*/  IMAD.MOV.U32 R62, RZ, RZ, R14 ;  /* 0x000000ffff3e7224 */ /* 0x000fce00078e000e */
[----:B------:R-:W-:Y:S05]  /*26fb0*/  WARPSYNC.COLLECTIVE R15, `(.L_x_706) ;  /* 0x000000000f087348 */ /* 0x000fea0003c00000 */
[----:B------:R0:W1:Y:S02]  /*26fc0*/  SHFL.IDX P6, R14, R13, R12, R11 ;  /* 0x0000000c0d0e7389 */ /* 0x00006400000c000b */
[----:B01----:R-:W-:Y:S01]  /*26fd0*/  ENDCOLLECTIVE ;  /* 0x000000000000791b */ /* 0x003fe20003800000 */
.L_x_706:
[----:B------:R-:W-:Y:S01]  /*26fe0*/  IMAD.MOV.U32 R13, RZ, RZ, R55 ;  /* 0x000000ffff0d7224 */ /* 0x000fe200078e0037 */
[----:B------:R-:W-:Y:S01]  /*26ff0*/  SEL R55, R60, R107, P0 ;  /* 0x0000006b3c377207 */ /* 0x000fe20000000000 */
[----:B------:R-:W-:-:S07]  /*27000*/  IMAD.MOV.U32 R85, RZ, RZ, R14 ;  /* 0x000000ffff557224 */ /* 0x000fce00078e000e */
[----:B------:R-:W-:Y:S05]  /*27010*/  WARPSYNC.COLLECTIVE R15, `(.L_x_707) ;  /* 0x000000000f087348 */ /* 0x000fea0003c00000 */
[----:B------:R0:W1:Y:S02]  /*27020*/  SHFL.IDX P6, R14, R13, R12, R11 ;  /* 0x0000000c0d0e7389 */ /* 0x00006400000c000b */
[----:B01----:R-:W-:Y:S01]  /*27030*/  ENDCOLLECTIVE ;  /* 0x000000000000791b */ /* 0x003fe20003800000 */
.L_x_707:
[----:B------:R-:W-:Y:S02]  /*27040*/  IMAD.MOV.U32 R13, RZ, RZ, R83 ;  /* 0x000000ffff0d7224 */ /* 0x000fe400078e0053 */
[----:B------:R-:W-:Y:S02]  /*27050*/  IMAD.MOV.U32 R12, RZ, RZ, R8 ;  /* 0x000000ffff0c7224 */ /* 0x000fe400078e0008 */
[----:B------:R-:W-:-:S07]  /*27060*/  IMAD.MOV.U32 R109, RZ, RZ, R14 ;  /* 0x000000ffff6d7224 */ /* 0x000fce00078e000e */
[----:B------:R-:W-:Y:S05]  /*27070*/  WARPSYNC.COLLECTIVE R15, `(.L_x_708) ;  /* 0x000000000f087348 */ /* 0x000fea0003c00000 */
[----:B------:R0:W1:Y:S02]  /*27080*/  SHFL.IDX P6, R14, R13, R12, R11 ;  /* 0x0000000c0d0e7389 */ /* 0x00006400000c000b */
[----:B01----:R-:W-:Y:S01]  /*27090*/  ENDCOLLECTIVE ;  /* 0x000000000000791b */ /* 0x003fe20003800000 */
.L_x_708:
[----:B------:R-:W-:Y:S02]  /*270a0*/  SEL R60, R62, R109, P0 ;  /* 0x0000006d3e3c7207 */ /* 0x000fe40000000000 */
[----:B------:R-:W-:Y:S01]  /*270b0*/  SEL R62, R109, R62, P0 ;  /* 0x0000003e6d3e7207 */ /* 0x000fe20000000000 */
[----:B------:R-:W-:Y:S01]  /*270c0*/  IMAD.MOV.U32 R13, RZ, RZ, R81 ;  /* 0x000000ffff0d7224 */ /* 0x000fe200078e0051 */
[----:B------:R-:W-:-:S07]  /*270d0*/  MOV R83, R14 ;  /* 0x0000000e00537202 */ /* 0x000fce0000000f00 */
[----:B------:R-:W-:Y:S05]  /*270e0*/  WARPSYNC.COLLECTIVE R15, `(.L_x_709) ;  /* 0x000000000f087348 */ /* 0x000fea0003c00000 */
[----:B------:R0:W1:Y:S02]  /*270f0*/  SHFL.IDX P6, R14, R13, R12, R11 ;  /* 0x0000000c0d0e7389 */ /* 0x00006400000c000b */
[----:B01----:R-:W-:Y:S01]  /*27100*/  ENDCOLLECTIVE ;  /* 0x000000000000791b */ /* 0x003fe20003800000 */
.L_x_709:
[----:B------:R-:W-:Y:S02]  /*27110*/  IMAD.MOV.U32 R13, RZ, RZ, R67 ;  /* 0x000000ffff0d7224 */ /* 0x000fe400078e0043 */
[----:B------:R-:W-:Y:S02]  /*27120*/  IMAD.MOV.U32 R12, RZ, RZ, R4 ;  /* 0x000000ffff0c7224 */ /* 0x000fe400078e0004 */
[----:B------:R-:W-:-:S07]  /*27130*/  IMAD.MOV.U32 R81, RZ, RZ, R14 ;  /* 0x000000ffff517224 */ /* 0x000fce00078e000e */
[----:B------:R-:W-:Y:S05]  /*27140*/  WARPSYNC.COLLECTIVE R15, `(.L_x_710) ;  /* 0x000000000f087348 */ /* 0x000fea0003c00000 */
[----:B------:R0:W1:Y:S02]  /*27150*/  SHFL.IDX P6, R14, R13, R12, R11 ;  /* 0x0000000c0d0e7389 */ /* 0x00006400000c000b */
[----:B01----:R-:W-:Y:S01]  /*27160*/  ENDCOLLECTIVE ;  /* 0x000000000000791b */ /* 0x003fe20003800000 */
.L_x_710:
[----:B------:R-:W-:Y:S02]  /*27170*/  IMAD.MOV.U32 R13, RZ, RZ, R65 ;  /* 0x000000ffff0d7224 */ /* 0x000fe400078e0041 */
[----:B------:R-:W-:-:S07]  /*27180*/  IMAD.MOV.U32 R66, RZ, RZ, R14 ;  /* 0x000000ffff427224 */ /* 0x000fce00078e000e */
[----:B------:R-:W-:Y:S05]  /*27190*/  WARPSYNC.COLLECTIVE R15, `(.L_x_711) ;  /* 0x000000000f087348 */ /* 0x000fea0003c00000 */
[----:B------:R0:W1:Y:S02]  /*271a0*/  SHFL.IDX P6, R14, R13, R12, R11 ;  /* 0x0000000c0d0e7389 */ /* 0x00006400000c000b */
[----:B01----:R-:W-:Y:S01]  /*271b0*/  ENDCOLLECTIVE ;  /* 0x000000000000791b */ /* 0x003fe20003800000 */
.L_x_711:
[----:B------:R-:W-:Y:S01]  /*271c0*/  SEL R65, R66, R83, P0 ;  /* 0x0000005342417207 */ /* 0x000fe20000000000 */
[----:B------:R-:W-:Y:S02]  /*271d0*/  IMAD.MOV.U32 R13, RZ, RZ, R77 ;  /* 0x000000ffff0d7224 */ /* 0x000fe400078e004d */
[----:B------:R-:W-:Y:S01]  /*271e0*/  IMAD.MOV.U32 R12, RZ, RZ, R8 ;  /* 0x000000ffff0c7224 */ /* 0x000fe200078e0008 */
[----:B------:R-:W-:-:S07]  /*271f0*/  MOV R70, R14 ;  /* 0x0000000e00467202 */ /* 0x000fce0000000f00 */
[----:B------:R-:W-:Y:S05]  /*27200*/  WARPSYNC.COLLECTIVE R15, `(.L_x_712) ;  /* 0x000000000f087348 */ /* 0x000fea0003c00000 */
[----:B------:R0:W1:Y:S02]  /*27210*/  SHFL.IDX P6, R14, R13, R12, R11 ;  /* 0x0000000c0d0e7389 */ /* 0x00006400000c000b */
[----:B01----:R-:W-:Y:S01]  /*27220*/  ENDCOLLECTIVE ;  /* 0x000000000000791b */ /* 0x003fe20003800000 */
.L_x_712:
[----:B------:R-:W-:Y:S02]  /*27230*/  IMAD.MOV.U32 R13, RZ, RZ, R75 ;  /* 0x000000ffff0d7224 */ /* 0x000fe400078e004b */
[----:B------:R-:W-:-:S07]  /*27240*/  IMAD.MOV.U32 R77, RZ, RZ, R14 ;  /* 0x000000ffff4d7224 */ /* 0x000fce00078e000e */
[----:B------:R-:W-:Y:S05]  /*27250*/  WARPSYNC.COLLECTIVE R15, `(.L_x_713) ;  /* 0x000000000f087348 */ /* 0x000fea0003c00000 */
[----:B------:R0:W1:Y:S02]  /*27260*/  SHFL.IDX P6, R14, R13, R12, R11 ;  /* 0x0000000c0d0e7389 */ /* 0x00006400000c000b */
[----:B01----:R-:W-:Y:S01]  /*27270*/  ENDCOLLECTIVE ;  /* 0x000000000000791b */ /* 0x003fe20003800000 */
.L_x_713:
[----:B------:R-:W-:Y:S01]  /*27280*/  IMAD.MOV.U32 R13, RZ, RZ, R63 ;  /* 0x000000ffff0d7224 */ /* 0x000fe200078e003f */
[----:B------:R-:W-:Y:S02]  /*27290*/  MOV R12, R4 ;  /* 0x00000004000c7202 */ /* 0x000fe40000000f00 */
[----:B------:R-:W-:Y:S01]  /*272a0*/  SEL R63, R83, R66, P0 ;  /* 0x00000042533f7207 */ /* 0x000fe20000000000 */
[----:B------:R-:W-:-:S07]  /*272b0*/  IMAD.MOV.U32 R75, RZ, RZ, R14 ;  /* 0x000000ffff4b7224 */ /* 0x000fce00078e000e */
[----:B------:R-:W-:Y:S05]  /*272c0*/  WARPSYNC.COLLECTIVE R15, `(.L_x_714) ;  /* 0x000000000f087348 */ /* 0x000fea0003c00000 */
[----:B------:R0:W1:Y:S02]  /*272d0*/  SHFL.IDX P6, R14, R13, R12, R11 ;  /* 0x0000000c0d0e7389 */ /* 0x00006400000c000b */
[----:B01----:R-:W-:Y:S01]  /*272e0*/  ENDCOLLECTIVE ;  /* 0x000000000000791b */ /* 0x003fe20003800000 */
.L_x_714:
[----:B------:R-:W-:Y:S01]  /*272f0*/  IMAD.MOV.U32 R13, RZ, RZ, R59 ;  /* 0x000000ffff0d7224 */ /* 0x000fe200078e003b */
[----:B------:R-:W-:Y:S01]  /*27300*/  SEL R59, R64, R85, P0 ;  /* 0x00000055403b7207 */ /* 0x000fe20000000000 */
[----:B------:R-:W-:-:S07]  /*27310*/  IMAD.MOV.U32 R72, RZ, RZ, R14 ;  /* 0x000000ffff487224 */ /* 0x000fce00078e000e */
[----:B------:R-:W-:Y:S05]  /*27320*/  WARPSYNC.COLLECTIVE R15, `(.L_x_715) ;  /* 0x000000000f087348 */ /* 0x000fea0003c00000 */
[----:B------:R0:W1:Y:S02]  /*27330*/  SHFL.IDX P6, R14, R13, R12, R11 ;  /* 0x0000000c0d0e7389 */ /* 0x00006400000c000b */
[----:B01----:R-:W-:Y:S01]  /*27340*/  ENDCOLLECTIVE ;  /* 0x000000000000791b */ /* 0x003fe20003800000 */
.L_x_715:
[----:B------:R-:W-:Y:S01]  /*27350*/  SEL R67, R77, R72, P0 ;  /* 0x000000484d437207 */ /* 0x000fe20000000000 */
[----:B------:R-:W-:Y:S02]  /*27360*/  IMAD.MOV.U32 R13, RZ, RZ, R73 ;  /* 0x000000ffff0d7224 */ /* 0x000fe400078e0049 */
[----:B------:R-:W-:Y:S02]  /*27370*/  IMAD.MOV.U32 R12, RZ, RZ, R8 ;  /* 0x000000ffff0c7224 */ /* 0x000fe400078e0008 */
[----:B------:R-:W-:-:S07]  /*27380*/  IMAD.MOV.U32 R74, RZ, RZ, R14 ;  /* 0x000000ffff4a7224 */ /* 0x000fce00078e000e */
[----:B------:R-:W-:Y:S05]  /*27390*/  WARPSYNC.COLLECTIVE R15, `(.L_x_716) ;  /* 0x000000000f087348 */ /* 0x000fea0003c00000 */
[----:B------:R0:W1:Y:S02]  /*273a0*/  SHFL.IDX P6, R14, R13, R12, R11 ;  /* 0x0000000c0d0e7389 */ /* 0x00006400000c000b */
[----:B01----:R-:W-:Y:S01]  /*273b0*/  ENDCOLLECTIVE ;  /* 0x000000000000791b */ /* 0x003fe20003800000 */
.L_x_716:
[----:B------:R-:W-:Y:S02]  /*273c0*/  SEL R66, R75, R74, P0 ;  /* 0x0000004a4b427207 */ /* 0x000fe40000000000 */
[----:B------:R-:W-:Y:S02]  /*273d0*/  MOV R13, R71 ;  /* 0x00000047000d7202 */ /* 0x000fe40000000f00 */
[----:B------:R-:W-:Y:S01]  /*273e0*/  SEL R71, R72, R77, P0 ;  /* 0x0000004d48477207 */ /* 0x000fe20000000000 */
[----:B------:R-:W-:-:S07]  /*273f0*/  IMAD.MOV.U32 R76, RZ, RZ, R14 ;  /* 0x000000ffff4c7224 */ /* 0x000fce00078e000e */
[----:B------:R-:W-:Y:S05]  /*27400*/  WARPSYNC.COLLECTIVE R15, `(.L_x_717) ;  /* 0x000000000f087348 */ /* 0x000fea0003c00000 */
[----:B------:R0:W1:Y:S02]  /*27410*/  SHFL.IDX P6, R14, R13, R12, R11 ;  /* 0x0000000c0d0e7389 */ /* 0x00006400000c000b */
[----:B01----:R-:W-:Y:S01]  /*27420*/  ENDCOLLECTIVE ;  /* 0x000000000000791b */ /* 0x003fe20003800000 */
.L_x_717:
[----:B------:R-:W-:Y:S02]  /*27430*/  IMAD.MOV.U32 R13, RZ, RZ, R37 ;  /* 0x000000ffff0d7224 */ /* 0x000fe400078e0025 */
[----:B------:R-:W-:Y:S02]  /*27440*/  IMAD.MOV.U32 R12, RZ, RZ, R4 ;  /* 0x000000ffff0c7224 */ /* 0x000fe400078e0004 */
[----:B------:R-:W-:-:S07]  /*27450*/  IMAD.MOV.U32 R78, RZ, RZ, R14 ;  /* 0x000000ffff4e7224 */ /* 0x000fce00078e000e */
[----:B------:R-:W-:Y:S05]  /*27460*/  WARPSYNC.COLLECTIVE R15, `(.L_x_718) ;  /* 0x000000000f087348 */ /* 0x000fea0003c00000 */
[----:B------:R0:W1:Y:S02]  /*27470*/  SHFL.IDX P6, R14, R13, R12, R11 ;  /* 0x0000000c0d0e7389 */ /* 0x00006400000c000b */
[----:B01----:R-:W-:Y:S01]  /*27480*/  ENDCOLLECTIVE ;  /* 0x000000000000791b */ /* 0x003fe20003800000 */
.L_x_718:
[----:B------:R-:W-:Y:S02]  /*27490*/  IMAD.MOV.U32 R13, RZ, RZ, R33 ;  /* 0x000000ffff0d7224 */ /* 0x000fe400078e0021 */
[----:B------:R-:W-:-:S07]  /*274a0*/  IMAD.MOV.U32 R37, RZ, RZ, R14 ;  /* 0x000000ffff257224 */ /* 0x000fce00078e000e */
[----:B------:R-:W-:Y:S05]  /*274b0*/  WARPSYNC.COLLECTIVE R15, `(.L_x_719) ;  /* 0x000000000f087348 */ /* 0x000fea0003c00000 */
[----:B------:R0:W1:Y:S02]  /*274c0*/  SHFL.IDX P6, R14, R13, R12, R11 ;  /* 0x0000000c0d0e7389 */ /* 0x00006400000c000b */
[----:B01----:R-:W-:Y:S01]  /*274d0*/  ENDCOLLECTIVE ;  /* 0x000000000000791b */ /* 0x003fe20003800000 */
.L_x_719:
[----:B------:R-:W-:Y:S02]  /*274e0*/  SEL R73, R76, R37, P0 ;  /* 0x000000254c497207 */ /* 0x000fe40000000000 */
[----:B------:R-:W-:Y:S02]  /*274f0*/  SEL R79, R37, R76, P0 ;  /* 0x0000004c254f7207 */ /* 0x000fe40000000000 */
[----:B------:R-:W-:Y:S01]  /*27500*/  MOV R13, R61 ;  /* 0x0000003d000d7202 */ /* 0x000fe20000000f00 */
[----:B------:R-:W-:Y:S01]  /*27510*/  IMAD.MOV.U32 R12, RZ, RZ, R8 ;  /* 0x000000ffff0c7224 */ /* 0x000fe200078e0008 */
[----:B------:R-:W-:Y:S01]  /*27520*/  SEL R61, R85, R64, P0 ;  /* 0x00000040553d7207 */ /* 0x000fe20000000000 */
[----:B------:R-:W-:Y:S01]  /*27530*/  IMAD.MOV.U32 R85, RZ, RZ, RZ ;  /* 0x000000ffff557224 */ /* 0x000fe200078e00ff */
[----:B------:R-:W-:Y:S01]  /*27540*/  SEL R64, R70, R81, P0 ;  /* 0x0000005146407207 */ /* 0x000fe20000000000 */
[----:B------:R-:W-:-:S07]  /*27550*/  IMAD.MOV.U32 R33, RZ, RZ, R14 ;  /* 0x000000ffff217224 */ /* 0x000fce00078e000e */
[----:B------:R-:W-:Y:S05]  /*27560*/  WARPSYNC.COLLECTIVE R15, `(.L_x_720) ;  /* 0x000000000f087348 */ /* 0x000fea0003c00000 */
[----:B------:R0:W1:Y:S02]  /*27570*/  SHFL.IDX P6, R14, R13, R12, R11 ;  /* 0x0000000c0d0e7389 */ /* 0x00006400000c000b */
[----:B01----:R-:W-:Y:S01]  /*27580*/  ENDCOLLECTIVE ;  /* 0x000000000000791b */ /* 0x003fe20003800000 */
.L_x_720:
[----:B------:R-:W-:Y:S02]  /*27590*/  SEL R72, R78, R33, P0 ;  /* 0x000000214e487207 */ /* 0x000fe40000000000 */
[----:B------:R-:W-:Y:S01]  /*275a0*/  SEL R78, R33, R78, P0 ;  /* 0x0000004e214e7207 */ /* 0x000fe20000000000 */
[----:B------:R-:W-:Y:S02]  /*275b0*/  IMAD.MOV.U32 R13, RZ, RZ, R39 ;  /* 0x000000ffff0d7224 */ /* 0x000fe400078e0027 */
[----:B------:R-:W-:-:S07]  /*275c0*/  IMAD.MOV.U32 R80, RZ, RZ, R14 ;  /* 0x000000ffff507224 */ /* 0x000fce00078e000e */
[----:B------:R-:W-:Y:S05]  /*275d0*/  WARPSYNC.COLLECTIVE R15, `(.L_x_721) ;  /* 0x000000000f087348 */ /* 0x000fea0003c00000 */
[----:B------:R0:W1:Y:S02]  /*275e0*/  SHFL.IDX P6, R14, R13, R12, R11 ;  /* 0x0000000c0d0e7389 */ /* 0x00006400000c000b */
[----:B01----:R-:W-:Y:S01]  /*275f0*/  ENDCOLLECTIVE ;  /* 0x000000000000791b */ /* 0x003fe20003800000 */
.L_x_721:
[----:B------:R-:W-:Y:S02]  /*27600*/  IMAD.MOV.U32 R13, RZ, RZ, R35 ;  /* 0x000000ffff0d7224 */ /* 0x000fe400078e0023 */
[----:B------:R-:W-:Y:S02]  /*27610*/  IMAD.MOV.U32 R12, RZ, RZ, R4 ;  /* 0x000000ffff0c7224 */ /* 0x000fe400078e0004 */
[----:B------:R-:W-:-:S07]  /*27620*/  IMAD.MOV.U32 R39, RZ, RZ, R14 ;  /* 0x000000ffff277224 */ /* 0x000fce00078e000e */
[----:B------:R-:W-:Y:S05]  /*27630*/  WARPSYNC.COLLECTIVE R15, `(.L_x_722) ;  /* 0x000000000f087348 */ /* 0x000fea0003c00000 */
[----:B------:R0:W1:Y:S02]  /*27640*/  SHFL.IDX P6, R14, R13, R12, R11 ;  /* 0x0000000c0d0e7389 */ /* 0x00006400000c000b */
[----:B01----:R-:W-:Y:S01]  /*27650*/  ENDCOLLECTIVE ;  /* 0x000000000000791b */ /* 0x003fe20003800000 */
.L_x_722:
[----:B------:R-:W-:Y:S01]  /*27660*/  IMAD.MOV.U32 R13, RZ, RZ, R31 ;  /* 0x000000ffff0d7224 */ /* 0x000fe200078e001f */
[----:B------:R-:W-:-:S07]  /*27670*/  MOV R35, R14 ;  /* 0x0000000e00237202 */ /* 0x000fce0000000f00 */
[----:B------:R-:W-:Y:S05]  /*27680*/  WARPSYNC.COLLECTIVE R15, `(.L_x_723) ;  /* 0x000000000f087348 */ /* 0x000fea0003c00000 */
[----:B------:R0:W1:Y:S02]  /*27690*/  SHFL.IDX P6, R14, R13, R12, R11 ;  /* 0x0000000c0d0e7389 */ /* 0x00006400000c000b */
[----:B01----:R-:W-:Y:S01]  /*276a0*/  ENDCOLLECTIVE ;  /* 0x000000000000791b */ /* 0x003fe20003800000 */
.L_x_723:
[----:B------:R-:W-:Y:S01]  /*276b0*/  SEL R83, R35, R80, P0 ;  /* 0x0000005023537207 */ /* 0x000fe20000000000 */
[----:B------:R-:W-:Y:S02]  /*276c0*/  IMAD.MOV.U32 R13, RZ, RZ, R27 ;  /* 0x000000ffff0d7224 */ /* 0x000fe400078e001b */
[----:B------:R-:W-:Y:S02]  /*276d0*/  IMAD.MOV.U32 R12, RZ, RZ, R8 ;  /* 0x000000ffff0c7224 */ /* 0x000fe400078e0008 */
[----:B------:R-:W-:-:S07]  /*276e0*/  IMAD.MOV.U32 R82, RZ, RZ, R14 ;  /* 0x000000ffff527224 */ /* 0x000fce00078e000e */
[----:B------:R-:W-:Y:S05]  /*276f0*/  WARPSYNC.COLLECTIVE R15, `(.L_x_724) ;  /* 0x000000000f087348 */ /* 0x000fea0003c00000 */
[----:B------:R0:W1:Y:S02]  /*27700*/  SHFL.IDX P6, R14, R13, R12, R11 ;  /* 0x0000000c0d0e7389 */ /* 0x00006400000c000b */
[----:B01----:R-:W-:Y:S01]  /*27710*/  ENDCOLLECTIVE ;  /* 0x000000000000791b */ /* 0x003fe20003800000 */
.L_x_724:
[----:B------:R-:W-:Y:S02]  /*27720*/  SEL R116, R39, R82, P0 ;  /* 0x0000005227747207 */ /* 0x000fe40000000000 */
[----:B------:R-:W-:Y:S01]  /*27730*/  SEL R82, R82, R39, P0 ;  /* 0x0000002752527207 */ /* 0x000fe20000000000 */
[----:B------:R-:W-:Y:S02]  /*27740*/  IMAD.MOV.U32 R13, RZ, RZ, R29 ;  /* 0x000000ffff0d7224 */ /* 0x000fe400078e001d */
[----:B------:R-:W-:-:S07]  /*27750*/  IMAD.MOV.U32 R27, RZ, RZ, R14 ;  /* 0x000000ffff1b7224 */ /* 0x000fce00078e000e */
[----:B------:R-:W-:Y:S05]  /*27760*/  WARPSYNC.COLLECTIVE R15, `(.L_x_725) ;  /* 0x000000000f087348 */ /* 0x000fea0003c00000 */
[----:B------:R0:W1:Y:S02]  /*27770*/  SHFL.IDX P6, R14, R13, R12, R11 ;  /* 0x0000000c0d0e7389 */ /* 0x00006400000c000b */
[----:B01----:R-:W-:Y:S01]  /*27780*/  ENDCOLLECTIVE ;  /* 0x000000000000791b */ /* 0x003fe20003800000 */
.L_x_725:
[----:B------:R-:W-:Y:S02]  /*27790*/  IMAD.MOV.U32 R13, RZ, RZ, R25 ;  /* 0x000000ffff0d7224 */ /* 0x000fe400078e0019 */
[----:B------:R-:W-:Y:S01]  /*277a0*/  IMAD.MOV.U32 R12, RZ, RZ, R4 ;  /* 0x000000ffff0c7224 */ /* 0x000fe200078e0004 */
[----:B------:R-:W-:Y:S02]  /*277b0*/  SEL R4, R81, R70, P0 ;  /* 0x0000004651047207 */ /* 0x000fe40000000000 */
[----:B------:R-:W-:Y:S02]  /*277c0*/  SEL R70, R74, R75, P0 ;  /* 0x0000004b4a467207 */ /* 0x000fe40000000000 */
[----:B------:R-:W-:Y:S02]  /*277d0*/  SEL R81, R80, R35, P0 ;  /* 0x0000002350517207 */ /* 0x000fe40000000000 */
[----:B------:R-:W-:-:S07]  /*277e0*/  MOV R2, R14 ;  /* 0x0000000e00027202 */ /* 0x000fce0000000f00 */
[----:B------:R-:W-:Y:S05]  /*277f0*/  WARPSYNC.COLLECTIVE R15, `(.L_x_726) ;  /* 0x000000000f087348 */ /* 0x000fea0003c00000 */
[----:B------:R0:W1:Y:S02]  /*27800*/  SHFL.IDX P6, R14, R13, R12, R11 ;  /* 0x0000000c0d0e7389 */ /* 0x00006400000c000b */
[----:B01----:R-:W-:Y:S01]  /*27810*/  ENDCOLLECTIVE ;  /* 0x000000000000791b */ /* 0x003fe20003800000 */
.L_x_726:
[----:B------:R-:W-:Y:S02]  /*27820*/  IMAD.MOV.U32 R13, RZ, RZ, R9 ;  /* 0x000000ffff0d7224 */ /* 0x000fe400078e0009 */
[----:B------:R-:W-:-:S07]  /*27830*/  IMAD.MOV.U32 R8, RZ, RZ, R14 ;  /* 0x000000ffff087224 */ /* 0x000fce00078e000e */
[----:B------:R-:W-:Y:S05]  /*27840*/  WARPSYNC.COLLECTIVE R15, `(.L_x_727) ;  /* 0x000000000f087348 */ /* 0x000fea0003c00000 */
[----:B------:R0:W1:Y:S02]  /*27850*/  SHFL.IDX P6, R14, R13, R12, R11 ;  /* 0x0000000c0d0e7389 */ /* 0x00006400000c000b */
[----:B01----:R-:W-:Y:S01]  /*27860*/  ENDCOLLECTIVE ;  /* 0x000000000000791b */ /* 0x003fe20003800000 */
.L_x_727:
[----:B------:R-:W-:Y:S05]  /*27870*/  BRA `(.L_x_728) ;  /* 0xffffff3800a87947 */ /* 0x000fea000383ffff */
.L_x_488:
[----:B------:R-:W-:Y:S01]  /*27880*/  IMAD.MOV.U32 R13, RZ, RZ, R3 ;  /* 0x000000ffff0d7224 */ /* 0x000fe200078e0003 */
[----:B------:R-:W-:Y:S01]  /*27890*/  MOV R12, RZ ;  /* 0x000000ff000c7202 */ /* 0x000fe20000000f00 */
[----:B------:R-:W-:Y:S02]  /*278a0*/  IMAD.MOV.U32 R11, RZ, RZ, 0x181f ;  /* 0x0000181fff0b7424 */ /* 0x000fe400078e00ff */
[----:B------:R-:W-:-:S07]  /*278b0*/  IMAD.MOV.U32 R15, RZ, RZ, -0x1 ;  /* 0xffffffffff0f7424 */ /* 0x000fce00078e00ff */
[----:B-----5:R-:W-:Y:S05]  /*278c0*/  WARPSYNC.COLLECTIVE R15, `(.L_x_729) ;  /* 0x000000000f087348 */ /* 0x020fea0003c00000 */
[----:B------:R0:W1:Y:S02]  /*278d0*/  SHFL.IDX P6, R14, R13, R12, R11 ;  /* 0x0000000c0d0e7389 */ /* 0x00006400000c000b */
[----:B01---5:R-:W-:Y:S01]  /*278e0*/  ENDCOLLECTIVE ;  /* 0x000000000000791b */ /* 0x023fe20003800000 */
.L_x_729:
[----:B------:R-:W-:Y:S02]  /*278f0*/  IMAD.MOV.U32 R13, RZ, RZ, R2 ;  /* 0x000000ffff0d7224 */ /* 0x000fe400078e0002 */
[----:B------:R-:W-:-:S07]  /*27900*/  IMAD.MOV.U32 R0, RZ, RZ, R14 ;  /* 0x000000ffff007224 */ /* 0x000fce00078e000e */
[----:B------:R-:W-:Y:S05]  /*27910*/  WARPSYNC.COLLECTIVE R15, `(.L_x_730) ;  /* 0x000000000f087348 */ /* 0x000fea0003c00000 */
[----:B------:R0:W1:Y:S02]  /*27920*/  SHFL.IDX P6, R14, R13, R12, R11 ;  /* 0x0000000c0d0e7389 */ /* 0x00006400000c000b */
[----:B01----:R-:W-:Y:S01]  /*27930*/  ENDCOLLECTIVE ;  /* 0x000000000000791b */ /* 0x003fe20003800000 */
.L_x_730:
[----:B------:R-:W-:Y:S05]  /*27940*/  BRA `(.L_x_731) ;  /* 0xffffff4800647947 */ /* 0x000fea000383ffff */
.L_x_491:
[----:B------:R-:W-:Y:S01]  /*27950*/  BSSY B1, `(.L_x_732) ;  /* 0x0000008000017945 */ /* 0x000fe20003800000 */
[----:B------:R-:W-:Y:S01]  /*27960*/  IMAD.MOV.U32 R13, RZ, RZ, R3 ;  /* 0x000000ffff0d7224 */ /* 0x000fe200078e0003 */
[----:B------:R-:W-:Y:S01]  /*27970*/  MOV R11, 0x181f ;  /* 0x0000181f000b7802 */ /* 0x000fe20000000f00 */
[----:B------:R-:W-:Y:S02]  /*27980*/  IMAD.MOV.U32 R12, RZ, RZ, 0x1 ;  /* 0x00000001ff0c7424 */ /* 0x000fe400078e00ff */
[----:B---3--:R-:W-:-:S07]  /*27990*/  IMAD.MOV.U32 R15, RZ, RZ, -0x1 ;  /* 0xffffffffff0f7424 */ /* 0x008fce00078e00ff */
[----:B012--5:R-:W-:Y:S05]  /*279a0*/  WARPSYNC.COLLECTIVE R15, `(.L_x_733) ;  /* 0x000000000f087348 */ /* 0x027fea0003c00000 */
[----:B--2---:R2:W3:Y:S02]  /*279b0*/  SHFL.IDX P6, R14, R13, R12, R11 ;  /* 0x0000000c0d0e7389 */ /* 0x0044e400000c000b */
[----:B0123-5:R-:W-:Y:S01]  /*279c0*/  ENDCOLLECTIVE ;  /* 0x000000000000791b */ /* 0x02ffe20003800000 */
.L_x_733:
[----:B------:R-:W-:Y:S05]  /*279d0*/  BSYNC B1 ;  /* 0x0000000000017941 */ /* 0x000fea0003800000 */
.L_x_732:
[----:B------:R-:W-:Y:S02]  /*279e0*/  IMAD.MOV.U32 R13, RZ, RZ, R2 ;  /* 0x000000ffff0d7224 */ /* 0x000fe400078e0002 */
[----:B------:R-:W-:Y:S02]  /*279f0*/  IMAD.MOV.U32 R12, RZ, RZ, 0x1 ;  /* 0x00000001ff0c7424 */ /* 0x000fe400078e00ff */
[----:B------:R-:W-:Y:S02]  /*27a00*/  IMAD.MOV.U32 R11, RZ, RZ, 0x181f ;  /* 0x0000181fff0b7424 */ /* 0x000fe400078e00ff */
[----:B------:R-:W-:Y:S02]  /*27a10*/  IMAD.MOV.U32 R15, RZ, RZ, -0x1 ;  /* 0xffffffffff0f7424 */ /* 0x000fe400078e00ff */
[----:B------:R-:W-:-:S07]  /*27a20*/  IMAD.MOV.U32 R0, RZ, RZ, R14 ;  /* 0x000000ffff007224 */ /* 0x000fce00078e000e */
[----:B------:R-:W-:Y:S05]  /*27a30*/  WARPSYNC.COLLECTIVE R15, `(.L_x_734) ;  /* 0x000000000f087348 */ /* 0x000fea0003c00000 */
[----:B------:R0:W1:Y:S02]  /*27a40*/  SHFL.IDX P6, R14, R13, R12, R11 ;  /* 0x0000000c0d0e7389 */ /* 0x00006400000c000b */
[----:B01----:R-:W-:Y:S01]  /*27a50*/  ENDCOLLECTIVE ;  /* 0x000000000000791b */ /* 0x003fe20003800000 */
.L_x_734:
[----:B------:R-:W-:Y:S05]  /*27a60*/  BRA `(.L_x_735) ;  /* 0xffffff4800707947 */ /* 0x000fea000383ffff */
.L_x_494:
[----:B------:R-:W-:Y:S01]  /*27a70*/  BSSY B1, `(.L_x_736) ;  /* 0x0000008000017945 */ /* 0x000fe20003800000 */
[----:B------:R-:W-:Y:S01]  /*27a80*/  MOV R13, R3 ;  /* 0x00000003000d7202 */ /* 0x000fe20000000f00 */
[----:B------:R-:W-:Y:S02]  /*27a90*/  IMAD.MOV.U32 R12, RZ, RZ, 0x2 ;  /* 0x00000002ff0c7424 */ /* 0x000fe400078e00ff */
[----:B------:R-:W-:Y:S02]  /*27aa0*/  IMAD.MOV.U32 R11, RZ, RZ, 0x181f ;  /* 0x0000181fff0b7424 */ /* 0x000fe400078e00ff */
[----:B---3--:R-:W-:-:S07]  /*27ab0*/  IMAD.MOV.U32 R15, RZ, RZ, -0x1 ;  /* 0xffffffffff0f7424 */ /* 0x008fce00078e00ff */
[----:B012-45:R-:W-:Y:S05]  /*27ac0*/  WARPSYNC.COLLECTIVE R15, `(.L_x_737) ;  /* 0x000000000f087348 */ /* 0x037fea0003c00000 */
[----:B--2---:R2:W3:Y:S02]  /*27ad0*/  SHFL.IDX P6, R14, R13, R12, R11 ;  /* 0x0000000c0d0e7389 */ /* 0x0044e400000c000b */
[----:B012345:R-:W-:Y:S01]  /*27ae0*/  ENDCOLLECTIVE ;  /* 0x000000000000791b */ /* 0x03ffe20003800000 */
.L_x_737:
[----:B------:R-:W-:Y:S05]  /*27af0*/  BSYNC B1 ;  /* 0x0000000000017941 */ /* 0x000fea0003800000 */
.L_x_736:
[----:B------:R-:W-:Y:S01]  /*27b00*/  IMAD.MOV.U32 R13, RZ, RZ, R2 ;  /* 0x000000ffff0d7224 */ /* 0x000fe200078e0002 */
[----:B------:R-:W-:Y:S01]  /*27b10*/  MOV R11, 0x181f ;  /* 0x0000181f000b7802 */ /* 0x000fe20000000f00 */
[----:B------:R-:W-:Y:S02]  /*27b20*/  IMAD.MOV.U32 R12, RZ, RZ, 0x2 ;  /* 0x00000002ff0c7424 */ /* 0x000fe400078e00ff */
[----:B------:R-:W-:Y:S02]  /*27b30*/  IMAD.MOV.U32 R15, RZ, RZ, -0x1 ;  /* 0xffffffffff0f7424 */ /* 0x000fe400078e00ff */
[----:B------:R-:W-:-:S07]  /*27b40*/  IMAD.MOV.U32 R0, RZ, RZ, R14 ;  /* 0x000000ffff007224 */ /* 0x000fce00078e000e */
[----:B------:R-:W-:Y:S05]  /*27b50*/  WARPSYNC.COLLECTIVE R15, `(.L_x_738) ;  /* 0x000000000f087348 */ /* 0x000fea0003c00000 */
[----:B------:R0:W1:Y:S02]  /*27b60*/  SHFL.IDX P6, R14, R13, R12, R11 ;  /* 0x0000000c0d0e7389 */ /* 0x00006400000c000b */
[----:B01----:R-:W-:Y:S01]  /*27b70*/  ENDCOLLECTIVE ;  /* 0x000000000000791b */ /* 0x003fe20003800000 */
.L_x_738:
[----:B------:R-:W-:Y:S05]  /*27b80*/  BRA `(.L_x_739) ;  /* 0xffffff48007c7947 */ /* 0x000fea000383ffff */
.L_x_497:
[----:B------:R-:W-:Y:S01]  /*27b90*/  BSSY B1, `(.L_x_740) ;  /* 0x0000008000017945 */ /* 0x000fe20003800000 */
[----:B------:R-:W-:Y:S02]  /*27ba0*/  IMAD.MOV.U32 R13, RZ, RZ, R3 ;  /* 0x000000ffff0d7224 */ /* 0x000fe400078e0003 */
[----:B------:R-:W-:Y:S02]  /*27bb0*/  IMAD.MOV.U32 R12, RZ, RZ, 0x3 ;  /* 0x00000003ff0c7424 */ /* 0x000fe400078e00ff */
[----:B------:R-:W-:Y:S02]  /*27bc0*/  IMAD.MOV.U32 R11, RZ, RZ, 0x181f ;  /* 0x0000181fff0b7424 */ /* 0x000fe400078e00ff */
[----:B---3--:R-:W-:-:S07]  /*27bd0*/  IMAD.MOV.U32 R15, RZ, RZ, -0x1 ;  /* 0xffffffffff0f7424 */ /* 0x008fce00078e00ff */
[----:B012-45:R-:W-:Y:S05]  /*27be0*/  WARPSYNC.COLLECTIVE R15, `(.L_x_741) ;  /* 0x000000000f087348 */ /* 0x037fea0003c00000 */
[----:B--2---:R2:W3:Y:S02]  /*27bf0*/  SHFL.IDX P6, R14, R13, R12, R11 ;  /* 0x0000000c0d0e7389 */ /* 0x0044e400000c000b */
[----:B012345:R-:W-:Y:S01]  /*27c00*/  ENDCOLLECTIVE ;  /* 0x000000000000791b */ /* 0x03ffe20003800000 */
.L_x_741:
[----:B------:R-:W-:Y:S05]  /*27c10*/  BSYNC B1 ;  /* 0x0000000000017941 */ /* 0x000fea0003800000 */
.L_x_740:
[----:B------:R-:W-:Y:S01]  /*27c20*/  MOV R13, R2 ;  /* 0x00000002000d7202 */ /* 0x000fe20000000f00 */
[----:B------:R-:W-:Y:S02]  /*27c30*/  IMAD.MOV.U32 R12, RZ, RZ, 0x3 ;  /* 0x00000003ff0c7424 */ /* 0x000fe400078e00ff */
[----:B------:R-:W-:Y:S02]  /*27c40*/  IMAD.MOV.U32 R11, RZ, RZ, 0x181f ;  /* 0x0000181fff0b7424 */ /* 0x000fe400078e00ff */
[----:B------:R-:W-:Y:S02]  /*27c50*/  IMAD.MOV.U32 R15, RZ, RZ, -0x1 ;  /* 0xffffffffff0f7424 */ /* 0x000fe400078e00ff */
[----:B------:R-:W-:-:S07]  /*27c60*/  IMAD.MOV.U32 R0, RZ, RZ, R14 ;  /* 0x000000ffff007224 */ /* 0x000fce00078e000e */
[----:B------:R-:W-:Y:S05]  /*27c70*/  WARPSYNC.COLLECTIVE R15, `(.L_x_742) ;  /* 0x000000000f087348 */ /* 0x000fea0003c00000 */
[----:B------:R0:W1:Y:S02]  /*27c80*/  SHFL.IDX P6, R14, R13, R12, R11 ;  /* 0x0000000c0d0e7389 */ /* 0x00006400000c000b */
[----:B01----:R-:W-:Y:S01]  /*27c90*/  ENDCOLLECTIVE ;  /* 0x000000000000791b */ /* 0x003fe20003800000 */
.L_x_742:
[----:B------:R-:W-:Y:S05]  /*27ca0*/  BRA `(.L_x_743) ;  /* 0xffffff4800887947 */ /* 0x000fea000383ffff */
.L_x_499:
[----:B------:R-:W-:Y:S01]  /*27cb0*/  IMAD.MOV.U32 R13, RZ, RZ, R8 ;  /* 0x000000ffff0d7224 */ /* 0x000fe200078e0008 */
[----:B------:R-:W-:Y:S01]  /*27cc0*/  MOV R15, 0xffffffff ;  /* 0xffffffff000f7802 */ /* 0x000fe20000000f00 */
[----:B------:R-:W-:Y:S02]  /*27cd0*/  IMAD.MOV.U32 R12, RZ, RZ, RZ ;  /* 0x000000ffff0c7224 */ /* 0x000fe400078e00ff */
[----:B------:R-:W-:-:S07]  /*27ce0*/  IMAD.MOV.U32 R11, RZ, RZ, 0x1c1f ;  /* 0x00001c1fff0b7424 */ /* 0x000fce00078e00ff */
[----:B------:R-:W-:Y:S05]  /*27cf0*/  WARPSYNC.COLLECTIVE R15, `(.L_x_744) ;  /* 0x000000000f087348 */ /* 0x000fea0003c00000 */
[----:B------:R0:W1:Y:S02]  /*27d00*/  SHFL.IDX P6, R14, R13, R12, R11 ;  /* 0x0000000c0d0e7389 */ /* 0x00006400000c000b */
[----:B01----:R-:W-:Y:S01]  /*27d10*/  ENDCOLLECTIVE ;  /* 0x000000000000791b */ /* 0x003fe20003800000 */
.L_x_744:
[----:B------:R-:W-:Y:S02]  /*27d20*/  IMAD.MOV.U32 R13, RZ, RZ, R2 ;  /* 0x000000ffff0d7224 */ /* 0x000fe400078e0002 */
[----:B------:R-:W-:-:S07]  /*27d30*/  IMAD.MOV.U32 R9, RZ, RZ, R14 ;  /* 0x000000ffff097224 */ /* 0x000fce00078e000e */
[----:B------:R-:W-:Y:S05]  /*27d40*/  WARPSYNC.COLLECTIVE R15, `(.L_x_745) ;  /* 0x000000000f087348 */ /* 0x000fea0003c00000 */
[----:B------:R0:W1:Y:S02]  /*27d50*/  SHFL.IDX P6, R14, R13, R12, R11 ;  /* 0x0000000c0d0e7389 */ /* 0x00006400000c000b */
[----:B01----:R-:W-:Y:S01]  /*27d60*/  ENDCOLLECTIVE ;  /* 0x000000000000791b */ /* 0x003fe20003800000 */
.L_x_745:
[----:B------:R-:W-:Y:S05]  /*27d70*/  BRA `(.L_x_746) ;  /* 0xffffff4c00cc7947 */ /* 0x000fea000383ffff */
.L_x_502:
[----:B------:R-:W-:Y:S01]  /*27d80*/  BSSY B1, `(.L_x_747) ;  /* 0x0000008000017945 */ /* 0x000fe20003800000 */
[----:B---3--:R-:W-:Y:S02]  /*27d90*/  IMAD.MOV.U32 R13, RZ, RZ, R8 ;  /* 0x000000ffff0d7224 */ /* 0x008fe400078e0008 */
[----:B------:R-:W-:Y:S02]  /*27da0*/  IMAD.MOV.U32 R12, RZ, RZ, 0x1 ;  /* 0x00000001ff0c7424 */ /* 0x000fe400078e00ff */
[----:B------:R-:W-:Y:S02]  /*27db0*/  IMAD.MOV.U32 R11, RZ, RZ, 0x1c1f ;  /* 0x00001c1fff0b7424 */ /* 0x000fe400078e00ff */
[----:B------:R-:W-:-:S07]  /*27dc0*/  IMAD.MOV.U32 R15, RZ, RZ, -0x1 ;  /* 0xffffffffff0f7424 */ /* 0x000fce00078e00ff */
[----:B012---:R-:W-:Y:S05]  /*27dd0*/  WARPSYNC.COLLECTIVE R15, `(.L_x_748) ;  /* 0x000000000f087348 */ /* 0x007fea0003c00000 */
[----:B--2---:R2:W3:Y:S02]  /*27de0*/  SHFL.IDX P6, R14, R13, R12, R11 ;  /* 0x0000000c0d0e7389 */ /* 0x0044e400000c000b */
[----:B0123--:R-:W-:Y:S01]  /*27df0*/  ENDCOLLECTIVE ;  /* 0x000000000000791b */ /* 0x00ffe20003800000 */
.L_x_748:
[----:B------:R-:W-:Y:S05]  /*27e00*/  BSYNC B1 ;  /* 0x0000000000017941 */ /* 0x000fea0003800000 */
.L_x_747:
[----:B------:R-:W-:Y:S01]  /*27e10*/  IMAD.MOV.U32 R13, RZ, RZ, R2 ;  /* 0x000000ffff0d7224 */ /* 0x000fe200078e0002 */
[----:B------:R-:W-:Y:S01]  /*27e20*/  MOV R3, R14 ;  /* 0x0000000e00037202 */ /* 0x000fe20000000f00 */
[----:B------:R-:W-:Y:S02]  /*27e30*/  IMAD.MOV.U32 R12, RZ, RZ, 0x1 ;  /* 0x00000001ff0c7424 */ /* 0x000fe400078e00ff */
[----:B------:R-:W-:Y:S02]  /*27e40*/  IMAD.MOV.U32 R11, RZ, RZ, 0x1c1f ;  /* 0x00001c1fff0b7424 */ /* 0x000fe400078e00ff */
[----:B------:R-:W-:-:S07]  /*27e50*/  IMAD.MOV.U32 R15, RZ, RZ, -0x1 ;  /* 0xffffffffff0f7424 */ /* 0x000fce00078e00ff */
[----:B------:R-:W-:Y:S05]  /*27e60*/  WARPSYNC.COLLECTIVE R15, `(.L_x_749) ;  /* 0x000000000f087348 */ /* 0x000fea0003c00000 */
[----:B------:R0:W1:Y:S02]  /*27e70*/  SHFL.IDX P6, R14, R13, R12, R11 ;  /* 0x0000000c0d0e7389 */ /* 0x00006400000c000b */
[----:B01----:R-:W-:Y:S01]  /*27e80*/  ENDCOLLECTIVE ;  /* 0x000000000000791b */ /* 0x003fe20003800000 */
.L_x_749:
[----:B------:R-:W-:Y:S05]  /*27e90*/  BRA `(.L_x_750) ;  /* 0xffffff5000d47947 */ /* 0x000fea000383ffff */
.L_x_506:
[----:B------:R-:W-:Y:S01]  /*27ea0*/  IMAD.MOV.U32 R13, RZ, RZ, R3 ;  /* 0x000000ffff0d7224 */ /* 0x000fe200078e0003 */
[----:B------:R-:W-:Y:S01]  /*27eb0*/  MOV R11, 0x181f ;  /* 0x0000181f000b7802 */ /* 0x000fe20000000f00 */
[----:B------:R-:W-:Y:S02]  /*27ec0*/  IMAD.MOV.U32 R12, RZ, RZ, RZ ;  /* 0x000000ffff0c7224 */ /* 0x000fe400078e00ff */
[----:B------:R-:W-:-:S07]  /*27ed0*/  IMAD.MOV.U32 R15, RZ, RZ, -0x1 ;  /* 0xffffffffff0f7424 */ /* 0x000fce00078e00ff */
[----:B-1----:R-:W-:Y:S05]  /*27ee0*/  WARPSYNC.COLLECTIVE R15, `(.L_x_751) ;  /* 0x000000000f087348 */ /* 0x002fea0003c00000 */
[----:B------:R0:W2:Y:S02]  /*27ef0*/  SHFL.IDX P6, R14, R13, R12, R11 ;  /* 0x0000000c0d0e7389 */ /* 0x0000a400000c000b */
[----:B012---:R-:W-:Y:S01]  /*27f00*/  ENDCOLLECTIVE ;  /* 0x000000000000791b */ /* 0x007fe20003800000 */
.L_x_751:
[----:B------:R-:W-:Y:S02]  /*27f10*/  IMAD.MOV.U32 R13, RZ, RZ, R2 ;  /* 0x000000ffff0d7224 */ /* 0x000fe400078e0002 */
[----:B------:R-:W-:-:S07]  /*27f20*/  IMAD.MOV.U32 R0, RZ, RZ, R14 ;  /* 0x000000ffff007224 */ /* 0x000fce00078e000e */
[----:B------:R-:W-:Y:S05]  /*27f30*/  WARPSYNC.COLLECTIVE R15, `(.L_x_752) ;  /* 0x000000000f087348 */ /* 0x000fea0003c00000 */
[----:B------:R0:W1:Y:S02]  /*27f40*/  SHFL.IDX P6, R14, R13, R12, R11 ;  /* 0x0000000c0d0e7389 */ /* 0x00006400000c000b */
[----:B01----:R-:W-:Y:S01]  /*27f50*/  ENDCOLLECTIVE ;  /* 0x000000000000791b */ /* 0x003fe20003800000 */
.L_x_752:
[----:B------:R-:W-:Y:S05]  /*27f60*/  BRA `(.L_x_753) ;  /* 0xffffff6000007947 */ /* 0x000fea000383ffff */
.L_x_509:
[----:B------:R-:W-:Y:S01]  /*27f70*/  BSSY B1, `(.L_x_754) ;  /* 0x0000008000017945 */ /* 0x000fe20003800000 */
[----:B------:R-:W-:Y:S01]  /*27f80*/  IMAD.MOV.U32 R13, RZ, RZ, R3 ;  /* 0x000000ffff0d7224 */ /* 0x000fe200078e0003 */
[----:B----4-:R-:W-:Y:S01]  /*27f90*/  MOV R15, 0xffffffff ;  /* 0xffffffff000f7802 */ /* 0x010fe20000000f00 */
[----:B------:R-:W-:Y:S02]  /*27fa0*/  IMAD.MOV.U32 R12, RZ, RZ, 0x1 ;  /* 0x00000001ff0c7424 */ /* 0x000fe400078e00ff */
[----:B------:R-:W-:-:S07]  /*27fb0*/  IMAD.MOV.U32 R11, RZ, RZ, 0x181f ;  /* 0x0000181fff0b7424 */ /* 0x000fce00078e00ff */
[----:B0123--:R-:W-:Y:S05]  /*27fc0*/  WARPSYNC.COLLECTIVE R15, `(.L_x_755) ;  /* 0x000000000f087348 */ /* 0x00ffea0003c00000 */
[----:B---3--:R3:W4:Y:S02]  /*27fd0*/  SHFL.IDX P6, R14, R13, R12, R11 ;  /* 0x0000000c0d0e7389 */ /* 0x00872400000c000b */
[----:B01234-:R-:W-:Y:S01]  /*27fe0*/  ENDCOLLECTIVE ;  /* 0x000000000000791b */ /* 0x01ffe20003800000 */
.L_x_755:
[----:B------:R-:W-:Y:S05]  /*27ff0*/  BSYNC B1 ;  /* 0x0000000000017941 */ /* 0x000fea0003800000 */
.L_x_754:
        /* <DEDUP_REMOVED lines=8> */
.L_x_756:
[----:B------:R-:W-:Y:S05]  /*28080*/  BRA `(.L_x_757) ;  /* 0xffffff6000147947 */ /* 0x000fea000383ffff */
.L_x_512:
[----:B------:R-:W-:Y:S01]  /*28090*/  BSSY B1, `(.L_x_758) ;  /* 0x0000008000017945 */ /* 0x000fe20003800000 */
[----:B------:R-:W-:Y:S01]  /*280a0*/  IMAD.MOV.U32 R13, RZ, RZ, R3 ;  /* 0x000000ffff0d7224 */ /* 0x000fe200078e0003 */
[----:B------:R-:W-:Y:S01]  /*280b0*/  MOV R12, 0x2 ;  /* 0x00000002000c7802 */ /* 0x000fe20000000f00 */
[----:B------:R-:W-:Y:S02]  /*280c0*/  IMAD.MOV.U32 R11, RZ, RZ, 0x181f ;  /* 0x0000181fff0b7424 */ /* 0x000fe400078e00ff */
[----:B----4-:R-:W-:-:S07]  /*280d0*/  IMAD.MOV.U32 R15, RZ, RZ, -0x1 ;  /* 0xffffffffff0f7424 */ /* 0x010fce00078e00ff */
[----:B0123--:R-:W-:Y:S05]  /*280e0*/  WARPSYNC.COLLECTIVE R15, `(.L_x_759) ;  /* 0x000000000f087348 */ /* 0x00ffea0003c00000 */
[----:B---3--:R3:W4:Y:S02]  /*280f0*/  SHFL.IDX P6, R14, R13, R12, R11 ;  /* 0x0000000c0d0e7389 */ /* 0x00872400000c000b */
[----:B01234-:R-:W-:Y:S01]  /*28100*/  ENDCOLLECTIVE ;  /* 0x000000000000791b */ /* 0x01ffe20003800000 */
.L_x_759:
[----:B------:R-:W-:Y:S05]  /*28110*/  BSYNC B1 ;  /* 0x0000000000017941 */ /* 0x000fea0003800000 */
.L_x_758:
[----:B------:R-:W-:Y:S01]  /*28120*/  IMAD.MOV.U32 R13, RZ, RZ, R2 ;  /* 0x000000ffff0d7224 */ /* 0x000fe200078e0002 */
[----:B------:R-:W-:Y:S01]  /*28130*/  MOV R15, 0xffffffff ;  /* 0xffffffff000f7802 */ /* 0x000fe20000000f00 */
[----:B------:R-:W-:Y:S02]  /*28140*/  IMAD.MOV.U32 R12, RZ, RZ, 0x2 ;  /* 0x00000002ff0c7424 */ /* 0x000fe400078e00ff */
[----:B------:R-:W-:Y:S02]  /*28150*/  IMAD.MOV.U32 R11, RZ, RZ, 0x181f ;  /* 0x0000181fff0b7424 */ /* 0x000fe400078e00ff */
[----:B------:R-:W-:-:S07]  /*28160*/  IMAD.MOV.U32 R0, RZ, RZ, R14 ;  /* 0x000000ffff007224 */ /* 0x000fce00078e000e */
[----:B------:R-:W-:Y:S05]  /*28170*/  WARPSYNC.COLLECTIVE R15, `(.L_x_760) ;  /* 0x000000000f087348 */ /* 0x000fea0003c00000 */
[----:B------:R0:W1:Y:S02]  /*28180*/  SHFL.IDX P6, R14, R13, R12, R11 ;  /* 0x0000000c0d0e7389 */ /* 0x00006400000c000b */
[----:B01----:R-:W-:Y:S01]  /*28190*/  ENDCOLLECTIVE ;  /* 0x000000000000791b */ /* 0x003fe20003800000 */
.L_x_760:
[----:B------:R-:W-:Y:S05]  /*281a0*/  BRA `(.L_x_761) ;  /* 0xffffff6000247947 */ /* 0x000fea000383ffff */
.L_x_515:
[----:B------:R-:W-:Y:S01]  /*281b0*/  BSSY B1, `(.L_x_762) ;  /* 0x0000008000017945 */ /* 0x000fe20003800000 */
[----:B------:R-:W-:Y:S02]  /*281c0*/  IMAD.MOV.U32 R13, RZ, RZ, R3 ;  /* 0x000000ffff0d7224 */ /* 0x000fe400078e0003 */
[----:B------:R-:W-:Y:S02]  /*281d0*/  IMAD.MOV.U32 R12, RZ, RZ, 0x3 ;  /* 0x00000003ff0c7424 */ /* 0x000fe400078e00ff */
[----:B------:R-:W-:Y:S02]  /*281e0*/  IMAD.MOV.U32 R11, RZ, RZ, 0x181f ;  /* 0x0000181fff0b7424 */ /* 0x000fe400078e00ff */
[----:B0-----:R-:W-:-:S07]  /*281f0*/  IMAD.MOV.U32 R15, RZ, RZ, -0x1 ;  /* 0xffffffffff0f7424 */ /* 0x001fce00078e00ff */
[----:B-1234-:R-:W-:Y:S05]  /*28200*/  WARPSYNC.COLLECTIVE R15, `(.L_x_763) ;  /* 0x000000000f087348 */ /* 0x01efea0003c00000 */
[----:B----4-:R0:W4:Y:S02]  /*28210*/  SHFL.IDX P6, R14, R13, R12, R11 ;  /* 0x0000000c0d0e7389 */ /* 0x01012400000c000b */
[----:B01234-:R-:W-:Y:S01]  /*28220*/  ENDCOLLECTIVE ;  /* 0x000000000000791b */ /* 0x01ffe20003800000 */
.L_x_763:
[----:B------:R-:W-:Y:S05]  /*28230*/  BSYNC B1 ;  /* 0x0000000000017941 */ /* 0x000fea0003800000 */
.L_x_762:
        /* <DEDUP_REMOVED lines=8> */
.L_x_764:
[----:B------:R-:W-:Y:S05]  /*282c0*/  BRA `(.L_x_765) ;  /* 0xffffff6000347947 */ /* 0x000fea000383ffff */
.L_x_532:
[----:B------:R-:W0:Y:S01]  /*282d0*/  S2R R6, SR_TID.X ;  /* 0x0000000000067919 */ /* 0x000e220000002100 */
[----:B------:R-:W-:Y:S01]  /*282e0*/  BSSY B1, `(.L_x_766) ;  /* 0x000000a000017945 */ /* 0x000fe20003800000 */
[----:B------:R-:W-:Y:S02]  /*282f0*/  IMAD.MOV.U32 R12, RZ, RZ, RZ ;  /* 0x000000ffff0c7224 */ /* 0x000fe400078e00ff */
[----:B------:R-:W-:Y:S02]  /*28300*/  IMAD.MOV.U32 R11, RZ, RZ, 0x1f ;  /* 0x0000001fff0b7424 */ /* 0x000fe400078e00ff */
[----:B------:R-:W-:Y:S01]  /*28310*/  IMAD.MOV.U32 R15, RZ, RZ, -0x1 ;  /* 0xffffffffff0f7424 */ /* 0x000fe200078e00ff */
[----:B0-----:R-:W-:-:S04]  /*28320*/  SHF.R.U32.HI R6, RZ, 0x5, R6 ;  /* 0x00000005ff067819 */ /* 0x001fc80000011606 */
[----:B------:R-:W-:-:S05]  /*28330*/  LOP3.LUT R6, R6, 0x3, RZ, 0xc0, !PT ;  /* 0x0000000306067812 */ /* 0x000fca00078ec0ff */
[----:B------:R-:W-:-:S07]  /*28340*/  IMAD.MOV.U32 R13, RZ, RZ, R6 ;  /* 0x000000ffff0d7224 */ /* 0x000fce00078e0006 */
[----:B------:R-:W-:Y:S05]  /*28350*/  WARPSYNC.COLLECTIVE R15, `(.L_x_767) ;  /* 0x000000000f087348 */ /* 0x000fea0003c00000 */
[----:B------:R0:W1:Y:S02]  /*28360*/  SHFL.IDX P6, R14, R13, R12, R11 ;  /* 0x0000000c0d0e7389 */ /* 0x00006400000c000b */
[----:B01----:R-:W-:Y:S01]  /*28370*/  ENDCOLLECTIVE ;  /* 0x000000000000791b */ /* 0x003fe20003800000 */
.L_x_767:
[----:B------:R-:W-:Y:S05]  /*28380*/  BSYNC B1 ;  /* 0x0000000000017941 */ /* 0x000fea0003800000 */
.L_x_766:
[----:B------:R-:W-:Y:S05]  /*28390*/  BRA `(.L_x_768) ;  /* 0xffffff7800b07947 */ /* 0x000fea000383ffff */
.L_x_534:
[----:B------:R-:W-:Y:S01]  /*283a0*/  BSSY B1, `(.L_x_769) ;  /* 0x0000006000017945 */ /* 0x000fe20003800000 */
[----:B------:R-:W-:-:S07]  /*283b0*/  MOV R15, 0xffffffff ;  /* 0xffffffff000f7802 */ /* 0x000fce0000000f00 */
[----:B0-----:R-:W-:Y:S05]  /*283c0*/  WARPSYNC.COLLECTIVE R15, `(.L_x_770) ;  /* 0x000000000f0c7348 */ /* 0x001fea0003c00000 */
[----:B------:R-:W-:Y:S02]  /*283d0*/  ELECT P6, UR62, PT ;  /* 0x00000000003e782f */ /* 0x000fe400038c0000 */
[----:B------:R-:W-:Y:S01]  /*283e0*/  MOV R14, UR62 ;  /* 0x0000003e000e7c02 */ /* 0x000fe20008000f00 */
[----:B0-----:R-:W-:Y:S10]  /*283f0*/  ENDCOLLECTIVE ;  /* 0x000000000000791b */ /* 0x001ff40003800000 */
.L_x_770:
[----:B------:R-:W-:Y:S05]  /*28400*/  BSYNC B1 ;  /* 0x0000000000017941 */ /* 0x000fea0003800000 */
.L_x_769:
[----:B------:R-:W-:Y:S05]  /*28410*/  BRA `(.L_x_533) ;  /* 0xffffff7800a87947 */ /* 0x000fea000383ffff */
.L_x_536:
[----:B0-----:R0:W1:Y:S02]  /*28420*/  SYNCS.PHASECHK.TRANS64.TRYWAIT P0, [R18+URZ+0x2e820], R4 ;  /* 0x02e82004120075a7 */ /* 0x001064000800017f */
[----:B-1----:R-:W-:Y:S05]  /*28430*/  @!P0 NANOSLEEP.SYNCS 0x989680 ;  /* 0x009896800000895d */ /* 0x002fea0003900000 */
[----:B------:R-:W1:Y:S02]  /*28440*/  @!P0 SYNCS.PHASECHK.TRANS64 P0, [R18+URZ+0x2e820], R4 ;  /* 0x02e82004120085a7 */ /* 0x000e64000800007f */
[----:B-1----:R-:W-:Y:S05]  /*28450*/  @!P0 BRA `(.L_x_536) ;  /* 0xfffffffc00f08947 */ /* 0x002fea000383ffff */
[----:B------:R-:W-:Y:S05]  /*28460*/  BRA `(.L_x_771) ;  /* 0xffffff7800b87947 */ /* 0x000fea000383ffff */
.L_x_540:
[----:B-1----:R1:W2:Y:S02]  /*28470*/  SYNCS.PHASECHK.TRANS64.TRYWAIT P0, [R7+URZ+0x2e8a0], R9 ;  /* 0x02e8a009070075a7 */ /* 0x0022a4000800017f */
[----:B--2---:R-:W-:Y:S05]  /*28480*/  @!P0 NANOSLEEP.SYNCS 0x989680 ;  /* 0x009896800000895d */ /* 0x004fea0003900000 */
[----:B------:R-:W2:Y:S02]  /*28490*/  @!P0 SYNCS.PHASECHK.TRANS64 P0, [R7+URZ+0x2e8a0], R9 ;  /* 0x02e8a009070085a7 */ /* 0x000ea4000800007f */
[----:B--2---:R-:W-:Y:S05]  /*284a0*/  @!P0 BRA `(.L_x_540) ;  /* 0xfffffffc00f08947 */ /* 0x004fea000383ffff */
[----:B------:R-:W-:Y:S05]  /*284b0*/  BRA `(.L_x_772) ;  /* 0xffffff7800d87947 */ /* 0x000fea000383ffff */
.L_x_545:
[----:B0-----:R0:W2:Y:S02]  /*284c0*/  SYNCS.PHASECHK.TRANS64.TRYWAIT P0, [R7+URZ+0x2e8c0], R9 ;  /* 0x02e8c009070075a7 */ /* 0x0010a4000800017f */
[----:B--2---:R-:W-:Y:S05]  /*284d0*/  @!P0 NANOSLEEP.SYNCS 0x989680 ;  /* 0x009896800000895d */ /* 0x004fea0003900000 */
[----:B------:R-:W2:Y:S02]  /*284e0*/  @!P0 SYNCS.PHASECHK.TRANS64 P0, [R7+URZ+0x2e8c0], R9 ;  /* 0x02e8c009070085a7 */ /* 0x000ea4000800007f */
[----:B--2---:R-:W-:Y:S05]  /*284f0*/  @!P0 BRA `(.L_x_545) ;  /* 0xfffffffc00f08947 */ /* 0x004fea000383ffff */
[----:B------:R-:W-:Y:S05]  /*28500*/  BRA `(.L_x_773) ;  /* 0xffffff7c00587947 */ /* 0x000fea000383ffff */
.L_x_552:
[----:B0-----:R0:W1:Y:S02]  /*28510*/  SYNCS.PHASECHK.TRANS64.TRYWAIT P2, [R5+URZ+0x2e8a0], R6 ;  /* 0x02e8a006050075a7 */ /* 0x001064000804017f */
[----:B-1----:R-:W-:Y:S05]  /*28520*/  @!P2 NANOSLEEP.SYNCS 0x989680 ;  /* 0x009896800000a95d */ /* 0x002fea0003900000 */
[----:B------:R-:W1:Y:S02]  /*28530*/  @!P2 SYNCS.PHASECHK.TRANS64 P2, [R5+URZ+0x2e8a0], R6 ;  /* 0x02e8a0060500a5a7 */ /* 0x000e64000804007f */
[----:B-1----:R-:W-:Y:S05]  /*28540*/  @!P2 BRA `(.L_x_552) ;  /* 0xfffffffc00f0a947 */ /* 0x002fea000383ffff */
[----:B------:R-:W-:Y:S05]  /*28550*/  BRA `(.L_x_774) ;  /* 0xffffff80002c7947 */ /* 0x000fea000383ffff */
.L_x_557:
[----:B-1----:R1:W2:Y:S02]  /*28560*/  SYNCS.PHASECHK.TRANS64.TRYWAIT P2, [R5+URZ+0x2e8c0], R6 ;  /* 0x02e8c006050075a7 */ /* 0x0022a4000804017f */
[----:B--2---:R-:W-:Y:S05]  /*28570*/  @!P2 NANOSLEEP.SYNCS 0x989680 ;  /* 0x009896800000a95d */ /* 0x004fea0003900000 */
[----:B------:R-:W2:Y:S02]  /*28580*/  @!P2 SYNCS.PHASECHK.TRANS64 P2, [R5+URZ+0x2e8c0], R6 ;  /* 0x02e8c0060500a5a7 */ /* 0x000ea4000804007f */
[----:B--2---:R-:W-:Y:S05]  /*28590*/  @!P2 BRA `(.L_x_557) ;  /* 0xfffffffc00f0a947 */ /* 0x004fea000383ffff */
[----:B------:R-:W-:Y:S05]  /*285a0*/  BRA `(.L_x_775) ;  /* 0xffffff8000a87947 */ /* 0x000fea000383ffff */
.L_x_574:
[----:B------:R-:W2:Y:S01]  /*285b0*/  S2R R0, SR_TID.X ;  /* 0x0000000000007919 */ /* 0x000ea20000002100 */
[----:B------:R-:W-:Y:S01]  /*285c0*/  BSSY B0, `(.L_x_776) ;  /* 0x000000a000007945 */ /* 0x000fe20003800000 */
[----:B------:R-:W-:Y:S02]  /*285d0*/  IMAD.MOV.U32 R12, RZ, RZ, RZ ;  /* 0x000000ffff0c7224 */ /* 0x000fe400078e00ff */
[----:B------:R-:W-:Y:S02]  /*285e0*/  IMAD.MOV.U32 R11, RZ, RZ, 0x1f ;  /* 0x0000001fff0b7424 */ /* 0x000fe400078e00ff */
[----:B------:R-:W-:Y:S01]  /*285f0*/  IMAD.MOV.U32 R15, RZ, RZ, -0x1 ;  /* 0xffffffffff0f7424 */ /* 0x000fe200078e00ff */
[----:B--2---:R-:W-:-:S04]  /*28600*/  SHF.R.U32.HI R0, RZ, 0x5, R0 ;  /* 0x00000005ff007819 */ /* 0x004fc80000011600 */
[----:B------:R-:W-:-:S05]  /*28610*/  LOP3.LUT R0, R0, 0x3, RZ, 0xc0, !PT ;  /* 0x0000000300007812 */ /* 0x000fca00078ec0ff */
[----:B------:R-:W-:-:S07]  /*28620*/  IMAD.MOV.U32 R13, RZ, RZ, R0 ;  /* 0x000000ffff0d7224 */ /* 0x000fce00078e0000 */
[----:B01----:R-:W-:Y:S05]  /*28630*/  WARPSYNC.COLLECTIVE R15, `(.L_x_777) ;  /* 0x000000000f087348 */ /* 0x003fea0003c00000 */
[----:B------:R2:W3:Y:S02]  /*28640*/  SHFL.IDX P6, R14, R13, R12, R11 ;  /* 0x0000000c0d0e7389 */ /* 0x0004e400000c000b */
[----:B0123--:R-:W-:Y:S01]  /*28650*/  ENDCOLLECTIVE ;  /* 0x000000000000791b */ /* 0x00ffe20003800000 */
.L_x_777:
[----:B------:R-:W-:Y:S05]  /*28660*/  BSYNC B0 ;  /* 0x0000000000007941 */ /* 0x000fea0003800000 */
.L_x_776:
[----:B------:R-:W-:Y:S05]  /*28670*/  BRA `(.L_x_778) ;  /* 0xffffff8c00cc7947 */ /* 0x000fea000383ffff */
.L_x_576:
[----:B------:R-:W-:Y:S01]  /*28680*/  BSSY B0, `(.L_x_779) ;  /* 0x0000006000007945 */ /* 0x000fe20003800000 */
[----:B------:R-:W-:-:S07]  /*28690*/  IMAD.MOV.U32 R15, RZ, RZ, -0x1 ;  /* 0xffffffffff0f7424 */ /* 0x000fce00078e00ff */
[----:B012---:R-:W-:Y:S05]  /*286a0*/  WARPSYNC.COLLECTIVE R15, `(.L_x_780) ;  /* 0x000000000f0c7348 */ /* 0x007fea0003c00000 */
[----:B------:R-:W-:Y:S02]  /*286b0*/  ELECT P6, UR62, PT ;  /* 0x00000000003e782f */ /* 0x000fe400038c0000 */
[----:B------:R-:W-:Y:S01]  /*286c0*/  MOV R14, UR62 ;  /* 0x0000003e000e7c02 */ /* 0x000fe20008000f00 */
[----:B012---:R-:W-:Y:S10]  /*286d0*/  ENDCOLLECTIVE ;  /* 0x000000000000791b */ /* 0x007ff40003800000 */
.L_x_780:
[----:B------:R-:W-:Y:S05]  /*286e0*/  BSYNC B0 ;  /* 0x0000000000007941 */ /* 0x000fea0003800000 */
.L_x_779:
[----:B------:R-:W-:Y:S05]  /*286f0*/  BRA `(.L_x_781) ;  /* 0xffffff8c00d47947 */ /* 0x000fea000383ffff */
.L_x_578:
[----:B-1----:R1:W2:Y:S02]  /*28700*/  SYNCS.PHASECHK.TRANS64.TRYWAIT P0, [R2+URZ+0x2e880], R4 ;  /* 0x02e88004020075a7 */ /* 0x0022a4000800017f */
[----:B--2---:R-:W-:Y:S05]  /*28710*/  @!P0 NANOSLEEP.SYNCS 0x989680 ;  /* 0x009896800000895d */ /* 0x004fea0003900000 */
[----:B------:R-:W2:Y:S02]  /*28720*/  @!P0 SYNCS.PHASECHK.TRANS64 P0, [R2+URZ+0x2e880], R4 ;  /* 0x02e88004020085a7 */ /* 0x000ea4000800007f */
[----:B--2---:R-:W-:Y:S05]  /*28730*/  @!P0 BRA `(.L_x_578) ;  /* 0xfffffffc00f08947 */ /* 0x004fea000383ffff */
[----:B------:R-:W-:Y:S05]  /*28740*/  BRA `(.L_x_782) ;  /* 0xffffff9000407947 */ /* 0x000fea000383ffff */
.L_x_580:
[----:B0-----:R0:W2:Y:S02]  /*28750*/  SYNCS.PHASECHK.TRANS64.TRYWAIT P0, [R2+URZ+0x2e840], R4 ;  /* 0x02e84004020075a7 */ /* 0x0010a4000800017f */
[----:B--2---:R-:W-:Y:S05]  /*28760*/  @!P0 NANOSLEEP.SYNCS 0x989680 ;  /* 0x009896800000895d */ /* 0x004fea0003900000 */
[----:B------:R-:W2:Y:S02]  /*28770*/  @!P0 SYNCS.PHASECHK.TRANS64 P0, [R2+URZ+0x2e840], R4 ;  /* 0x02e84004020085a7 */ /* 0x000ea4000800007f */
[----:B--2---:R-:W-:Y:S05]  /*28780*/  @!P0 BRA `(.L_x_580) ;  /* 0xfffffffc00f08947 */ /* 0x004fea000383ffff */
[----:B------:R-:W-:Y:S05]  /*28790*/  BRA `(.L_x_783) ;  /* 0xffffff9000987947 */ /* 0x000fea000383ffff */
.L_x_584:
[----:B------:R-:W2:Y:S01]  /*287a0*/  LDL.LU R11, [R1+0x5c] ;  /* 0x00005c00010b7983 */ /* 0x000ea20000300800 */
[----:B------:R-:W-:Y:S01]  /*287b0*/  IMAD.MOV.U32 R13, RZ, RZ, R3 ;  /* 0x000000ffff0d7224 */ /* 0x000fe200078e0003 */
[----:B------:R-:W-:Y:S01]  /*287c0*/  MOV R12, RZ ;  /* 0x000000ff000c7202 */ /* 0x000fe20000000f00 */
[----:B------:R-:W-:Y:S02]  /*287d0*/  IMAD.MOV.U32 R15, RZ, RZ, -0x1 ;  /* 0xffffffffff0f7424 */ /* 0x000fe400078e00ff */
[----:B------:R-:W-:-:S04]  /*287e0*/  IMAD.IADD R0, R19, 0x1, R5 ;  /* 0x0000000113007824 */ /* 0x000fc800078e0205 */
[----:B------:R-:W-:Y:S02]  /*287f0*/  VIADD R5, R0, 0x10 ;  /* 0x0000001000057836 */ /* 0x000fe40000000000 */
[----:B--2---:R-:W-:Y:S02]  /*28800*/  IMAD R2, R11, R8, RZ ;  /* 0x000000080b027224 */ /* 0x004fe400078e02ff */
[----:B------:R-:W-:-:S03]  /*28810*/  IMAD.MOV.U32 R11, RZ, RZ, 0x181f ;  /* 0x0000181fff0b7424 */ /* 0x000fc600078e00ff */
[----:B------:R-:W-:-:S13]  /*28820*/  ISETP.GE.AND P1, PT, R0, R2, PT ;  /* 0x000000020000720c */ /* 0x000fda0003f26270 */
[----:B-----5:R-:W-:Y:S05]  /*28830*/  WARPSYNC.COLLECTIVE R15, `(.L_x_784) ;  /* 0x000000000f087348 */ /* 0x020fea0003c00000 */
[----:B------:R0:W1:Y:S02]  /*28840*/  SHFL.IDX P6, R14, R13, R12, R11 ;  /* 0x0000000c0d0e7389 */ /* 0x00006400000c000b */
[----:B01---5:R-:W-:Y:S01]  /*28850*/  ENDCOLLECTIVE ;  /* 0x000000000000791b */ /* 0x023fe20003800000 */
.L_x_784:
[----:B------:R-:W-:Y:S02]  /*28860*/  IMAD.MOV.U32 R13, RZ, RZ, R4 ;  /* 0x000000ffff0d7224 */ /* 0x000fe400078e0004 */
[----:B------:R-:W-:-:S07]  /*28870*/  IMAD.MOV.U32 R6, RZ, RZ, R14 ;  /* 0x000000ffff067224 */ /* 0x000fce00078e000e */
[----:B------:R-:W-:Y:S05]  /*28880*/  WARPSYNC.COLLECTIVE R15, `(.L_x_785) ;  /* 0x000000000f087348 */ /* 0x000fea0003c00000 */
[----:B------:R0:W1:Y:S02]  /*28890*/  SHFL.IDX P6, R14, R13, R12, R11 ;  /* 0x0000000c0d0e7389 */ /* 0x00006400000c000b */
[----:B01----:R-:W-:Y:S01]  /*288a0*/  ENDCOLLECTIVE ;  /* 0x000000000000791b */ /* 0x003fe20003800000 */
.L_x_785:
[----:B------:R-:W-:Y:S02]  /*288b0*/  IMAD.MOV.U32 R13, RZ, RZ, R3 ;  /* 0x000000ffff0d7224 */ /* 0x000fe400078e0003 */
[----:B------:R-:W-:Y:S02]  /*288c0*/  IMAD.MOV.U32 R12, RZ, RZ, 0x1 ;  /* 0x00000001ff0c7424 */ /* 0x000fe400078e00ff */
[----:B------:R-:W-:-:S07]  /*288d0*/  IMAD.MOV.U32 R7, RZ, RZ, R14 ;  /* 0x000000ffff077224 */ /* 0x000fce00078e000e */
[----:B------:R-:W-:Y:S05]  /*288e0*/  WARPSYNC.COLLECTIVE R15, `(.L_x_786) ;  /* 0x000000000f087348 */ /* 0x000fea0003c00000 */
[----:B------:R0:W1:Y:S02]  /*288f0*/  SHFL.IDX P6, R14, R13, R12, R11 ;  /* 0x0000000c0d0e7389 */ /* 0x00006400000c000b */
[----:B01----:R-:W-:Y:S01]  /*28900*/  ENDCOLLECTIVE ;  /* 0x000000000000791b */ /* 0x003fe20003800000 */
.L_x_786:
[----:B------:R-:W-:-:S04]  /*28910*/  @!P1 IADD3 R7, P2, R10, R7, RZ ;  /* 0x000000070a079210 */ /* 0x000fc80007f5e0ff */
[----:B------:R-:W-:-:S04]  /*28920*/  @!P1 IADD3.X R6, RZ, R6, RZ, P2, !PT ;  /* 0x00000006ff069210 */ /* 0x000fc800017fe4ff */
        /* <DEDUP_REMOVED lines=13> */
.L_x_787:
[----:B------:R-:W-:Y:S02]  /*28a00*/  IMAD.MOV.U32 R13, RZ, RZ, R3 ;  /* 0x000000ffff0d7224 */ /* 0x000fe400078e0003 */
[----:B------:R-:W-:Y:S02]  /*28a10*/  IMAD.MOV.U32 R12, RZ, RZ, 0x2 ;  /* 0x00000002ff0c7424 */ /* 0x000fe400078e00ff */
[----:B------:R-:W-:-:S07]  /*28a20*/  IMAD.MOV.U32 R5, RZ, RZ, R14 ;  /* 0x000000ffff057224 */ /* 0x000fce00078e000e */
[----:B------:R-:W-:Y:S05]  /*28a30*/  WARPSYNC.COLLECTIVE R15, `(.L_x_788) ;  /* 0x000000000f087348 */ /* 0x000fea0003c00000 */
[----:B------:R0:W1:Y:S02]  /*28a40*/  SHFL.IDX P6, R14, R13, R12, R11 ;  /* 0x0000000c0d0e7389 */ /* 0x00006400000c000b */
[----:B01----:R-:W-:Y:S01]  /*28a50*/  ENDCOLLECTIVE ;  /* 0x000000000000791b */ /* 0x003fe20003800000 */
.L_x_788:
[----:B------:R-:W-:-:S04]  /*28a60*/  @!P1 IADD3 R5, P2, R10, R5, RZ ;  /* 0x000000050a059210 */ /* 0x000fc80007f5e0ff */
[----:B------:R-:W-:-:S05]  /*28a70*/  @!P1 IADD3.X R6, RZ, R6, RZ, P2, !PT ;  /* 0x00000006ff069210 */ /* 0x000fca00017fe4ff */
[----:B------:R-:W-:Y:S02]  /*28a80*/  @!P1 IMAD.MOV.U32 R7, RZ, RZ, R6 ;  /* 0x000000ffff079224 */ /* 0x000fe400078e0006 */
[----:B------:R-:W-:Y:S01]  /*28a90*/  @!P1 IMAD.MOV.U32 R6, RZ, RZ, R5 ;  /* 0x000000ffff069224 */ /* 0x000fe200078e0005 */
[----:B------:R-:W-:Y:S01]  /*28aa0*/  MOV R13, R4 ;  /* 0x00000004000d7202 */ /* 0x000fe20000000f00 */
[----:B------:R-:W-:-:S03]  /*28ab0*/  VIADD R5, R0, 0x20 ;  /* 0x0000002000057836 */ /* 0x000fc60000000000 */
[----:B------:R-:W-:Y:S01]  /*28ac0*/  @!PT LDS RZ, [RZ] ;  /* 0x00000000fffff984 */ /* 0x000fe20000000800 */
[----:B------:R-:W-:Y:S01]  /*28ad0*/  @!PT LDS RZ, [RZ] ;  /* 0x00000000fffff984 */ /* 0x000fe20000000800 */
[----:B------:R-:W-:Y:S01]  /*28ae0*/  @!PT LDS RZ, [RZ] ;  /* 0x00000000fffff984 */ /* 0x000fe20000000800 */
[----:B------:R0:W-:Y:S02]  /*28af0*/  @!P1 LDGSTS.E.BYPASS.LTC128B.128 [R9+0x1cc00], desc[UR60][R6.64], !P0 ;  /* 0x1cc0000006099fae */ /* 0x0001e4000c101d7c */
[----:B------:R-:W-:Y:S01]  /*28b00*/  ISETP.GE.AND P1, PT, R5, R2, PT ;  /* 0x000000020500720c */ /* 0x000fe20003f26270 */
[----:B0-----:R-:W-:-:S12]  /*28b10*/  IMAD.MOV.U32 R6, RZ, RZ, R14 ;  /* 0x000000ffff067224 */ /* 0x001fd800078e000e */
[----:B------:R-:W-:Y:S05]  /*28b20*/  WARPSYNC.COLLECTIVE R15, `(.L_x_789) ;  /* 0x000000000f087348 */ /* 0x000fea0003c00000 */
[----:B------:R0:W1:Y:S02]  /*28b30*/  SHFL.IDX P6, R14, R13, R12, R11 ;  /* 0x0000000c0d0e7389 */ /* 0x00006400000c000b */
[----:B01----:R-:W-:Y:S01]  /*28b40*/  ENDCOLLECTIVE ;  /* 0x000000000000791b */ /* 0x003fe20003800000 */
.L_x_789:
[----:B------:R-:W-:Y:S01]  /*28b50*/  IMAD.MOV.U32 R13, RZ, RZ, R3 ;  /* 0x000000ffff0d7224 */ /* 0x000fe200078e0003 */
[----:B------:R-:W-:Y:S01]  /*28b60*/  MOV R12, 0x3 ;  /* 0x00000003000c7802 */ /* 0x000fe20000000f00 */
[----:B------:R-:W-:-:S07]  /*28b70*/  IMAD.MOV.U32 R5, RZ, RZ, R14 ;  /* 0x000000ffff057224 */ /* 0x000fce00078e000e */
[----:B------:R-:W-:Y:S05]  /*28b80*/  WARPSYNC.COLLECTIVE R15, `(.L_x_790) ;  /* 0x000000000f087348 */ /* 0x000fea0003c00000 */
[----:B------:R0:W1:Y:S02]  /*28b90*/  SHFL.IDX P6, R14, R13, R12, R11 ;  /* 0x0000000c0d0e7389 */ /* 0x00006400000c000b */
[----:B01----:R-:W-:Y:S01]  /*28ba0*/  ENDCOLLECTIVE ;  /* 0x000000000000791b */ /* 0x003fe20003800000 */
.L_x_790:
[----:B------:R-:W-:-:S05]  /*28bb0*/  @!P1 IADD3 R5, P2, R10, R5, RZ ;  /* 0x000000050a059210 */ /* 0x000fca0007f5e0ff */
[----:B------:R-:W-:-:S04]  /*28bc0*/  @!P1 IMAD.X R6, RZ, RZ, R6, P2 ;  /* 0x000000ffff069224 */ /* 0x000fc800010e0606 */
[----:B------:R-:W-:Y:S02]  /*28bd0*/  @!P1 IMAD.MOV.U32 R7, RZ, RZ, R6 ;  /* 0x000000ffff079224 */ /* 0x000fe400078e0006 */
[----:B------:R-:W-:Y:S02]  /*28be0*/  @!P1 IMAD.MOV.U32 R6, RZ, RZ, R5 ;  /* 0x000000ffff069224 */ /* 0x000fe400078e0005 */
[----:B------:R-:W-:Y:S02]  /*28bf0*/  IMAD.MOV.U32 R13, RZ, RZ, R4 ;  /* 0x000000ffff0d7224 */ /* 0x000fe400078e0004 */
[----:B------:R-:W-:Y:S01]  /*28c00*/  VIADD R5, R0, 0x30 ;  /* 0x0000003000057836 */ /* 0x000fe20000000000 */
[----:B------:R-:W-:Y:S01]  /*28c10*/  @!PT LDS RZ, [RZ] ;  /* 0x00000000fffff984 */ /* 0x000fe20000000800 */
[----:B------:R-:W-:Y:S01]  /*28c20*/  @!PT LDS RZ, [RZ] ;  /* 0x00000000fffff984 */ /* 0x000fe20000000800 */
[----:B------:R-:W-:Y:S01]  /*28c30*/  @!PT LDS RZ, [RZ] ;  /* 0x00000000fffff984 */ /* 0x000fe20000000800 */
[----:B------:R0:W-:Y:S04]  /*28c40*/  @!P1 LDGSTS.E.BYPASS.LTC128B.128 [R9+0x1d400], desc[UR60][R6.64], !P0 ;  /* 0x1d40000006099fae */ /* 0x0001e8000c101d7c */
[----:B------:R-:W-:Y:S01]  /*28c50*/  ISETP.GE.AND P1, PT, R5, R2, PT ;  /* 0x000000020500720c */ /* 0x000fe20003f26270 */
[----:B0-----:R-:W-:-:S12]  /*28c60*/  IMAD.MOV.U32 R6, RZ, RZ, R14 ;  /* 0x000000ffff067224 */ /* 0x001fd800078e000e */
[----:B------:R-:W-:Y:S05]  /*28c70*/  WARPSYNC.COLLECTIVE R15, `(.L_x_791) ;  /* 0x000000000f087348 */ /* 0x000fea0003c00000 */
[----:B------:R0:W1:Y:S02]  /*28c80*/  SHFL.IDX P6, R14, R13, R12, R11 ;  /* 0x0000000c0d0e7389 */ /* 0x00006400000c000b */
[----:B01----:R-:W-:Y:S01]  /*28c90*/  ENDCOLLECTIVE ;  /* 0x000000000000791b */ /* 0x003fe20003800000 */
.L_x_791:
[----:B------:R-:W-:Y:S02]  /*28ca0*/  IMAD.MOV.U32 R13, RZ, RZ, R3 ;  /* 0x000000ffff0d7224 */ /* 0x000fe400078e0003 */
[----:B------:R-:W-:Y:S02]  /*28cb0*/  IMAD.MOV.U32 R12, RZ, RZ, 0x4 ;  /* 0x00000004ff0c7424 */ /* 0x000fe400078e00ff */
[----:B------:R-:W-:-:S07]  /*28cc0*/  IMAD.MOV.U32 R5, RZ, RZ, R14 ;  /* 0x000000ffff057224 */ /* 0x000fce00078e000e */
[----:B------:R-:W-:Y:S05]  /*28cd0*/  WARPSYNC.COLLECTIVE R15, `(.L_x_792) ;  /* 0x000000000f087348 */ /* 0x000fea0003c00000 */
[----:B------:R0:W1:Y:S02]  /*28ce0*/  SHFL.IDX P6, R14, R13, R12, R11 ;  /* 0x0000000c0d0e7389 */ /* 0x00006400000c000b */
[----:B01----:R-:W-:Y:S01]  /*28cf0*/  ENDCOLLECTIVE ;  /* 0x000000000000791b */ /* 0x003fe20003800000 */
.L_x_792:
[----:B------:R-:W-:-:S05]  /*28d00*/  @!P1 IADD3 R5, P2, R10, R5, RZ ;  /* 0x000000050a059210 */ /* 0x000fca0007f5e0ff */
[----:B------:R-:W-:-:S04]  /*28d10*/  @!P1 IMAD.X R6, RZ, RZ, R6, P2 ;  /* 0x000000ffff069224 */ /* 0x000fc800010e0606 */
[----:B------:R-:W-:Y:S02]  /*28d20*/  @!P1 IMAD.MOV.U32 R7, RZ, RZ, R6 ;  /* 0x000000ffff079224 */ /* 0x000fe400078e0006 */
[----:B------:R-:W-:Y:S01]  /*28d30*/  @!P1 IMAD.MOV.U32 R6, RZ, RZ, R5 ;  /* 0x000000ffff069224 */ /* 0x000fe200078e0005 */
[----:B------:R-:W-:Y:S01]  /*28d40*/  IADD3 R5, R0, 0x40, RZ ;  /* 0x0000004000057810 */ /* 0x000fe20007ffe0ff */
[----:B------:R-:W-:-:S03]  /*28d50*/  IMAD.MOV.U32 R13, RZ, RZ, R4 ;  /* 0x000000ffff0d7224 */ /* 0x000fc600078e0004 */
        /* <DEDUP_REMOVED lines=9> */
.L_x_793:
[----:B------:R-:W-:Y:S02]  /*28df0*/  IMAD.MOV.U32 R13, RZ, RZ, R3 ;  /* 0x000000ffff0d7224 */ /* 0x000fe400078e0003 */
[----:B------:R-:W-:Y:S02]  /*28e00*/  IMAD.MOV.U32 R12, RZ, RZ, 0x5 ;  /* 0x00000005ff0c7424 */ /* 0x000fe400078e00ff */
[----:B------:R-:W-:-:S07]  /*28e10*/  IMAD.MOV.U32 R5, RZ, RZ, R14 ;  /* 0x000000ffff057224 */ /* 0x000fce00078e000e */
[----:B------:R-:W-:Y:S05]  /*28e20*/  WARPSYNC.COLLECTIVE R15, `(.L_x_794) ;  /* 0x000000000f087348 */ /* 0x000fea0003c00000 */
[----:B------:R0:W1:Y:S02]  /*28e30*/  SHFL.IDX P6, R14, R13, R12, R11 ;  /* 0x0000000c0d0e7389 */ /* 0x00006400000c000b */
[----:B01----:R-:W-:Y:S01]  /*28e40*/  ENDCOLLECTIVE ;  /* 0x000000000000791b */ /* 0x003fe20003800000 */
.L_x_794:
[----:B------:R-:W-:-:S05]  /*28e50*/  @!P1 IADD3 R5, P2, R10, R5, RZ ;  /* 0x000000050a059210 */ /* 0x000fca0007f5e0ff */
[----:B------:R-:W-:-:S05]  /*28e60*/  @!P1 IMAD.X R6, RZ, RZ, R6, P2 ;  /* 0x000000ffff069224 */ /* 0x000fca00010e0606 */
[----:B------:R-:W-:Y:S01]  /*28e70*/  @!P1 MOV R7, R6 ;  /* 0x0000000600079202 */ /* 0x000fe20000000f00 */
        /* <DEDUP_REMOVED lines=12> */
.L_x_795:
[----:B------:R-:W-:Y:S02]  /*28f40*/  IMAD.MOV.U32 R13, RZ, RZ, R3 ;  /* 0x000000ffff0d7224 */ /* 0x000fe400078e0003 */
[----:B------:R-:W-:Y:S01]  /*28f50*/  IMAD.MOV.U32 R12, RZ, RZ, 0x6 ;  /* 0x00000006ff0c7424 */ /* 0x000fe200078e00ff */
[----:B------:R-:W-:-:S07]  /*28f60*/  MOV R5, R14 ;  /* 0x0000000e00057202 */ /* 0x000fce0000000f00 */
[----:B------:R-:W-:Y:S05]  /*28f70*/  WARPSYNC.COLLECTIVE R15, `(.L_x_796) ;  /* 0x000000000f087348 */ /* 0x000fea0003c00000 */
[----:B------:R0:W1:Y:S02]  /*28f80*/  SHFL.IDX P6, R14, R13, R12, R11 ;  /* 0x0000000c0d0e7389 */ /* 0x00006400000c000b */
[----:B01----:R-:W-:Y:S01]  /*28f90*/  ENDCOLLECTIVE ;  /* 0x000000000000791b */ /* 0x003fe20003800000 */
.L_x_796:
[----:B------:R-:W-:-:S05]  /*28fa0*/  @!P1 IADD3 R5, P2, R10, R5, RZ ;  /* 0x000000050a059210 */ /* 0x000fca0007f5e0ff */
[----:B------:R-:W-:-:S04]  /*28fb0*/  @!P1 IMAD.X R6, RZ, RZ, R6, P2 ;  /* 0x000000ffff069224 */ /* 0x000fc800010e0606 */
[----:B------:R-:W-:Y:S02]  /*28fc0*/  @!P1 IMAD.MOV.U32 R7, RZ, RZ, R6 ;  /* 0x000000ffff079224 */ /* 0x000fe400078e0006 */
[----:B------:R-:W-:Y:S01]  /*28fd0*/  @!P1 IMAD.MOV.U32 R6, RZ, RZ, R5 ;  /* 0x000000ffff069224 */ /* 0x000fe200078e0005 */
[----:B------:R-:W-:-:S04]  /*28fe0*/  MOV R13, R4 ;  /* 0x00000004000d7202 */ /* 0x000fc80000000f00 */
[----:B------:R-:W-:Y:S01]  /*28ff0*/  @!PT LDS RZ, [RZ] ;  /* 0x00000000fffff984 */ /* 0x000fe20000000800 */
[----:B------:R-:W-:Y:S01]  /*29000*/  @!PT LDS RZ, [RZ] ;  /* 0x00000000fffff984 */ /* 0x000fe20000000800 */
[----:B------:R-:W-:Y:S01]  /*29010*/  @!PT LDS RZ, [RZ] ;  /* 0x00000000fffff984 */ /* 0x000fe20000000800 */
[----:B------:R0:W-:Y:S02]  /*29020*/  @!P1 LDGSTS.E.BYPASS.LTC128B.128 [R9+0x1ec00], desc[UR60][R6.64], !P0 ;  /* 0x1ec0000006099fae */ /* 0x0001e4000c101d7c */
[----:B0-----:R-:W-:-:S07]  /*29030*/  IMAD.MOV.U32 R6, RZ, RZ, R14 ;  /* 0x000000ffff067224 */ /* 0x001fce00078e000e */
[----:B------:R-:W-:Y:S05]  /*29040*/  WARPSYNC.COLLECTIVE R15, `(.L_x_797) ;  /* 0x000000000f087348 */ /* 0x000fea0003c00000 */
[----:B------:R0:W1:Y:S02]  /*29050*/  SHFL.IDX P6, R14, R13, R12, R11 ;  /* 0x0000000c0d0e7389 */ /* 0x00006400000c000b */
[----:B01----:R-:W-:Y:S01]  /*29060*/  ENDCOLLECTIVE ;  /* 0x000000000000791b */ /* 0x003fe20003800000 */
.L_x_797:
[----:B------:R-:W-:-:S05]  /*29070*/  VIADD R7, R0, 0x60 ;  /* 0x0000006000077836 */ /* 0x000fca0000000000 */
[----:B------:R-:W-:Y:S01]  /*29080*/  ISETP.GE.AND P1, PT, R7, R2, PT ;  /* 0x000000020700720c */ /* 0x000fe20003f26270 */
[----:B------:R-:W-:Y:S01]  /*29090*/  IMAD.MOV.U32 R13, RZ, RZ, R3 ;  /* 0x000000ffff0d7224 */ /* 0x000fe200078e0003 */
[----:B------:R-:W-:Y:S01]  /*290a0*/  MOV R12, 0x7 ;  /* 0x00000007000c7802 */ /* 0x000fe20000000f00 */
[----:B------:R-:W-:-:S10]  /*290b0*/  IMAD.MOV.U32 R5, RZ, RZ, R14 ;  /* 0x000000ffff057224 */ /* 0x000fd400078e000e */
[----:B------:R-:W-:Y:S05]  /*290c0*/  WARPSYNC.COLLECTIVE R15, `(.L_x_798) ;  /* 0x000000000f087348 */ /* 0x000fea0003c00000 */
[----:B------:R0:W1:Y:S02]  /*290d0*/  SHFL.IDX P6, R14, R13, R12, R11 ;  /* 0x0000000c0d0e7389 */ /* 0x00006400000c000b */
[----:B01----:R-:W-:Y:S01]  /*290e0*/  ENDCOLLECTIVE ;  /* 0x000000000000791b */ /* 0x003fe20003800000 */
.L_x_798:
[----:B------:R-:W-:-:S05]  /*290f0*/  @!P1 IADD3 R5, P2, R10, R5, RZ ;  /* 0x000000050a059210 */ /* 0x000fca0007f5e0ff */
[----:B------:R-:W-:-:S04]  /*29100*/  @!P1 IMAD.X R6, RZ, RZ, R6, P2 ;  /* 0x000000ffff069224 */ /* 0x000fc800010e0606 */
[----:B------:R-:W-:Y:S02]  /*29110*/  @!P1 IMAD.MOV.U32 R7, RZ, RZ, R6 ;  /* 0x000000ffff079224 */ /* 0x000fe400078e0006 */
[----:B------:R-:W-:Y:S02]  /*29120*/  IMAD.MOV.U32 R13, RZ, RZ, R4 ;  /* 0x000000ffff0d7224 */ /* 0x000fe400078e0004 */
[----:B------:R-:W-:-:S05]  /*29130*/  @!P1 IMAD.MOV.U32 R6, RZ, RZ, R5 ;  /* 0x000000ffff069224 */ /* 0x000fca00078e0005 */
        /* <DEDUP_REMOVED lines=8> */
.L_x_799:
[----:B------:R-:W-:Y:S01]  /*291c0*/  IMAD.MOV.U32 R3, RZ, RZ, R14 ;  /* 0x000000ffff037224 */ /* 0x000fe200078e000e */
[----:B------:R-:W-:Y:S06]  /*291d0*/  BRA `(.L_x_800) ;  /* 0xffffff9000f87947 */ /* 0x000fec000383ffff */
.L_x_587:
[----:B0-----:R0:W1:Y:S02]  /*291e0*/  SYNCS.PHASECHK.TRANS64.TRYWAIT P0, [R18+URZ+0x2e820], R0 ;  /* 0x02e82000120075a7 */ /* 0x001064000800017f */
[----:B-1----:R-:W-:Y:S05]  /*291f0*/  @!P0 NANOSLEEP.SYNCS 0x989680 ;  /* 0x009896800000895d */ /* 0x002fea0003900000 */
[----:B------:R-:W1:Y:S02]  /*29200*/  @!P0 SYNCS.PHASECHK.TRANS64 P0, [R18+URZ+0x2e820], R0 ;  /* 0x02e82000120085a7 */ /* 0x000e64000800007f */
[----:B-1----:R-:W-:Y:S05]  /*29210*/  @!P0 BRA `(.L_x_587) ;  /* 0xfffffffc00f08947 */ /* 0x002fea000383ffff */
[----:B------:R-:W-:Y:S05]  /*29220*/  BRA `(.L_x_801) ;  /* 0xffffff9400547947 */ /* 0x000fea000383ffff */
.L_x_593:
[----:B--2---:R2:W3:Y:S02]  /*29230*/  SYNCS.PHASECHK.TRANS64.TRYWAIT P0, [R6+URZ+0x2e880], R5 ;  /* 0x02e88005060075a7 */ /* 0x0044e4000800017f */
[----:B---3--:R-:W-:Y:S05]  /*29240*/  @!P0 NANOSLEEP.SYNCS 0x989680 ;  /* 0x009896800000895d */ /* 0x008fea0003900000 */
[----:B------:R-:W3:Y:S02]  /*29250*/  @!P0 SYNCS.PHASECHK.TRANS64 P0, [R6+URZ+0x2e880], R5 ;  /* 0x02e88005060085a7 */ /* 0x000ee4000800007f */
[----:B---3--:R-:W-:Y:S05]  /*29260*/  @!P0 BRA `(.L_x_593) ;  /* 0xfffffffc00f08947 */ /* 0x008fea000383ffff */
[----:B------:R-:W-:Y:S05]  /*29270*/  BRA `(.L_x_802) ;  /* 0xffffff9800107947 */ /* 0x000fea000383ffff */
.L_x_598:
[----:B-1----:R1:W3:Y:S02]  /*29280*/  SYNCS.PHASECHK.TRANS64.TRYWAIT P0, [R6+URZ+0x2e840], R5 ;  /* 0x02e84005060075a7 */ /* 0x0022e4000800017f */
[----:B---3--:R-:W-:Y:S05]  /*29290*/  @!P0 NANOSLEEP.SYNCS 0x989680 ;  /* 0x009896800000895d */ /* 0x008fea0003900000 */
[----:B------:R-:W3:Y:S02]  /*292a0*/  @!P0 SYNCS.PHASECHK.TRANS64 P0, [R6+URZ+0x2e840], R5 ;  /* 0x02e84005060085a7 */ /* 0x000ee4000800007f */
[----:B---3--:R-:W-:Y:S05]  /*292b0*/  @!P0 BRA `(.L_x_598) ;  /* 0xfffffffc00f08947 */ /* 0x008fea000383ffff */
[----:B------:R-:W-:Y:S05]  /*292c0*/  BRA `(.L_x_803) ;  /* 0xffffff9800907947 */ /* 0x000fea000383ffff */
.L_x_604:
[----:B--2---:R2:W3:Y:S02]  /*292d0*/  SYNCS.PHASECHK.TRANS64.TRYWAIT P0, [R19+URZ+0x2e870], R4 ;  /* 0x02e87004130075a7 */ /* 0x0044e4000800017f */
[----:B---3--:R-:W-:Y:S05]  /*292e0*/  @!P0 NANOSLEEP.SYNCS 0x989680 ;  /* 0x009896800000895d */ /* 0x008fea0003900000 */
[----:B------:R-:W3:Y:S02]  /*292f0*/  @!P0 SYNCS.PHASECHK.TRANS64 P0, [R19+URZ+0x2e870], R4 ;  /* 0x02e87004130085a7 */ /* 0x000ee4000800007f */
[----:B---3--:R-:W-:Y:S05]  /*29300*/  @!P0 BRA `(.L_x_604) ;  /* 0xfffffffc00f08947 */ /* 0x008fea000383ffff */
[----:B------:R-:W-:Y:S05]  /*29310*/  BRA `(.L_x_804) ;  /* 0xffffff9c002c7947 */ /* 0x000fea000383ffff */
.L_x_606:
[----:B---3--:R3:W4:Y:S02]  /*29320*/  SYNCS.PHASECHK.TRANS64.TRYWAIT P0, [R19+URZ+0x2e860], R2 ;  /* 0x02e86002130075a7 */ /* 0x008724000800017f */
[----:B----4-:R-:W-:Y:S05]  /*29330*/  @!P0 NANOSLEEP.SYNCS 0x989680 ;  /* 0x009896800000895d */ /* 0x010fea0003900000 */
[----:B------:R-:W4:Y:S02]  /*29340*/  @!P0 SYNCS.PHASECHK.TRANS64 P0, [R19+URZ+0x2e860], R2 ;  /* 0x02e86002130085a7 */ /* 0x000f24000800007f */
[----:B----4-:R-:W-:Y:S05]  /*29350*/  @!P0 BRA `(.L_x_606) ;  /* 0xfffffffc00f08947 */ /* 0x010fea000383ffff */
[----:B------:R-:W-:Y:S05]  /*29360*/  BRA `(.L_x_805) ;  /* 0xffffff9c00347947 */ /* 0x000fea000383ffff */
.L_x_613:
[----:B0-----:R0:W1:Y:S02]  /*29370*/  SYNCS.PHASECHK.TRANS64.TRYWAIT P1, [R16+URZ+0x2e870], R0 ;  /* 0x02e87000100075a7 */ /* 0x001064000802017f */
[----:B-1----:R-:W-:Y:S05]  /*29380*/  @!P1 NANOSLEEP.SYNCS 0x989680 ;  /* 0x009896800000995d */ /* 0x002fea0003900000 */
[----:B------:R-:W1:Y:S02]  /*29390*/  @!P1 SYNCS.PHASECHK.TRANS64 P1, [R16+URZ+0x2e870], R0 ;  /* 0x02e87000100095a7 */ /* 0x000e64000802007f */
[----:B-1----:R-:W-:Y:S05]  /*293a0*/  @!P1 BRA `(.L_x_613) ;  /* 0xfffffffc00f09947 */ /* 0x002fea000383ffff */
[----:B------:R-:W-:Y:S05]  /*293b0*/  BRA `(.L_x_806) ;  /* 0xffffffa400707947 */ /* 0x000fea000383ffff */
.L_x_615:
[----:B0-----:R0:W1:Y:S02]  /*293c0*/  SYNCS.PHASECHK.TRANS64.TRYWAIT P1, [R16+URZ+0x2e860], R0 ;  /* 0x02e86000100075a7 */ /* 0x001064000802017f */
[----:B-1----:R-:W-:Y:S05]  /*293d0*/  @!P1 NANOSLEEP.SYNCS 0x989680 ;  /* 0x009896800000995d */ /* 0x002fea0003900000 */
[----:B------:R-:W1:Y:S02]  /*293e0*/  @!P1 SYNCS.PHASECHK.TRANS64 P1, [R16+URZ+0x2e860], R0 ;  /* 0x02e86000100095a7 */ /* 0x000e64000802007f */
[----:B-1----:R-:W-:Y:S05]  /*293f0*/  @!P1 BRA `(.L_x_615) ;  /* 0xfffffffc00f09947 */ /* 0x002fea000383ffff */
[----:B------:R-:W-:Y:S05]  /*29400*/  BRA `(.L_x_807) ;  /* 0xffffffa400787947 */ /* 0x000fea000383ffff */
.L_x_619:
[----:B------:R-:W2:Y:S01]  /*29410*/  LDL R3, [R1] ;  /* 0x0000000001037983 */ /* 0x000ea20000100800 */
[----:B------:R-:W-:Y:S01]  /*29420*/  BSSY B0, `(.L_x_808) ;  /* 0x0000008000007945 */ /* 0x000fe20003800000 */
[----:B------:R-:W-:Y:S01]  /*29430*/  IMAD.MOV.U32 R12, RZ, RZ, RZ ;  /* 0x000000ffff0c7224 */ /* 0x000fe200078e00ff */
[----:B------:R-:W-:Y:S01]  /*29440*/  MOV R15, 0xffffffff ;  /* 0xffffffff000f7802 */ /* 0x000fe20000000f00 */
[----:B------:R-:W-:Y:S02]  /*29450*/  IMAD.MOV.U32 R11, RZ, RZ, 0x1f ;  /* 0x0000001fff0b7424 */ /* 0x000fe400078e00ff */
[----:B--2---:R-:W-:-:S07]  /*29460*/  IMAD.MOV.U32 R13, RZ, RZ, R3 ;  /* 0x000000ffff0d7224 */ /* 0x004fce00078e0003 */
[----:B-1----:R-:W-:Y:S05]  /*29470*/  WARPSYNC.COLLECTIVE R15, `(.L_x_809) ;  /* 0x000000000f087348 */ /* 0x002fea0003c00000 */
[----:B------:R0:W2:Y:S02]  /*29480*/  SHFL.IDX P6, R14, R13, R12, R11 ;  /* 0x0000000c0d0e7389 */ /* 0x0000a400000c000b */
[----:B012---:R-:W-:Y:S01]  /*29490*/  ENDCOLLECTIVE ;  /* 0x000000000000791b */ /* 0x007fe20003800000 */
.L_x_809:
[----:B------:R-:W-:Y:S05]  /*294a0*/  BSYNC B0 ;  /* 0x0000000000007941 */ /* 0x000fea0003800000 */
.L_x_808:
[----:B------:R0:W5:Y:S01]  /*294b0*/  LDL R2, [R1+0xc] ;  /* 0x00000c0001027983 */ /* 0x0001620000100800 */
[----:B------:R-:W-:Y:S02]  /*294c0*/  IMAD.MOV.U32 R13, RZ, RZ, R3 ;  /* 0x000000ffff0d7224 */ /* 0x000fe400078e0003 */
[----:B------:R-:W-:Y:S02]  /*294d0*/  IMAD.MOV.U32 R12, RZ, RZ, 0x1 ;  /* 0x00000001ff0c7424 */ /* 0x000fe400078e00ff */
[----:B------:R-:W-:Y:S02]  /*294e0*/  IMAD.MOV.U32 R11, RZ, RZ, 0x1f ;  /* 0x0000001fff0b7424 */ /* 0x000fe400078e00ff */
[----:B------:R-:W-:Y:S02]  /*294f0*/  IMAD.MOV.U32 R15, RZ, RZ, -0x1 ;  /* 0xffffffffff0f7424 */ /* 0x000fe400078e00ff */
[----:B0-----:R-:W-:-:S07]  /*29500*/  IMAD.MOV.U32 R0, RZ, RZ, R14 ;  /* 0x000000ffff007224 */ /* 0x001fce00078e000e */
[----:B-----5:R-:W-:Y:S05]  /*29510*/  WARPSYNC.COLLECTIVE R15, `(.L_x_810) ;  /* 0x000000000f087348 */ /* 0x020fea0003c00000 */
[----:B------:R0:W1:Y:S02]  /*29520*/  SHFL.IDX P6, R14, R13, R12, R11 ;  /* 0x0000000c0d0e7389 */ /* 0x00006400000c000b */
[----:B01---5:R-:W-:Y:S01]  /*29530*/  ENDCOLLECTIVE ;  /* 0x000000000000791b */ /* 0x023fe20003800000 */
.L_x_810:
[----:B------:R-:W-:Y:S01]  /*29540*/  ULDC UR4, c[0x0][0xc3c] ;  /* 0x00030f0000047ab9 */ /* 0x000fe20000000800 */
[----:B------:R-:W-:Y:S01]  /*29550*/  IADD3 R7, R2, R16, RZ ;  /* 0x0000001002077210 */ /* 0x000fe20007ffe0ff */
[----:B------:R-:W-:Y:S02]  /*29560*/  IMAD.MOV.U32 R11, RZ, RZ, RZ ;  /* 0x000000ffff0b7224 */ /* 0x000fe400078e00ff */
[----:B------:R-:W-:Y:S01]  /*29570*/  IMAD.MOV.U32 R9, RZ, RZ, R14 ;  /* 0x000000ffff097224 */ /* 0x000fe200078e000e */
[----:B------:R-:W-:-:S13]  /*29580*/  ISETP.GE.OR P1, PT, R7, UR4, !P0 ;  /* 0x0000000407007c0c */ /* 0x000fda000c726670 */
[----:B------:R-:W0:Y:S08]  /*29590*/  @!P1 LDC.64 R2, c[0x0][0xc80] ;  /* 0x00032000ff029b82 */ /* 0x000e300000000a00 */
[----:B------:R-:W1:Y:S01]  /*295a0*/  @!P1 LDC.64 R4, c[0x0][0xc78] ;  /* 0x00031e00ff049b82 */ /* 0x000e620000000a00 */
[----:B0-----:R-:W-:-:S05]  /*295b0*/  @!P1 IMAD.WIDE R2, R7, 0x4, R2 ;  /* 0x0000000407029825 */ /* 0x001fca00078e0202 */
[----:B------:R1:W2:Y:S02]  /*295c0*/  @!P1 LDG.E R6, desc[UR60][R2.64] ;  /* 0x0000003c02069981 */ /* 0x0002a4000c1e1900 */
[----:B-1----:R-:W-:-:S06]  /*295d0*/  @!P1 IMAD.WIDE R2, R7, 0x4, R4 ;  /* 0x0000000407029825 */ /* 0x002fcc00078e0204 */
[----:B------:R-:W3:Y:S01]  /*295e0*/  @!P1 LDG.E R2, desc[UR60][R2.64] ;  /* 0x0000003c02029981 */ /* 0x000ee2000c1e1900 */
[----:B------:R-:W-:Y:S01]  /*295f0*/  IMAD.MOV.U32 R5, RZ, RZ, RZ ;  /* 0x000000ffff057224 */ /* 0x000fe200078e00ff */
[C---:B------:R-:W-:Y:S01]  /*29600*/  ISETP.GE.U32.AND P2, PT, R16.reuse, 0x2, PT ;  /* 0x000000021000780c */ /* 0x040fe20003f46070 */
[----:B------:R-:W-:Y:S01]  /*29610*/  IMAD.MOV.U32 R8, RZ, RZ, RZ ;  /* 0x000000ffff087224 */ /* 0x000fe200078e00ff */
[C---:B------:R-:W-:Y:S02]  /*29620*/  ISETP.GE.U32.AND P3, PT, R16.reuse, 0x4, PT ;  /* 0x000000041000780c */ /* 0x040fe40003f66070 */
[C---:B------:R-:W-:Y:S02]  /*29630*/  ISETP.GE.U32.AND P4, PT, R16.reuse, 0x8, PT ;  /* 0x000000081000780c */ /* 0x040fe40003f86070 */
[----:B------:R-:W-:Y:S01]  /*29640*/  ISETP.GE.U32.AND P5, PT, R16, 0x10, PT ;  /* 0x000000101000780c */ /* 0x000fe20003fa6070 */
[----:B--2---:R-:W-:Y:S02]  /*29650*/  @!P1 IMAD.MOV.U32 R5, RZ, RZ, R6 ;  /* 0x000000ffff059224 */ /* 0x004fe400078e0006 */
[----:B------:R-:W-:-:S02]  /*29660*/  IMAD.MOV.U32 R6, RZ, RZ, RZ ;  /* 0x000000ffff067224 */ /* 0x000fc400078e00ff */
[----:B---3--:R-:W-:Y:S01]  /*29670*/  @!P1 IMAD.MOV.U32 R6, RZ, RZ, R2 ;  /* 0x000000ffff069224 */ /* 0x008fe200078e0002 */
[----:B------:R-:W-:-:S03]  /*29680*/  ISETP.NE.AND P1, PT, R16, RZ, PT ;  /* 0x000000ff1000720c */ /* 0x000fc60003f25270 */
[----:B------:R-:W-:-:S04]  /*29690*/  IMAD R2, R6, R5, RZ ;  /* 0x0000000506027224 */ /* 0x000fc800078e02ff */
[----:B------:R-:W-:-:S07]  /*296a0*/  IMAD.MOV.U32 R13, RZ, RZ, R2 ;  /* 0x000000ffff0d7224 */ /* 0x000fce00078e0002 */
[----:B------:R-:W-:Y:S05]  /*296b0*/  WARPSYNC.COLLECTIVE R15, `(.L_x_811) ;  /* 0x000000000f087348 */ /* 0x000fea0003c00000 */
[----:B------:R0:W1:Y:S02]  /*296c0*/  SHFL.UP P6, R14, R13, R12, R11 ;  /* 0x0400000c0d0e7389 */ /* 0x00006400000c000b */
[----:B01----:R-:W-:Y:S01]  /*296d0*/  ENDCOLLECTIVE ;  /* 0x000000000000791b */ /* 0x003fe20003800000 */
.L_x_811:
[----:B------:R-:W-:Y:S01]  /*296e0*/  IMAD.MOV.U32 R12, RZ, RZ, 0x2 ;  /* 0x00000002ff0c7424 */ /* 0x000fe200078e00ff */
[----:B------:R-:W-:-:S04]  /*296f0*/  MOV R3, R14 ;  /* 0x0000000e00037202 */ /* 0x000fc80000000f00 */
[----:B------:R-:W-:-:S05]  /*29700*/  SEL R3, R3, RZ, P1 ;  /* 0x000000ff03037207 */ /* 0x000fca0000800000 */
[----:B------:R-:W-:-:S04]  /*29710*/  IMAD.IADD R2, R2, 0x1, R3 ;  /* 0x0000000102027824 */ /* 0x000fc800078e0203 */
[----:B------:R-:W-:-:S07]  /*29720*/  IMAD.MOV.U32 R13, RZ, RZ, R2 ;  /* 0x000000ffff0d7224 */ /* 0x000fce00078e0002 */
[----:B------:R-:W-:Y:S05]  /*29730*/  WARPSYNC.COLLECTIVE R15, `(.L_x_812) ;  /* 0x000000000f087348 */ /* 0x000fea0003c00000 */
[----:B------:R0:W1:Y:S02]  /*29740*/  SHFL.UP P6, R14, R13, R12, R11 ;  /* 0x0400000c0d0e7389 */ /* 0x00006400000c000b */
[----:B01----:R-:W-:Y:S01]  /*29750*/  ENDCOLLECTIVE ;  /* 0x000000000000791b */ /* 0x003fe20003800000 */
.L_x_812:
[----:B------:R-:W-:Y:S01]  /*29760*/  MOV R12, 0x4 ;  /* 0x00000004000c7802 */ /* 0x000fe20000000f00 */
[----:B------:R-:W-:-:S05]  /*29770*/  IMAD.MOV.U32 R3, RZ, RZ, R14 ;  /* 0x000000ffff037224 */ /* 0x000fca00078e000e */
[----:B------:R-:W-:-:S05]  /*29780*/  SEL R3, R3, RZ, P2 ;  /* 0x000000ff03037207 */ /* 0x000fca0001000000 */
[----:B------:R-:W-:-:S04]  /*29790*/  IMAD.IADD R2, R2, 0x1, R3 ;  /* 0x0000000102027824 */ /* 0x000fc800078e0203 */
[----:B------:R-:W-:-:S07]  /*297a0*/  IMAD.MOV.U32 R13, RZ, RZ, R2 ;  /* 0x000000ffff0d7224 */ /* 0x000fce00078e0002 */
[----:B------:R-:W-:Y:S05]  /*297b0*/  WARPSYNC.COLLECTIVE R15, `(.L_x_813) ;  /* 0x000000000f087348 */ /* 0x000fea0003c00000 */
[----:B------:R0:W1:Y:S02]  /*297c0*/  SHFL.UP P6, R14, R13, R12, R11 ;  /* 0x0400000c0d0e7389 */ /* 0x00006400000c000b */
[----:B01----:R-:W-:Y:S01]  /*297d0*/  ENDCOLLECTIVE ;  /* 0x000000000000791b */ /* 0x003fe20003800000 */
.L_x_813:
[----:B------:R-:W-:Y:S02]  /*297e0*/  IMAD.MOV.U32 R12, RZ, RZ, 0x8 ;  /* 0x00000008ff0c7424 */ /* 0x000fe400078e00ff */
[----:B------:R-:W-:-:S05]  /*297f0*/  IMAD.MOV.U32 R3, RZ, RZ, R14 ;  /* 0x000000ffff037224 */ /* 0x000fca00078e000e */
[----:B------:R-:W-:-:S05]  /*29800*/  SEL R3, R3, RZ, P3 ;  /* 0x000000ff03037207 */ /* 0x000fca0001800000 */
[----:B------:R-:W-:-:S04]  /*29810*/  IMAD.IADD R2, R2, 0x1, R3 ;  /* 0x0000000102027824 */ /* 0x000fc800078e0203 */
[----:B------:R-:W-:-:S07]  /*29820*/  IMAD.MOV.U32 R13, RZ, RZ, R2 ;  /* 0x000000ffff0d7224 */ /* 0x000fce00078e0002 */
[----:B------:R-:W-:Y:S05]  /*29830*/  WARPSYNC.COLLECTIVE R15, `(.L_x_814) ;  /* 0x000000000f087348 */ /* 0x000fea0003c00000 */
[----:B------:R0:W1:Y:S02]  /*29840*/  SHFL.UP P6, R14, R13, R12, R11 ;  /* 0x0400000c0d0e7389 */ /* 0x00006400000c000b */
[----:B01----:R-:W-:Y:S01]  /*29850*/  ENDCOLLECTIVE ;  /* 0x000000000000791b */ /* 0x003fe20003800000 */
.L_x_814:
[----:B------:R-:W-:Y:S02]  /*29860*/  IMAD.MOV.U32 R12, RZ, RZ, 0x10 ;  /* 0x00000010ff0c7424 */ /* 0x000fe400078e00ff */
[----:B------:R-:W-:-:S05]  /*29870*/  IMAD.MOV.U32 R3, RZ, RZ, R14 ;  /* 0x000000ffff037224 */ /* 0x000fca00078e000e */
[----:B------:R-:W-:-:S05]  /*29880*/  SEL R3, R3, RZ, P4 ;  /* 0x000000ff03037207 */ /* 0x000fca0002000000 */
[----:B------:R-:W-:-:S05]  /*29890*/  IMAD.IADD R2, R2, 0x1, R3 ;  /* 0x0000000102027824 */ /* 0x000fca00078e0203 */
[----:B------:R-:W-:-:S07]  /*298a0*/  MOV R13, R2 ;  /* 0x00000002000d7202 */ /* 0x000fce0000000f00 */
[----:B------:R-:W-:Y:S05]  /*298b0*/  WARPSYNC.COLLECTIVE R15, `(.L_x_815) ;  /* 0x000000000f087348 */ /* 0x000fea0003c00000 */
[----:B------:R0:W1:Y:S02]  /*298c0*/  SHFL.UP P6, R14, R13, R12, R11 ;  /* 0x0400000c0d0e7389 */ /* 0x00006400000c000b */
[----:B01----:R-:W-:Y:S01]  /*298d0*/  ENDCOLLECTIVE ;  /* 0x000000000000791b */ /* 0x003fe20003800000 */
.L_x_815:
[----:B------:R-:W-:Y:S02]  /*298e0*/  IMAD.MOV.U32 R12, RZ, RZ, 0x1f ;  /* 0x0000001fff0c7424 */ /* 0x000fe400078e00ff */
[----:B------:R-:W-:Y:S02]  /*298f0*/  IMAD.MOV.U32 R11, RZ, RZ, 0x1f ;  /* 0x0000001fff0b7424 */ /* 0x000fe400078e00ff */
[----:B------:R-:W-:-:S05]  /*29900*/  IMAD.MOV.U32 R3, RZ, RZ, R14 ;  /* 0x000000ffff037224 */ /* 0x000fca00078e000e */
[----:B------:R-:W-:-:S05]  /*29910*/  SEL R3, R3, RZ, P5 ;  /* 0x000000ff03037207 */ /* 0x000fca0002800000 */
[----:B------:R-:W-:-:S04]  /*29920*/  IMAD.IADD R7, R2, 0x1, R3 ;  /* 0x0000000102077824 */ /* 0x000fc800078e0203 */
[----:B------:R-:W-:-:S07]  /*29930*/  IMAD.MOV.U32 R13, RZ, RZ, R7 ;  /* 0x000000ffff0d7224 */ /* 0x000fce00078e0007 */
[----:B------:R-:W-:Y:S05]  /*29940*/  WARPSYNC.COLLECTIVE R15, `(.L_x_816) ;  /* 0x000000000f087348 */ /* 0x000fea0003c00000 */
[----:B------:R0:W1:Y:S02]  /*29950*/  SHFL.IDX P6, R14, R13, R12, R11 ;  /* 0x0000000c0d0e7389 */ /* 0x00006400000c000b */
[----:B01----:R-:W-:Y:S01]  /*29960*/  ENDCOLLECTIVE ;  /* 0x000000000000791b */ /* 0x003fe20003800000 */
.L_x_816:
[----:B------:R-:W-:Y:S01]  /*29970*/  MOV R2, R14 ;  /* 0x0000000e00027202 */ /* 0x000fe20000000f00 */
[----:B------:R-:W-:Y:S06]  /*29980*/  BRA `(.L_x_817) ;  /* 0xffffffa800d87947 */ /* 0x000fec000383ffff */
.L_x_622:
[----:B------:R-:W-:Y:S01]  /*29990*/  BSSY B0, `(.L_x_818) ;  /* 0x0000008000007945 */ /* 0x000fe20003800000 */
[----:B------:R-:W-:Y:S02]  /*299a0*/  IMAD.MOV.U32 R13, RZ, RZ, R2 ;  /* 0x000000ffff0d7224 */ /* 0x000fe400078e0002 */
[----:B------:R-:W-:Y:S02]  /*299b0*/  IMAD.MOV.U32 R12, RZ, RZ, 0x1 ;  /* 0x00000001ff0c7424 */ /* 0x000fe400078e00ff */
[----:B------:R-:W-:Y:S02]  /*299c0*/  IMAD.MOV.U32 R11, RZ, RZ, RZ ;  /* 0x000000ffff0b7224 */ /* 0x000fe400078e00ff */
[----:B------:R-:W-:-:S07]  /*299d0*/  IMAD.MOV.U32 R15, RZ, RZ, -0x1 ;  /* 0xffffffffff0f7424 */ /* 0x000fce00078e00ff */
[----:B0-----:R-:W-:Y:S05]  /*299e0*/  WARPSYNC.COLLECTIVE R15, `(.L_x_819) ;  /* 0x000000000f087348 */ /* 0x001fea0003c00000 */
[----:B------:R1:W2:Y:S02]  /*299f0*/  SHFL.UP P6, R14, R13, R12, R11 ;  /* 0x0400000c0d0e7389 */ /* 0x0002a400000c000b */
[----:B012---:R-:W-:Y:S01]  /*29a00*/  ENDCOLLECTIVE ;  /* 0x000000000000791b */ /* 0x007fe20003800000 */
.L_x_819:
[----:B------:R-:W-:Y:S05]  /*29a10*/  BSYNC B0 ;  /* 0x0000000000007941 */ /* 0x000fea0003800000 */
.L_x_818:
[----:B------:R-:W-:Y:S02]  /*29a20*/  IMAD.MOV.U32 R3, RZ, RZ, R14 ;  /* 0x000000ffff037224 */ /* 0x000fe400078e000e */
[----:B------:R-:W-:Y:S02]  /*29a30*/  IMAD.MOV.U32 R12, RZ, RZ, 0x2 ;  /* 0x00000002ff0c7424 */ /* 0x000fe400078e00ff */
[----:B------:R-:W-:Y:S01]  /*29a40*/  IMAD.MOV.U32 R11, RZ, RZ, RZ ;  /* 0x000000ffff0b7224 */ /* 0x000fe200078e00ff */
[----:B------:R-:W-:Y:S01]  /*29a50*/  SEL R3, R3, RZ, P1 ;  /* 0x000000ff03037207 */ /* 0x000fe20000800000 */
[----:B------:R-:W-:-:S03]  /*29a60*/  IMAD.MOV.U32 R15, RZ, RZ, -0x1 ;  /* 0xffffffffff0f7424 */ /* 0x000fc600078e00ff */
[----:B------:R-:W-:-:S05]  /*29a70*/  IADD3 R2, R2, R3, RZ ;  /* 0x0000000302027210 */ /* 0x000fca0007ffe0ff */
[----:B------:R-:W-:-:S07]  /*29a80*/  IMAD.MOV.U32 R13, RZ, RZ, R2 ;  /* 0x000000ffff0d7224 */ /* 0x000fce00078e0002 */
[----:B------:R-:W-:Y:S05]  /*29a90*/  WARPSYNC.COLLECTIVE R15, `(.L_x_820) ;  /* 0x000000000f087348 */ /* 0x000fea0003c00000 */
[----:B------:R0:W1:Y:S02]  /*29aa0*/  SHFL.UP P6, R14, R13, R12, R11 ;  /* 0x0400000c0d0e7389 */ /* 0x00006400000c000b */
[----:B01----:R-:W-:Y:S01]  /*29ab0*/  ENDCOLLECTIVE ;  /* 0x000000000000791b */ /* 0x003fe20003800000 */
.L_x_820:
        /* <DEDUP_REMOVED lines=8> */
.L_x_821:
        /* <DEDUP_REMOVED lines=8> */
.L_x_822:
[----:B------:R-:W-:Y:S02]  /*29bc0*/  IMAD.MOV.U32 R12, RZ, RZ, 0x10 ;  /* 0x00000010ff0c7424 */ /* 0x000fe400078e00ff */
[----:B------:R-:W-:-:S05]  /*29bd0*/  IMAD.MOV.U32 R3, RZ, RZ, R14 ;  /* 0x000000ffff037224 */ /* 0x000fca00078e000e */
[----:B------:R-:W-:-:S04]  /*29be0*/  SEL R3, R3, RZ, P4 ;  /* 0x000000ff03037207 */ /* 0x000fc80002000000 */
[----:B------:R-:W-:-:S05]  /*29bf0*/  IADD3 R2, R2, R3, RZ ;  /* 0x0000000302027210 */ /* 0x000fca0007ffe0ff */
[----:B------:R-:W-:-:S07]  /*29c00*/  IMAD.MOV.U32 R13, RZ, RZ, R2 ;  /* 0x000000ffff0d7224 */ /* 0x000fce00078e0002 */
[----:B------:R-:W-:Y:S05]  /*29c10*/  WARPSYNC.COLLECTIVE R15, `(.L_x_823) ;  /* 0x000000000f087348 */ /* 0x000fea0003c00000 */
[----:B------:R0:W1:Y:S02]  /*29c20*/  SHFL.UP P6, R14, R13, R12, R11 ;  /* 0x0400000c0d0e7389 */ /* 0x00006400000c000b */
[----:B01----:R-:W-:Y:S01]  /*29c30*/  ENDCOLLECTIVE ;  /* 0x000000000000791b */ /* 0x003fe20003800000 */
.L_x_823:
[----:B------:R-:W-:Y:S01]  /*29c40*/  IMAD.MOV.U32 R12, RZ, RZ, 0x1f ;  /* 0x0000001fff0c7424 */ /* 0x000fe200078e00ff */
[----:B------:R-:W-:Y:S01]  /*29c50*/  MOV R11, 0x1f ;  /* 0x0000001f000b7802 */ /* 0x000fe20000000f00 */
[----:B------:R-:W-:-:S05]  /*29c60*/  IMAD.MOV.U32 R3, RZ, RZ, R14 ;  /* 0x000000ffff037224 */ /* 0x000fca00078e000e */
[----:B------:R-:W-:-:S05]  /*29c70*/  SEL R3, R3, RZ, P5 ;  /* 0x000000ff03037207 */ /* 0x000fca0002800000 */
[----:B------:R-:W-:-:S04]  /*29c80*/  IMAD.IADD R7, R2, 0x1, R3 ;  /* 0x0000000102077824 */ /* 0x000fc800078e0203 */
[----:B------:R-:W-:-:S07]  /*29c90*/  IMAD.MOV.U32 R13, RZ, RZ, R7 ;  /* 0x000000ffff0d7224 */ /* 0x000fce00078e0007 */
[----:B------:R-:W-:Y:S05]  /*29ca0*/  WARPSYNC.COLLECTIVE R15, `(.L_x_824) ;  /* 0x000000000f087348 */ /* 0x000fea0003c00000 */
[----:B------:R0:W1:Y:S02]  /*29cb0*/  SHFL.IDX P6, R14, R13, R12, R11 ;  /* 0x0000000c0d0e7389 */ /* 0x00006400000c000b */
[----:B01----:R-:W-:Y:S01]  /*29cc0*/  ENDCOLLECTIVE ;  /* 0x000000000000791b */ /* 0x003fe20003800000 */
.L_x_824:
[----:B------:R-:W-:Y:S01]  /*29cd0*/  IMAD.MOV.U32 R2, RZ, RZ, R14 ;  /* 0x000000ffff027224 */ /* 0x000fe200078e000e */
[----:B------:R-:W-:Y:S06]  /*29ce0*/  BRA `(.L_x_825) ;  /* 0xffffffa800ac7947 */ /* 0x000fec000383ffff */
.L_x_624:
[----:B------:R-:W-:Y:S01]  /*29cf0*/  BSSY B0, `(.L_x_826) ;  /* 0x0000006000007945 */ /* 0x000fe20003800000 */
[----:B------:R-:W-:Y:S01]  /*29d00*/  PLOP3.LUT P6, PT, P6, PT, PT, 0x8, 0x0 ;  /* 0x000000000000781c */ /* 0x000fe200037ce170 */
[----:B------:R-:W-:-:S12]  /*29d10*/  IMAD.MOV.U32 R15, RZ, RZ, -0x1 ;  /* 0xffffffffff0f7424 */ /* 0x000fd800078e00ff */
[----:B0-----:R-:W-:Y:S05]  /*29d20*/  WARPSYNC.COLLECTIVE R15, `(.L_x_827) ;  /* 0x000000000f087348 */ /* 0x001fea0003c00000 */
[----:B------:R-:W-:Y:S01]  /*29d30*/  VOTE.ANY R14, PT, P6 ;  /* 0x00000000000e7806 */ /* 0x000fe200030e0100 */
[----:B0-----:R-:W-:Y:S06]  /*29d40*/  ENDCOLLECTIVE ;  /* 0x000000000000791b */ /* 0x001fec0003800000 */
.L_x_827:
[----:B------:R-:W-:Y:S05]  /*29d50*/  BSYNC B0 ;  /* 0x0000000000007941 */ /* 0x000fea0003800000 */
.L_x_826:
[----:B------:R-:W-:Y:S01]  /*29d60*/  IMAD.MOV.U32 R4, RZ, RZ, R14 ;  /* 0x000000ffff047224 */ /* 0x000fe200078e000e */
[----:B------:R-:W-:Y:S01]  /*29d70*/  MOV R15, 0xffffffff ;  /* 0xffffffff000f7802 */ /* 0x000fe20000000f00 */
[----:B------:R-:W-:Y:S02]  /*29d80*/  IMAD.MOV.U32 R13, RZ, RZ, R5 ;  /* 0x000000ffff0d7224 */ /* 0x000fe400078e0005 */
[----:B------:R-:W0:Y:S01]  /*29d90*/  POPC R2, R4 ;  /* 0x0000000400027309 */ /* 0x000e220000000000 */
[----:B------:R-:W-:Y:S02]  /*29da0*/  IMAD.MOV.U32 R11, RZ, RZ, 0x1f ;  /* 0x0000001fff0b7424 */ /* 0x000fe400078e00ff */
[----:B0-----:R-:W-:-:S07]  /*29db0*/  IMAD.MOV.U32 R12, RZ, RZ, R2 ;  /* 0x000000ffff0c7224 */ /* 0x001fce00078e0002 */
[----:B------:R-:W-:Y:S05]  /*29dc0*/  WARPSYNC.COLLECTIVE R15, `(.L_x_828) ;  /* 0x000000000f087348 */ /* 0x000fea0003c00000 */
[----:B------:R0:W1:Y:S02]  /*29dd0*/  SHFL.IDX P6, R14, R13, R12, R11 ;  /* 0x0000000c0d0e7389 */ /* 0x00006400000c000b */
[----:B01----:R-:W-:Y:S01]  /*29de0*/  ENDCOLLECTIVE ;  /* 0x000000000000791b */ /* 0x003fe20003800000 */
.L_x_828:
[----:B------:R-:W-:Y:S02]  /*29df0*/  IMAD.MOV.U32 R13, RZ, RZ, R6 ;  /* 0x000000ffff0d7224 */ /* 0x000fe400078e0006 */
[----:B------:R-:W-:-:S07]  /*29e00*/  IMAD.MOV.U32 R5, RZ, RZ, R14 ;  /* 0x000000ffff057224 */ /* 0x000fce00078e000e */
[----:B------:R-:W-:Y:S05]  /*29e10*/  WARPSYNC.COLLECTIVE R15, `(.L_x_829) ;  /* 0x000000000f087348 */ /* 0x000fea0003c00000 */
[----:B------:R0:W1:Y:S02]  /*29e20*/  SHFL.IDX P6, R14, R13, R12, R11 ;  /* 0x0000000c0d0e7389 */ /* 0x00006400000c000b */
[----:B01----:R-:W-:Y:S01]  /*29e30*/  ENDCOLLECTIVE ;  /* 0x000000000000791b */ /* 0x003fe20003800000 */
.L_x_829:
[----:B------:R-:W-:Y:S01]  /*29e40*/  IMAD.MOV.U32 R6, RZ, RZ, R14 ;  /* 0x000000ffff067224 */ /* 0x000fe200078e000e */
[----:B------:R-:W-:Y:S06]  /*29e50*/  BRA `(.L_x_830) ;  /* 0xffffffa8008c7947 */ /* 0x000fec000383ffff */
.L_x_626:
[----:B------:R-:W-:Y:S01]  /*29e60*/  BSSY B0, `(.L_x_831) ;  /* 0x0000007000007945 */ /* 0x000fe20003800000 */
[----:B------:R-:W-:Y:S02]  /*29e70*/  IMAD.MOV.U32 R13, RZ, RZ, R7 ;  /* 0x000000ffff0d7224 */ /* 0x000fe400078e0007 */
[----:B------:R-:W-:Y:S02]  /*29e80*/  IMAD.MOV.U32 R11, RZ, RZ, 0x1f ;  /* 0x0000001fff0b7424 */ /* 0x000fe400078e00ff */
[----:B------:R-:W-:-:S07]  /*29e90*/  IMAD.MOV.U32 R15, RZ, RZ, -0x1 ;  /* 0xffffffffff0f7424 */ /* 0x000fce00078e00ff */
[----:B0123--:R-:W-:Y:S05]  /*29ea0*/  WARPSYNC.COLLECTIVE R15, `(.L_x_832) ;  /* 0x000000000f087348 */ /* 0x00ffea0003c00000 */
[----:B------:R4:W0:Y:S02]  /*29eb0*/  SHFL.IDX P6, R14, R13, R12, R11 ;  /* 0x0000000c0d0e7389 */ /* 0x00082400000c000b */
[----:B01234-:R-:W-:Y:S01]  /*29ec0*/  ENDCOLLECTIVE ;  /* 0x000000000000791b */ /* 0x01ffe20003800000 */
.L_x_832:
[----:B------:R-:W-:Y:S05]  /*29ed0*/  BSYNC B0 ;  /* 0x0000000000007941 */ /* 0x000fea0003800000 */
.L_x_831:
[----:B------:R-:W-:Y:S01]  /*29ee0*/  MOV R7, R14 ;  /* 0x0000000e00077202 */ /* 0x000fe20000000f00 */
[----:B------:R-:W-:Y:S06]  /*29ef0*/  BRA `(.L_x_833) ;  /* 0xffffffa8007c7947 */ /* 0x000fec000383ffff */
.L_x_630:
[----:B0-----:R0:W1:Y:S02]  /*29f00*/  SYNCS.PHASECHK.TRANS64.TRYWAIT P0, [R0+URZ+0x2e820], R3 ;  /* 0x02e82003000075a7 */ /* 0x001064000800017f */
[----:B-1----:R-:W-:Y:S05]  /*29f10*/  @!P0 NANOSLEEP.SYNCS 0x989680 ;  /* 0x009896800000895d */ /* 0x002fea0003900000 */
[----:B------:R-:W1:Y:S02]  /*29f20*/  @!P0 SYNCS.PHASECHK.TRANS64 P0, [R0+URZ+0x2e820], R3 ;  /* 0x02e82003000085a7 */ /* 0x000e64000800007f */
[----:B-1----:R-:W-:Y:S05]  /*29f30*/  @!P0 BRA `(.L_x_630) ;  /* 0xfffffffc00f08947 */ /* 0x002fea000383ffff */
[----:B------:R-:W-:Y:S05]  /*29f40*/  BRA `(.L_x_834) ;  /* 0xffffffb0001c7947 */ /* 0x000fea000383ffff */
.L_x_631:
        /* <DEDUP_REMOVED lines=11> */
.L_x_836:
[----:B------:R-:W-:Y:S05]  /*2a000*/  BSYNC B0 ;  /* 0x0000000000007941 */ /* 0x000fea0003800000 */
.L_x_835:
[----:B------:R-:W-:Y:S05]  /*2a010*/  BRA `(.L_x_837) ;  /* 0xffffffb000047947 */ /* 0x000fea000383ffff */
.L_x_632:
[----:B------:R-:W-:Y:S01]  /*2a020*/  BSSY B0, `(.L_x_838) ;  /* 0x0000006000007945 */ /* 0x000fe20003800000 */
[----:B------:R-:W-:-:S07]  /*2a030*/  IMAD.MOV.U32 R15, RZ, RZ, -0x1 ;  /* 0xffffffffff0f7424 */ /* 0x000fce00078e00ff */
[----:B01----:R-:W-:Y:S05]  /*2a040*/  WARPSYNC.COLLECTIVE R15, `(.L_x_839) ;  /* 0x000000000f0c7348 */ /* 0x003fea0003c00000 */
[----:B------:R-:W-:Y:S02]  /*2a050*/  ELECT P6, UR62, PT ;  /* 0x00000000003e782f */ /* 0x000fe400038c0000 */
[----:B------:R-:W-:Y:S01]  /*2a060*/  MOV R14, UR62 ;  /* 0x0000003e000e7c02 */ /* 0x000fe20008000f00 */
[----:B01----:R-:W-:Y:S10]  /*2a070*/  ENDCOLLECTIVE ;  /* 0x000000000000791b */ /* 0x003ff40003800000 */
.L_x_839:
[----:B------:R-:W-:Y:S05]  /*2a080*/  BSYNC B0 ;  /* 0x0000000000007941 */ /* 0x000fea0003800000 */
.L_x_838:
[----:B------:R-:W-:Y:S05]  /*2a090*/  BRA `(.L_x_840) ;  /* 0xffffffac00f87947 */ /* 0x000fea000383ffff */
.L_x_634:
[----:B0-----:R0:W1:Y:S02]  /*2a0a0*/  SYNCS.PHASECHK.TRANS64.TRYWAIT P1, [R6+URZ], R5 ;  /* 0x00000005060075a7 */ /* 0x001064000802017f */
[----:B-1----:R-:W-:Y:S05]  /*2a0b0*/  @!P1 NANOSLEEP.SYNCS 0x989680 ;  /* 0x009896800000995d */ /* 0x002fea0003900000 */
[----:B------:R-:W1:Y:S02]  /*2a0c0*/  @!P1 SYNCS.PHASECHK.TRANS64 P1, [R6+URZ], R5 ;  /* 0x00000005060095a7 */ /* 0x000e64000802007f */
[----:B-1----:R-:W-:Y:S05]  /*2a0d0*/  @!P1 BRA `(.L_x_634) ;  /* 0xfffffffc00f09947 */ /* 0x002fea000383ffff */
[----:B------:R-:W-:Y:S05]  /*2a0e0*/  BRA `(.L_x_841) ;  /* 0xffffffb000347947 */ /* 0x000fea000383ffff */
.L_x_635:
[----:B-1----:R1:W2:Y:S02]  /*2a0f0*/  SYNCS.PHASECHK.TRANS64.TRYWAIT P1, [R7+URZ], R2 ;  /* 0x00000002070075a7 */ /* 0x0022a4000802017f */
[----:B--2---:R-:W-:Y:S05]  /*2a100*/  @!P1 NANOSLEEP.SYNCS 0x989680 ;  /* 0x009896800000995d */ /* 0x004fea0003900000 */
[----:B------:R-:W2:Y:S02]  /*2a110*/  @!P1 SYNCS.PHASECHK.TRANS64 P1, [R7+URZ], R2 ;  /* 0x00000002070095a7 */ /* 0x000ea4000802007f */
[----:B--2---:R-:W-:Y:S05]  /*2a120*/  @!P1 BRA `(.L_x_635) ;  /* 0xfffffffc00f09947 */ /* 0x004fea000383ffff */
[----:B------:R-:W-:Y:S05]  /*2a130*/  BRA `(.L_x_842) ;  /* 0xffffffb000287947 */ /* 0x000fea000383ffff */
.L_x_637:
[----:B--2---:R2:W3:Y:S02]  /*2a140*/  SYNCS.PHASECHK.TRANS64.TRYWAIT P1, [R4+URZ+0x2e860], R5 ;  /* 0x02e86005040075a7 */ /* 0x0044e4000802017f */
[----:B---3--:R-:W-:Y:S05]  /*2a150*/  @!P1 NANOSLEEP.SYNCS 0x989680 ;  /* 0x009896800000995d */ /* 0x008fea0003900000 */
[----:B------:R-:W3:Y:S02]  /*2a160*/  @!P1 SYNCS.PHASECHK.TRANS64 P1, [R4+URZ+0x2e860], R5 ;  /* 0x02e86005040095a7 */ /* 0x000ee4000802007f */
[----:B---3--:R-:W-:Y:S05]  /*2a170*/  @!P1 BRA `(.L_x_637) ;  /* 0xfffffffc00f09947 */ /* 0x008fea000383ffff */
[----:B------:R-:W-:Y:S05]  /*2a180*/  BRA `(.L_x_843) ;  /* 0xffffffb0002c7947 */ /* 0x000fea000383ffff */
.L_x_639:
[----:B---3--:R3:W4:Y:S02]  /*2a190*/  SYNCS.PHASECHK.TRANS64.TRYWAIT P1, [R3+URZ+0x2e860], R2 ;  /* 0x02e86002030075a7 */ /* 0x008724000802017f */
[----:B----4-:R-:W-:Y:S05]  /*2a1a0*/  @!P1 NANOSLEEP.SYNCS 0x989680 ;  /* 0x009896800000995d */ /* 0x010fea0003900000 */
[----:B------:R-:W4:Y:S02]  /*2a1b0*/  @!P1 SYNCS.PHASECHK.TRANS64 P1, [R3+URZ+0x2e860], R2 ;  /* 0x02e86002030095a7 */ /* 0x000f24000802007f */
[----:B----4-:R-:W-:Y:S05]  /*2a1c0*/  @!P1 BRA `(.L_x_639) ;  /* 0xfffffffc00f09947 */ /* 0x010fea000383ffff */
[----:B------:R-:W-:Y:S05]  /*2a1d0*/  BRA `(.L_x_844) ;  /* 0xffffffb0002c7947 */ /* 0x000fea000383ffff */
.L_x_641:
[----:B----4-:R4:W0:Y:S02]  /*2a1e0*/  SYNCS.PHASECHK.TRANS64.TRYWAIT P0, [R4+URZ+0x2e880], R5 ;  /* 0x02e88005040075a7 */ /* 0x010824000800017f */
[----:B0-----:R-:W-:Y:S05]  /*2a1f0*/  @!P0 NANOSLEEP.SYNCS 0x989680 ;  /* 0x009896800000895d */ /* 0x001fea0003900000 */
[----:B------:R-:W0:Y:S02]  /*2a200*/  @!P0 SYNCS.PHASECHK.TRANS64 P0, [R4+URZ+0x2e880], R5 ;  /* 0x02e88005040085a7 */ /* 0x000e24000800007f */
[----:B0-----:R-:W-:Y:S05]  /*2a210*/  @!P0 BRA `(.L_x_641) ;  /* 0xfffffffc00f08947 */ /* 0x001fea000383ffff */
[----:B------:R-:W-:Y:S05]  /*2a220*/  BRA `(.L_x_642) ;  /* 0xffffffb000287947 */ /* 0x000fea000383ffff */
.L_x_845:
        /* <DEDUP_REMOVED lines=13> */
.L_x_2836:


//--------------------- .text._ZN7cutlass13device_kernelIN5flash11enable_sm90INS1_16FlashAttnFwdSm90INS1_25CollectiveMainloopFwdSm90ILi2EN4cute5tupleIJNS5_1CILi1EEES8_S8_EEENS6_IJNS7_ILi128EEENS7_ILi224EEESA_EEELi128ENS_12float_e4m3_tEfNS_4arch4Sm90ELb0ELb1ELb0ELb0ELb0ELb0ELb0ELb1ELb1ELb1ELb1ELb0EEENS1_21CollectiveEpilogueFwdINS6_IJSA_SA_SB_EEES9_NS_10bfloat16_tESF_Li256ELb0ELb1ELb1ELb1EEENS1_19SingleTileSchedulerILb0ELb1ELb1ELi128EEEEEEEEEvNT_6ParamsE --------------------------
	.section	.text._ZN7cutlass13device_kernelIN5flash11enable_sm90INS1_16FlashAttnFwdSm90INS1_25CollectiveMainloopFwdSm90ILi2EN4cute5tupleIJNS5_1CILi1EEES8_S8_EEENS6_IJNS7_ILi128EEENS7_ILi224EEESA_EEELi128ENS_12float_e4m3_tEfNS_4arch4Sm90ELb0ELb1ELb0ELb0ELb0ELb0ELb0ELb1ELb1ELb1ELb1ELb0EEENS1_21CollectiveEpilogueFwdINS6_IJSA_SA_SB_EEES9_NS_10bfloat16_tESF_Li256ELb0ELb1ELb1ELb1EEENS1_19SingleTileSchedulerILb0ELb1ELb1ELi128EEEEEEEEEvNT_6ParamsE,"ax",@progbits
	.align	128
.text._ZN7cutlass13device_kernelIN5flash11enable_sm90INS1_16FlashAttnFwdSm90INS1_25CollectiveMainloopFwdSm90ILi2EN4cute5tupleIJNS5_1CILi1EEES8_S8_EEENS6_IJNS7_ILi128EEENS7_ILi224EEESA_EEELi128ENS_12float_e4m3_tEfNS_4arch4Sm90ELb0ELb1ELb0ELb0ELb0ELb0ELb0ELb1ELb1ELb1ELb1ELb0EEENS1_21CollectiveEpilogueFwdINS6_IJSA_SA_SB_EEES9_NS_10bfloat16_tESF_Li256ELb0ELb1ELb1ELb1EEENS1_19SingleTileSchedulerILb0ELb1ELb1ELi128EEEEEEEEEvNT_6ParamsE:
        .type           _ZN7cutlass13device_kernelIN5flash11enable_sm90INS1_16FlashAttnFwdSm90INS1_25CollectiveMainloopFwdSm90ILi2EN4cute5tupleIJNS5_1CILi1EEES8_S8_EEENS6_IJNS7_ILi128EEENS7_ILi224EEESA_EEELi128ENS_12float_e4m3_tEfNS_4arch4Sm90ELb0ELb1ELb0ELb0ELb0ELb0ELb0ELb1ELb1ELb1ELb1ELb0EEENS1_21CollectiveEpilogueFwdINS6_IJSA_SA_SB_EEES9_NS_10bfloat16_tESF_Li256ELb0ELb1ELb1ELb1EEENS1_19SingleTileSchedulerILb0ELb1ELb1ELi128EEEEEEEEEvNT_6ParamsE,@function
        .size           _ZN7cutlass13device_kernelIN5flash11enable_sm90INS1_16FlashAttnFwdSm90INS1_25CollectiveMainloopFwdSm90ILi2EN4cute5tupleIJNS5_1CILi1EEES8_S8_EEENS6_IJNS7_ILi128EEENS7_ILi224EEESA_EEELi128ENS_12float_e4m3_tEfNS_4arch4Sm90ELb0ELb1ELb0ELb0ELb0ELb0ELb0ELb1ELb1ELb1ELb1ELb0EEENS1_21CollectiveEpilogueFwdINS6_IJSA_SA_SB_EEES9_NS_10bfloat16_tESF_Li256ELb0ELb1ELb1ELb1EEENS1_19SingleTileSchedulerILb0ELb1ELb1ELi128EEEEEEEEEvNT_6ParamsE,(.L_x_2837 - _ZN7cutlass13device_kernelIN5flash11enable_sm90INS1_16FlashAttnFwdSm90INS1_25CollectiveMainloopFwdSm90ILi2EN4cute5tupleIJNS5_1CILi1EEES8_S8_EEENS6_IJNS7_ILi128EEENS7_ILi224EEESA_EEELi128ENS_12float_e4m3_tEfNS_4arch4Sm90ELb0ELb1ELb0ELb0ELb0ELb0ELb0ELb1ELb1ELb1ELb1ELb0EEENS1_21CollectiveEpilogueFwdINS6_IJSA_SA_SB_EEES9_NS_10bfloat16_tESF_Li256ELb0ELb1ELb1ELb1EEENS1_19SingleTileSchedulerILb0ELb1ELb1ELi128EEEEEEEEEvNT_6ParamsE)
        .other          _ZN7cutlass13device_kernelIN5flash11enable_sm90INS1_16FlashAttnFwdSm90INS1_25CollectiveMainloopFwdSm90ILi2EN4cute5tupleIJNS5_1CILi1EEES8_S8_EEENS6_IJNS7_ILi128EEENS7_ILi224EEESA_EEELi128ENS_12float_e4m3_tEfNS_4arch4Sm90ELb0ELb1ELb0ELb0ELb0ELb0ELb0ELb1ELb1ELb1ELb1ELb0EEENS1_21CollectiveEpilogueFwdINS6_IJSA_SA_SB_EEES9_NS_10bfloat16_tESF_Li256ELb0ELb1ELb1ELb1EEENS1_19SingleTileSchedulerILb0ELb1ELb1ELi128EEEEEEEEEvNT_6ParamsE,@"STO_CUDA_ENTRY STV_DEFAULT"
_ZN7cutlass13device_kernelIN5flash11enable_sm90INS1_16FlashAttnFwdSm90INS1_25CollectiveMainloopFwdSm90ILi2EN4cute5tupleIJNS5_1CILi1EEES8_S8_EEENS6_IJNS7_ILi128EEENS7_ILi224EEESA_EEELi128ENS_12float_e4m3_tEfNS_4arch4Sm90ELb0ELb1ELb0ELb0ELb0ELb0ELb0ELb1ELb1ELb1ELb1ELb0EEENS1_21CollectiveEpilogueFwdINS6_IJSA_SA_SB_EEES9_NS_10bfloat16_tESF_Li256ELb0ELb1ELb1ELb1EEENS1_19SingleTileSchedulerILb0ELb1ELb1ELi128EEEEEEEEEvNT_6ParamsE:
        /* <DEDUP_REMOVED lines=18> */
.L_x_847:
[----:B------:R-:W-:Y:S05]  /*0120*/  BSYNC B0 ;  /* 0x0000000000007941 */ /* 0x000fea0003800000 */
.L_x_846:
        /* <DEDUP_REMOVED lines=41> */
.L_x_848:
        /* <DEDUP_REMOVED lines=22> */
.L_x_849:
        /* <DEDUP_REMOVED lines=18> */
.L_x_850:
        /* <DEDUP_REMOVED lines=22> */
.L_x_851:
        /* <DEDUP_REMOVED lines=22> */
.L_x_852:
[----:B------:R-:W-:Y:S01]  /*0900*/  PLOP3.LUT P0, PT, PT, PT, UP0, 0x80, 0x0 ;  /* 0x000000000000781c */ /* 0x000fe20003f0f008 */
[----:B------:R-:W-:Y:S01]  /*0910*/  UMOV UR38, 0x1 ;  /* 0x0000000100267882 */ /* 0x000fe20000000000 */
[----:B------:R-:W-:Y:S01]  /*0920*/  NOP ;  /* 0x0000000000007918 */ /* 0x000fe20000000000 */
[----:B------:R-:W-:Y:S01]  /*0930*/  USEL UR38, UR38, 0x2, !UP0 ;  /* 0x0000000226267887 */ /* 0x000fe2000c000000 */
[----:B------:R-:W-:Y:S01]  /*0940*/  BSSY B6, `(.L_x_853) ;  /* 0x0001cc2000067945 */ /* 0x000fe20003800000 */
[----:B------:R-:W-:Y:S01]  /*0950*/  ULDC.64 UR50, c[0x0][0x208] ;  /* 0x0000820000327ab9 */ /* 0x000fe20000000a00 */
[----:B012-4-:R-:W-:Y:S07]  /*0960*/  BAR.SYNC.DEFER_BLOCKING 0x0 ;  /* 0x0000000000007b1d */ /* 0x017fee0000010000 */
[----:B------:R-:W-:Y:S05]  /*0970*/  @!P0 BRA `(.L_x_854) ;  /* 0x0000018c00d08947 */ /* 0x000fea0003800000 */
.L_x_855:
[----:B------:R-:W-:-:S08]  /*0980*/  NOP ;  /* 0x0000000000007918 */ /* 0x000fd00000000000 */
[----:B------:R-:W0:Y:S02]  /*0990*/  USETMAXREG.TRY_ALLOC.CTAPOOL UP0, 0xf0 ;  /* 0x000000f0000079c8 */ /* 0x000e240008000600 */
[----:B0-----:R-:W-:-:S13]  /*09a0*/  PLOP3.LUT P0, PT, PT, PT, UP0, 0x80, 0x0 ;  /* 0x000000000000781c */ /* 0x001fda0003f0f008 */
[----:B------:R-:W-:Y:S05]  /*09b0*/  @!P0 BRA `(.L_x_855) ;  /* 0xfffffffc00f08947 */ /* 0x000fea000383ffff */
[----:B------:R-:W0:Y:S01]  /*09c0*/  S2R R10, SR_TID.X ;  /* 0x00000000000a7919 */ /* 0x000e220000002100 */
[----:B------:R-:W1:Y:S01]  /*09d0*/  S2UR UR6, SR_CTAID.Y ;  /* 0x00000000000679c3 */ /* 0x000e620000002600 */
[----:B------:R-:W-:Y:S02]  /*09e0*/  ULDC UR7, c[0x0][0xc50] ;  /* 0x0003140000077ab9 */ /* 0x000fe40000000800 */
[----:B------:R-:W-:-:S05]  /*09f0*/  UISETP.NE.AND UP0, UPT, UR7, 0x1, UPT ;  /* 0x000000010700788c */ /* 0x000fca000bf05270 */
[----:B------:R-:W2:Y:S06]  /*0a00*/  S2UR UR36, SR_CTAID.Z ;  /* 0x00000000002479c3 */ /* 0x000eac0000002700 */
[----:B------:R-:W-:Y:S01]  /*0a10*/  @UP0 ULDC UR4, c[0x0][0xc54] ;  /* 0x0003150000040ab9 */ /* 0x000fe20000000800 */
[----:B------:R-:W-:Y:S01]  /*0a20*/  @UP0 ULDC UR8, c[0x0][0xc58] ;  /* 0x0003160000080ab9 */ /* 0x000fe20000000800 */
[----:B-1----:R-:W-:Y:S02]  /*0a30*/  UIMAD.WIDE.U32 UR4, UR6, UR4, URZ ;  /* 0x00000004060472a5 */ /* 0x002fe4000f8e003f */
[----:B------:R-:W-:-:S02]  /*0a40*/  UMOV UR42, UR6 ;  /* 0x00000006002a7c82 */ /* 0x000fc40008000000 */
[----:B------:R-:W-:Y:S01]  /*0a50*/  @UP0 USHF.R.U32.HI UR42, URZ, UR8, UR5 ;  /* 0x000000083f2a0299 */ /* 0x000fe20008011605 */
[----:B0-----:R-:W-:-:S03]  /*0a60*/  LOP3.LUT R0, R10, 0xffffff80, RZ, 0xc0, !PT ;  /* 0xffffff800a007812 */ /* 0x001fc600078ec0ff */
[----:B------:R-:W-:Y:S01]  /*0a70*/  UIADD3 UR4, -UR42, URZ, URZ ;  /* 0x0000003f2a047290 */ /* 0x000fe2000fffe13f */
[----:B------:R-:W-:Y:S06]  /*0a80*/  BAR.ARV 0x8, 0x180 ;  /* 0x0206000000007b1d */ /* 0x000fec0000002000 */
[----:B------:R-:W-:Y:S01]  /*0a90*/  ISETP.NE.AND P0, PT, R0, 0x80, PT ;  /* 0x000000800000780c */ /* 0x000fe20003f05270 */
[----:B------:R-:W-:-:S12]  /*0aa0*/  UIMAD UR6, UR7, UR4, UR6 ;  /* 0x00000004070672a4 */ /* 0x000fd8000f8e0206 */
[----:B------:R-:W-:Y:S06]  /*0ab0*/  @!P0 BAR.ARV 0x9, 0x100 ;  /* 0x0244000000008b1d */ /* 0x000fec0000002000 */
[----:B--2---:R-:W-:-:S13]  /*0ac0*/  ISETP.LE.AND P0, PT, RZ, UR36, PT ;  /* 0x00000024ff007c0c */ /* 0x004fda000bf03270 */
[----:B------:R-:W-:Y:S05]  /*0ad0*/  @!P0 BRA `(.L_x_856) ;  /* 0x000001c800a08947 */ /* 0x000fea0003800000 */
[----:B------:R-:W-:Y:S01]  /*0ae0*/  ULDC.64 UR4, c[0x0][0x990] ;  /* 0x0002640000047ab9 */ /* 0x000fe20000000a00 */
[----:B------:R-:W-:Y:S01]  /*0af0*/  ULDC.64 UR8, c[0x0][0x998] ;  /* 0x0002660000087ab9 */ /* 0x000fe20000000a00 */
[----:B------:R-:W-:Y:S01]  /*0b00*/  UISETP.NE.U32.AND UP0, UPT, UR4, URZ, UPT ;  /* 0x0000003f0400728c */ /* 0x000fe2000bf05070 */
[----:B------:R-:W-:Y:S01]  /*0b10*/  IMAD.MOV.U32 R7, RZ, RZ, 0x3f800000 ;  /* 0x3f800000ff077424 */ /* 0x000fe200078e00ff */
[----:B------:R-:W-:Y:S01]  /*0b20*/  UISETP.NE.U32.AND UP1, UPT, UR8, URZ, UPT ;  /* 0x0000003f0800728c */ /* 0x000fe2000bf25070 */
[----:B------:R-:W-:Y:S01]  /*0b30*/  IMAD.MOV.U32 R0, RZ, RZ, 0x3f800000 ;  /* 0x3f800000ff007424 */ /* 0x000fe200078e00ff */
[----:B------:R-:W-:Y:S01]  /*0b40*/  UISETP.NE.AND.EX UP0, UPT, UR5, URZ, UPT, UP0 ;  /* 0x0000003f0500728c */ /* 0x000fe2000bf05300 */
[----:B------:R-:W0:Y:S01]  /*0b50*/  LDC.64 R8, c[0x0][0x418] ;  /* 0x00010600ff087b82 */ /* 0x000e220000000a00 */
[----:B------:R-:W-:Y:S02]  /*0b60*/  UISETP.NE.AND.EX UP1, UPT, UR9, URZ, UPT, UP1 ;  /* 0x0000003f0900728c */ /* 0x000fe4000bf25310 */
[----:B------:R-:W-:-:S02]  /*0b70*/  USHF.R.S32.HI UR7, URZ, 0x1f, UR36 ;  /* 0x0000001f3f077899 */ /* 0x000fc40008011424 */
[----:B------:R-:W-:Y:S02]  /*0b80*/  PLOP3.LUT P0, PT, PT, PT, UP0, 0x80, 0x0 ;  /* 0x000000000000781c */ /* 0x000fe40003f0f008 */
[----:B------:R-:W-:Y:S01]  /*0b90*/  PLOP3.LUT P1, PT, PT, PT, UP1, 0x80, 0x0 ;  /* 0x000000000000781c */ /* 0x000fe20003f2f018 */
[----:B------:R-:W1:Y:S02]  /*0ba0*/  LDC R22, c[0x0][0x288] ;  /* 0x0000a200ff167b82 */ /* 0x000e640000000800 */
[----:B------:R-:W-:Y:S02]  /*0bb0*/  @UP0 ULDC.64 UR12, c[0x0][0x9a8] ;  /* 0x00026a00000c0ab9 */ /* 0x000fe40000000a00 */
[----:B------:R-:W-:Y:S01]  /*0bc0*/  @UP1 ULDC.64 UR16, c[0x0][0x9b8] ;  /* 0x00026e0000101ab9 */ /* 0x000fe20000000a00 */
[----:B------:R-:W-:Y:S02]  /*0bd0*/  @UP0 UIMAD.WIDE.U32 UR10, UR36, UR12, URZ ;  /* 0x0000000c240a02a5 */ /* 0x000fe4000f8e003f */
[----:B------:R-:W-:Y:S01]  /*0be0*/  @UP0 UIMAD UR12, UR7, UR12, URZ ;  /* 0x0000000c070c02a4 */ /* 0x000fe2000f8e023f */
[----:B------:R-:W2:Y:S01]  /*0bf0*/  LDC R17, c[0x0][0x424] ;  /* 0x00010900ff117b82 */ /* 0x000ea20000000800 */
[----:B------:R-:W-:-:S02]  /*0c00*/  @UP1 UIMAD UR7, UR7, UR16, URZ ;  /* 0x00000010070712a4 */ /* 0x000fc4000f8e023f */
[----:B------:R-:W-:Y:S02]  /*0c10*/  @UP0 UIMAD UR14, UR36, UR13, UR12 ;  /* 0x0000000d240e02a4 */ /* 0x000fe4000f8e020c */
[----:B------:R-:W-:Y:S02]  /*0c20*/  @UP1 UIMAD UR15, UR36, UR17, UR7 ;  /* 0x00000011240f12a4 */ /* 0x000fe4000f8e0207 */
[----:B------:R-:W-:Y:S01]  /*0c30*/  @UP0 USHF.R.S32.HI UR7, URZ, 0x1f, UR42 ;  /* 0x0000001f3f070899 */ /* 0x000fe2000801142a */
[----:B------:R-:W3:Y:S01]  /*0c40*/  LDC R6, c[0x0][0x2f0] ;  /* 0x0000bc00ff067b82 */ /* 0x000ee20000000800 */
[----:B------:R-:W-:Y:S02]  /*0c50*/  @UP1 UIMAD.WIDE.U32 UR12, UR36, UR16, URZ ;  /* 0x00000010240c12a5 */ /* 0x000fe4000f8e003f */
[----:B------:R-:W-:Y:S01]  /*0c60*/  @UP1 USHF.R.S32.HI UR20, URZ, 0x1f, UR42 ;  /* 0x0000001f3f141899 */ /* 0x000fe2000801142a */
[----:B------:R-:W-:Y:S01]  /*0c70*/  @UP0 ULDC.64 UR16, c[0x0][0x9b0] ;  /* 0x00026c0000100ab9 */ /* 0x000fe20000000a00 */
[----:B------:R-:W-:Y:S01]  /*0c80*/  @UP1 ULDC.64 UR18, c[0x0][0x9c0] ;  /* 0x0002700000121ab9 */ /* 0x000fe20000000a00 */
[----:B------:R-:W-:-:S02]  /*0c90*/  @UP0 UIMAD UR7, UR7, UR16, URZ ;  /* 0x00000010070702a4 */ /* 0x000fc4000f8e023f */
[----:B------:R-:W-:Y:S02]  /*0ca0*/  @UP0 UIADD3 UR11, UR11, UR14, URZ ;  /* 0x0000000e0b0b0290 */ /* 0x000fe4000fffe03f */
[----:B------:R-:W-:Y:S02]  /*0cb0*/  @UP1 UIMAD UR14, UR20, UR18, URZ ;  /* 0x00000012140e12a4 */ /* 0x000fe4000f8e023f */
[----:B------:R-:W-:Y:S02]  /*0cc0*/  @UP1 UIADD3 UR13, UR13, UR15, URZ ;  /* 0x0000000f0d0d1290 */ /* 0x000fe4000fffe03f */
[----:B------:R-:W-:Y:S02]  /*0cd0*/  @UP0 UIMAD UR7, UR42, UR17, UR7 ;  /* 0x000000112a0702a4 */ /* 0x000fe4000f8e0207 */
[----:B------:R-:W-:Y:S02]  /*0ce0*/  @UP0 UIMAD.WIDE.U32 UR10, UR42, UR16, UR10 ;  /* 0x000000102a0a02a5 */ /* 0x000fe4000f8e000a */
[----:B------:R-:W-:-:S02]  /*0cf0*/  @UP1 UIMAD UR14, UR42, UR19, UR14 ;  /* 0x000000132a0e12a4 */ /* 0x000fc4000f8e020e */
[----:B------:R-:W-:Y:S02]  /*0d00*/  @UP1 UIMAD.WIDE.U32 UR12, UR42, UR18, UR12 ;  /* 0x000000122a0c12a5 */ /* 0x000fe4000f8e000c */
[----:B------:R-:W-:Y:S02]  /*0d10*/  @UP0 UIADD3 UR11, UR11, UR7, URZ ;  /* 0x000000070b0b0290 */ /* 0x000fe4000fffe03f */
[----:B------:R-:W-:Y:S02]  /*0d20*/  @UP0 ULEA UR4, UP2, UR10, UR4, 0x2 ;  /* 0x000000040a040291 */ /* 0x000fe4000f84103f */
[----:B------:R-:W-:Y:S02]  /*0d30*/  @UP1 UIADD3 UR7, UR13, UR14, URZ ;  /* 0x0000000e0d071290 */ /* 0x000fe4000fffe03f */
[----:B------:R-:W-:Y:S02]  /*0d40*/  @UP1 ULEA UR8, UP3, UR12, UR8, 0x2 ;  /* 0x000000080c081291 */ /* 0x000fe4000f86103f */
[----:B------:R-:W-:Y:S01]  /*0d50*/  @UP0 ULEA.HI.X UR5, UR10, UR5, UR11, 0x2, UP2 ;  /* 0x000000050a050291 */ /* 0x000fe200090f140b */
[----:B------:R-:W-:Y:S01]  /*0d60*/  IMAD.U32 R2, RZ, RZ, UR4 ;  /* 0x00000004ff027e24 */ /* 0x000fe2000f8e00ff */
[----:B------:R-:W-:-:S02]  /*0d70*/  @UP1 ULEA.HI.X UR9, UR12, UR9, UR7, 0x2, UP3 ;  /* 0x000000090c091291 */ /* 0x000fc400098f1407 */
[----:B------:R-:W-:Y:S01]  /*0d80*/  IMAD.U32 R4, RZ, RZ, UR8 ;  /* 0x00000008ff047e24 */ /* 0x000fe2000f8e00ff */
[----:B------:R-:W4:Y:S01]  /*0d90*/  S2UR UR43, SR_CTAID.X ;  /* 0x00000000002b79c3 */ /* 0x000f220000002500 */
[----:B------:R-:W-:Y:S01]  /*0da0*/  IMAD.U32 R3, RZ, RZ, UR5 ;  /* 0x00000005ff037e24 */ /* 0x000fe2000f8e00ff */
[----:B------:R-:W-:Y:S01]  /*0db0*/  ULDC UR4, c[0x0][0x448] ;  /* 0x0001120000047ab9 */ /* 0x000fe20000000800 */
[----:B------:R-:W-:Y:S01]  /*0dc0*/  IMAD.U32 R5, RZ, RZ, UR9 ;  /* 0x00000009ff057e24 */ /* 0x000fe2000f8e00ff */
[----:B------:R-:W-:Y:S02]  /*0dd0*/  ULDC UR11, c[0x0][0x988] ;  /* 0x00026200000b7ab9 */ /* 0x000fe40000000800 */
[----:B------:R1:W5:Y:S04]  /*0de0*/  @P0 LDG.E R7, desc[UR50][R2.64] ;  /* 0x0000003202070981 */ /* 0x000368000c1e1900 */
[----:B------:R4:W5:Y:S01]  /*0df0*/  @P1 LDG.E R0, desc[UR50][R4.64] ;  /* 0x0000003204001981 */ /* 0x000962000c1e1900 */
[----:B0-----:R-:W-:Y:S01]  /*0e00*/  ISETP.NE.U32.AND P0, PT, R8, RZ, PT ;  /* 0x000000ff0800720c */ /* 0x001fe20003f05070 */
[----:B------:R-:W-:Y:S01]  /*0e10*/  UISETP.NE.AND UP1, UPT, UR4, 0x1, UPT ;  /* 0x000000010400788c */ /* 0x000fe2000bf25270 */
[----:B------:R-:W-:-:S02]  /*0e20*/  VIADD R23, R10, 0xffffff80 ;  /* 0xffffff800a177836 */ /* 0x000fc40000000000 */
[----:B------:R-:W-:Y:S01]  /*0e30*/  ISETP.NE.AND.EX P0, PT, R9, RZ, PT, P0 ;  /* 0x000000ff0900720c */ /* 0x000fe20003f05300 */
[----:B------:R-:W-:Y:S01]  /*0e40*/  ULDC.64 UR4, c[0x0][0x9e0] ;  /* 0x0002780000047ab9 */ /* 0x000fe20000000a00 */
[----:B-1----:R-:W-:Y:S01]  /*0e50*/  IADD3 R2, -R22, 0x1, RZ ;  /* 0x0000000116027810 */ /* 0x002fe20007ffe1ff */
[----:B------:R-:W-:Y:S01]  /*0e60*/  UISETP.GE.AND UP0, UPT, UR5, 0x1, UPT ;  /* 0x000000010500788c */ /* 0x000fe2000bf06270 */
[----:B--2---:R-:W-:-:S04]  /*0e70*/  SEL R17, R17, 0x1, P0 ;  /* 0x0000000111117807 */ /* 0x004fc80000000000 */
[----:B------:R-:W-:Y:S01]  /*0e80*/  @UP1 ULDC UR9, c[0x0][0x44c] ;  /* 0x0001130000091ab9 */ /* 0x000fe20000000800 */
[CC--:B---3--:R-:W-:Y:S01]  /*0e90*/  IMAD R2, R17.reuse, R6.reuse, R2 ;  /* 0x0000000611027224 */ /* 0x0c8fe200078e0202 */
[----:B----4-:R-:W-:Y:S01]  /*0ea0*/  USHF.L.U32 UR43, UR43, 0x7, URZ ;  /* 0x000000072b2b7899 */ /* 0x010fe2000800063f */
[----:B------:R-:W-:Y:S01]  /*0eb0*/  PLOP3.LUT P1, PT, PT, PT, UP0, 0x80, 0x0 ;  /* 0x000000000000781c */ /* 0x000fe20003f2f008 */
[----:B------:R-:W-:Y:S01]  /*0ec0*/  @UP1 ULDC UR12, c[0x0][0x450] ;  /* 0x00011400000c1ab9 */ /* 0x000fe20000000800 */
[----:B------:R-:W-:Y:S01]  /*0ed0*/  IMAD R19, R17, R6, RZ ;  /* 0x0000000611137224 */ /* 0x000fe200078e02ff */
[----:B------:R-:W-:Y:S01]  /*0ee0*/  R2UR UR10, R2 ;  /* 0x00000000020a72ca */ /* 0x000fe200000e0000 */
[----:B------:R-:W-:Y:S02]  /*0ef0*/  @UP1 UIADD3 UR8, UR43, 0x7f, URZ ;  /* 0x0000007f2b081890 */ /* 0x000fe4000fffe03f */
[----:B------:R-:W-:Y:S02]  /*0f00*/  UIADD3 UR7, UR43, 0x7f, URZ ;  /* 0x0000007f2b077890 */ /* 0x000fe4000fffe03f */
[----:B------:R-:W-:-:S04]  /*0f10*/  UIMAD.WIDE.U32 UR8, UR8, UR9, URZ ;  /* 0x00000009080872a5 */ /* 0x000fc8000f8e003f */
[----:B------:R-:W-:-:S04]  /*0f20*/  @UP1 USHF.R.U32.HI UR7, URZ, UR12, UR9 ;  /* 0x0000000c3f071299 */ /* 0x000fc80008011609 */
[----:B------:R-:W-:-:S04]  /*0f30*/  UIADD3 UR7, UR10, UR7, URZ ;  /* 0x000000070a077290 */ /* 0x000fc8000fffe03f */
[----:B------:R-:W-:-:S06]  /*0f40*/  UIADD3 UR4, UR7, UR4, URZ ;  /* 0x0000000407047290 */ /* 0x000fcc000fffe03f */
[----:B------:R-:W-:Y:S02]  /*0f50*/  IMAD.U32 R4, RZ, RZ, UR4 ;  /* 0x00000004ff047e24 */ /* 0x000fe4000f8e00ff */
[----:B-----5:R-:W-:-:S04]  /*0f60*/  FMUL.FTZ R0, R7, R0 ;  /* 0x0000000007007220 */ /* 0x020fc80000410000 */
[----:B------:R-:W-:-:S05]  /*0f70*/  FMUL.FTZ R0, R0, UR11 ;  /* 0x0000000b00007c20 */ /* 0x000fca0008410000 */
[----:B------:R-:W-:Y:S01]  /*0f80*/  R2UR UR37, R0 ;  /* 0x00000000002572ca */ /* 0x000fe200000e0000 */
[----:B------:R-:W-:-:S14]  /*0f90*/  @!P1 BRA `(.L_x_857) ;  /* 0x0000000000409947 */ /* 0x000fdc0003800000 */
[----:B------:R-:W-:Y:S01]  /*0fa0*/  ISETP.LT.AND P0, PT, RZ, UR7, PT ;  /* 0x00000007ff007c0c */ /* 0x000fe2000bf01270 */
[----:B------:R-:W-:-:S12]  /*0fb0*/  UIADD3 UR4, UR7, -0x1, URZ ;  /* 0xffffffff07047890 */ /* 0x000fd8000fffe03f */
[----:B------:R-:W-:Y:S05]  /*0fc0*/  @P0 BRA `(.L_x_858) ;  /* 0x00000000001c0947 */ /* 0x000fea0003800000 */
[----:B------:R-:W-:Y:S02]  /*0fd0*/  UISETP.NE.AND UP0, UPT, UR5, 0x1, UPT ;  /* 0x000000010500788c */ /* 0x000fe4000bf05270 */
[----:B------:R-:W-:-:S09]  /*0fe0*/  UIADD3 UR4, -UR7, URZ, URZ ;  /* 0x0000003f07047290 */ /* 0x000fd2000fffe13f */
[----:B------:R-:W-:Y:S02]  /*0ff0*/  @UP0 ULDC.64 UR10, c[0x0][0x9e8] ;  /* 0x00027a00000a0ab9 */ /* 0x000fe40000000a00 */
[----:B------:R-:W-:-:S04]  /*1000*/  UIMAD.WIDE.U32 UR8, UR4, UR10, URZ ;  /* 0x0000000a040872a5 */ /* 0x000fc8000f8e003f */
[----:B------:R-:W-:-:S04]  /*1010*/  @UP0 USHF.R.U32.HI UR4, URZ, UR11, UR9 ;  /* 0x0000000b3f040299 */ /* 0x000fc80008011609 */
[----:B------:R-:W-:Y:S01]  /*1020*/  ULOP3.LUT UR4, URZ, UR4, URZ, 0x33, !UPT ;  /* 0x000000043f047292 */ /* 0x000fe2000f8e333f */
[----:B------:R-:W-:Y:S11]  /*1030*/  BRA `(.L_x_859) ;  /* 0x0000000000107947 */ /* 0x000ff60003800000 */
.L_x_858:
[----:B------:R-:W-:-:S11]  /*1040*/  UISETP.NE.AND UP0, UPT, UR5, 0x1, UPT ;  /* 0x000000010500788c */ /* 0x000fd6000bf05270 */
[----:B------:R-:W-:Y:S02]  /*1050*/  @UP0 ULDC.64 UR10, c[0x0][0x9e8] ;  /* 0x00027a00000a0ab9 */ /* 0x000fe40000000a00 */
[----:B------:R-:W-:-:S04]  /*1060*/  UIMAD.WIDE.U32 UR8, UR4, UR10, URZ ;  /* 0x0000000a040872a5 */ /* 0x000fc8000f8e003f */
[----:B------:R-:W-:-:S12]  /*1070*/  @UP0 USHF.R.U32.HI UR4, URZ, UR11, UR9 ;  /* 0x0000000b3f040299 */ /* 0x000fd80008011609 */
.L_x_859:
[----:B------:R-:W-:-:S06]  /*1080*/  UIMAD UR4, UR4, UR5, UR5 ;  /* 0x00000005040472a4 */ /* 0x000fcc000f8e0205 */
[----:B------:R-:W-:-:S07]  /*1090*/  VIMNMX R4, R4, UR4, PT ;  /* 0x0000000404047c48 */ /* 0x000fce000bfe0100 */
.L_x_857:
[CC--:B------:R-:W-:Y:S01]  /*10a0*/  IMAD R22, R17.reuse, R6.reuse, -R22 ;  /* 0x0000000611167224 */ /* 0x0c0fe200078e0a16 */
[----:B------:R-:W-:Y:S01]  /*10b0*/  @UP1 ULDC UR8, c[0x0][0x44c] ;  /* 0x0001130000081ab9 */ /* 0x000fe20000000800 */
[----:B------:R-:W-:Y:S01]  /*10c0*/  VIADD R5, R4, 0xdf ;  /* 0x000000df04057836 */ /* 0x000fe20000000000 */
[----:B------:R-:W-:Y:S01]  /*10d0*/  UIMAD.WIDE.U32 UR8, UR43, UR8, URZ ;  /* 0x000000082b0872a5 */ /* 0x000fe2000f8e003f */
[----:B------:R-:W-:Y:S01]  /*10e0*/  IMAD R3, R17, R6, 0xdf ;  /* 0x000000df11037424 */ /* 0x000fe200078e0206 */
[----:B------:R-:W-:Y:S01]  /*10f0*/  R2UR UR7, R22 ;  /* 0x00000000160772ca */ /* 0x000fe200000e0000 */
[----:B------:R-:W-:Y:S01]  /*1100*/  IMAD.MOV.U32 R2, RZ, RZ, RZ ;  /* 0x000000ffff027224 */ /* 0x000fe200078e00ff */
[----:B------:R-:W-:Y:S01]  /*1110*/  @UP1 ULDC UR10, c[0x0][0x450] ;  /* 0x00011400000a1ab9 */ /* 0x000fe20000000800 */
[----:B------:R-:W-:Y:S01]  /*1120*/  IMAD.MOV.U32 R4, RZ, RZ, RZ ;  /* 0x000000ffff047224 */ /* 0x000fe200078e00ff */
[----:B------:R-:W-:Y:S01]  /*1130*/  UMOV UR4, UR43 ;  /* 0x0000002b00047c82 */ /* 0x000fe20008000000 */
[----:B------:R-:W-:Y:S01]  /*1140*/  IMAD.HI R2, R3, -0x6db6db6d, R2 ;  /* 0x9249249303027827 */ /* 0x000fe200078e0202 */
[----:B------:R-:W-:-:S03]  /*1150*/  @UP1 USHF.R.U32.HI UR4, URZ, UR10, UR9 ;  /* 0x0000000a3f041299 */ /* 0x000fc60008011609 */
[----:B------:R-:W-:Y:S01]  /*1160*/  IMAD.HI R4, R5, -0x6db6db6d, R4 ;  /* 0x9249249305047827 */ /* 0x000fe200078e0204 */
[----:B------:R-:W-:-:S03]  /*1170*/  SHF.R.U32.HI R3, RZ, 0x1f, R2 ;  /* 0x0000001fff037819 */ /* 0x000fc60000011602 */
[----:B------:R-:W-:Y:S01]  /*1180*/  UIADD3 UR4, UR7, UR4, URZ ;  /* 0x0000000407047290 */ /* 0x000fe2000fffe03f */
[----:B------:R-:W-:Y:S02]  /*1190*/  SHF.R.U32.HI R5, RZ, 0x1f, R4 ;  /* 0x0000001fff057819 */ /* 0x000fe40000011604 */
[----:B------:R-:W-:Y:S01]  /*11a0*/  ULDC UR7, c[0x0][0x9dc] ;  /* 0x0002770000077ab9 */ /* 0x000fe20000000800 */
[----:B------:R-:W-:Y:S01]  /*11b0*/  LEA.HI.SX32 R3, R2, R3, 0x19 ;  /* 0x0000000302037211 */ /* 0x000fe200078fcaff */
[----:B------:R-:W-:Y:S01]  /*11c0*/  UIADD3 UR7, UR4, -UR7, URZ ;  /* 0x8000000704077290 */ /* 0x000fe2000fffe03f */
[----:B------:R-:W-:-:S04]  /*11d0*/  LEA.HI.SX32 R4, R4, R5, 0x19 ;  /* 0x0000000504047211 */ /* 0x000fc800078fcaff */
[----:B------:R-:W-:Y:S01]  /*11e0*/  VIMNMX R4, R3, R4, PT ;  /* 0x0000000403047248 */ /* 0x000fe20003fe0100 */
[----:B------:R-:W-:Y:S06]  /*11f0*/  @!P1 BRA `(.L_x_860) ;  /* 0x0000000000449947 */ /* 0x000fec0003800000 */
[----:B------:R-:W-:-:S06]  /*1200*/  UISETP.GT.AND UP0, UPT, UR4, -0x1, UPT ;  /* 0xffffffff0400788c */ /* 0x000fcc000bf04270 */
[----:B------:R-:W-:-:S13]  /*1210*/  PLOP3.LUT P0, PT, PT, PT, UP0, 0x80, 0x0 ;  /* 0x000000000000781c */ /* 0x000fda0003f0f008 */
[----:B------:R-:W-:Y:S05]  /*1220*/  @P0 BRA `(.L_x_861) ;  /* 0x00000000001c0947 */ /* 0x000fea0003800000 */
[----:B------:R-:W-:Y:S02]  /*1230*/  UISETP.NE.AND UP0, UPT, UR5, 0x1, UPT ;  /* 0x000000010500788c */ /* 0x000fe4000bf05270 */
[----:B------:R-:W-:-:S09]  /*1240*/  ULOP3.LUT UR4, URZ, UR4, URZ, 0x33, !UPT ;  /* 0x000000043f047292 */ /* 0x000fd2000f8e333f */
[----:B------:R-:W-:Y:S02]  /*1250*/  @UP0 ULDC.64 UR10, c[0x0][0x9e8] ;  /* 0x00027a00000a0ab9 */ /* 0x000fe40000000a00 */
[----:B------:R-:W-:-:S04]  /*1260*/  UIMAD.WIDE.U32 UR8, UR4, UR10, URZ ;  /* 0x0000000a040872a5 */ /* 0x000fc8000f8e003f */
[----:B------:R-:W-:-:S04]  /*1270*/  @UP0 USHF.R.U32.HI UR4, URZ, UR11, UR9 ;  /* 0x0000000b3f040299 */ /* 0x000fc80008011609 */
[----:B------:R-:W-:Y:S01]  /*1280*/  ULOP3.LUT UR4, URZ, UR4, URZ, 0x33, !UPT ;  /* 0x000000043f047292 */ /* 0x000fe2000f8e333f */
[----:B------:R-:W-:Y:S11]  /*1290*/  BRA `(.L_x_862) ;  /* 0x0000000000107947 */ /* 0x000ff60003800000 */
.L_x_861:
[----:B------:R-:W-:-:S11]  /*12a0*/  UISETP.NE.AND UP0, UPT, UR5, 0x1, UPT ;  /* 0x000000010500788c */ /* 0x000fd6000bf05270 */
[----:B------:R-:W-:Y:S02]  /*12b0*/  @UP0 ULDC.64 UR10, c[0x0][0x9e8] ;  /* 0x00027a00000a0ab9 */ /* 0x000fe40000000a00 */
[----:B------:R-:W-:-:S04]  /*12c0*/  UIMAD.WIDE.U32 UR8, UR4, UR10, URZ ;  /* 0x0000000a040872a5 */ /* 0x000fc8000f8e003f */
[----:B------:R-:W-:-:S12]  /*12d0*/  @UP0 USHF.R.U32.HI UR4, URZ, UR11, UR9 ;  /* 0x0000000b3f040299 */ /* 0x000fd80008011609 */
.L_x_862:
[----:B------:R-:W-:-:S04]  /*12e0*/  UIMAD UR4, UR4, UR5, URZ ;  /* 0x00000005040472a4 */ /* 0x000fc8000f8e023f */
[----:B------:R-:W-:-:S04]  /*12f0*/  UISETP.LT.AND UP0, UPT, UR7, UR4, UPT ;  /* 0x000000040700728c */ /* 0x000fc8000bf01270 */
[----:B------:R-:W-:-:S12]  /*1300*/  USEL UR7, UR7, UR4, !UP0 ;  /* 0x0000000407077287 */ /* 0x000fd8000c000000 */
.L_x_860:
[----:B------:R-:W-:Y:S01]  /*1310*/  UMOV UR4, URZ ;  /* 0x0000003f00047c82 */ /* 0x000fe20008000000 */
[----:B------:R-:W-:Y:S01]  /*1320*/  UMOV UR5, UR7 ;  /* 0x0000000700057c82 */ /* 0x000fe20008000000 */
[----:B------:R-:W-:Y:S02]  /*1330*/  USHF.R.U32.HI UR10, URZ, 0x10, UR6 ;  /* 0x000000103f0a7899 */ /* 0x000fe40008011606 */
[----:B------:R-:W-:Y:S02]  /*1340*/  UIMAD.WIDE UR4, UR7, -0x6db6db6d, UR4 ;  /* 0x92492493070478a5 */ /* 0x000fe4000f8e0204 */
[----:B------:R-:W-:Y:S02]  /*1350*/  ULOP3.LUT UR39, UR6, 0xffff, URZ, 0xc0, !UPT ;  /* 0x0000ffff06277892 */ /* 0x000fe4000f8ec03f */
[----:B------:R-:W-:-:S04]  /*1360*/  USHF.R.U32.HI UR4, URZ, 0x1f, UR5 ;  /* 0x0000001f3f047899 */ /* 0x000fc80008011605 */
[----:B------:R-:W-:-:S04]  /*1370*/  ULEA.HI.SX32 UR4, UR5, UR4, 0x19 ;  /* 0x0000000405047291 */ /* 0x000fc8000f8fca3f */
[----:B------:R-:W-:-:S04]  /*1380*/  UISETP.LT.AND UP0, UPT, URZ, UR4, UPT ;  /* 0x000000043f00728c */ /* 0x000fc8000bf01270 */
[----:B------:R-:W-:Y:S02]  /*1390*/  USEL UR9, URZ, UR4, !UP0 ;  /* 0x000000043f097287 */ /* 0x000fe4000c000000 */
[----:B------:R-:W-:Y:S01]  /*13a0*/  UISETP.NE.AND UP0, UPT, UR10, URZ, UPT ;  /* 0x0000003f0a00728c */ /* 0x000fe2000bf05270 */
[----:B------:R-:W-:-:S03]  /*13b0*/  UMOV UR4, URZ ;  /* 0x0000003f00047c82 */ /* 0x000fc60008000000 */
[----:B------:R-:W-:-:S07]  /*13c0*/  ISETP.GT.AND P0, PT, R4, UR9, PT ;  /* 0x0000000904007c0c */ /* 0x000fce000bf04270 */
[----:B------:R-:W-:-:S06]  /*13d0*/  @!UP0 ULDC UR10, c[0x0][0x9f0] ;  /* 0x00027c00000a8ab9 */ /* 0x000fcc0000000800 */
[----:B------:R-:W-:Y:S05]  /*13e0*/  @!P0 BRA `(.L_x_863) ;  /* 0x00000000008c8947 */ /* 0x000fea0003800000 */
[----:B------:R-:W-:Y:S01]  /*13f0*/  IMAD.U32 R5, RZ, RZ, UR10 ;  /* 0x0000000aff057e24 */ /* 0x000fe2000f8e00ff */
[----:B------:R-:W-:-:S04]  /*1400*/  UMOV UR4, URZ ;  /* 0x0000003f00047c82 */ /* 0x000fc80008000000 */
[----:B------:R-:W-:-:S04]  /*1410*/  IABS R0, R5 ;  /* 0x0000000500007213 */ /* 0x000fc80000000000 */
[----:B------:R-:W-:Y:S02]  /*1420*/  R2UR UR11, R0 ;  /* 0x00000000000b72ca */ /* 0x000fe400000e0000 */
[----:B------:R-:W-:Y:S02]  /*1430*/  IADD3 R0, R5, -0x1, R4 ;  /* 0xffffffff05007810 */ /* 0x000fe40007ffe004 */
[----:B------:R-:W-:Y:S02]  /*1440*/  IABS R5, R5 ;  /* 0x0000000500057213 */ /* 0x000fe40000000000 */
[----:B------:R-:W-:-:S03]  /*1450*/  R2UR UR6, R0 ;  /* 0x00000000000672ca */ /* 0x000fc600000e0000 */
[----:B------:R-:W-:-:S04]  /*1460*/  IMAD.MOV R5, RZ, RZ, -R5 ;  /* 0x000000ffff057224 */ /* 0x000fc800078e0a05 */
[----:B------:R-:W0:Y:S06]  /*1470*/  I2F.RP R2, UR11 ;  /* 0x0000000b00027d06 */ /* 0x000e2c0008209400 */
[----:B------:R-:W-:-:S06]  /*1480*/  UIADD3 UR6, -UR9, UR6, URZ ;  /* 0x0000000609067290 */ /* 0x000fcc000fffe13f */
[----:B------:R-:W-:Y:S01]  /*1490*/  IMAD.U32 R0, RZ, RZ, UR6 ;  /* 0x00000006ff007e24 */ /* 0x000fe2000f8e00ff */
[----:B------:R-:W-:Y:S01]  /*14a0*/  ULOP3.LUT UR6, UR6, UR10, URZ, 0x3c, !UPT ;  /* 0x0000000a06067292 */ /* 0x000fe2000f8e3c3f */
[----:B0-----:R-:W0:Y:S03]  /*14b0*/  MUFU.RCP R2, R2 ;  /* 0x0000000200027308 */ /* 0x001e260000001000 */
[----:B------:R-:W-:-:S04]  /*14c0*/  IABS R0, R0 ;  /* 0x0000000000007213 */ /* 0x000fc80000000000 */
[----:B------:R-:W-:Y:S01]  /*14d0*/  R2UR UR8, R0 ;  /* 0x00000000000872ca */ /* 0x000fe200000e0000 */
[----:B------:R-:W-:Y:S02]  /*14e0*/  IMAD.MOV.U32 R0, RZ, RZ, R5 ;  /* 0x000000ffff007224 */ /* 0x000fe400078e0005 */
[----:B0-----:R-:W-:-:S06]  /*14f0*/  VIADD R3, R2, 0xffffffe ;  /* 0x0ffffffe02037836 */ /* 0x001fcc0000000000 */
        /* <DEDUP_REMOVED lines=18> */
.L_x_863:
[----:B------:R-:W-:Y:S02]  /*1620*/  UIMAD UR39, UR39, UR4, UR9 ;  /* 0x00000004272772a4 */ /* 0x000fe4000f8e0209 */
[----:B------:R-:W-:Y:S01]  /*1630*/  IMAD.U32 R3, RZ, RZ, UR4 ;  /* 0x00000004ff037e24 */ /* 0x000fe2000f8e00ff */
[----:B------:R-:W-:Y:S02]  /*1640*/  PLOP3.LUT P0, PT, PT, PT, PT, 0x80, 0x0 ;  /* 0x000000000000781c */ /* 0x000fe40003f0f070 */
[----:B------:R-:W-:Y:S01]  /*1650*/  CS2R R28, SRZ ;  /* 0x00000000001c7805 */ /* 0x000fe2000001ff00 */
[----:B------:R-:W-:Y:S01]  /*1660*/  IMAD.MOV.U32 R2, RZ, RZ, RZ ;  /* 0x000000ffff027224 */ /* 0x000fe200078e00ff */
[----:B------:R-:W-:Y:S02]  /*1670*/  CS2R R24, SRZ ;  /* 0x0000000000187805 */ /* 0x000fe4000001ff00 */
[----:B------:R-:W-:Y:S01]  /*1680*/  VIADDMNMX R16, R3, UR39, R4, PT ;  /* 0x0000002703107c46 */ /* 0x000fe2000b800104 */
[----:B------:R-:W-:Y:S01]  /*1690*/  IMAD.MOV.U32 R0, RZ, RZ, RZ ;  /* 0x000000ffff007224 */ /* 0x000fe200078e00ff */
[----:B------:R-:W-:-:S02]  /*16a0*/  CS2R R30, SRZ ;  /* 0x00000000001e7805 */ /* 0x000fc4000001ff00 */
[----:B------:R-:W-:Y:S02]  /*16b0*/  CS2R R26, SRZ ;  /* 0x00000000001a7805 */ /* 0x000fe4000001ff00 */
[----:B------:R-:W-:Y:S02]  /*16c0*/  ISETP.GT.AND P1, PT, R16, UR39, PT ;  /* 0x0000002710007c0c */ /* 0x000fe4000bf24270 */
        /* <DEDUP_REMOVED lines=29> */
[----:B------:R-:W-:Y:S01]  /*18a0*/  SHF.R.S32.HI R136, RZ, 0x1f, R23 ;  /* 0x0000001fff887819 */ /* 0x000fe20000011417 */
[----:B------:R-:W0:Y:S01]  /*18b0*/  S2UR UR5, SR_CgaCtaId ;  /* 0x00000000000579c3 */ /* 0x000e220000008800 */
[----:B------:R-:W-:Y:S02]  /*18c0*/  UMOV UR40, 0x400 ;  /* 0x0000040000287882 */ /* 0x000fe40000000000 */
[----:B------:R-:W-:-:S04]  /*18d0*/  LEA.HI R137, R136, R23, RZ, 0x7 ;  /* 0x0000001788897211 */ /* 0x000fc800078f38ff */
[----:B------:R-:W-:-:S05]  /*18e0*/  SHF.R.S32.HI R138, RZ, 0x7, R137 ;  /* 0x00000007ff8a7819 */ /* 0x000fca0000011489 */
        /* <DEDUP_REMOVED lines=29> */
.L_x_865:
[----:B------:R-:W-:-:S04]  /*1ac0*/  SHF.L.U32 R0, RZ, 0x1f, RZ ;  /* 0x0000001fff007819 */ /* 0x000fc800000006ff */
[----:B------:R-:W0:Y:S02]  /*1ad0*/  SYNCS.PHASECHK.TRANS64.TRYWAIT P0, [UR40+0x2e800], R0 ;  /* 0x02e80000ff0075a7 */ /* 0x000e240008000168 */
[----:B0-----:R-:W-:Y:S05]  /*1ae0*/  @!P0 BRA `(.L_x_866) ;  /* 0x000001b800a48947 */ /* 0x001fea0003800000 */
.L_x_1003:
[----:B------:R-:W-:-:S06]  /*1af0*/  ULOP3.LUT UR4, UR38, 0x1, URZ, 0xfc, !UPT ;  /* 0x0000000126047892 */ /* 0x000fcc000f8efc3f */
[----:B------:R-:W-:-:S05]  /*1b00*/  IMAD.U32 R2, RZ, RZ, UR4 ;  /* 0x00000004ff027e24 */ /* 0x000fca000f8e00ff */
[----:B------:R-:W-:-:S13]  /*1b10*/  ISETP.NE.AND P0, PT, R2, 0x3, PT ;  /* 0x000000030200780c */ /* 0x000fda0003f05270 */
[----:B------:R-:W-:Y:S05]  /*1b20*/  @!P0 BRA `(.L_x_867) ;  /* 0x0000000000048947 */ /* 0x000fea0003800000 */
[----:B------:R-:W-:Y:S01]  /*1b30*/  BPT.TRAP 0x1 ;  /* 0x000000040000795c */ /* 0x000fe20000300000 */
.L_x_867:
[----:B------:R1:W2:Y:S01]  /*1b40*/  SYNCS.PHASECHK.TRANS64.TRYWAIT P2, [UR40+0x2e830], R0 ;  /* 0x02e83000ff0075a7 */ /* 0x0002a20008040168 */
[----:B------:R-:W-:Y:S05]  /*1b50*/  @!P0 BRA `(.L_x_868) ;  /* 0x0000000000048947 */ /* 0x000fea0003800000 */
[----:B------:R-:W-:Y:S01]  /*1b60*/  BPT.TRAP 0x1 ;  /* 0x000000040000795c */ /* 0x000fe20000300000 */
.L_x_868:
[----:B------:R-:W3:Y:S02]  /*1b70*/  S2R R2, SR_TID.X ;  /* 0x0000000000027919 */ /* 0x000ee40000002100 */
[----:B---3--:R-:W-:-:S04]  /*1b80*/  LOP3.LUT R2, R2, 0x7f, RZ, 0xc0, !PT ;  /* 0x0000007f02027812 */ /* 0x008fc800078ec0ff */
[----:B------:R-:W-:Y:S01]  /*1b90*/  ISETP.NE.AND P1, PT, R2, RZ, PT ;  /* 0x000000ff0200720c */ /* 0x000fe20003f25270 */
[----:B------:R-:W-:-:S05]  /*1ba0*/  IMAD.U32 R2, RZ, RZ, UR44 ;  /* 0x0000002cff027e24 */ /* 0x000fca000f8e00ff */
[----:B------:R-:W-:Y:S01]  /*1bb0*/  LOP3.LUT R2, R2, 0x10000, RZ, 0xfc, !PT ;  /* 0x0001000002027812 */ /* 0x000fe200078efcff */
[----:B--2---:R-:W-:Y:S06]  /*1bc0*/  @P2 BRA `(.L_x_869) ;  /* 0x0000000000082947 */ /* 0x004fec0003800000 */
[----:B------:R-:W2:Y:S02]  /*1bd0*/  SYNCS.PHASECHK.TRANS64.TRYWAIT P2, [UR40+0x2e830], R0 ;  /* 0x02e83000ff0075a7 */ /* 0x000ea40008040168 */
[----:B--2---:R-:W-:Y:S05]  /*1be0*/  @!P2 BRA `(.L_x_870) ;  /* 0x000001b8007ca947 */ /* 0x004fea0003800000 */
.L_x_869:
[----:B------:R-:W-:Y:S05]  /*1bf0*/  WARPSYNC.ALL ;  /* 0x0000000000007948 */ /* 0x000fea0003800000 */
[----:B0-----:R-:W-:Y:S01]  /*1c00*/  IMAD.MOV.U32 R3, RZ, RZ, 0x40000040 ;  /* 0x40000040ff037424 */ /* 0x001fe200078e00ff */
[----:B------:R-:W-:Y:S01]  /*1c10*/  UIADD3 UR4, UR40, 0x20400, URZ ;  /* 0x0002040028047890 */ /* 0x000fe2000fffe03f */
[C---:B------:R-:W-:Y:S01]  /*1c20*/  R2UR UR8, R2.reuse ;  /* 0x00000000020872ca */ /* 0x040fe200000e0000 */
[----:B------:R-:W-:Y:S02]  /*1c30*/  WARPGROUP.ARRIVE ;  /* 0x00000000000079c5 */ /* 0x000fe40000000000 */
        /* <DEDUP_REMOVED lines=8> */
[----:B------:R-:W-:Y:S01]  /*1cc0*/  UMOV UR7, 0x40000040 ;  /* 0x4000004000077882 */ /* 0x000fe20000000000 */
[----:B------:R-:W-:Y:S01]  /*1cd0*/  ULOP3.LUT UR48, UR4, 0x10000, URZ, 0xfc, !UPT ;  /* 0x0001000004307892 */ /* 0x000fe2000f8efc3f */
[C---:B------:R-:W-:Y:S01]  /*1ce0*/  R2UR UR16, R2.reuse ;  /* 0x00000000021072ca */ /* 0x040fe200000e0000 */
[----:B------:R-:W-:Y:S01]  /*1cf0*/  UMOV UR19, 0x40000040 ;  /* 0x4000004000137882 */ /* 0x000fe20000000000 */
[C---:B------:R-:W-:Y:S01]  /*1d00*/  R2UR UR4, R2.reuse ;  /* 0x00000000020472ca */ /* 0x040fe200000e0000 */
[----:B------:R-:W-:Y:S01]  /*1d10*/  UIADD3 UR14, UR48, 0x100, URZ ;  /* 0x00000100300e7890 */ /* 0x000fe2000fffe03f */
[----:B------:R-:W-:Y:S01]  /*1d20*/  R2UR UR17, R3 ;  /* 0x00000000031172ca */ /* 0x000fe200000e0000 */
[----:B------:R-:W-:Y:S01]  /*1d30*/  UIADD3 UR6, UR48, 0x200, URZ ;  /* 0x0000020030067890 */ /* 0x000fe2000fffe03f */
[----:B-12---:R-:W-:Y:S01]  /*1d40*/  LOP3.LUT R0, R137, 0xffffff80, RZ, 0xc0, !PT ;  /* 0xffffff8089007812 */ /* 0x006fe200078ec0ff */
[----:B------:R-:W-:Y:S01]  /*1d50*/  UMOV UR10, UR48 ;  /* 0x00000030000a7c82 */ /* 0x000fe20008000000 */
[----:B------:R-:W-:Y:S01]  /*1d60*/  UIADD3 UR18, UR48, 0x300, URZ ;  /* 0x0000030030127890 */ /* 0x000fe2000fffe03f */
[----:B------:R-:W-:Y:S01]  /*1d70*/  QGMMA.64x32x32.F32.E4M3.E4M3 R120, gdesc[UR8], RZ, !UPT, gsb0 ;  /* 0x00600000087879f3 */ /* 0x000fe2000c0008ff */
[----:B------:R-:W-:Y:S01]  /*1d80*/  R2UR UR8, R2 ;  /* 0x00000000020872ca */ /* 0x000fe200000e0000 */
[----:B------:R-:W-:Y:S01]  /*1d90*/  UIADD3 UR10, UR48, 0x400, URZ ;  /* 0x00000400300a7890 */ /* 0x000fe2000fffe03f */
[----:B------:R-:W-:Y:S01]  /*1da0*/  R2UR UR9, R3 ;  /* 0x00000000030972ca */ /* 0x000fe200000e0000 */
[----:B------:R-:W-:Y:S01]  /*1db0*/  UMOV UR11, 0x40000040 ;  /* 0x40000040000b7882 */ /* 0x000fe20000000000 */
[----:B------:R-:W-:Y:S01]  /*1dc0*/  UIADD3 UR34, UR48, 0x2, URZ ;  /* 0x0000000230227890 */ /* 0x000fe2000fffe03f */
[----:B------:R-:W-:Y:S01]  /*1dd0*/  IMAD.IADD R10, R23, 0x1, -R0 ;  /* 0x00000001170a7824 */ /* 0x000fe200078e0a00 */
[----:B------:R-:W-:Y:S01]  /*1de0*/  UMOV UR33, 0x40000040 ;  /* 0x4000004000217882 */ /* 0x000fe20000000000 */
[----:B------:R-:W-:Y:S01]  /*1df0*/  UMOV UR35, 0x40000040 ;  /* 0x4000004000237882 */ /* 0x000fe20000000000 */
[----:B------:R-:W-:Y:S01]  /*1e00*/  UIADD3 UR46, UR48, 0x4, URZ ;  /* 0x00000004302e7890 */ /* 0x000fe2000fffe03f */
[----:B------:R-:W-:Y:S01]  /*1e10*/  LEA.HI R4, R138, R138, RZ, 0x1 ;  /* 0x0000008a8a047211 */ /* 0x000fe200078f08ff */
[----:B------:R-:W-:Y:S01]  /*1e20*/  UMOV UR45, 0x40000040 ;  /* 0x40000040002d7882 */ /* 0x000fe20000000000 */
[----:B------:R-:W-:Y:S01]  /*1e30*/  UMOV UR47, 0x40000040 ;  /* 0x40000040002f7882 */ /* 0x000fe20000000000 */
[----:B------:R-:W-:Y:S01]  /*1e40*/  UIADD3 UR22, UR48, 0x406, URZ ;  /* 0x0000040630167890 */ /* 0x000fe2000fffe03f */
[----:B------:R-:W-:Y:S01]  /*1e50*/  SHF.R.S32.HI R5, RZ, 0x1f, R10 ;  /* 0x0000001fff057819 */ /* 0x000fe2000001140a */
[----:B------:R-:W-:Y:S01]  /*1e60*/  UMOV UR23, 0x40000040 ;  /* 0x4000004000177882 */ /* 0x000fe20000000000 */
[----:B------:R-:W-:Y:S01]  /*1e70*/  UIADD3 UR26, UR48, 0x506, URZ ;  /* 0x00000506301a7890 */ /* 0x000fe2000fffe03f */
[----:B------:R-:W-:Y:S01]  /*1e80*/  LEA.HI R136, R136, R23, RZ, 0x2 ;  /* 0x0000001788887211 */ /* 0x000fe200078f10ff */
[----:B------:R-:W-:Y:S01]  /*1e90*/  UMOV UR27, 0x40000040 ;  /* 0x40000040001b7882 */ /* 0x000fe20000000000 */
[----:B------:R-:W-:Y:S01]  /*1ea0*/  UIADD3 UR30, UR48, 0x606, URZ ;  /* 0x00000606301e7890 */ /* 0x000fe2000fffe03f */
[----:B------:R-:W-:Y:S01]  /*1eb0*/  LOP3.LUT R9, R4, 0x3fffffe, RZ, 0xc0, !PT ;  /* 0x03fffffe04097812 */ /* 0x000fe200078ec0ff */
[----:B------:R-:W-:Y:S01]  /*1ec0*/  UMOV UR31, 0x40000040 ;  /* 0x40000040001f7882 */ /* 0x000fe20000000000 */
[CC--:B------:R-:W-:Y:S01]  /*1ed0*/  LEA.HI R4, R5.reuse, R10.reuse, RZ, 0x2 ;  /* 0x0000000a05047211 */ /* 0x0c0fe200078f10ff */
[----:B------:R-:W-:Y:S01]  /*1ee0*/  IMAD.MOV.U32 R11, RZ, RZ, -0xe0 ;  /* 0xffffff20ff0b7424 */ /* 0x000fe200078e00ff */
[----:B------:R-:W-:Y:S01]  /*1ef0*/  LOP3.LUT R136, R136, 0xfffffffc, RZ, 0xc0, !PT ;  /* 0xfffffffc88887812 */ /* 0x000fe200078ec0ff */
[----:B------:R-:W-:Y:S01]  /*1f00*/  IMAD.IADD R9, R138, 0x1, -R9 ;  /* 0x000000018a097824 */ /* 0x000fe200078e0a09 */
[----:B------:R-:W-:Y:S01]  /*1f10*/  LEA.HI R5, R5, R10, RZ, 0x5 ;  /* 0x0000000a05057211 */ /* 0x000fe200078f28ff */
[----:B------:R-:W-:Y:S01]  /*1f20*/  IMAD R11, R16, R11, 0xe1 ;  /* 0x000000e1100b7424 */ /* 0x000fe200078e020b */
[----:B------:R-:W-:Y:S01]  /*1f30*/  SHF.R.S32.HI R0, RZ, 0x2, R4 ;  /* 0x00000002ff007819 */ /* 0x000fe20000011404 */
[----:B------:R-:W-:Y:S01]  /*1f40*/  IMAD.IADD R136, R23, 0x1, -R136 ;  /* 0x0000000117887824 */ /* 0x000fe200078e0a88 */
[----:B------:R-:W-:Y:S01]  /*1f50*/  SHF.R.S32.HI R7, RZ, 0x1f, R4 ;  /* 0x0000001fff077819 */ /* 0x000fe20000011404 */
[----:B------:R-:W-:Y:S01]  /*1f60*/  ULDC UR49, c[0x0][0x288] ;  /* 0x0000a20000317ab9 */ /* 0x000fe20000000800 */
[----:B------:R-:W-:Y:S01]  /*1f70*/  SHF.R.S32.HI R5, RZ, 0x5, R5 ;  /* 0x00000005ff057819 */ /* 0x000fe20000011405 */
[----:B------:R-:W-:Y:S01]  /*1f80*/  VIADD R12, R11, 0xffffffff ;  /* 0xffffffff0b0c7836 */ /* 0x000fe20000000000 */
[----:B------:R-:W-:-:S02]  /*1f90*/  LEA.HI R7, R7, R0, RZ, 0x3 ;  /* 0x0000000007077211 */ /* 0x000fc400078f18ff */
[----:B------:R-:W-:Y:S02]  /*1fa0*/  LEA R5, R5, UR43, 0x4 ;  /* 0x0000002b05057c11 */ /* 0x000fe4000f8e20ff */
[----:B------:R-:W-:Y:S02]  /*1fb0*/  LOP3.LUT R7, R7, 0xfffffff8, RZ, 0xc0, !PT ;  /* 0xfffffff807077812 */ /* 0x000fe400078ec0ff */
[----:B------:R-:W-:Y:S02]  /*1fc0*/  LEA.HI R6, R136, R136, RZ, 0x1 ;  /* 0x0000008888067211 */ /* 0x000fe400078f08ff */
[----:B------:R-:W-:Y:S02]  /*1fd0*/  IADD3 R0, R5, R0, -R7 ;  /* 0x0000000005007210 */ /* 0x000fe40007ffe807 */
[----:B------:R-:W-:Y:S02]  /*1fe0*/  LOP3.LUT R5, R6, 0x1ffffffe, RZ, 0xc0, !PT ;  /* 0x1ffffffe06057812 */ /* 0x000fe400078ec0ff */
[----:B------:R-:W-:Y:S01]  /*1ff0*/  LOP3.LUT R7, R4, 0x7ffffffc, RZ, 0xc0, !PT ;  /* 0x7ffffffc04077812 */ /* 0x000fe200078ec0ff */
[----:B------:R-:W-:-:S02]  /*2000*/  IMAD R0, R9, 0x40, R0 ;  /* 0x0000004009007824 */ /* 0x000fc400078e0200 */
[----:B------:R-:W-:Y:S02]  /*2010*/  IMAD.IADD R5, R136, 0x1, -R5 ;  /* 0x0000000188057824 */ /* 0x000fe400078e0a05 */
[----:B------:R-:W-:Y:S02]  /*2020*/  IMAD.IADD R10, R10, 0x1, -R7 ;  /* 0x000000010a0a7824 */ /* 0x000fe400078e0a07 */
[----:B------:R-:W-:Y:S02]  /*2030*/  IMAD R9, R5, 0x8, R0 ;  /* 0x0000000805097824 */ /* 0x000fe400078e0200 */
[----:B------:R-:W-:Y:S02]  /*2040*/  IMAD.U32 R0, RZ, RZ, UR40 ;  /* 0x00000028ff007e24 */ /* 0x000fe4000f8e00ff */
[----:B------:R-:W-:Y:S02]  /*2050*/  IMAD.MOV.U32 R5, RZ, RZ, R9 ;  /* 0x000000ffff057224 */ /* 0x000fe400078e0009 */
[----:B------:R-:W-:Y:S01]  /*2060*/  @!P1 VIADD R0, R0, 0x2e840 ;  /* 0x0002e84000009836 */ /* 0x000fe20000000000 */
[----:B------:R-:W-:-:S02]  /*2070*/  WARPGROUP.DEPBAR.LE gsb0, 0x0 ;  /* 0x00008000000079c5 */ /* 0x000fc40000010000 */
[----:B------:R-:W-:Y:S02]  /*2080*/  WARPGROUP.ARRIVE ;  /* 0x00000000000079c5 */ /* 0x000fe40000000000 */
[----:B------:R-:W-:-:S04]  /*2090*/  @!P1 PRMT R0, RZ, 0x654, R0 ;  /* 0x00000654ff009816 */ /* 0x000fc80000000000 */
        /* <DEDUP_REMOVED lines=30> */
[----:B------:R-:W-:Y:S01]  /*2280*/  R2UR UR4, R2 ;  /* 0x00000000020472ca */ /* 0x000fe200000e0000 */
[----:B------:R-:W-:Y:S02]  /*2290*/  UIADD3 UR5, UR48, 0x102, URZ ;  /* 0x0000010230057890 */ /* 0x000fe4000fffe03f */
[----:B------:R-:W-:Y:S01]  /*22a0*/  UIADD3 UR6, UR48, 0x202, URZ ;  /* 0x0000020230067890 */ /* 0x000fe2000fffe03f */
[----:B------:R-:W-:-:S09]  /*22b0*/  UMOV UR7, 0x40000040 ;  /* 0x4000004000077882 */ /* 0x000fd20000000000 */
[----:B------:R-:W-:Y:S02]  /*22c0*/  UIADD3 UR32, UR4, 0x2, URZ ;  /* 0x0000000204207890 */ /* 0x000fe4000fffe03f */
[----:B------:R-:W-:Y:S02]  /*22d0*/  UIADD3 UR44, UR4, 0x4, URZ ;  /* 0x00000004042c7890 */ /* 0x000fe4000fffe03f */
[----:B------:R-:W-:-:S07]  /*22e0*/  UIADD3 UR4, UR4, 0x6, URZ ;  /* 0x0000000604047890 */ /* 0x000fce000fffe03f */
[----:B------:R-:W-:Y:S01]  /*22f0*/  UMOV UR8, UR4 ;  /* 0x0000000400087c82 */ /* 0x000fe20008000000 */
[----:B------:R-:W-:Y:S01]  /*2300*/  UMOV UR12, UR4 ;  /* 0x00000004000c7c82 */ /* 0x000fe20008000000 */
[----:B------:R-:W-:Y:S01]  /*2310*/  UMOV UR16, UR4 ;  /* 0x0000000400107c82 */ /* 0x000fe20008000000 */
[----:B------:R-:W-:Y:S01]  /*2320*/  UMOV UR20, UR4 ;  /* 0x0000000400147c82 */ /* 0x000fe20008000000 */
[----:B------:R-:W-:Y:S01]  /*2330*/  UMOV UR24, UR4 ;  /* 0x0000000400187c82 */ /* 0x000fe20008000000 */
[----:B------:R-:W-:Y:S01]  /*2340*/  UMOV UR28, UR4 ;  /* 0x00000004001c7c82 */ /* 0x000fe20008000000 */
        /* <DEDUP_REMOVED lines=68> */
[----:B------:R-:W-:Y:S02]  /*2790*/  ULDC UR5, c[0x0][0x448] ;  /* 0x0001120000057ab9 */ /* 0x000fe40000000800 */
[----:B------:R-:W-:-:S03]  /*27a0*/  UISETP.NE.AND UP0, UPT, UR5, 0x1, UPT ;  /* 0x000000010500788c */ /* 0x000fc6000bf05270 */
[----:B------:R-:W-:Y:S02]  /*27b0*/  UMOV UR5, 0x40000040 ;  /* 0x4000004000057882 */ /* 0x000fe40000000000 */
[----:B------:R-:W-:Y:S01]  /*27c0*/  UMOV UR9, UR5 ;  /* 0x0000000500097c82 */ /* 0x000fe20008000000 */
[----:B------:R-:W-:Y:S01]  /*27d0*/  UMOV UR13, UR5 ;  /* 0x00000005000d7c82 */ /* 0x000fe20008000000 */
[----:B------:R-:W-:Y:S01]  /*27e0*/  UMOV UR17, UR5 ;  /* 0x0000000500117c82 */ /* 0x000fe20008000000 */
[----:B------:R-:W-:Y:S01]  /*27f0*/  UMOV UR21, UR5 ;  /* 0x0000000500157c82 */ /* 0x000fe20008000000 */
[----:B------:R-:W-:Y:S01]  /*2800*/  UMOV UR25, UR5 ;  /* 0x0000000500197c82 */ /* 0x000fe20008000000 */
[----:B------:R-:W-:Y:S01]  /*2810*/  UMOV UR29, UR5 ;  /* 0x00000005001d7c82 */ /* 0x000fe20008000000 */
[----:B------:R-:W-:Y:S02]  /*2820*/  PLOP3.LUT P2, PT, PT, PT, UP0, 0x80, 0x0 ;  /* 0x000000000000781c */ /* 0x000fe40003f4f008 */
[----:B------:R-:W-:Y:S01]  /*2830*/  PLOP3.LUT P3, PT, PT, PT, UP0, 0x80, 0x0 ;  /* 0x000000000000781c */ /* 0x000fe20003f6f008 */
[----:B------:R-:W-:-:S02]  /*2840*/  WARPGROUP.DEPBAR.LE gsb0, 0x0 ;  /* 0x00008000000079c5 */ /* 0x000fc40000010000 */
        /* <DEDUP_REMOVED lines=11> */
[----:B------:R-:W-:Y:S02]  /*2900*/  @UP0 ULDC UR6, c[0x0][0x44c] ;  /* 0x0001130000060ab9 */ /* 0x000fe40000000800 */
[----:B------:R-:W-:Y:S01]  /*2910*/  @P2 IMAD.HI.U32 R6, R9, UR6, RZ ;  /* 0x0000000609062c27 */ /* 0x000fe2000f8e00ff */
[----:B------:R-:W-:-:S04]  /*2920*/  @UP0 ULDC UR6, c[0x0][0x450] ;  /* 0x0001140000060ab9 */ /* 0x000fc80000000800 */
[----:B------:R-:W-:Y:S01]  /*2930*/  @P3 SHF.R.U32.HI R5, RZ, UR6, R6 ;  /* 0x00000006ff053c19 */ /* 0x000fe20008011606 */
[----:B------:R-:W-:Y:S01]  /*2940*/  ULDC.64 UR6, c[0x0][0x9e0] ;  /* 0x0002780000067ab9 */ /* 0x000fe20000000a00 */
[----:B------:R-:W-:Y:S01]  /*2950*/  IMAD R6, R10, -0x2, R11 ;  /* 0xfffffffe0a067824 */ /* 0x000fe200078e020b */
[----:B------:R-:W-:Y:S02]  /*2960*/  UISETP.GE.AND UP1, UPT, UR7, 0x1, UPT ;  /* 0x000000010700788c */ /* 0x000fe4000bf26270 */
[----:B------:R-:W0:Y:S02]  /*2970*/  SHFL.IDX PT, R13, R5, RZ, 0x1c1f ;  /* 0x001c1fff050d7589 */ /* 0x000e2400000e0000 */
[C---:B------:R-:W-:Y:S01]  /*2980*/  IADD3 R4, R6.reuse, -UR49, R19 ;  /* 0x8000003106047c10 */ /* 0x040fe2000fffe013 */
[----:B------:R-:W-:Y:S01]  /*2990*/  VIADD R6, R6, 0xffffffff ;  /* 0xffffffff06067836 */ /* 0x000fe20000000000 */
[----:B------:R-:W-:Y:S01]  /*29a0*/  PLOP3.LUT P2, PT, PT, PT, UP1, 0x40, 0x0 ;  /* 0x000000000000781c */ /* 0x000fe20003f4e818 */
        /* <DEDUP_REMOVED lines=18> */
[----:B------:R-:W-:Y:S02]  /*2ad0*/  ULDC UR30, c[0x0][0x9dc] ;  /* 0x00027700001e7ab9 */ /* 0x000fe40000000800 */
[----:B------:R-:W-:Y:S01]  /*2ae0*/  ULOP3.LUT UR30, URZ, UR30, URZ, 0x33, !UPT ;  /* 0x0000001e3f1e7292 */ /* 0x000fe2000f8e333f */
[----:B------:R-:W-:Y:S02]  /*2af0*/  WARPGROUP.DEPBAR.LE gsb0, 0x0 ;  /* 0x00008000000079c5 */ /* 0x000fe40000010000 */
[----:B------:R1:W-:Y:S02]  /*2b00*/  @!P1 SYNCS.ARRIVE.TRANS64.RED.A1T0 RZ, [R0+URZ], RZ ;  /* 0x000000ff00ff99a7 */ /* 0x0003e4000810043f */
[----:B-1----:R-:W-:-:S04]  /*2b10*/  IMAD R0, R16, -0xe0, R19 ;  /* 0xffffff2010007824 */ /* 0x002fc800078e0213 */
[----:B------:R-:W-:Y:S02]  /*2b20*/  VIADD R7, R0, 0xe0 ;  /* 0x000000e000077836 */ /* 0x000fe40000000000 */
[----:B------:R-:W-:Y:S02]  /*2b30*/  VIADD R0, R4, UR6 ;  /* 0x0000000604007c36 */ /* 0x000fe40008000000 */
[----:B------:R-:W-:Y:S02]  /*2b40*/  IMAD R7, R10, -0x2, R7 ;  /* 0xfffffffe0a077824 */ /* 0x000fe400078e0207 */
[----:B------:R-:W-:-:S03]  /*2b50*/  VIADD R4, R4, UR30 ;  /* 0x0000001e04047c36 */ /* 0x000fc60008000000 */
[----:B0-----:R-:W-:Y:S01]  /*2b60*/  VIADDMNMX R11, R13, R0, R7, PT ;  /* 0x000000000d0b7246 */ /* 0x001fe20003800107 */
[----:B------:R-:W-:Y:S01]  /*2b70*/  IMAD.IADD R8, R4, 0x1, R13 ;  /* 0x0000000104087824 */ /* 0x000fe200078e020d */
[----:B------:R-:W-:Y:S06]  /*2b80*/  @P2 BRA `(.L_x_871) ;  /* 0x0000000000542947 */ /* 0x000fec0003800000 */
[----:B------:R-:W-:Y:S01]  /*2b90*/  IADD3 R13, R19, -UR49, R13 ;  /* 0x80000031130d7c10 */ /* 0x000fe2000fffe00d */
[----:B------:R-:W-:Y:S03]  /*2ba0*/  BSSY B0, `(.L_x_872) ;  /* 0x0000010000007945 */ /* 0x000fe60003800000 */
[----:B------:R-:W-:-:S13]  /*2bb0*/  ISETP.GT.AND P2, PT, R13, -0x1, PT ;  /* 0xffffffff0d00780c */ /* 0x000fda0003f44270 */
[----:B------:R-:W-:Y:S05]  /*2bc0*/  @P2 BRA `(.L_x_873) ;  /* 0x0000000000202947 */ /* 0x000fea0003800000 */
[----:B------:R-:W-:Y:S01]  /*2bd0*/  UISETP.NE.AND UP2, UPT, UR7, 0x1, UPT ;  /* 0x000000010700788c */ /* 0x000fe2000bf45270 */
[----:B------:R-:W-:-:S05]  /*2be0*/  LOP3.LUT R13, RZ, R13, RZ, 0x33, !PT ;  /* 0x0000000dff0d7212 */ /* 0x000fca00078e33ff */
[----:B------:R-:W-:-:S05]  /*2bf0*/  PLOP3.LUT P2, PT, PT, PT, UP2, 0x80, 0x0 ;  /* 0x000000000000781c */ /* 0x000fca0003f4f028 */
[----:B------:R-:W-:-:S08]  /*2c00*/  @UP2 ULDC.64 UR8, c[0x0][0x9e8] ;  /* 0x00027a0000082ab9 */ /* 0x000fd00000000a00 */
[----:B------:R-:W-:-:S05]  /*2c10*/  @P2 IMAD.HI.U32 R14, R13, UR8, RZ ;  /* 0x000000080d0e2c27 */ /* 0x000fca000f8e00ff */
[----:B------:R-:W-:-:S04]  /*2c20*/  @P2 SHF.R.U32.HI R13, RZ, UR9, R14 ;  /* 0x00000009ff0d2c19 */ /* 0x000fc8000801160e */
[----:B------:R-:W-:Y:S01]  /*2c30*/  LOP3.LUT R13, RZ, R13, RZ, 0x33, !PT ;  /* 0x0000000dff0d7212 */ /* 0x000fe200078e33ff */
[----:B------:R-:W-:Y:S06]  /*2c40*/  BRA `(.L_x_874) ;  /* 0x0000000000147947 */ /* 0x000fec0003800000 */
.L_x_873:
[----:B------:R-:W-:-:S06]  /*2c50*/  UISETP.NE.AND UP2, UPT, UR7, 0x1, UPT ;  /* 0x000000010700788c */ /* 0x000fcc000bf45270 */
[----:B------:R-:W-:-:S05]  /*2c60*/  PLOP3.LUT P2, PT, PT, PT, UP2, 0x80, 0x0 ;  /* 0x000000000000781c */ /* 0x000fca0003f4f028 */
[----:B------:R-:W-:-:S08]  /*2c70*/  @UP2 ULDC.64 UR8, c[0x0][0x9e8] ;  /* 0x00027a0000082ab9 */ /* 0x000fd00000000a00 */
[----:B------:R-:W-:-:S05]  /*2c80*/  @P2 IMAD.HI.U32 R14, R13, UR8, RZ ;  /* 0x000000080d0e2c27 */ /* 0x000fca000f8e00ff */
[----:B------:R-:W-:-:S07]  /*2c90*/  @P2 SHF.R.U32.HI R13, RZ, UR9, R14 ;  /* 0x00000009ff0d2c19 */ /* 0x000fce000801160e */
.L_x_874:
[----:B------:R-:W-:Y:S05]  /*2ca0*/  BSYNC B0 ;  /* 0x0000000000007941 */ /* 0x000fea0003800000 */
.L_x_872:
[----:B------:R-:W-:-:S05]  /*2cb0*/  IMAD R13, R13, UR7, R6 ;  /* 0x000000070d0d7c24 */ /* 0x000fca000f8e0206 */
[----:B------:R-:W-:Y:S02]  /*2cc0*/  VIMNMX R8, R8, R13, !PT ;  /* 0x0000000d08087248 */ /* 0x000fe40007fe0100 */
[----:B------:R-:W-:-:S07]  /*2cd0*/  VIADDMNMX R11, R13, UR7, R11, PT ;  /* 0x000000070d0b7c46 */ /* 0x000fce000b80010b */
.L_x_871:
[C---:B------:R-:W-:Y:S01]  /*2ce0*/  ISETP.GE.AND P2, PT, R12.reuse, 0x2, PT ;  /* 0x000000020c00780c */ /* 0x040fe20003f46270 */
[----:B------:R-:W0:Y:S01]  /*2cf0*/  SHFL.IDX PT, R5, R5, 0x1, 0x1c1f ;  /* 0x003c1f0005057f89 */ /* 0x000e2200000e0000 */
[----:B------:R-:W-:Y:S02]  /*2d00*/  ISETP.GE.AND P4, PT, R12, 0xa, PT ;  /* 0x0000000a0c00780c */ /* 0x000fe40003f86270 */
[----:B------:R-:W-:Y:S02]  /*2d10*/  P2R R136, PR, RZ, 0x4 ;  /* 0x00000004ff887803 */ /* 0x000fe40000000000 */
[----:B------:R-:W-:Y:S02]  /*2d20*/  ISETP.GT.AND P2, PT, R8, 0x1, !P2 ;  /* 0x000000010800780c */ /* 0x000fe40005744270 */
[----:B------:R-:W-:Y:S02]  /*2d30*/  ISETP.GE.AND P3, PT, R12, 0x9, PT ;  /* 0x000000090c00780c */ /* 0x000fe40003f66270 */
[----:B------:R-:W-:-:S02]  /*2d40*/  ISETP.LT.OR P2, PT, R11, 0x2, P2 ;  /* 0x000000020b00780c */ /* 0x000fc40001741670 */
[----:B------:R-:W-:Y:S02]  /*2d50*/  P2R R13, PR, RZ, 0x8 ;  /* 0x00000008ff0d7803 */ /* 0x000fe40000000000 */
[----:B------:R-:W-:Y:S02]  /*2d60*/  FSEL R121, R121, -INF , !P2 ;  /* 0xff80000079797808 */ /* 0x000fe40005000000 */
[C---:B------:R-:W-:Y:S02]  /*2d70*/  ISETP.GT.AND P2, PT, R8.reuse, 0x9, !P4 ;  /* 0x000000090800780c */ /* 0x040fe40006744270 */
[----:B------:R-:W-:Y:S02]  /*2d80*/  P2R R14, PR, RZ, 0x10 ;  /* 0x00000010ff0e7803 */ /* 0x000fe40000000000 */
[----:B------:R-:W-:Y:S02]  /*2d90*/  ISETP.LT.OR P2, PT, R11, 0xa, P2 ;  /* 0x0000000a0b00780c */ /* 0x000fe40001741670 */
[----:B------:R-:W-:-:S02]  /*2da0*/  ISETP.GT.AND P3, PT, R8, 0x8, !P3 ;  /* 0x000000080800780c */ /* 0x000fc40005f64270 */
[----:B------:R-:W-:Y:S01]  /*2db0*/  ISETP.GE.AND P4, PT, R12, 0x11, PT ;  /* 0x000000110c00780c */ /* 0x000fe20003f86270 */
[----:B0-----:R-:W-:Y:S01]  /*2dc0*/  IMAD.IADD R4, R4, 0x1, R5 ;  /* 0x0000000104047824 */ /* 0x001fe200078e0205 */
[----:B------:R-:W-:Y:S02]  /*2dd0*/  FSEL R125, R125, -INF , !P2 ;  /* 0xff8000007d7d7808 */ /* 0x000fe40005000000 */
[C---:B------:R-:W-:Y:S02]  /*2de0*/  ISETP.LT.OR P3, PT, R11.reuse, 0x9, P3 ;  /* 0x000000090b00780c */ /* 0x040fe40001f61670 */
[----:B------:R-:W-:Y:S02]  /*2df0*/  ISETP.GT.AND P2, PT, R8, 0x10, !P4 ;  /* 0x000000100800780c */ /* 0x000fe40006744270 */
[----:B------:R-:W-:Y:S02]  /*2e00*/  FSEL R124, R124, -INF , !P3 ;  /* 0xff8000007c7c7808 */ /* 0x000fe40005800000 */
[----:B------:R-:W-:-:S02]  /*2e10*/  ISETP.LT.OR P2, PT, R11, 0x11, P2 ;  /* 0x000000110b00780c */ /* 0x000fc40001741670 */
[----:B------:R-:W-:Y:S02]  /*2e20*/  ISETP.GE.AND P3, PT, R12, 0x12, PT ;  /* 0x000000120c00780c */ /* 0x000fe40003f66270 */
[----:B------:R-:W-:Y:S02]  /*2e30*/  FSEL R128, R128, -INF , !P2 ;  /* 0xff80000080807808 */ /* 0x000fe40005000000 */
[----:B------:R-:W-:Y:S02]  /*2e40*/  ISETP.GT.AND P2, PT, R8, 0x11, !P3 ;  /* 0x000000110800780c */ /* 0x000fe40005f44270 */
[----:B------:R-:W-:Y:S02]  /*2e50*/  P2R R21, PR, RZ, 0x8 ;  /* 0x00000008ff157803 */ /* 0x000fe40000000000 */
[----:B------:R-:W-:Y:S02]  /*2e60*/  ISETP.LT.OR P2, PT, R11, 0x12, P2 ;  /* 0x000000120b00780c */ /* 0x000fe40001741670 */
[----:B------:R-:W-:-:S02]  /*2e70*/  ISETP.GE.AND P3, PT, R12, 0x19, PT ;  /* 0x000000190c00780c */ /* 0x000fc40003f66270 */
[----:B------:R-:W-:Y:S02]  /*2e80*/  FSEL R129, R129, -INF , !P2 ;  /* 0xff80000081817808 */ /* 0x000fe40005000000 */
[----:B------:R-:W-:Y:S02]  /*2e90*/  ISETP.GT.AND P2, PT, R8, 0x18, !P3 ;  /* 0x000000180800780c */ /* 0x000fe40005f44270 */
[----:B------:R-:W-:Y:S02]  /*2ea0*/  P2R R20, PR, RZ, 0x8 ;  /* 0x00000008ff147803 */ /* 0x000fe40000000000 */
[----:B------:R-:W-:Y:S02]  /*2eb0*/  ISETP.LT.OR P2, PT, R11, 0x19, P2 ;  /* 0x000000190b00780c */ /* 0x000fe40001741670 */
[----:B------:R-:W-:Y:S02]  /*2ec0*/  ISETP.GE.AND P3, PT, R12, 0x1a, PT ;  /* 0x0000001a0c00780c */ /* 0x000fe40003f66270 */
[----:B------:R-:W-:-:S02]  /*2ed0*/  FSEL R132, R132, -INF , !P2 ;  /* 0xff80000084847808 */ /* 0x000fc40005000000 */
[----:B------:R-:W-:Y:S02]  /*2ee0*/  ISETP.GT.AND P2, PT, R8, 0x19, !P3 ;  /* 0x000000190800780c */ /* 0x000fe40005f44270 */
[----:B------:R-:W-:Y:S02]  /*2ef0*/  P2R R15, PR, RZ, 0x8 ;  /* 0x00000008ff0f7803 */ /* 0x000fe40000000000 */
[----:B------:R-:W-:Y:S02]  /*2f00*/  ISETP.LT.OR P2, PT, R11, 0x1a, P2 ;  /* 0x0000001a0b00780c */ /* 0x000fe40001741670 */
[----:B------:R-:W-:Y:S02]  /*2f10*/  P2R R23, PR, RZ, 0x10 ;  /* 0x00000010ff177803 */ /* 0x000fe40000000000 */
[----:B------:R-:W-:Y:S02]  /*2f20*/  FSEL R133, R133, -INF , !P2 ;  /* 0xff80000085857808 */ /* 0x000fe40005000000 */
[----:B------:R-:W-:-:S02]  /*2f30*/  ISETP.GE.AND P2, PT, R12, 0x21, PT ;  /* 0x000000210c00780c */ /* 0x000fc40003f46270 */
[----:B------:R-:W-:Y:S02]  /*2f40*/  ISETP.GE.AND P4, PT, R12, 0x22, PT ;  /* 0x000000220c00780c */ /* 0x000fe40003f86270 */
[----:B------:R-:W-:Y:S02]  /*2f50*/  ISETP.GT.AND P3, PT, R8, 0x20, !P2 ;  /* 0x000000200800780c */ /* 0x000fe40005764270 */
[----:B------:R-:W-:Y:S02]  /*2f60*/  P2R R140, PR, RZ, 0x10 ;  /* 0x00000010ff8c7803 */ /* 0x000fe40000000000 */
[----:B------:R-:W-:Y:S02]  /*2f70*/  ISETP.LT.OR P3, PT, R11, 0x21, P3 ;  /* 0x000000210b00780c */ /* 0x000fe40001f61670 */
[----:B------:R-:W-:Y:S02]  /*2f80*/  VIADDMNMX R0, R5, R0, R7, PT ;  /* 0x0000000005007246 */ /* 0x000fe40003800107 */
[----:B------:R-:W-:-:S02]  /*2f90*/  FSEL R104, R104, -INF , !P3 ;  /* 0xff80000068687808 */ /* 0x000fc40005800000 */
[----:B------:R-:W-:Y:S02]  /*2fa0*/  ISETP.GT.AND P3, PT, R8, 0x21, !P4 ;  /* 0x000000210800780c */ /* 0x000fe40006764270 */
[----:B------:R-:W-:Y:S02]  /*2fb0*/  ISETP.GE.AND P4, PT, R12, 0x29, PT ;  /* 0x000000290c00780c */ /* 0x000fe40003f86270 */
[----:B------:R-:W-:Y:S02]  /*2fc0*/  ISETP.LT.OR P3, PT, R11, 0x22, P3 ;  /* 0x000000220b00780c */ /* 0x000fe40001f61670 */
[----:B------:R-:W-:Y:S02]  /*2fd0*/  P2R R141, PR, RZ, 0x10 ;  /* 0x00000010ff8d7803 */ /* 0x000fe40000000000 */
[----:B------:R-:W-:Y:S02]  /*2fe0*/  FSEL R105, R105, -INF , !P3 ;  /* 0xff80000069697808 */ /* 0x000fe40005800000 */
[----:B------:R-:W-:-:S02]  /*2ff0*/  ISETP.GT.AND P3, PT, R8, 0x28, !P4 ;  /* 0x000000280800780c */ /* 0x000fc40006764270 */
[----:B------:R-:W-:Y:S02]  /*3000*/  ISETP.GE.AND P4, PT, R12, 0x2a, PT ;  /* 0x0000002a0c00780c */ /* 0x000fe40003f86270 */
[----:B------:R-:W-:Y:S02]  /*3010*/  ISETP.LT.OR P3, PT, R11, 0x29, P3 ;  /* 0x000000290b00780c */ /* 0x000fe40001f61670 */
[----:B------:R-:W-:Y:S02]  /*3020*/  P2R R142, PR, RZ, 0x10 ;  /* 0x00000010ff8e7803 */ /* 0x000fe40000000000 */
[----:B------:R-:W-:Y:S02]  /*3030*/  FSEL R108, R108, -INF , !P3 ;  /* 0xff8000006c6c7808 */ /* 0x000fe40005800000 */
[----:B------:R-:W-:Y:S02]  /*3040*/  ISETP.GT.AND P3, PT, R8, 0x29, !P4 ;  /* 0x000000290800780c */ /* 0x000fe40006764270 */
[----:B------:R-:W-:-:S02]  /*3050*/  ISETP.GE.AND P4, PT, R12, 0x31, PT ;  /* 0x000000310c00780c */ /* 0x000fc40003f86270 */
[----:B------:R-:W-:Y:S02]  /*3060*/  ISETP.LT.OR P3, PT, R11, 0x2a, P3 ;  /* 0x0000002a0b00780c */ /* 0x000fe40001f61670 */
[----:B------:R-:W-:Y:S02]  /*3070*/  P2R R143, PR, RZ, 0x10 ;  /* 0x00000010ff8f7803 */ /* 0x000fe40000000000 */
[----:B------:R-:W-:Y:S02]  /*3080*/  FSEL R109, R109, -INF , !P3 ;  /* 0xff8000006d6d7808 */ /* 0x000fe40005800000 */
[----:B------:R-:W-:Y:S02]  /*3090*/  ISETP.GT.AND P3, PT, R8, 0x30, !P4 ;  /* 0x000000300800780c */ /* 0x000fe40006764270 */
[----:B------:R-:W-:Y:S02]  /*30a0*/  ISETP.GE.AND P4, PT, R12, 0x32, PT ;  /* 0x000000320c00780c */ /* 0x000fe40003f86270 */
[----:B------:R-:W-:-:S02]  /*30b0*/  ISETP.LT.OR P3, PT, R11, 0x31, P3 ;  /* 0x000000310b00780c */ /* 0x000fc40001f61670 */
[----:B------:R-:W-:Y:S02]  /*30c0*/  P2R R176, PR, RZ, 0x10 ;  /* 0x00000010ffb07803 */ /* 0x000fe40000000000 */
[----:B------:R-:W-:Y:S02]  /*30d0*/  FSEL R112, R112, -INF , !P3 ;  /* 0xff80000070707808 */ /* 0x000fe40005800000 */
[----:B------:R-:W-:Y:S02]  /*30e0*/  ISETP.GT.AND P3, PT, R8, 0x31, !P4 ;  /* 0x000000310800780c */ /* 0x000fe40006764270 */
[----:B------:R-:W-:Y:S02]  /*30f0*/  ISETP.GE.AND P4, PT, R12, 0x39, PT ;  /* 0x000000390c00780c */ /* 0x000fe40003f86270 */
[----:B------:R-:W-:Y:S02]  /*3100*/  ISETP.LT.OR P3, PT, R11, 0x32, P3 ;  /* 0x000000320b00780c */ /* 0x000fe40001f61670 */
[----:B------:R-:W-:-:S02]  /*3110*/  P2R R144, PR, RZ, 0x10 ;  /* 0x00000010ff907803 */ /* 0x000fc40000000000 */
[----:B------:R-:W-:Y:S02]  /*3120*/  FSEL R113, R113, -INF , !P3 ;  /* 0xff80000071717808 */ /* 0x000fe40005800000 */
[----:B------:R-:W-:Y:S02]  /*3130*/  ISETP.GT.AND P3, PT, R8, 0x38, !P4 ;  /* 0x000000380800780c */ /* 0x000fe40006764270 */
[----:B------:R-:W-:Y:S02]  /*3140*/  ISETP.GE.AND P4, PT, R12, 0x3a, PT ;  /* 0x0000003a0c00780c */ /* 0x000fe40003f86270 */
[----:B------:R-:W-:Y:S02]  /*3150*/  ISETP.LT.OR P3, PT, R11, 0x39, P3 ;  /* 0x000000390b00780c */ /* 0x000fe40001f61670 */
[----:B------:R-:W-:Y:S02]  /*3160*/  P2R R145, PR, RZ, 0x10 ;  /* 0x00000010ff917803 */ /* 0x000fe40000000000 */
        /* <DEDUP_REMOVED lines=181> */
[----:B------:R-:W-:-:S04]  /*3cc0*/  ISETP.GT.AND P3, PT, R8, 0xc9, !P4 ;  /* 0x000000c90800780c */ /* 0x000fc80006764270 */
[----:B------:R-:W-:-:S04]  /*3cd0*/  ISETP.LT.OR P3, PT, R11, 0xca, P3 ;  /* 0x000000ca0b00780c */ /* 0x000fc80001f61670 */
[----:B------:R-:W-:Y:S02]  /*3ce0*/  FSEL R29, R29, -INF , !P3 ;  /* 0xff8000001d1d7808 */ /* 0x000fe40005800000 */
[----:B------:R-:W-:-:S04]  /*3cf0*/  ISETP.GE.AND P3, PT, R12, 0xd1, PT ;  /* 0x000000d10c00780c */ /* 0x000fc80003f66270 */
        /* <DEDUP_REMOVED lines=12> */
[----:B------:R-:W-:Y:S02]  /*3dc0*/  P2R R175, PR, RZ, 0x40 ;  /* 0x00000040ffaf7803 */ /* 0x000fe40000000000 */
[----:B------:R-:W-:-:S04]  /*3dd0*/  ISETP.GT.AND P6, PT, R8, RZ, !P6 ;  /* 0x000000ff0800720c */ /* 0x000fc800077c4270 */
[----:B------:R-:W-:-:S04]  /*3de0*/  ISETP.LT.OR P6, PT, R11, 0x1, P6 ;  /* 0x000000010b00780c */ /* 0x000fc800037c1670 */
[----:B------:R-:W-:Y:S02]  /*3df0*/  FSEL R120, R120, -INF , !P6 ;  /* 0xff80000078787808 */ /* 0x000fe40007000000 */
[----:B------:R-:W-:-:S04]  /*3e00*/  ISETP.GE.AND P6, PT, R12, 0xda, PT ;  /* 0x000000da0c00780c */ /* 0x000fc80003fc6270 */
[----:B------:R-:W-:Y:S02]  /*3e10*/  P2R R12, PR, RZ, 0x40 ;  /* 0x00000040ff0c7803 */ /* 0x000fe40000000000 */
[----:B------:R-:W-:-:S04]  /*3e20*/  ISETP.GT.AND P6, PT, R8, 0xd9, !P6 ;  /* 0x000000d90800780c */ /* 0x000fc800077c4270 */
[----:B------:R-:W-:-:S04]  /*3e30*/  ISETP.LT.OR P6, PT, R11, 0xda, P6 ;  /* 0x000000da0b00780c */ /* 0x000fc800037c1670 */
[----:B------:R-:W-:Y:S02]  /*3e40*/  FSEL R37, R37, -INF , !P6 ;  /* 0xff80000025257808 */ /* 0x000fe40007000000 */
[----:B------:R-:W-:-:S13]  /*3e50*/  PLOP3.LUT P6, PT, PT, PT, UP1, 0x40, 0x0 ;  /* 0x000000000000781c */ /* 0x000fda0003fce818 */
[----:B------:R-:W-:Y:S05]  /*3e60*/  @P6 BRA `(.L_x_875) ;  /* 0x00000000005c6947 */ /* 0x000fea0003800000 */
        /* <DEDUP_REMOVED lines=8> */
[----:B------:R-:W-:Y:S01]  /*3ef0*/  @P6 IMAD.HI.U32 R7, R5, UR8, RZ ;  /* 0x0000000805076c27 */ /* 0x000fe2000f8e00ff */
[----:B------:R-:W-:-:S13]  /*3f00*/  PLOP3.LUT P6, PT, PT, PT, UP2, 0x80, 0x0 ;  /* 0x000000000000781c */ /* 0x000fda0003fcf028 */
[----:B------:R-:W-:-:S04]  /*3f10*/  @P6 SHF.R.U32.HI R5, RZ, UR9, R7 ;  /* 0x00000009ff056c19 */ /* 0x000fc80008011607 */
[----:B------:R-:W-:Y:S01]  /*3f20*/  LOP3.LUT R5, RZ, R5, RZ, 0x33, !PT ;  /* 0x00000005ff057212 */ /* 0x000fe200078e33ff */
[----:B------:R-:W-:Y:S06]  /*3f30*/  BRA `(.L_x_878) ;  /* 0x0000000000187947 */ /* 0x000fec0003800000 */
.L_x_877:
[----:B------:R-:W-:-:S06]  /*3f40*/  UISETP.NE.AND UP2, UPT, UR7, 0x1, UPT ;  /* 0x000000010700788c */ /* 0x000fcc000bf45270 */
[----:B------:R-:W-:-:S05]  /*3f50*/  PLOP3.LUT P6, PT, PT, PT, UP2, 0x80, 0x0 ;  /* 0x000000000000781c */ /* 0x000fca0003fcf028 */
[----:B------:R-:W-:-:S08]  /*3f60*/  @UP2 ULDC.64 UR8, c[0x0][0x9e8] ;  /* 0x00027a0000082ab9 */ /* 0x000fd00000000a00 */
[----:B------:R-:W-:Y:S01]  /*3f70*/  @P6 IMAD.HI.U32 R7, R5, UR8, RZ ;  /* 0x0000000805076c27 */ /* 0x000fe2000f8e00ff */
[----:B------:R-:W-:-:S13]  /*3f80*/  PLOP3.LUT P6, PT, PT, PT, UP2, 0x80, 0x0 ;  /* 0x000000000000781c */ /* 0x000fda0003fcf028 */
[----:B------:R-:W-:-:S07]  /*3f90*/  @P6 SHF.R.U32.HI R5, RZ, UR9, R7 ;  /* 0x00000009ff056c19 */ /* 0x000fce0008011607 */
.L_x_878:
[----:B------:R-:W-:Y:S05]  /*3fa0*/  BSYNC B0 ;  /* 0x0000000000007941 */ /* 0x000fea0003800000 */
.L_x_876:
[----:B------:R-:W-:-:S05]  /*3fb0*/  IMAD R5, R5, UR7, R6 ;  /* 0x0000000705057c24 */ /* 0x000fca000f8e0206 */
[----:B------:R-:W-:Y:S02]  /*3fc0*/  VIMNMX R4, R4, R5, !PT ;  /* 0x0000000504047248 */ /* 0x000fe40007fe0100 */
[----:B------:R-:W-:-:S07]  /*3fd0*/  VIADDMNMX R0, R5, UR7, R0, PT ;  /* 0x0000000705007c46 */ /* 0x000fce000b800100 */
.L_x_875:
[----:B------:R-:W-:Y:S01]  /*3fe0*/  ISETP.GT.AND P2, PT, R4, 0x20, !P2 ;  /* 0x000000200400780c */ /* 0x000fe20005744270 */
[----:B------:R-:W-:Y:S01]  /*3ff0*/  @UP0 ULDC UR8, c[0x0][0x44c] ;  /* 0x0001130000080ab9 */ /* 0x000fe20000000800 */
[----:B------:R-:W-:Y:S01]  /*4000*/  ISETP.NE.AND P6, PT, R176, RZ, PT ;  /* 0x000000ffb000720c */ /* 0x000fe20003fc5270 */
[----:B------:R-:W-:Y:S01]  /*4010*/  UIMAD.WIDE.U32 UR8, UR43, UR8, URZ ;  /* 0x000000082b0872a5 */ /* 0x000fe2000f8e003f */
[----:B------:R-:W-:Y:S01]  /*4020*/  ISETP.LT.OR P2, PT, R0, 0x21, P2 ;  /* 0x000000210000780c */ /* 0x000fe20001741670 */
[----:B------:R-:W-:Y:S01]  /*4030*/  @UP0 ULDC UR11, c[0x0][0x450] ;  /* 0x00011400000b0ab9 */ /* 0x000fe20000000800 */
[----:B------:R-:W-:Y:S01]  /*4040*/  FMNMX.FTZ R5, R120, R121, !PT ;  /* 0x0000007978057209 */ /* 0x000fe20007810000 */
[----:B------:R-:W-:Y:S01]  /*4050*/  @UP0 USHF.R.U32.HI UR43, URZ, UR11, UR9 ;  /* 0x0000000b3f2b0299 */ /* 0x000fe20008011609 */
[----:B------:R-:W-:Y:S02]  /*4060*/  FSEL R106, R106, -INF , !P2 ;  /* 0xff8000006a6a7808 */ /* 0x000fe40005000000 */
[----:B------:R-:W-:-:S02]  /*4070*/  ISETP.NE.AND P2, PT, R140, RZ, PT ;  /* 0x000000ff8c00720c */ /* 0x000fc40003f45270 */
[----:B------:R-:W-:Y:S02]  /*4080*/  FMNMX.FTZ R6, R124, R5, !PT ;  /* 0x000000057c067209 */ /* 0x000fe40007810000 */
[----:B------:R-:W-:Y:S02]  /*4090*/  ISETP.GT.AND P2, PT, R4, 0x21, !P2 ;  /* 0x000000210400780c */ /* 0x000fe40005744270 */
[----:B------:R-:W-:Y:S02]  /*40a0*/  FMNMX.FTZ R5, R125, R6, !PT ;  /* 0x000000067d057209 */ /* 0x000fe40007810000 */
[----:B------:R-:W-:Y:S02]  /*40b0*/  ISETP.LT.OR P2, PT, R0, 0x22, P2 ;  /* 0x000000220000780c */ /* 0x000fe40001741670 */
[----:B------:R-:W-:Y:S02]  /*40c0*/  FMNMX.FTZ R6, R128, R5, !PT ;  /* 0x0000000580067209 */ /* 0x000fe40007810000 */
[----:B------:R-:W-:-:S02]  /*40d0*/  FSEL R107, R107, -INF , !P2 ;  /* 0xff8000006b6b7808 */ /* 0x000fc40005000000 */
[----:B------:R-:W-:Y:S02]  /*40e0*/  ISETP.NE.AND P2, PT, R141, RZ, PT ;  /* 0x000000ff8d00720c */ /* 0x000fe40003f45270 */
[----:B------:R-:W-:Y:S02]  /*40f0*/  FMNMX.FTZ R5, R129, R6, !PT ;  /* 0x0000000681057209 */ /* 0x000fe40007810000 */
[----:B------:R-:W-:Y:S02]  /*4100*/  ISETP.GT.AND P2, PT, R4, 0x28, !P2 ;  /* 0x000000280400780c */ /* 0x000fe40005744270 */
[----:B------:R-:W-:Y:S02]  /*4110*/  FMNMX.FTZ R6, R132, R5, !PT ;  /* 0x0000000584067209 */ /* 0x000fe40007810000 */
[----:B------:R-:W-:Y:S02]  /*4120*/  ISETP.LT.OR P2, PT, R0, 0x29, P2 ;  /* 0x000000290000780c */ /* 0x000fe40001741670 */
[----:B------:R-:W-:-:S02]  /*4130*/  FMNMX.FTZ R5, R133, R6, !PT ;  /* 0x0000000685057209 */ /* 0x000fc40007810000 */
[----:B------:R-:W-:Y:S02]  /*4140*/  FSEL R110, R110, -INF , !P2 ;  /* 0xff8000006e6e7808 */ /* 0x000fe40005000000 */
[----:B------:R-:W-:Y:S02]  /*4150*/  ISETP.NE.AND P2, PT, R142, RZ, PT ;  /* 0x000000ff8e00720c */ /* 0x000fe40003f45270 */
[----:B------:R-:W-:Y:S02]  /*4160*/  FMNMX.FTZ R6, R104, R5, !PT ;  /* 0x0000000568067209 */ /* 0x000fe40007810000 */
[----:B------:R-:W-:Y:S02]  /*4170*/  ISETP.GT.AND P2, PT, R4, 0x29, !P2 ;  /* 0x000000290400780c */ /* 0x000fe40005744270 */
[----:B------:R-:W-:Y:S02]  /*4180*/  FMNMX.FTZ R5, R105, R6, !PT ;  /* 0x0000000669057209 */ /* 0x000fe40007810000 */
[----:B------:R-:W-:-:S02]  /*4190*/  ISETP.LT.OR P2, PT, R0, 0x2a, P2 ;  /* 0x0000002a0000780c */ /* 0x000fc40001741670 */
[----:B------:R-:W-:Y:S02]  /*41a0*/  FMNMX.FTZ R6, R108, R5, !PT ;  /* 0x000000056c067209 */ /* 0x000fe40007810000 */
[----:B------:R-:W-:Y:S02]  /*41b0*/  FSEL R111, R111, -INF , !P2 ;  /* 0xff8000006f6f7808 */ /* 0x000fe40005000000 */
[----:B------:R-:W-:Y:S02]  /*41c0*/  ISETP.NE.AND P2, PT, R143, RZ, PT ;  /* 0x000000ff8f00720c */ /* 0x000fe40003f45270 */
[----:B------:R-:W-:Y:S02]  /*41d0*/  FMNMX.FTZ R5, R109, R6, !PT ;  /* 0x000000066d057209 */ /* 0x000fe40007810000 */
[----:B------:R-:W-:Y:S02]  /*41e0*/  ISETP.GT.AND P2, PT, R4, 0x30, !P2 ;  /* 0x000000300400780c */ /* 0x000fe40005744270 */
[----:B------:R-:W-:-:S02]  /*41f0*/  FMNMX.FTZ R6, R112, R5, !PT ;  /* 0x0000000570067209 */ /* 0x000fc40007810000 */
[----:B------:R-:W-:Y:S02]  /*4200*/  ISETP.LT.OR P2, PT, R0, 0x31, P2 ;  /* 0x000000310000780c */ /* 0x000fe40001741670 */
[----:B------:R-:W-:Y:S02]  /*4210*/  FMNMX.FTZ R5, R113, R6, !PT ;  /* 0x0000000671057209 */ /* 0x000fe40007810000 */
[----:B------:R-:W-:Y:S02]  /*4220*/  FSEL R114, R114, -INF , !P2 ;  /* 0xff80000072727808 */ /* 0x000fe40005000000 */
[----:B------:R-:W-:Y:S02]  /*4230*/  ISETP.GT.AND P2, PT, R4, 0x31, !P6 ;  /* 0x000000310400780c */ /* 0x000fe40007744270 */
[----:B------:R-:W-:Y:S02]  /*4240*/  ISETP.NE.AND P6, PT, R177, RZ, PT ;  /* 0x000000ffb100720c */ /* 0x000fe40003fc5270 */
        /* <DEDUP_REMOVED lines=10> */
[----:B------:R-:W-:Y:S02]  /*42f0*/  ISETP.NE.AND P2, PT, R145, RZ, PT ;  /* 0x000000ff9100720c */ /* 0x000fe40003f45270 */
[----:B------:R-:W-:Y:S02]  /*4300*/  FMNMX.FTZ R6, R92, R5, !PT ;  /* 0x000000055c067209 */ /* 0x000fe40007810000 */
[----:B------:R-:W-:-:S02]  /*4310*/  ISETP.GT.AND P2, PT, R4, 0x39, !P2 ;  /* 0x000000390400780c */ /* 0x000fc40005744270 */
[----:B------:R-:W-:Y:S02]  /*4320*/  FMNMX.FTZ R5, R93, R6, !PT ;  /* 0x000000065d057209 */ /* 0x000fe40007810000 */
[----:B------:R-:W-:Y:S02]  /*4330*/  ISETP.LT.OR P2, PT, R0, 0x3a, P2 ;  /* 0x0000003a0000780c */ /* 0x000fe40001741670 */
[----:B------:R-:W-:Y:S02]  /*4340*/  FMNMX.FTZ R6, R96, R5, !PT ;  /* 0x0000000560067209 */ /* 0x000fe40007810000 */
[----:B------:R-:W-:Y:S02]  /*4350*/  FSEL R119, R119, -INF , !P2 ;  /* 0xff80000077777808 */ /* 0x000fe40005000000 */
[----:B------:R-:W-:Y:S02]  /*4360*/  ISETP.NE.AND P2, PT, R146, RZ, PT ;  /* 0x000000ff9200720c */ /* 0x000fe40003f45270 */
[----:B------:R-:W-:-:S02]  /*4370*/  FMNMX.FTZ R5, R97, R6, !PT ;  /* 0x0000000661057209 */ /* 0x000fc40007810000 */
[----:B------:R-:W-:Y:S02]  /*4380*/  ISETP.GT.AND P2, PT, R4, 0x40, !P2 ;  /* 0x000000400400780c */ /* 0x000fe40005744270 */
[----:B------:R-:W-:Y:S02]  /*4390*/  FMNMX.FTZ R6, R100, R5, !PT ;  /* 0x0000000564067209 */ /* 0x000fe40007810000 */
[----:B------:R-:W-:Y:S02]  /*43a0*/  ISETP.LT.OR P2, PT, R0, 0x41, P2 ;  /* 0x000000410000780c */ /* 0x000fe40001741670 */
[----:B------:R-:W-:Y:S02]  /*43b0*/  FMNMX.FTZ R5, R101, R6, !PT ;  /* 0x0000000665057209 */ /* 0x000fe40007810000 */
        /* <DEDUP_REMOVED lines=50> */
[----:B------:R-:W-:Y:S02]  /*46e0*/  ISETP.GT.AND P2, PT, R4, 0x60, !P6 ;  /* 0x000000600400780c */ /* 0x000fe40007744270 */
[----:B------:R-:W-:Y:S02]  /*46f0*/  ISETP.NE.AND P6, PT, R178, RZ, PT ;  /* 0x000000ffb200720c */ /* 0x000fe40003fc5270 */
        /* <DEDUP_REMOVED lines=26> */
[C---:B------:R-:W-:Y:S02]  /*48a0*/  ISETP.GT.AND P2, PT, R4.reuse, 0x70, !P2 ;  /* 0x000000700400780c */ /* 0x040fe40005744270 */
[----:B------:R-:W-:Y:S01]  /*48b0*/  ISETP.GT.AND P3, PT, R4, 0xd0, !P3 ;  /* 0x000000d00400780c */ /* 0x000fe20005f64270 */
[----:B------:R-:W0:Y:S01]  /*48c0*/  SHFL.BFLY PT, R5, R6, 0x2, 0x1f ;  /* 0x0c401f0006057f89 */ /* 0x000e2200000e0000 */
[----:B------:R-:W-:-:S02]  /*48d0*/  ISETP.LT.OR P2, PT, R0, 0x71, P2 ;  /* 0x000000710000780c */ /* 0x000fc40001741670 */
[----:B------:R-:W-:Y:S02]  /*48e0*/  ISETP.GT.AND P4, PT, R4, 0xd1, !P4 ;  /* 0x000000d10400780c */ /* 0x000fe40006784270 */
[----:B------:R-:W-:Y:S02]  /*48f0*/  FSEL R82, R82, -INF , !P2 ;  /* 0xff80000052527808 */ /* 0x000fe40005000000 */
[----:B------:R-:W-:Y:S02]  /*4900*/  ISETP.NE.AND P2, PT, R158, RZ, PT ;  /* 0x000000ff9e00720c */ /* 0x000fe40003f45270 */
[C---:B------:R-:W-:Y:S02]  /*4910*/  ISETP.GT.AND P5, PT, R4.reuse, 0xd8, !P5 ;  /* 0x000000d80400780c */ /* 0x040fe40006fa4270 */
[----:B------:R-:W-:Y:S02]  /*4920*/  ISETP.GT.AND P2, PT, R4, 0x71, !P2 ;  /* 0x000000710400780c */ /* 0x000fe40005744270 */
[----:B------:R-:W-:-:S02]  /*4930*/  ISETP.LT.OR P3, PT, R0, 0xd1, P3 ;  /* 0x000000d10000780c */ /* 0x000fc40001f61670 */
[C---:B------:R-:W-:Y:S02]  /*4940*/  ISETP.LT.OR P2, PT, R0.reuse, 0x72, P2 ;  /* 0x000000720000780c */ /* 0x040fe40001741670 */
[----:B------:R-:W-:Y:S02]  /*4950*/  ISETP.LT.OR P4, PT, R0, 0xd2, P4 ;  /* 0x000000d20000780c */ /* 0x000fe40002781670 */
[----:B------:R-:W-:Y:S02]  /*4960*/  FSEL R83, R83, -INF , !P2 ;  /* 0xff80000053537808 */ /* 0x000fe40005000000 */
[----:B------:R-:W-:Y:S02]  /*4970*/  ISETP.NE.AND P2, PT, R159, RZ, PT ;  /* 0x000000ff9f00720c */ /* 0x000fe40003f45270 */
[----:B------:R-:W-:Y:S02]  /*4980*/  FSEL R34, R34, -INF , !P3 ;  /* 0xff80000022227808 */ /* 0x000fe40005800000 */
[----:B------:R-:W-:-:S02]  /*4990*/  ISETP.GT.AND P2, PT, R4, 0x78, !P2 ;  /* 0x000000780400780c */ /* 0x000fc40005744270 */
[----:B0-----:R-:W-:Y:S02]  /*49a0*/  FMNMX.FTZ R7, R6, R5, !PT ;  /* 0x0000000506077209 */ /* 0x001fe40007810000 */
[C---:B------:R-:W-:Y:S02]  /*49b0*/  ISETP.LT.OR P2, PT, R0.reuse, 0x79, P2 ;  /* 0x000000790000780c */ /* 0x040fe40001741670 */
[----:B------:R-:W-:Y:S01]  /*49c0*/  ISETP.LT.OR P5, PT, R0, 0xd9, P5 ;  /* 0x000000d90000780c */ /* 0x000fe20002fa1670 */
[----:B------:R-:W0:Y:S01]  /*49d0*/  SHFL.BFLY PT, R8, R7, 0x1, 0x1f ;  /* 0x0c201f0007087f89 */ /* 0x000e2200000e0000 */
[----:B------:R-:W-:Y:S02]  /*49e0*/  FSEL R86, R86, -INF , !P2 ;  /* 0xff80000056567808 */ /* 0x000fe40005000000 */
[----:B------:R-:W-:Y:S02]  /*49f0*/  ISETP.NE.AND P2, PT, R160, RZ, PT ;  /* 0x000000ffa000720c */ /* 0x000fe40003f45270 */
[----:B------:R-:W-:-:S02]  /*4a00*/  FSEL R35, R35, -INF , !P4 ;  /* 0xff80000023237808 */ /* 0x000fc40006000000 */
[----:B------:R-:W-:Y:S02]  /*4a10*/  ISETP.GT.AND P2, PT, R4, 0x79, !P2 ;  /* 0x000000790400780c */ /* 0x000fe40005744270 */
[----:B------:R-:W-:Y:S02]  /*4a20*/  FSEL R38, R38, -INF , !P5 ;  /* 0xff80000026267808 */ /* 0x000fe40006800000 */
[----:B------:R-:W-:Y:S02]  /*4a30*/  ISETP.LT.OR P2, PT, R0, 0x7a, P2 ;  /* 0x0000007a0000780c */ /* 0x000fe40001741670 */
[----:B------:R-:W-:Y:S02]  /*4a40*/  R2UR UR10, R22 ;  /* 0x00000000160a72ca */ /* 0x000fe400000e0000 */
[----:B------:R-:W-:Y:S02]  /*4a50*/  FSEL R87, R87, -INF , !P2 ;  /* 0xff80000057577808 */ /* 0x000fe40005000000 */
[----:B------:R-:W-:-:S04]  /*4a60*/  ISETP.NE.AND P2, PT, R161, RZ, PT ;  /* 0x000000ffa100720c */ /* 0x000fc80003f45270 */
[----:B------:R-:W-:Y:S02]  /*4a70*/  ISETP.GT.AND P2, PT, R4, 0x80, !P2 ;  /* 0x000000800400780c */ /* 0x000fe40005744270 */
[----:B0-----:R-:W-:Y:S02]  /*4a80*/  FMNMX.FTZ R5, R7, R8, !PT ;  /* 0x0000000807057209 */ /* 0x001fe40007810000 */
[----:B------:R-:W-:Y:S01]  /*4a90*/  ISETP.LT.OR P2, PT, R0, 0x81, P2 ;  /* 0x000000810000780c */ /* 0x000fe20001741670 */
[----:B------:R-:W-:-:S03]  /*4aa0*/  UIADD3 UR43, UR10, UR43, URZ ;  /* 0x0000002b0a2b7290 */ /* 0x000fc6000fffe03f */
[----:B------:R-:W-:Y:S01]  /*4ab0*/  FSEL R58, R58, -INF , !P2 ;  /* 0xff8000003a3a7808 */ /* 0x000fe20005000000 */
[----:B------:R-:W-:Y:S01]  /*4ac0*/  UIADD3 UR10, UR43, UR6, URZ ;  /* 0x000000062b0a7290 */ /* 0x000fe2000fffe03f */
[----:B------:R-:W-:-:S04]  /*4ad0*/  ISETP.NE.AND P2, PT, R162, RZ, PT ;  /* 0x000000ffa200720c */ /* 0x000fc80003f45270 */
[----:B------:R-:W-:-:S04]  /*4ae0*/  ISETP.GT.AND P2, PT, R4, 0x81, !P2 ;  /* 0x000000810400780c */ /* 0x000fc80005744270 */
[----:B------:R-:W-:-:S04]  /*4af0*/  ISETP.LT.OR P2, PT, R0, 0x82, P2 ;  /* 0x000000820000780c */ /* 0x000fc80001741670 */
[----:B------:R-:W-:Y:S02]  /*4b00*/  FSEL R59, R59, -INF , !P2 ;  /* 0xff8000003b3b7808 */ /* 0x000fe40005000000 */
[----:B------:R-:W-:-:S04]  /*4b10*/  ISETP.NE.AND P2, PT, R163, RZ, PT ;  /* 0x000000ffa300720c */ /* 0x000fc80003f45270 */
[----:B------:R-:W-:-:S04]  /*4b20*/  ISETP.GT.AND P2, PT, R4, 0x88, !P2 ;  /* 0x000000880400780c */ /* 0x000fc80005744270 */
[----:B------:R-:W-:-:S04]  /*4b30*/  ISETP.LT.OR P2, PT, R0, 0x89, P2 ;  /* 0x000000890000780c */ /* 0x000fc80001741670 */
[----:B------:R-:W-:Y:S02]  /*4b40*/  FSEL R62, R62, -INF , !P2 ;  /* 0xff8000003e3e7808 */ /* 0x000fe40005000000 */
[----:B------:R-:W-:Y:S02]  /*4b50*/  ISETP.GT.AND P2, PT, R4, 0x89, !P6 ;  /* 0x000000890400780c */ /* 0x000fe40007744270 */
[----:B------:R-:W-:Y:S02]  /*4b60*/  ISETP.NE.AND P6, PT, R179, RZ, PT ;  /* 0x000000ffb300720c */ /* 0x000fe40003fc5270 */
[----:B------:R-:W-:-:S04]  /*4b70*/  ISETP.LT.OR P2, PT, R0, 0x8a, P2 ;  /* 0x0000008a0000780c */ /* 0x000fc80001741670 */
[----:B------:R-:W-:Y:S02]  /*4b80*/  FSEL R63, R63, -INF , !P2 ;  /* 0xff8000003f3f7808 */ /* 0x000fe40005000000 */
        /* <DEDUP_REMOVED lines=48> */
[----:B------:R-:W-:Y:S01]  /*4e90*/  ISETP.NE.AND P2, PT, R136, RZ, PT ;  /* 0x000000ff8800720c */ /* 0x000fe20003f45270 */
[----:B------:R-:W-:-:S03]  /*4ea0*/  IMAD.U32 R136, RZ, RZ, UR37 ;  /* 0x00000025ff887e24 */ /* 0x000fc6000f8e00ff */
[----:B------:R-:W-:Y:S01]  /*4eb0*/  ISETP.GT.AND P2, PT, R4, 0x1, !P2 ;  /* 0x000000010400780c */ /* 0x000fe20005744270 */
[----:B------:R-:W-:-:S03]  /*4ec0*/  FFMA.FTZ R136, R5, R136, -8 ;  /* 0xc100000005887423 */ /* 0x000fc60000010088 */
        /* <DEDUP_REMOVED lines=27> */
[----:B------:R-:W-:-:S04]  /*5080*/  ISETP.GT.AND P2, PT, R4, RZ, !P2 ;  /* 0x000000ff0400720c */ /* 0x000fc80005744270 */
        /* <DEDUP_REMOVED lines=10> */
[----:B------:R-:W-:-:S04]  /*5130*/  FSETP.NEU.FTZ.AND P2, PT, R5, -INF , PT ;  /* 0xff8000000500780b */ /* 0x000fc80003f5d000 */
[----:B------:R-:W-:Y:S02]  /*5140*/  FSEL R136, R136, RZ, P2 ;  /* 0x000000ff88887208 */ /* 0x000fe40001000000 */
[----:B------:R-:W-:Y:S02]  /*5150*/  ISETP.GT.AND P2, PT, R4, 0xc8, !P6 ;  /* 0x000000c80400780c */ /* 0x000fe40007744270 */
[----:B------:R-:W-:Y:S01]  /*5160*/  ISETP.NE.AND P6, PT, R12, RZ, PT ;  /* 0x000000ff0c00720c */ /* 0x000fe20003fc5270 */
[--C-:B------:R-:W-:Y:S01]  /*5170*/  FFMA.FTZ R14, R104, UR37, -R136.reuse ;  /* 0x00000025680e7c23 */ /* 0x100fe20008010888 */
[--C-:B------:R-:W-:Y:S01]  /*5180*/  FFMA.FTZ R104, R113, UR37, -R136.reuse ;  /* 0x0000002571687c23 */ /* 0x100fe20008010888 */
[--C-:B------:R-:W-:Y:S01]  /*5190*/  FFMA.FTZ R15, R105, UR37, -R136.reuse ;  /* 0x00000025690f7c23 */ /* 0x100fe20008010888 */
[----:B------:R-:W-:Y:S01]  /*51a0*/  FMNMX.FTZ R113, R122, R123, !PT ;  /* 0x0000007b7a717209 */ /* 0x000fe20007810000 */
        /* <DEDUP_REMOVED lines=14> */
[----:B------:R-:W-:Y:S01]  /*5290*/  ISETP.LT.OR P2, PT, R0, 0xc9, P2 ;  /* 0x000000c90000780c */ /* 0x000fe20001741670 */
[----:B------:R-:W-:Y:S01]  /*52a0*/  MUFU.EX2 R6, R6 ;  /* 0x0000000600067308 */ /* 0x000fe20000000800 */
[----:B------:R-:W-:Y:S01]  /*52b0*/  FMNMX.FTZ R113, R131, R116, !PT ;  /* 0x0000007483717209 */ /* 0x000fe20007810000 */
[--C-:B------:R-:W-:Y:S01]  /*52c0*/  FFMA.FTZ R12, R125, UR37, -R136.reuse ;  /* 0x000000257d0c7c23 */ /* 0x100fe20008010888 */
[----:B------:R-:W-:Y:S01]  /*52d0*/  FSEL R30, R30, -INF , !P2 ;  /* 0xff8000001e1e7808 */ /* 0x000fe20005000000 */
[--C-:B------:R-:W-:Y:S01]  /*52e0*/  FFMA.FTZ R8, R128, UR37, -R136.reuse ;  /* 0x0000002580087c23 */ /* 0x100fe20008010888 */
[----:B------:R-:W-:Y:S01]  /*52f0*/  FMNMX.FTZ R116, R134, R113, !PT ;  /* 0x0000007186747209 */ /* 0x000fe20007810000 */
[--C-:B------:R-:W-:Y:S01]  /*5300*/  FFMA.FTZ R13, R129, UR37, -R136.reuse ;  /* 0x00000025810d7c23 */ /* 0x100fe20008010888 */
[----:B------:R-:W-:Y:S01]  /*5310*/  ISETP.NE.AND P2, PT, R137, RZ, PT ;  /* 0x000000ff8900720c */ /* 0x000fe20003f45270 */
[----:B------:R-:W-:Y:S01]  /*5320*/  MUFU.EX2 R7, R7 ;  /* 0x0000000700077308 */ /* 0x000fe20000000800 */
[----:B------:R-:W-:Y:S01]  /*5330*/  FMNMX.FTZ R113, R135, R116, !PT ;  /* 0x0000007487717209 */ /* 0x000fe20007810000 */
[--C-:B------:R-:W-:Y:S01]  /*5340*/  FFMA.FTZ R20, R132, UR37, -R136.reuse ;  /* 0x0000002584147c23 */ /* 0x100fe20008010888 */
[----:B------:R-:W-:Y:S01]  /*5350*/  ISETP.GT.AND P2, PT, R4, 0xc9, !P2 ;  /* 0x000000c90400780c */ /* 0x000fe20005744270 */
[--C-:B------:R-:W-:Y:S01]  /*5360*/  FFMA.FTZ R23, R133, UR37, -R136.reuse ;  /* 0x0000002585177c23 */ /* 0x100fe20008010888 */
[----:B------:R-:W-:Y:S01]  /*5370*/  FMNMX.FTZ R116, R106, R113, !PT ;  /* 0x000000716a747209 */ /* 0x000fe20007810000 */
[--C-:B------:R-:W-:Y:S01]  /*5380*/  FFMA.FTZ R88, R88, UR37, -R136.reuse ;  /* 0x0000002558587c23 */ /* 0x100fe20008010888 */
[----:B------:R-:W-:Y:S01]  /*5390*/  ISETP.LT.OR P2, PT, R0, 0xca, P2 ;  /* 0x000000ca0000780c */ /* 0x000fe20001741670 */
[----:B------:R-:W-:Y:S01]  /*53a0*/  MUFU.EX2 R11, R11 ;  /* 0x0000000b000b7308 */ /* 0x000fe20000000800 */
[----:B------:R-:W-:Y:S01]  /*53b0*/  FMNMX.FTZ R93, R107, R116, !PT ;  /* 0x000000746b5d7209 */ /* 0x000fe20007810000 */
[--C-:B------:R-:W-:Y:S01]  /*53c0*/  FFMA.FTZ R89, R89, UR37, -R136.reuse ;  /* 0x0000002559597c23 */ /* 0x100fe20008010888 */
[----:B------:R-:W-:Y:S01]  /*53d0*/  ISETP.GT.AND P6, PT, R4, 0xd9, !P6 ;  /* 0x000000d90400780c */ /* 0x000fe200077c4270 */
[--C-:B------:R-:W-:Y:S01]  /*53e0*/  FFMA.FTZ R92, R92, UR37, -R136.reuse ;  /* 0x000000255c5c7c23 */ /* 0x100fe20008010888 */
[----:B------:R-:W-:Y:S01]  /*53f0*/  FMNMX.FTZ R96, R110, R93, !PT ;  /* 0x0000005d6e607209 */ /* 0x000fe20007810000 */
[--C-:B------:R-:W-:Y:S01]  /*5400*/  FFMA.FTZ R72, R72, UR37, -R136.reuse ;  /* 0x0000002548487c23 */ /* 0x100fe20008010888 */
[----:B------:R-:W-:Y:S01]  /*5410*/  FSEL R31, R31, -INF , !P2 ;  /* 0xff8000001f1f7808 */ /* 0x000fe20005000000 */
[----:B------:R-:W0:Y:S01]  /*5420*/  MUFU.EX2 R12, R12 ;  /* 0x0000000c000c7308 */ /* 0x000e220000000800 */
[----:B------:R-:W-:Y:S01]  /*5430*/  FMNMX.FTZ R117, R111, R96, !PT ;  /* 0x000000606f757209 */ /* 0x000fe20007810000 */
[--C-:B------:R-:W-:Y:S01]  /*5440*/  FFMA.FTZ R96, R97, UR37, -R136.reuse ;  /* 0x0000002561607c23 */ /* 0x100fe20008010888 */
[----:B------:R-:W-:Y:S01]  /*5450*/  ISETP.LT.OR P6, PT, R0, 0xda, P6 ;  /* 0x000000da0000780c */ /* 0x000fe200037c1670 */
[--C-:B------:R-:W-:Y:S01]  /*5460*/  FFMA.FTZ R0, R44, UR37, -R136.reuse ;  /* 0x000000252c007c23 */ /* 0x100fe20008010888 */
[----:B------:R-:W-:Y:S01]  /*5470*/  FMNMX.FTZ R116, R114, R117, !PT ;  /* 0x0000007572747209 */ /* 0x000fe20007810000 */
[--C-:B------:R-:W-:Y:S01]  /*5480*/  FFMA.FTZ R44, R48, UR37, -R136.reuse ;  /* 0x00000025302c7c23 */ /* 0x100fe20008010888 */
[----:B------:R-:W-:Y:S01]  /*5490*/  FSEL R39, R39, -INF , !P6 ;  /* 0xff80000027277808 */ /* 0x000fe20007000000 */
[----:B------:R-:W-:Y:S01]  /*54a0*/  MUFU.EX2 R8, R8 ;  /* 0x0000000800087308 */ /* 0x000fe20000000800 */
[----:B------:R-:W-:Y:S01]  /*54b0*/  FMNMX.FTZ R97, R115, R116, !PT ;  /* 0x0000007473617209 */ /* 0x000fe20007810000 */
[--C-:B------:R-:W-:Y:S01]  /*54c0*/  FFMA.FTZ R48, R52, UR37, -R136.reuse ;  /* 0x0000002534307c23 */ /* 0x100fe20008010888 */
[--C-:B------:R-:W-:Y:S01]  /*54d0*/  FFMA.FTZ R73, R73, UR37, -R136.reuse ;  /* 0x0000002549497c23 */ /* 0x100fe20008010888 */
[--C-:B------:R-:W-:Y:S01]  /*54e0*/  FFMA.FTZ R76, R76, UR37, -R136.reuse ;  /* 0x000000254c4c7c23 */ /* 0x100fe20008010888 */
[----:B------:R-:W-:Y:S01]  /*54f0*/  FMNMX.FTZ R100, R118, R97, !PT ;  /* 0x0000006176647209 */ /* 0x000fe20007810000 */
[--C-:B------:R-:W-:Y:S01]  /*5500*/  FFMA.FTZ R77, R77, UR37, -R136.reuse ;  /* 0x000000254d4d7c23 */ /* 0x100fe20008010888 */
[--C-:B------:R-:W-:Y:S01]  /*5510*/  FFMA.FTZ R84, R84, UR37, -R136.reuse ;  /* 0x0000002554547c23 */ /* 0x100fe20008010888 */
[----:B------:R-:W-:Y:S01]  /*5520*/  MUFU.EX2 R97, R124 ;  /* 0x0000007c00617308 */ /* 0x000fe20000000800 */
[----:B------:R-:W-:Y:S01]  /*5530*/  FMNMX.FTZ R117, R119, R100, !PT ;  /* 0x0000006477757209 */ /* 0x000fe20007810000 */
[--C-:B------:R-:W-:Y:S01]  /*5540*/  FFMA.FTZ R100, R101, UR37, -R136.reuse ;  /* 0x0000002565647c23 */ /* 0x100fe20008010888 */
[----:B0-----:R-:W-:Y:S01]  /*5550*/  F2FP.SATFINITE.E4M3.F32.PACK_AB_MERGE_C R224, R12, R11, RZ ;  /* 0x0000000b0ce0723e */ /* 0x001fe200048070ff */
[--C-:B------:R-:W-:Y:S01]  /*5560*/  FFMA.FTZ R85, R85, UR37, -R136.reuse ;  /* 0x0000002555557c23 */ /* 0x100fe20008010888 */
[----:B------:R-:W-:Y:S01]  /*5570*/  FMNMX.FTZ R116, R90, R117, !PT ;  /* 0x000000755a747209 */ /* 0x000fe20007810000 */
[----:B------:R-:W-:Y:S01]  /*5580*/  FFMA.FTZ R80, R80, UR37, -R136 ;  /* 0x0000002550507c23 */ /* 0x000fe20008010888 */
[----:B------:R-:W-:Y:S01]  /*5590*/  F2FP.SATFINITE.E4M3.F32.PACK_AB_MERGE_C R224, R7, R6, R224 ;  /* 0x0000000607e0723e */ /* 0x000fe200048070e0 */
        /* <DEDUP_REMOVED lines=24> */
[----:B------:R-:W0:Y:S01]  /*5720*/  MUFU.EX2 R23, R23 ;  /* 0x0000001700177308 */ /* 0x000e220000000800 */
        /* <DEDUP_REMOVED lines=10> */
[----:B------:R-:W-:-:S02]  /*57d0*/  FFMA.FTZ R33, R33, UR37, -R136 ;  /* 0x0000002521217c23 */ /* 0x000fc40008010888 */
        /* <DEDUP_REMOVED lines=38> */
[----:B------:R-:W-:-:S04]  /*5a40*/  FMNMX.FTZ R101, R55, R116, !PT ;  /* 0x0000007437657209 */ /* 0x000fc80007810000 */
[----:B------:R-:W-:-:S03]  /*5a50*/  FMNMX.FTZ R116, R26, R101, !PT ;  /* 0x000000651a747209 */ /* 0x000fc60007810000 */
[----:B------:R-:W-:Y:S01]  /*5a60*/  MUFU.EX2 R96, R96 ;  /* 0x0000006000607308 */ /* 0x000fe20000000800 */
[----:B------:R-:W-:-:S04]  /*5a70*/  FMNMX.FTZ R101, R27, R116, !PT ;  /* 0x000000741b657209 */ /* 0x000fc80007810000 */
[----:B------:R-:W-:-:S03]  /*5a80*/  FMNMX.FTZ R4, R30, R101, !PT ;  /* 0x000000651e047209 */ /* 0x000fc60007810000 */
[----:B------:R-:W1:Y:S01]  /*5a90*/  MUFU.EX2 R100, R100 ;  /* 0x0000006400647308 */ /* 0x000e620000000800 */
        /* <DEDUP_REMOVED lines=8> */
[----:B------:R-:W-:Y:S02]  /*5b20*/  FMNMX.FTZ R4, R39, R4, !PT ;  /* 0x0000000427047209 */ /* 0x000fe40007810000 */
[----:B-1----:R-:W-:-:S03]  /*5b30*/  F2FP.SATFINITE.E4M3.F32.PACK_AB_MERGE_C R218, R100, R97, RZ ;  /* 0x0000006164da723e */ /* 0x002fc600048070ff */
[----:B------:R-:W0:Y:S01]  /*5b40*/  SHFL.BFLY PT, R101, R4, 0x2, 0x1f ;  /* 0x0c401f0004657f89 */ /* 0x000e2200000e0000 */
[----:B------:R-:W-:Y:S01]  /*5b50*/  F2FP.SATFINITE.E4M3.F32.PACK_AB_MERGE_C R218, R96, R93, R218 ;  /* 0x0000005d60da723e */ /* 0x000fe200048070da */
[----:B------:R-:W-:Y:S08]  /*5b60*/  MUFU.EX2 R76, R76 ;  /* 0x0000004c004c7308 */ /* 0x000ff00000000800 */
[----:B------:R-:W1:Y:S08]  /*5b70*/  MUFU.EX2 R77, R77 ;  /* 0x0000004d004d7308 */ /* 0x000e700000000800 */
[----:B------:R-:W-:Y:S01]  /*5b80*/  MUFU.EX2 R84, R84 ;  /* 0x0000005400547308 */ /* 0x000fe20000000800 */
[----:B0-----:R-:W-:-:S07]  /*5b90*/  FMNMX.FTZ R101, R4, R101, !PT ;  /* 0x0000006504657209 */ /* 0x001fce0007810000 */
[----:B------:R-:W0:Y:S01]  /*5ba0*/  MUFU.EX2 R85, R85 ;  /* 0x0000005500557308 */ /* 0x000e220000000800 */
[----:B-1----:R-:W-:Y:S01]  /*5bb0*/  F2FP.SATFINITE.E4M3.F32.PACK_AB_MERGE_C R212, R77, R76, RZ ;  /* 0x0000004c4dd4723e */ /* 0x002fe200048070ff */
[----:B------:R-:W1:Y:S03]  /*5bc0*/  SHFL.BFLY PT, R4, R101, 0x1, 0x1f ;  /* 0x0c201f0065047f89 */ /* 0x000e6600000e0000 */
[----:B------:R-:W-:-:S03]  /*5bd0*/  F2FP.SATFINITE.E4M3.F32.PACK_AB_MERGE_C R212, R73, R72, R212 ;  /* 0x0000004849d4723e */ /* 0x000fc600048070d4 */
[----:B------:R-:W-:Y:S08]  /*5be0*/  MUFU.EX2 R80, R80 ;  /* 0x0000005000507308 */ /* 0x000ff00000000800 */
[----:B------:R-:W2:Y:S01]  /*5bf0*/  MUFU.EX2 R81, R81 ;  /* 0x0000005100517308 */ /* 0x000ea20000000800 */
[----:B0-----:R-:W-:-:S07]  /*5c00*/  F2FP.SATFINITE.E4M3.F32.PACK_AB_MERGE_C R214, R85, R84, RZ ;  /* 0x0000005455d6723e */ /* 0x001fce00048070ff */
[----:B------:R-:W-:Y:S01]  /*5c10*/  MUFU.EX2 R60, R60 ;  /* 0x0000003c003c7308 */ /* 0x000fe20000000800 */
[----:B-1----:R-:W-:Y:S01]  /*5c20*/  FMNMX.FTZ R4, R101, R4, !PT ;  /* 0x0000000465047209 */ /* 0x002fe20007810000 */
[----:B------:R-:W-:-:S03]  /*5c30*/  IMAD.U32 R101, RZ, RZ, UR37 ;  /* 0x00000025ff657e24 */ /* 0x000fc6000f8e00ff */
[C---:B------:R-:W-:Y:S01]  /*5c40*/  FSETP.NEU.FTZ.AND P2, PT, R4.reuse, -INF , PT ;  /* 0xff8000000400780b */ /* 0x040fe20003f5d000 */
[----:B------:R-:W-:Y:S02]  /*5c50*/  FFMA.FTZ R101, R4, R101, -8 ;  /* 0xc100000004657423 */ /* 0x000fe40000010065 */
[----:B------:R-:W-:Y:S01]  /*5c60*/  MUFU.EX2 R61, R61 ;  /* 0x0000003d003d7308 */ /* 0x000fe20000000800 */
[----:B--2---:R-:W-:Y:S02]  /*5c70*/  F2FP.SATFINITE.E4M3.F32.PACK_AB_MERGE_C R214, R81, R80, R214 ;  /* 0x0000005051d6723e */ /* 0x004fe400048070d6 */
[----:B------:R-:W-:Y:S02]  /*5c80*/  FSEL R101, R101, RZ, P2 ;  /* 0x000000ff65657208 */ /* 0x000fe40001000000 */
[----:B------:R-:W-:-:S03]  /*5c90*/  PLOP3.LUT P2, PT, PT, PT, UP1, 0x40, 0x0 ;  /* 0x000000000000781c */ /* 0x000fc60003f4e818 */
[----:B------:R-:W-:Y:S01]  /*5ca0*/  MUFU.EX2 R56, R56 ;  /* 0x0000003800387308 */ /* 0x000fe20000000800 */
[--C-:B------:R-:W-:Y:S01]  /*5cb0*/  FFMA.FTZ R124, R110, UR37, -R101.reuse ;  /* 0x000000256e7c7c23 */ /* 0x100fe20008010865 */
        /* <DEDUP_REMOVED lines=8> */
[----:B------:R-:W-:Y:S01]  /*5d40*/  FFMA.FTZ R78, R82, UR37, -R101 ;  /* 0x00000025524e7c23 */ /* 0x000fe20008010865 */
[----:B------:R-:W-:Y:S01]  /*5d50*/  FADD.FTZ R82, R6, R7 ;  /* 0x0000000706527221 */ /* 0x000fe20000010000 */
[--C-:B------:R-:W-:Y:S01]  /*5d60*/  FFMA.FTZ R120, R126, UR37, -R101.reuse ;  /* 0x000000257e787c23 */ /* 0x100fe20008010865 */
[--C-:B------:R-:W-:Y:S01]  /*5d70*/  FFMA.FTZ R123, R127, UR37, -R101.reuse ;  /* 0x000000257f7b7c23 */ /* 0x100fe20008010865 */
[----:B------:R-:W-:Y:S01]  /*5d80*/  MUFU.EX2 R52, R52 ;  /* 0x0000003400347308 */ /* 0x000fe20000000800 */
[----:B------:R-:W-:Y:S01]  /*5d90*/  FADD.FTZ R129, R11, R82 ;  /* 0x000000520b817221 */ /* 0x000fe20000010000 */
[--C-:B------:R-:W-:Y:S01]  /*5da0*/  FFMA.FTZ R127, R111, UR37, -R101.reuse ;  /* 0x000000256f7f7c23 */ /* 0x100fe20008010865 */
[--C-:B------:R-:W-:Y:S01]  /*5db0*/  FFMA.FTZ R111, R115, UR37, -R101.reuse ;  /* 0x00000025736f7c23 */ /* 0x100fe20008010865 */
[----:B------:R-:W-:Y:S01]  /*5dc0*/  FFMA.FTZ R115, R119, UR37, -R101 ;  /* 0x0000002577737c23 */ /* 0x000fe20008010865 */
[----:B------:R-:W-:Y:S01]  /*5dd0*/  FADD.FTZ R129, R12, R129 ;  /* 0x000000810c817221 */ /* 0x000fe20000010000 */
[--C-:B------:R-:W-:Y:S01]  /*5de0*/  FFMA.FTZ R116, R130, UR37, -R101.reuse ;  /* 0x0000002582747c23 */ /* 0x100fe20008010865 */
[--C-:B------:R-:W-:Y:S01]  /*5df0*/  FFMA.FTZ R119, R95, UR37, -R101.reuse ;  /* 0x000000255f777c23 */ /* 0x100fe20008010865 */
[----:B------:R-:W0:Y:S01]  /*5e00*/  MUFU.EX2 R117, R117 ;  /* 0x0000007500757308 */ /* 0x000e220000000800 */
[----:B------:R-:W-:Y:S01]  /*5e10*/  FFMA.FTZ R95, R99, UR37, -R101 ;  /* 0x00000025635f7c23 */ /* 0x000fe20008010865 */
[----:B------:R-:W-:Y:S01]  /*5e20*/  FADD.FTZ R126, R8, R129 ;  /* 0x00000081087e7221 */ /* 0x000fe20000010000 */
[--C-:B------:R-:W-:Y:S01]  /*5e30*/  FFMA.FTZ R99, R103, UR37, -R101.reuse ;  /* 0x0000002567637c23 */ /* 0x100fe20008010865 */
[--C-:B------:R-:W-:Y:S01]  /*5e40*/  FFMA.FTZ R103, R79, UR37, -R101.reuse ;  /* 0x000000254f677c23 */ /* 0x100fe20008010865 */
[--C-:B------:R-:W-:Y:S01]  /*5e50*/  FFMA.FTZ R121, R131, UR37, -R101.reuse ;  /* 0x0000002583797c23 */ /* 0x100fe20008010865 */
[--C-:B------:R-:W-:Y:S01]  /*5e60*/  FFMA.FTZ R79, R83, UR37, -R101.reuse ;  /* 0x00000025534f7c23 */ /* 0x100fe20008010865 */
[----:B------:R-:W-:Y:S01]  /*5e70*/  FADD.FTZ R83, R13, R126 ;  /* 0x0000007e0d537221 */ /* 0x000fe20000010000 */
[----:B------:R-:W1:Y:S01]  /*5e80*/  MUFU.EX2 R120, R120 ;  /* 0x0000007800787308 */ /* 0x000e620000000800 */
[--C-:B------:R-:W-:Y:S01]  /*5e90*/  FFMA.FTZ R122, R134, UR37, -R101.reuse ;  /* 0x00000025867a7c23 */ /* 0x100fe20008010865 */
[----:B------:R-:W-:Y:S01]  /*5ea0*/  FFMA.FTZ R82, R86, UR37, -R101 ;  /* 0x0000002556527c23 */ /* 0x000fe20008010865 */
[----:B------:R-:W-:Y:S01]  /*5eb0*/  FADD.FTZ R86, R20, R83 ;  /* 0x0000005314567221 */ /* 0x000fe20000010000 */
[--C-:B------:R-:W-:Y:S01]  /*5ec0*/  FFMA.FTZ R83, R87, UR37, -R101.reuse ;  /* 0x0000002557537c23 */ /* 0x100fe20008010865 */
[--C-:B------:R-:W-:Y:S01]  /*5ed0*/  FFMA.FTZ R125, R135, UR37, -R101.reuse ;  /* 0x00000025877d7c23 */ /* 0x100fe20008010865 */
[----:B------:R-:W-:Y:S01]  /*5ee0*/  FFMA.FTZ R106, R106, UR37, -R101 ;  /* 0x000000256a6a7c23 */ /* 0x000fe20008010865 */
[----:B------:R-:W-:Y:S01]  /*5ef0*/  FADD.FTZ R129, R23, R86 ;  /* 0x0000005617817221 */ /* 0x000fe20000010000 */
[----:B------:R-:W2:Y:S01]  /*5f00*/  MUFU.EX2 R123, R123 ;  /* 0x0000007b007b7308 */ /* 0x000ea20000000800 */
[----:B0-----:R-:W-:Y:S01]  /*5f10*/  FADD.FTZ R87, R52, R117 ;  /* 0x0000007534577221 */ /* 0x001fe20000010000 */
[----:B------:R-:W-:Y:S01]  /*5f20*/  FFMA.FTZ R107, R107, UR37, -R101 ;  /* 0x000000256b6b7c23 */ /* 0x000fe20008010865 */
[----:B------:R-:W-:Y:S01]  /*5f30*/  FADD.FTZ R126, R14, R129 ;  /* 0x000000810e7e7221 */ /* 0x000fe20000010000 */
[--C-:B------:R-:W-:Y:S01]  /*5f40*/  FFMA.FTZ R90, R90, UR37, -R101.reuse ;  /* 0x000000255a5a7c23 */ /* 0x100fe20008010865 */
[--C-:B------:R-:W-:Y:S01]  /*5f50*/  FFMA.FTZ R91, R91, UR37, -R101.reuse ;  /* 0x000000255b5b7c23 */ /* 0x100fe20008010865 */
[----:B------:R-:W-:Y:S01]  /*5f60*/  FFMA.FTZ R74, R74, UR37, -R101 ;  /* 0x000000254a4a7c23 */ /* 0x000fe20008010865 */
[----:B------:R-:W-:Y:S01]  /*5f70*/  FADD.FTZ R126, R15, R126 ;  /* 0x0000007e0f7e7221 */ /* 0x000fe20000010000 */
[----:B------:R-:W0:Y:S01]  /*5f80*/  MUFU.EX2 R116, R116 ;  /* 0x0000007400747308 */ /* 0x000e220000000800 */
[----:B-1----:R-:W-:Y:S01]  /*5f90*/  FADD.FTZ R86, R120, R87 ;  /* 0x0000005778567221 */ /* 0x002fe20000010000 */
[--C-:B------:R-:W-:Y:S01]  /*5fa0*/  FFMA.FTZ R75, R75, UR37, -R101.reuse ;  /* 0x000000254b4b7c23 */ /* 0x100fe20008010865 */
[----:B------:R-:W-:Y:S01]  /*5fb0*/  FADD.FTZ R129, R105, R126 ;  /* 0x0000007e69817221 */ /* 0x000fe20000010000 */
[--C-:B------:R-:W-:Y:S01]  /*5fc0*/  FFMA.FTZ R58, R58, UR37, -R101.reuse ;  /* 0x000000253a3a7c23 */ /* 0x100fe20008010865 */
[--C-:B------:R-:W-:Y:S01]  /*5fd0*/  FFMA.FTZ R59, R59, UR37, -R101.reuse ;  /* 0x000000253b3b7c23 */ /* 0x100fe20008010865 */
[----:B------:R-:W-:Y:S01]  /*5fe0*/  FFMA.FTZ R62, R62, UR37, -R101 ;  /* 0x000000253e3e7c23 */ /* 0x000fe20008010865 */
[----:B------:R-:W-:Y:S01]  /*5ff0*/  FADD.FTZ R126, R108, R129 ;  /* 0x000000816c7e7221 */ /* 0x000fe20000010000 */
[----:B------:R-:W1:Y:S01]  /*6000*/  MUFU.EX2 R121, R121 ;  /* 0x0000007900797308 */ /* 0x000e620000000800 */
[----:B--2---:R-:W-:Y:S01]  /*6010*/  FADD.FTZ R87, R123, R86 ;  /* 0x000000567b577221 */ /* 0x004fe20000010000 */
[--C-:B------:R-:W-:Y:S01]  /*6020*/  FFMA.FTZ R63, R63, UR37, -R101.reuse ;  /* 0x000000253f3f7c23 */ /* 0x100fe20008010865 */
[----:B------:R-:W-:Y:S01]  /*6030*/  FADD.FTZ R129, R21, R126 ;  /* 0x0000007e15817221 */ /* 0x000fe20000010000 */
[--C-:B------:R-:W-:Y:S01]  /*6040*/  FFMA.FTZ R66, R66, UR37, -R101.reuse ;  /* 0x0000002542427c23 */ /* 0x100fe20008010865 */
[--C-:B------:R-:W-:Y:S01]  /*6050*/  FFMA.FTZ R70, R70, UR37, -R101.reuse ;  /* 0x0000002546467c23 */ /* 0x100fe20008010865 */
[----:B------:R-:W-:Y:S01]  /*6060*/  FFMA.FTZ R71, R71, UR37, -R101 ;  /* 0x0000002547477c23 */ /* 0x000fe20008010865 */
[----:B------:R-:W-:Y:S01]  /*6070*/  FADD.FTZ R22, R104, R129 ;  /* 0x0000008168167221 */ /* 0x000fe20000010000 */
[----:B------:R-:W2:Y:S01]  /*6080*/  MUFU.EX2 R122, R122 ;  /* 0x0000007a007a7308 */ /* 0x000ea20000000800 */
[----:B0-----:R-:W-:Y:S01]  /*6090*/  FADD.FTZ R86, R116, R87 ;  /* 0x0000005774567221 */ /* 0x001fe20000010000 */
[--C-:B------:R-:W-:Y:S01]  /*60a0*/  FFMA.FTZ R42, R42, UR37, -R101.reuse ;  /* 0x000000252a2a7c23 */ /* 0x100fe20008010865 */
[--C-:B------:R-:W-:Y:S01]  /*60b0*/  FFMA.FTZ R43, R43, UR37, -R101.reuse ;  /* 0x000000252b2b7c23 */ /* 0x100fe20008010865 */
[--C-:B------:R-:W-:Y:S01]  /*60c0*/  FFMA.FTZ R46, R46, UR37, -R101.reuse ;  /* 0x000000252e2e7c23 */ /* 0x100fe20008010865 */
[--C-:B------:R-:W-:Y:S01]  /*60d0*/  FFMA.FTZ R47, R47, UR37, -R101.reuse ;  /* 0x000000252f2f7c23 */ /* 0x100fe20008010865 */
[--C-:B------:R-:W-:Y:S01]  /*60e0*/  FFMA.FTZ R50, R50, UR37, -R101.reuse ;  /* 0x0000002532327c23 */ /* 0x100fe20008010865 */
[--C-:B------:R-:W-:Y:S01]  /*60f0*/  FFMA.FTZ R51, R51, UR37, -R101.reuse ;  /* 0x0000002533337c23 */ /* 0x100fe20008010865 */
[----:B------:R-:W0:Y:S01]  /*6100*/  MUFU.EX2 R125, R125 ;  /* 0x0000007d007d7308 */ /* 0x000e220000000800 */
[----:B-1----:R-:W-:Y:S01]  /*6110*/  FADD.FTZ R87, R121, R86 ;  /* 0x0000005679577221 */ /* 0x002fe20000010000 */
[--C-:B------:R-:W-:Y:S01]  /*6120*/  FFMA.FTZ R54, R54, UR37, -R101.reuse ;  /* 0x0000002536367c23 */ /* 0x100fe20008010865 */
[--C-:B------:R-:W-:Y:S01]  /*6130*/  FFMA.FTZ R55, R55, UR37, -R101.reuse ;  /* 0x0000002537377c23 */ /* 0x100fe20008010865 */
[--C-:B------:R-:W-:Y:S01]  /*6140*/  FFMA.FTZ R26, R26, UR37, -R101.reuse ;  /* 0x000000251a1a7c23 */ /* 0x100fe20008010865 */
[--C-:B------:R-:W-:Y:S01]  /*6150*/  FFMA.FTZ R27, R27, UR37, -R101.reuse ;  /* 0x000000251b1b7c23 */ /* 0x100fe20008010865 */
[--C-:B------:R-:W-:Y:S01]  /*6160*/  FFMA.FTZ R30, R30, UR37, -R101.reuse ;  /* 0x000000251e1e7c23 */ /* 0x100fe20008010865 */
[----:B------:R-:W-:Y:S01]  /*6170*/  FFMA.FTZ R31, R31, UR37, -R101 ;  /* 0x000000251f1f7c23 */ /* 0x000fe20008010865 */
[----:B------:R-:W1:Y:S01]  /*6180*/  MUFU.EX2 R106, R106 ;  /* 0x0000006a006a7308 */ /* 0x000e620000000800 */
[----:B--2---:R-:W-:Y:S01]  /*6190*/  FADD.FTZ R12, R122, R87 ;  /* 0x000000577a0c7221 */ /* 0x004fe20000010000 */
[----:B------:R-:W-:Y:S01]  /*61a0*/  FADD.FTZ R87, R109, R22 ;  /* 0x000000166d577221 */ /* 0x000fe20000010000 */
[--C-:B------:R-:W-:Y:S01]  /*61b0*/  FFMA.FTZ R34, R34, UR37, -R101.reuse ;  /* 0x0000002522227c23 */ /* 0x100fe20008010865 */
[--C-:B------:R-:W-:Y:S01]  /*61c0*/  FFMA.FTZ R35, R35, UR37, -R101.reuse ;  /* 0x0000002523237c23 */ /* 0x100fe20008010865 */
[----:B------:R-:W-:Y:S01]  /*61d0*/  FFMA.FTZ R38, R38, UR37, -R101 ;  /* 0x0000002526267c23 */ /* 0x000fe20008010865 */
[----:B------:R-:W-:Y:S01]  /*61e0*/  FADD.FTZ R87, R112, R87 ;  /* 0x0000005770577221 */ /* 0x000fe20000010000 */
[----:B------:R-:W-:Y:S01]  /*61f0*/  FFMA.FTZ R39, R39, UR37, -R101 ;  /* 0x0000002527277c23 */ /* 0x000fe20008010865 */
[----:B------:R-:W2:Y:S01]  /*6200*/  MUFU.EX2 R107, R107 ;  /* 0x0000006b006b7308 */ /* 0x000ea20000000800 */
[----:B0-----:R-:W-:Y:S01]  /*6210*/  FADD.FTZ R23, R125, R12 ;  /* 0x0000000c7d177221 */ /* 0x001fe20000010000 */
[----:B------:R-:W-:Y:S01]  /*6220*/  FADD.FTZ R22, R88, R87 ;  /* 0x0000005758167221 */ /* 0x000fe20000010000 */
[----:B------:R-:W-:-:S02]  /*6230*/  F2FP.SATFINITE.E4M3.F32.PACK_AB_MERGE_C R120, R123, R120, RZ ;  /* 0x000000787b78723e */ /* 0x000fc400048070ff */
[----:B------:R-:W-:Y:S01]  /*6240*/  F2FP.SATFINITE.E4M3.F32.PACK_AB_MERGE_C R122, R125, R122, RZ ;  /* 0x0000007a7d7a723e */ /* 0x000fe200048070ff */
[----:B------:R-:W-:Y:S01]  /*6250*/  FADD.FTZ R7, R89, R22 ;  /* 0x0000001659077221 */ /* 0x000fe20000010000 */
[----:B------:R-:W-:Y:S01]  /*6260*/  F2FP.SATFINITE.E4M3.F32.PACK_AB_MERGE_C R225, R117, R52, R120 ;  /* 0x0000003475e1723e */ /* 0x000fe20004807078 */
[----:B------:R-:W0:Y:S01]  /*6270*/  MUFU.EX2 R124, R124 ;  /* 0x0000007c007c7308 */ /* 0x000e220000000800 */
[----:B-1----:R-:W-:Y:S01]  /*6280*/  FADD.FTZ R20, R106, R23 ;  /* 0x000000176a147221 */ /* 0x002fe20000010000 */
[----:B------:R-:W-:-:S06]  /*6290*/  F2FP.SATFINITE.E4M3.F32.PACK_AB_MERGE_C R227, R121, R116, R122 ;  /* 0x0000007479e3723e */ /* 0x000fcc000480707a */
[----:B------:R-:W1:Y:S01]  /*62a0*/  MUFU.EX2 R127, R127 ;  /* 0x0000007f007f7308 */ /* 0x000e620000000800 */
[----:B--2---:R-:W-:-:S07]  /*62b0*/  FADD.FTZ R23, R107, R20 ;  /* 0x000000146b177221 */ /* 0x004fce0000010000 */
[----:B------:R-:W2:Y:S01]  /*62c0*/  MUFU.EX2 R110, R110 ;  /* 0x0000006e006e7308 */ /* 0x000ea20000000800 */
[----:B0-----:R-:W-:-:S07]  /*62d0*/  FADD.FTZ R20, R124, R23 ;  /* 0x000000177c147221 */ /* 0x001fce0000010000 */
[----:B------:R-:W0:Y:S01]  /*62e0*/  MUFU.EX2 R111, R111 ;  /* 0x0000006f006f7308 */ /* 0x000e220000000800 */
[----:B-1----:R-:W-:Y:S01]  /*62f0*/  FADD.FTZ R13, R127, R20 ;  /* 0x000000147f0d7221 */ /* 0x002fe20000010000 */
[----:B------:R-:W-:Y:S01]  /*6300*/  FADD.FTZ R20, R92, R7 ;  /* 0x000000075c147221 */ /* 0x000fe20000010000 */
[----:B------:R-:W-:Y:S01]  /*6310*/  FFMA.FTZ R7, R67, UR37, -R101 ;  /* 0x0000002543077c23 */ /* 0x000fe20008010865 */
[----:B------:R-:W-:Y:S02]  /*6320*/  F2FP.SATFINITE.E4M3.F32.PACK_AB_MERGE_C R124, R127, R124, RZ ;  /* 0x0000007c7f7c723e */ /* 0x000fe400048070ff */
[----:B------:R-:W-:Y:S02]  /*6330*/  FADD.FTZ R20, R113, R20 ;  /* 0x0000001471147221 */ /* 0x000fe40000010000 */
[----:B------:R-:W1:Y:S01]  /*6340*/  MUFU.EX2 R114, R114 ;  /* 0x0000007200727308 */ /* 0x000e620000000800 */
[----:B--2---:R-:W-:Y:S01]  /*6350*/  FADD.FTZ R8, R110, R13 ;  /* 0x0000000d6e087221 */ /* 0x004fe20000010000 */
[----:B------:R-:W-:Y:S01]  /*6360*/  FADD.FTZ R15, R93, R20 ;  /* 0x000000145d0f7221 */ /* 0x000fe20000010000 */
[----:B------:R-:W-:-:S03]  /*6370*/  F2FP.SATFINITE.E4M3.F32.PACK_AB_MERGE_C R221, R107, R106, R124 ;  /* 0x0000006a6bdd723e */ /* 0x000fc6000480707c */
[----:B------:R-:W-:Y:S02]  /*6380*/  FADD.FTZ R14, R96, R15 ;  /* 0x0000000f600e7221 */ /* 0x000fe40000010000 */
[----:B------:R-:W2:Y:S01]  /*6390*/  MUFU.EX2 R115, R115 ;  /* 0x0000007300737308 */ /* 0x000ea20000000800 */
[----:B0-----:R-:W-:Y:S01]  /*63a0*/  FADD.FTZ R13, R111, R8 ;  /* 0x000000086f0d7221 */ /* 0x001fe20000010000 */
[----:B------:R-:W-:-:S04]  /*63b0*/  FADD.FTZ R15, R97, R14 ;  /* 0x0000000e610f7221 */ /* 0x000fc80000010000 */
[----:B------:R-:W-:Y:S02]  /*63c0*/  FADD.FTZ R15, R100, R15 ;  /* 0x0000000f640f7221 */ /* 0x000fe40000010000 */
[----:B------:R-:W0:Y:S01]  /*63d0*/  MUFU.EX2 R90, R90 ;  /* 0x0000005a005a7308 */ /* 0x000e220000000800 */
[----:B-1----:R-:W-:Y:S01]  /*63e0*/  FADD.FTZ R8, R114, R13 ;  /* 0x0000000d72087221 */ /* 0x002fe20000010000 */
[----:B------:R-:W-:-:S04]  /*63f0*/  FADD.FTZ R14, R72, R15 ;  /* 0x0000000f480e7221 */ /* 0x000fc80000010000 */
[----:B------:R-:W-:Y:S01]  /*6400*/  FADD.FTZ R15, R73, R14 ;  /* 0x0000000e490f7221 */ /* 0x000fe20000010000 */
[----:B------:R-:W-:Y:S01]  /*6410*/  F2FP.SATFINITE.E4M3.F32.PACK_AB_MERGE_C R14, R61, R60, RZ ;  /* 0x0000003c3d0e723e */ /* 0x000fe200048070ff */
[----:B------:R-:W1:Y:S01]  /*6420*/  MUFU.EX2 R91, R91 ;  /* 0x0000005b005b7308 */ /* 0x000e620000000800 */
[C---:B--2---:R-:W-:Y:S01]  /*6430*/  FADD.FTZ R13, R115.reuse, R8 ;  /* 0x00000008730d7221 */ /* 0x044fe20000010000 */
[----:B------:R-:W-:Y:S01]  /*6440*/  FADD.FTZ R76, R76, R15 ;  /* 0x0000000f4c4c7221 */ /* 0x000fe20000010000 */
[----:B------:R-:W-:-:S03]  /*6450*/  F2FP.SATFINITE.E4M3.F32.PACK_AB_MERGE_C R114, R115, R114, RZ ;  /* 0x000000727372723e */ /* 0x000fc600048070ff */
[----:B------:R-:W-:Y:S01]  /*6460*/  FADD.FTZ R77, R77, R76 ;  /* 0x0000004c4d4d7221 */ /* 0x000fe20000010000 */
[----:B------:R-:W-:Y:S01]  /*6470*/  F2FP.SATFINITE.E4M3.F32.PACK_AB_MERGE_C R223, R111, R110, R114 ;  /* 0x0000006e6fdf723e */ /* 0x000fe20004807072 */
[----:B------:R-:W2:Y:S01]  /*6480*/  MUFU.EX2 R118, R118 ;  /* 0x0000007600767308 */ /* 0x000ea20000000800 */
[----:B0-----:R-:W-:Y:S01]  /*6490*/  FADD.FTZ R8, R90, R13 ;  /* 0x0000000d5a087221 */ /* 0x001fe20000010000 */
[----:B------:R-:W-:-:S04]  /*64a0*/  FADD.FTZ R80, R80, R77 ;  /* 0x0000004d50507221 */ /* 0x000fc80000010000 */
[----:B------:R-:W-:Y:S02]  /*64b0*/  FADD.FTZ R81, R81, R80 ;  /* 0x0000005051517221 */ /* 0x000fe40000010000 */
[----:B------:R-:W0:Y:S01]  /*64c0*/  MUFU.EX2 R119, R119 ;  /* 0x0000007700777308 */ /* 0x000e220000000800 */
[----:B-1----:R-:W-:Y:S01]  /*64d0*/  FADD.FTZ R13, R91, R8 ;  /* 0x000000085b0d7221 */ /* 0x002fe20000010000 */
[----:B------:R-:W-:-:S04]  /*64e0*/  FADD.FTZ R84, R84, R81 ;  /* 0x0000005154547221 */ /* 0x000fc80000010000 */
[----:B------:R-:W-:Y:S02]  /*64f0*/  FADD.FTZ R85, R85, R84 ;  /* 0x0000005455557221 */ /* 0x000fe40000010000 */
[----:B------:R-:W1:Y:S01]  /*6500*/  MUFU.EX2 R94, R94 ;  /* 0x0000005e005e7308 */ /* 0x000e620000000800 */
[----:B--2---:R-:W-:-:S07]  /*6510*/  FADD.FTZ R8, R118, R13 ;  /* 0x0000000d76087221 */ /* 0x004fce0000010000 */
[----:B------:R-:W2:Y:S01]  /*6520*/  MUFU.EX2 R95, R95 ;  /* 0x0000005f005f7308 */ /* 0x000ea20000000800 */
[C---:B0-----:R-:W-:Y:S01]  /*6530*/  FADD.FTZ R13, R119.reuse, R8 ;  /* 0x00000008770d7221 */ /* 0x041fe20000010000 */
[----:B------:R-:W-:-:S04]  /*6540*/  F2FP.SATFINITE.E4M3.F32.PACK_AB_MERGE_C R118, R119, R118, RZ ;  /* 0x000000767776723e */ /* 0x000fc800048070ff */
[----:B------:R-:W-:Y:S02]  /*6550*/  F2FP.SATFINITE.E4M3.F32.PACK_AB_MERGE_C R217, R91, R90, R118 ;  /* 0x0000005a5bd9723e */ /* 0x000fe40004807076 */
[----:B------:R-:W0:Y:S01]  /*6560*/  MUFU.EX2 R98, R98 ;  /* 0x0000006200627308 */ /* 0x000e220000000800 */
[----:B-1----:R-:W-:-:S07]  /*6570*/  FADD.FTZ R8, R94, R13 ;  /* 0x0000000d5e087221 */ /* 0x002fce0000010000 */
[----:B------:R-:W1:Y:S01]  /*6580*/  MUFU.EX2 R99, R99 ;  /* 0x0000006300637308 */ /* 0x000e620000000800 */
[----:B--2---:R-:W-:-:S07]  /*6590*/  FADD.FTZ R13, R95, R8 ;  /* 0x000000085f0d7221 */ /* 0x004fce0000010000 */
[----:B------:R-:W2:Y:S01]  /*65a0*/  MUFU.EX2 R74, R74 ;  /* 0x0000004a004a7308 */ /* 0x000ea20000000800 */
[----:B0-----:R-:W-:-:S07]  /*65b0*/  FADD.FTZ R8, R98, R13 ;  /* 0x0000000d62087221 */ /* 0x001fce0000010000 */
[----:B------:R-:W0:Y:S01]  /*65c0*/  MUFU.EX2 R75, R75 ;  /* 0x0000004b004b7308 */ /* 0x000e220000000800 */
[C---:B-1----:R-:W-:Y:S01]  /*65d0*/  FADD.FTZ R13, R99.reuse, R8 ;  /* 0x00000008630d7221 */ /* 0x042fe20000010000 */
[----:B------:R-:W-:-:S04]  /*65e0*/  F2FP.SATFINITE.E4M3.F32.PACK_AB_MERGE_C R98, R99, R98, RZ ;  /* 0x000000626362723e */ /* 0x000fc800048070ff */
[----:B------:R-:W-:Y:S02]  /*65f0*/  F2FP.SATFINITE.E4M3.F32.PACK_AB_MERGE_C R219, R95, R94, R98 ;  /* 0x0000005e5fdb723e */ /* 0x000fe40004807062 */
[----:B------:R-:W1:Y:S01]  /*6600*/  MUFU.EX2 R102, R102 ;  /* 0x0000006600667308 */ /* 0x000e620000000800 */
[----:B--2---:R-:W-:-:S07]  /*6610*/  FADD.FTZ R8, R74, R13 ;  /* 0x0000000d4a087221 */ /* 0x004fce0000010000 */
[----:B------:R-:W2:Y:S01]  /*6620*/  MUFU.EX2 R103, R103 ;  /* 0x0000006700677308 */ /* 0x000ea20000000800 */
[----:B0-----:R-:W-:-:S07]  /*6630*/  FADD.FTZ R13, R75, R8 ;  /* 0x000000084b0d7221 */ /* 0x001fce0000010000 */
[----:B------:R-:W0:Y:S01]  /*6640*/  MUFU.EX2 R78, R78 ;  /* 0x0000004e004e7308 */ /* 0x000e220000000800 */
[----:B-1----:R-:W-:-:S07]  /*6650*/  FADD.FTZ R8, R102, R13 ;  /* 0x0000000d66087221 */ /* 0x002fce0000010000 */
[----:B------:R-:W1:Y:S01]  /*6660*/  MUFU.EX2 R79, R79 ;  /* 0x0000004f004f7308 */ /* 0x000e620000000800 */
[C---:B--2---:R-:W-:Y:S01]  /*6670*/  FADD.FTZ R13, R103.reuse, R8 ;  /* 0x00000008670d7221 */ /* 0x044fe20000010000 */
[----:B------:R-:W-:-:S04]  /*6680*/  F2FP.SATFINITE.E4M3.F32.PACK_AB_MERGE_C R102, R103, R102, RZ ;  /* 0x000000666766723e */ /* 0x000fc800048070ff */
[----:B------:R-:W-:Y:S02]  /*6690*/  F2FP.SATFINITE.E4M3.F32.PACK_AB_MERGE_C R213, R75, R74, R102 ;  /* 0x0000004a4bd5723e */ /* 0x000fe40004807066 */
[----:B------:R-:W2:Y:S01]  /*66a0*/  MUFU.EX2 R82, R82 ;  /* 0x0000005200527308 */ /* 0x000ea20000000800 */
[----:B0-----:R-:W-:-:S07]  /*66b0*/  FADD.FTZ R8, R78, R13 ;  /* 0x0000000d4e087221 */ /* 0x001fce0000010000 */
[----:B------:R-:W0:Y:S01]  /*66c0*/  MUFU.EX2 R57, R57 ;  /* 0x0000003900397308 */ /* 0x000e220000000800 */
[----:B-1----:R-:W-:-:S07]  /*66d0*/  FADD.FTZ R13, R79, R8 ;  /* 0x000000084f0d7221 */ /* 0x002fce0000010000 */
[----:B------:R-:W1:Y:S01]  /*66e0*/  MUFU.EX2 R83, R83 ;  /* 0x0000005300537308 */ /* 0x000e620000000800 */
[----:B--2---:R-:W-:-:S07]  /*66f0*/  FADD.FTZ R8, R82, R13 ;  /* 0x0000000d52087221 */ /* 0x004fce0000010000 */
[----:B------:R-:W2:Y:S01]  /*6700*/  MUFU.EX2 R58, R58 ;  /* 0x0000003a003a7308 */ /* 0x000ea20000000800 */
[----:B0-----:R-:W-:Y:S01]  /*6710*/  F2FP.SATFINITE.E4M3.F32.PACK_AB_MERGE_C R208, R57, R56, R14 ;  /* 0x0000003839d0723e */ /* 0x001fe2000480700e */
[----:B------:R-:W-:-:S04]  /*6720*/  FADD.FTZ R56, R56, R85 ;  /* 0x0000005538387221 */ /* 0x000fc80000010000 */
[----:B------:R-:W-:Y:S02]  /*6730*/  FADD.FTZ R57, R57, R56 ;  /* 0x0000003839397221 */ /* 0x000fe40000010000 */
[----:B------:R-:W-:Y:S01]  /*6740*/  MUFU.EX2 R68, R68 ;  /* 0x0000004400447308 */ /* 0x000fe20000000800 */
[C---:B-1----:R-:W-:Y:S01]  /*6750*/  FADD.FTZ R13, R83.reuse, R8 ;  /* 0x00000008530d7221 */ /* 0x042fe20000010000 */
[----:B------:R-:W-:Y:S01]  /*6760*/  FADD.FTZ R60, R60, R57 ;  /* 0x000000393c3c7221 */ /* 0x000fe20000010000 */
[----:B------:R-:W-:-:S03]  /*6770*/  F2FP.SATFINITE.E4M3.F32.PACK_AB_MERGE_C R82, R83, R82, RZ ;  /* 0x000000525352723e */ /* 0x000fc600048070ff */
[----:B------:R-:W-:Y:S01]  /*6780*/  FADD.FTZ R61, R61, R60 ;  /* 0x0000003c3d3d7221 */ /* 0x000fe20000010000 */
[----:B------:R-:W-:Y:S01]  /*6790*/  F2FP.SATFINITE.E4M3.F32.PACK_AB_MERGE_C R215, R79, R78, R82 ;  /* 0x0000004e4fd7723e */ /* 0x000fe20004807052 */
[----:B------:R-:W0:Y:S01]  /*67a0*/  MUFU.EX2 R69, R69 ;  /* 0x0000004500457308 */ /* 0x000e220000000800 */
[----:B--2---:R-:W-:-:S07]  /*67b0*/  FADD.FTZ R8, R58, R13 ;  /* 0x0000000d3a087221 */ /* 0x004fce0000010000 */
[----:B------:R-:W1:Y:S08]  /*67c0*/  MUFU.EX2 R59, R59 ;  /* 0x0000003b003b7308 */ /* 0x000e700000000800 */
[----:B------:R-:W-:Y:S01]  /*67d0*/  MUFU.EX2 R64, R64 ;  /* 0x0000004000407308 */ /* 0x000fe20000000800 */
[----:B0-----:R-:W-:-:S07]  /*67e0*/  F2FP.SATFINITE.E4M3.F32.PACK_AB_MERGE_C R13, R69, R68, RZ ;  /* 0x00000044450d723e */ /* 0x001fce00048070ff */
[----:B------:R-:W0:Y:S01]  /*67f0*/  MUFU.EX2 R65, R65 ;  /* 0x0000004100417308 */ /* 0x000e220000000800 */
[----:B-1----:R-:W-:-:S07]  /*6800*/  FADD.FTZ R8, R59, R8 ;  /* 0x000000083b087221 */ /* 0x002fce0000010000 */
[----:B------:R-:W1:Y:S08]  /*6810*/  MUFU.EX2 R11, R62 ;  /* 0x0000003e000b7308 */ /* 0x000e700000000800 */
[----:B------:R-:W2:Y:S01]  /*6820*/  MUFU.EX2 R12, R63 ;  /* 0x0000003f000c7308 */ /* 0x000ea20000000800 */
[----:B0-----:R-:W-:Y:S01]  /*6830*/  F2FP.SATFINITE.E4M3.F32.PACK_AB_MERGE_C R210, R65, R64, R13 ;  /* 0x0000004041d2723e */ /* 0x001fe2000480700d */
[----:B------:R-:W-:-:S04]  /*6840*/  FADD.FTZ R64, R64, R61 ;  /* 0x0000003d40407221 */ /* 0x000fc80000010000 */
[----:B------:R-:W-:Y:S02]  /*6850*/  FADD.FTZ R65, R65, R64 ;  /* 0x0000004041417221 */ /* 0x000fe40000010000 */
[----:B------:R-:W0:Y:S01]  /*6860*/  MUFU.EX2 R6, R66 ;  /* 0x0000004200067308 */ /* 0x000e220000000800 */
[----:B-1----:R-:W-:Y:S01]  /*6870*/  FADD.FTZ R13, R11, R8 ;  /* 0x000000080b0d7221 */ /* 0x002fe20000010000 */
[----:B------:R-:W-:-:S04]  /*6880*/  FADD.FTZ R68, R68, R65 ;  /* 0x0000004144447221 */ /* 0x000fc80000010000 */
[----:B------:R-:W-:Y:S02]  /*6890*/  FADD.FTZ R69, R69, R68 ;  /* 0x0000004445457221 */ /* 0x000fe40000010000 */
[----:B------:R-:W1:Y:S01]  /*68a0*/  MUFU.EX2 R7, R7 ;  /* 0x0000000700077308 */ /* 0x000e620000000800 */
[C---:B--2---:R-:W-:Y:S01]  /*68b0*/  FADD.FTZ R13, R12.reuse, R13 ;  /* 0x0000000d0c0d7221 */ /* 0x044fe20000010000 */
[----:B------:R-:W-:-:S04]  /*68c0*/  F2FP.SATFINITE.E4M3.F32.PACK_AB_MERGE_C R12, R12, R11, RZ ;  /* 0x0000000b0c0c723e */ /* 0x000fc800048070ff */
[----:B------:R-:W-:Y:S02]  /*68d0*/  F2FP.SATFINITE.E4M3.F32.PACK_AB_MERGE_C R209, R59, R58, R12 ;  /* 0x0000003a3bd1723e */ /* 0x000fe4000480700c */
[----:B------:R-:W-:Y:S01]  /*68e0*/  MUFU.EX2 R0, R0 ;  /* 0x0000000000007308 */ /* 0x000fe20000000800 */
[----:B0-----:R-:W-:-:S07]  /*68f0*/  FADD.FTZ R8, R6, R13 ;  /* 0x0000000d06087221 */ /* 0x001fce0000010000 */
[----:B------:R-:W0:Y:S01]  /*6900*/  MUFU.EX2 R45, R45 ;  /* 0x0000002d002d7308 */ /* 0x000e220000000800 */
[----:B-1----:R-:W-:-:S07]  /*6910*/  FADD.FTZ R11, R7, R8 ;  /* 0x00000008070b7221 */ /* 0x002fce0000010000 */
        /* <DEDUP_REMOVED lines=11> */
[C---:B-1----:R-:W-:Y:S01]  /*69d0*/  F2FP.SATFINITE.E4M3.F32.PACK_AB_MERGE_C R70, R71.reuse, R70, RZ ;  /* 0x000000464746723e */ /* 0x042fe200048070ff */
[----:B------:R-:W-:Y:S01]  /*69e0*/  FADD.FTZ R71, R71, R8 ;  /* 0x0000000847477221 */ /* 0x000fe20000010000 */
[----:B------:R-:W-:Y:S02]  /*69f0*/  FADD.FTZ R0, R0, R41 ;  /* 0x0000002900007221 */ /* 0x000fe40000010000 */
[----:B------:R-:W-:Y:S02]  /*6a00*/  F2FP.SATFINITE.E4M3.F32.PACK_AB_MERGE_C R211, R7, R6, R70 ;  /* 0x0000000607d3723e */ /* 0x000fe40004807046 */
[----:B------:R-:W-:Y:S01]  /*6a10*/  FADD.FTZ R45, R45, R0 ;  /* 0x000000002d2d7221 */ /* 0x000fe20000010000 */
[----:B------:R-:W1:Y:S01]  /*6a20*/  MUFU.EX2 R46, R46 ;  /* 0x0000002e002e7308 */ /* 0x000e620000000800 */
[----:B--2---:R-:W-:-:S07]  /*6a30*/  FADD.FTZ R8, R42, R71 ;  /* 0x000000472a087221 */ /* 0x004fce0000010000 */
        /* <DEDUP_REMOVED lines=8> */
[C---:B-1----:R-:W-:Y:S01]  /*6ac0*/  F2FP.SATFINITE.E4M3.F32.PACK_AB_MERGE_C R46, R47.reuse, R46, RZ ;  /* 0x0000002e2f2e723e */ /* 0x042fe200048070ff */
[----:B------:R-:W-:-:S03]  /*6ad0*/  FADD.FTZ R47, R47, R0 ;  /* 0x000000002f2f7221 */ /* 0x000fc60000010000 */
[----:B------:R-:W-:-:S03]  /*6ae0*/  F2FP.SATFINITE.E4M3.F32.PACK_AB_MERGE_C R205, R43, R42, R46 ;  /* 0x0000002a2bcd723e */ /* 0x000fc6000480702e */
        /* <DEDUP_REMOVED lines=9> */
[----:B------:R-:W-:Y:S01]  /*6b80*/  MUFU.EX2 R28, R28 ;  /* 0x0000001c001c7308 */ /* 0x000fe20000000800 */
[----:B--2---:R-:W-:-:S07]  /*6b90*/  FADD.FTZ R11, R51, R0 ;  /* 0x00000000330b7221 */ /* 0x004fce0000010000 */
[----:B------:R-:W1:Y:S01]  /*6ba0*/  MUFU.EX2 R29, R29 ;  /* 0x0000001d001d7308 */ /* 0x000e620000000800 */
[----:B0-----:R-:W-:-:S07]  /*6bb0*/  FADD.FTZ R0, R54, R11 ;  /* 0x0000000b36007221 */ /* 0x001fce0000010000 */
[----:B------:R-:W0:Y:S08]  /*6bc0*/  MUFU.EX2 R55, R55 ;  /* 0x0000003700377308 */ /* 0x000e300000000800 */
[----:B------:R-:W-:Y:S01]  /*6bd0*/  MUFU.EX2 R24, R24 ;  /* 0x0000001800187308 */ /* 0x000fe20000000800 */
[----:B-1----:R-:W-:-:S07]  /*6be0*/  F2FP.SATFINITE.E4M3.F32.PACK_AB_MERGE_C R8, R29, R28, RZ ;  /* 0x0000001c1d08723e */ /* 0x002fce00048070ff */
[----:B------:R-:W1:Y:S01]  /*6bf0*/  MUFU.EX2 R25, R25 ;  /* 0x0000001900197308 */ /* 0x000e620000000800 */
[C---:B0-----:R-:W-:Y:S01]  /*6c00*/  F2FP.SATFINITE.E4M3.F32.PACK_AB_MERGE_C R54, R55.reuse, R54, RZ ;  /* 0x000000363736723e */ /* 0x041fe200048070ff */
[----:B------:R-:W-:-:S03]  /*6c10*/  FADD.FTZ R55, R55, R0 ;  /* 0x0000000037377221 */ /* 0x000fc60000010000 */
[----:B------:R-:W-:-:S03]  /*6c20*/  F2FP.SATFINITE.E4M3.F32.PACK_AB_MERGE_C R207, R51, R50, R54 ;  /* 0x0000003233cf723e */ /* 0x000fc60004807036 */
[----:B------:R-:W0:Y:S08]  /*6c30*/  MUFU.EX2 R26, R26 ;  /* 0x0000001a001a7308 */ /* 0x000e300000000800 */
[----:B------:R-:W2:Y:S01]  /*6c40*/  MUFU.EX2 R27, R27 ;  /* 0x0000001b001b7308 */ /* 0x000ea20000000800 */
[----:B-1----:R-:W-:Y:S01]  /*6c50*/  F2FP.SATFINITE.E4M3.F32.PACK_AB_MERGE_C R200, R25, R24, R8 ;  /* 0x0000001819c8723e */ /* 0x002fe20004807008 */
[----:B------:R-:W-:-:S04]  /*6c60*/  FADD.FTZ R24, R24, R53 ;  /* 0x0000003518187221 */ /* 0x000fc80000010000 */
[----:B------:R-:W-:Y:S02]  /*6c70*/  FADD.FTZ R25, R25, R24 ;  /* 0x0000001819197221 */ /* 0x000fe40000010000 */
[----:B------:R-:W1:Y:S01]  /*6c80*/  MUFU.EX2 R30, R30 ;  /* 0x0000001e001e7308 */ /* 0x000e620000000800 */
[----:B0-----:R-:W-:Y:S01]  /*6c90*/  FADD.FTZ R0, R26, R55 ;  /* 0x000000371a007221 */ /* 0x001fe20000010000 */
[----:B------:R-:W-:-:S04]  /*6ca0*/  FADD.FTZ R28, R28, R25 ;  /* 0x000000191c1c7221 */ /* 0x000fc80000010000 */
[----:B------:R-:W-:Y:S02]  /*6cb0*/  FADD.FTZ R29, R29, R28 ;  /* 0x0000001c1d1d7221 */ /* 0x000fe40000010000 */
[----:B------:R-:W-:Y:S01]  /*6cc0*/  MUFU.EX2 R36, R36 ;  /* 0x0000002400247308 */ /* 0x000fe20000000800 */
[----:B--2---:R-:W-:-:S07]  /*6cd0*/  FADD.FTZ R7, R27, R0 ;  /* 0x000000001b077221 */ /* 0x004fce0000010000 */
        /* <DEDUP_REMOVED lines=12> */
[----:B------:R-:W-:Y:S01]  /*6da0*/  FADD.FTZ R32, R32, R29 ;  /* 0x0000001d20207221 */ /* 0x000fe20000010000 */
[----:B------:R-:W-:-:S03]  /*6db0*/  VIADD R6, R16, 0xfffffffe ;  /* 0xfffffffe10067836 */ /* 0x000fc60000000000 */
[----:B------:R-:W-:Y:S02]  /*6dc0*/  FADD.FTZ R33, R33, R32 ;  /* 0x0000002021217221 */ /* 0x000fe40000010000 */
[----:B------:R-:W-:Y:S01]  /*6dd0*/  MUFU.EX2 R38, R38 ;  /* 0x0000002600267308 */ /* 0x000fe20000000800 */
[----:B-1----:R-:W-:Y:S01]  /*6de0*/  FADD.FTZ R0, R34, R31 ;  /* 0x0000001f22007221 */ /* 0x002fe20000010000 */
[----:B------:R-:W-:-:S04]  /*6df0*/  FADD.FTZ R8, R36, R33 ;  /* 0x0000002124087221 */ /* 0x000fc80000010000 */
[----:B------:R-:W-:Y:S02]  /*6e00*/  FADD.FTZ R8, R37, R8 ;  /* 0x0000000825087221 */ /* 0x000fe40000010000 */
[----:B------:R-:W0:Y:S01]  /*6e10*/  MUFU.EX2 R39, R39 ;  /* 0x0000002700277308 */ /* 0x000e220000000800 */
[----:B--2---:R-:W-:Y:S01]  /*6e20*/  FADD.FTZ R7, R35, R0 ;  /* 0x0000000023077221 */ /* 0x004fe20000010000 */
[----:B0-----:R-:W-:-:S03]  /*6e30*/  F2FP.SATFINITE.E4M3.F32.PACK_AB_MERGE_C R0, R39, R38, RZ ;  /* 0x000000262700723e */ /* 0x001fc600048070ff */
[----:B------:R-:W-:Y:S01]  /*6e40*/  FADD.FTZ R38, R38, R7 ;  /* 0x0000000726267221 */ /* 0x000fe20000010000 */
[----:B------:R-:W-:-:S03]  /*6e50*/  F2FP.SATFINITE.E4M3.F32.PACK_AB_MERGE_C R203, R35, R34, R0 ;  /* 0x0000002223cb723e */ /* 0x000fc60004807000 */
[----:B------:R-:W-:Y:S01]  /*6e60*/  FADD.FTZ R7, R39, R38 ;  /* 0x0000002627077221 */ /* 0x000fe20000010000 */
[----:B------:R-:W-:Y:S06]  /*6e70*/  @P2 BRA `(.L_x_879) ;  /* 0x0000000000442947 */ /* 0x000fec0003800000 */
        /* <DEDUP_REMOVED lines=10> */
.L_x_880:
[----:B------:R-:W-:-:S11]  /*6f20*/  UISETP.NE.AND UP2, UPT, UR7, 0x1, UPT ;  /* 0x000000010700788c */ /* 0x000fd6000bf45270 */
[----:B------:R-:W-:Y:S02]  /*6f30*/  @UP2 ULDC.64 UR12, c[0x0][0x9e8] ;  /* 0x00027a00000c2ab9 */ /* 0x000fe40000000a00 */
[----:B------:R-:W-:-:S04]  /*6f40*/  UIMAD.WIDE.U32 UR8, UR6, UR12, URZ ;  /* 0x0000000c060872a5 */ /* 0x000fc8000f8e003f */
[----:B------:R-:W-:-:S12]  /*6f50*/  @UP2 USHF.R.U32.HI UR6, URZ, UR13, UR9 ;  /* 0x0000000d3f062299 */ /* 0x000fd80008011609 */
.L_x_881:
[----:B------:R-:W-:-:S04]  /*6f60*/  UIMAD UR6, UR6, UR7, UR7 ;  /* 0x00000007060672a4 */ /* 0x000fc8000f8e0207 */
[----:B------:R-:W-:-:S04]  /*6f70*/  UISETP.LT.AND UP2, UPT, UR10, UR6, UPT ;  /* 0x000000060a00728c */ /* 0x000fc8000bf41270 */
[----:B------:R-:W-:-:S12]  /*6f80*/  USEL UR10, UR10, UR6, UP2 ;  /* 0x000000060a0a7287 */ /* 0x000fd80009000000 */
.L_x_879:
[----:B------:R-:W-:Y:S01]  /*6f90*/  UMOV UR6, URZ ;  /* 0x0000003f00067c82 */ /* 0x000fe20008000000 */
[----:B------:R-:W-:Y:S01]  /*6fa0*/  UMOV UR7, UR10 ;  /* 0x0000000a00077c82 */ /* 0x000fe20008000000 */
[----:B------:R-:W0:Y:S01]  /*6fb0*/  S2UR UR28, SR_CgaCtaId ;  /* 0x00000000001c79c3 */ /* 0x000e220000008800 */
[----:B------:R-:W-:Y:S01]  /*6fc0*/  UIMAD.WIDE UR6, UR10, -0x6db6db6d, UR6 ;  /* 0x924924930a0678a5 */ /* 0x000fe2000f8e0206 */
[----:B------:R-:W-:Y:S01]  /*6fd0*/  CS2R R24, SRZ ;  /* 0x0000000000187805 */ /* 0x000fe2000001ff00 */
[----:B------:R-:W-:Y:S01]  /*6fe0*/  UMOV UR31, URZ ;  /* 0x0000003f001f7c82 */ /* 0x000fe20008000000 */
[----:B------:R-:W-:Y:S01]  /*6ff0*/  UMOV UR29, URZ ;  /* 0x0000003f001d7c82 */ /* 0x000fe20008000000 */
[----:B------:R-:W-:Y:S01]  /*7000*/  USHF.R.U32.HI UR6, URZ, 0x1f, UR7 ;  /* 0x0000001f3f067899 */ /* 0x000fe20008011607 */
[----:B------:R-:W-:Y:S02]  /*7010*/  CS2R R26, SRZ ;  /* 0x00000000001a7805 */ /* 0x000fe4000001ff00 */
[----:B------:R-:W-:-:S02]  /*7020*/  CS2R R28, SRZ ;  /* 0x00000000001c7805 */ /* 0x000fc4000001ff00 */
[----:B------:R-:W-:Y:S01]  /*7030*/  CS2R R30, SRZ ;  /* 0x00000000001e7805 */ /* 0x000fe2000001ff00 */
[----:B------:R-:W-:Y:S01]  /*7040*/  ULEA.HI.SX32 UR6, UR7, UR6, 0x19 ;  /* 0x0000000607067291 */ /* 0x000fe2000f8fca3f */
[----:B------:R-:W-:Y:S02]  /*7050*/  CS2R R32, SRZ ;  /* 0x0000000000207805 */ /* 0x000fe4000001ff00 */
[----:B------:R-:W-:Y:S02]  /*7060*/  CS2R R34, SRZ ;  /* 0x0000000000227805 */ /* 0x000fe4000001ff00 */
[----:B------:R-:W-:Y:S01]  /*7070*/  CS2R R36, SRZ ;  /* 0x0000000000247805 */ /* 0x000fe2000001ff00 */
[----:B------:R-:W-:Y:S01]  /*7080*/  UISETP.LT.AND UP2, UPT, UR39, UR6, UPT ;  /* 0x000000062700728c */ /* 0x000fe2000bf41270 */
[----:B------:R-:W-:Y:S02]  /*7090*/  CS2R R38, SRZ ;  /* 0x0000000000267805 */ /* 0x000fe4000001ff00 */
[----:B------:R-:W-:-:S02]  /*70a0*/  CS2R R40, SRZ ;  /* 0x0000000000287805 */ /* 0x000fc4000001ff00 */
[----:B------:R-:W-:Y:S01]  /*70b0*/  CS2R R42, SRZ ;  /* 0x00000000002a7805 */ /* 0x000fe2000001ff00 */
[----:B------:R-:W-:Y:S01]  /*70c0*/  USEL UR54, UR39, UR6, !UP2 ;  /* 0x0000000627367287 */ /* 0x000fe2000d000000 */
[----:B------:R-:W-:Y:S02]  /*70d0*/  CS2R R44, SRZ ;  /* 0x00000000002c7805 */ /* 0x000fe4000001ff00 */
[----:B------:R-:W-:Y:S02]  /*70e0*/  CS2R R46, SRZ ;  /* 0x00000000002e7805 */ /* 0x000fe4000001ff00 */
[----:B------:R-:W-:Y:S02]  /*70f0*/  CS2R R48, SRZ ;  /* 0x0000000000307805 */ /* 0x000fe4000001ff00 */
[----:B------:R-:W-:Y:S02]  /*7100*/  CS2R R50, SRZ ;  /* 0x0000000000327805 */ /* 0x000fe4000001ff00 */
[----:B------:R-:W-:-:S02]  /*7110*/  CS2R R52, SRZ ;  /* 0x0000000000347805 */ /* 0x000fc4000001ff00 */
[----:B------:R-:W-:Y:S02]  /*7120*/  ISETP.GE.AND P2, PT, R6, UR54, PT ;  /* 0x0000003606007c0c */ /* 0x000fe4000bf46270 */
        /* <DEDUP_REMOVED lines=17> */
[----:B0-----:R-:W-:Y:S06]  /*7240*/  @!P2 BRA `(.L_x_882) ;  /* 0x0000005c00d0a947 */ /* 0x001fec0003800000 */
        /* <DEDUP_REMOVED lines=32> */
[----:B------:R-:W-:Y:S01]  /*7450*/  UMOV UR56, URZ ;  /* 0x0000003f00387c82 */ /* 0x000fe20008000000 */
[----:B------:R-:W-:Y:S01]  /*7460*/  UMOV UR55, URZ ;  /* 0x0000003f00377c82 */ /* 0x000fe20008000000 */
[----:B------:R-:W-:Y:S01]  /*7470*/  ULDC UR43, c[0x0][0x9e4] ;  /* 0x00027900002b7ab9 */ /* 0x000fe20000000800 */
[----:B------:R-:W-:Y:S01]  /*7480*/  ULDC UR49, c[0x0][0x288] ;  /* 0x0000a20000317ab9 */ /* 0x000fe20000000800 */
[----:B------:R-:W-:Y:S01]  /*7490*/  ULDC UR53, c[0x0][0x2f0] ;  /* 0x0000bc0000357ab9 */ /* 0x000fe20000000800 */
[----:B------:R-:W-:-:S05]  /*74a0*/  ULDC UR52, c[0x0][0x9e0] ;  /* 0x0002780000347ab9 */ /* 0x000fca0000000800 */
.L_x_900:
[----:B------:R-:W-:Y:S01]  /*74b0*/  UIADD3 UR31, UR55, 0x1, URZ ;  /* 0x00000001371f7890 */ /* 0x000fe2000fffe03f */
[----:B------:R-:W-:-:S03]  /*74c0*/  ISETP.NE.AND P3, PT, RZ, UR41, PT ;  /* 0x00000029ff007c0c */ /* 0x000fc6000bf65270 */
[----:B------:R-:W-:-:S04]  /*74d0*/  UISETP.NE.AND UP2, UPT, UR31, 0x2, UPT ;  /* 0x000000021f00788c */ /* 0x000fc8000bf45270 */
[----:B------:R-:W-:Y:S02]  /*74e0*/  USEL UR29, URZ, 0x1, UP2 ;  /* 0x000000013f1d7887 */ /* 0x000fe40009000000 */
[----:B------:R-:W-:Y:S02]  /*74f0*/  USEL UR31, UR31, URZ, UP2 ;  /* 0x0000003f1f1f7287 */ /* 0x000fe40009000000 */
[----:B------:R-:W-:Y:S02]  /*7500*/  ULOP3.LUT UR29, UR56, UR29, URZ, 0x3c, !UPT ;  /* 0x0000001d381d7292 */ /* 0x000fe4000f8e3c3f */
[----:B------:R-:W-:Y:S10]  /*7510*/  @P3 BRA `(.L_x_883) ;  /* 0x00000000002c3947 */ /* 0x000ff40003800000 */
[----:B------:R-:W-:Y:S05]  /*7520*/  @!P0 BRA `(.L_x_884) ;  /* 0x0000000000048947 */ /* 0x000fea0003800000 */
[----:B------:R-:W-:Y:S01]  /*7530*/  BPT.TRAP 0x1 ;  /* 0x000000040000795c */ /* 0x000fe20000300000 */
.L_x_884:
[----:B------:R-:W-:Y:S01]  /*7540*/  ULEA UR6, UR31, UR40, 0x3 ;  /* 0x000000281f067291 */ /* 0x000fe2000f8e183f */
[----:B------:R-:W-:-:S05]  /*7550*/  IMAD.U32 R11, RZ, RZ, UR29 ;  /* 0x0000001dff0b7e24 */ /* 0x000fca000f8e00ff */
[----:B------:R-:W-:-:S04]  /*7560*/  SHF.L.U32 R11, R11, 0x1f, RZ ;  /* 0x0000001f0b0b7819 */ /* 0x000fc800000006ff */
[----:B------:R0:W1:Y:S01]  /*7570*/  SYNCS.PHASECHK.TRANS64.TRYWAIT P2, [UR6+0x2e830], R11 ;  /* 0x02e8300bff0075a7 */ /* 0x0000620008040146 */
[----:B------:R-:W-:Y:S05]  /*7580*/  @!P0 BRA `(.L_x_885) ;  /* 0x0000000000048947 */ /* 0x000fea0003800000 */
[----:B------:R-:W-:Y:S01]  /*7590*/  BPT.TRAP 0x1 ;  /* 0x000000040000795c */ /* 0x000fe20000300000 */
.L_x_885:
[----:B-1----:R-:W-:Y:S05]  /*75a0*/  @P2 BRA `(.L_x_883) ;  /* 0x0000000000082947 */ /* 0x002fea0003800000 */
[----:B------:R-:W1:Y:S02]  /*75b0*/  SYNCS.PHASECHK.TRANS64.TRYWAIT P2, [UR6+0x2e830], R11 ;  /* 0x02e8300bff0075a7 */ /* 0x000e640008040146 */
[----:B-1----:R-:W-:Y:S05]  /*75c0*/  @!P2 BRA `(.L_x_886) ;  /* 0x00000160001ca947 */ /* 0x002fea0003800000 */
.L_x_883:
[----:B01----:R-:W-:Y:S01]  /*75d0*/  VIADD R11, R18, 0x8 ;  /* 0x00000008120b7836 */ /* 0x003fe20000000000 */
[C---:B------:R-:W-:Y:S01]  /*75e0*/  R2UR UR24, R2.reuse ;  /* 0x00000000021872ca */ /* 0x040fe200000e0000 */
[----:B------:R-:W-:Y:S01]  /*75f0*/  UIMAD UR57, UR31, 0x700, UR48 ;  /* 0x000007001f3978a4 */ /* 0x000fe2000f8e0230 */
[C---:B------:R-:W-:Y:S01]  /*7600*/  R2UR UR25, R3.reuse ;  /* 0x00000000031972ca */ /* 0x040fe200000e0000 */
[----:B------:R-:W-:Y:S01]  /*7610*/  UMOV UR27, 0x40000040 ;  /* 0x40000040001b7882 */ /* 0x000fe20000000000 */
[----:B------:R0:W-:Y:S01]  /*7620*/  BAR.SYNC.DEFER_BLOCKING R11, 0x100 ;  /* 0x0004000b0000751d */ /* 0x0001e20000010000 */
[C---:B------:R-:W-:Y:S01]  /*7630*/  R2UR UR8, R2.reuse ;  /* 0x00000000020872ca */ /* 0x040fe200000e0000 */
[----:B------:R-:W-:Y:S01]  /*7640*/  UIADD3 UR10, UR57, 0x100, URZ ;  /* 0x00000100390a7890 */ /* 0x000fe2000fffe03f */
[C---:B------:R-:W-:Y:S01]  /*7650*/  R2UR UR9, R3.reuse ;  /* 0x00000000030972ca */ /* 0x040fe200000e0000 */
[----:B------:R-:W-:Y:S01]  /*7660*/  UIADD3 UR14, UR57, 0x200, URZ ;  /* 0x00000200390e7890 */ /* 0x000fe2000fffe03f */
[C---:B------:R-:W-:Y:S01]  /*7670*/  R2UR UR12, R2.reuse ;  /* 0x00000000020c72ca */ /* 0x040fe200000e0000 */
[----:B------:R-:W-:Y:S01]  /*7680*/  UMOV UR26, UR57 ;  /* 0x00000039001a7c82 */ /* 0x000fe20008000000 */
[----:B------:R-:W-:Y:S01]  /*7690*/  UMOV UR11, 0x40000040 ;  /* 0x40000040000b7882 */ /* 0x000fe20000000000 */
[C---:B------:R-:W-:Y:S01]  /*76a0*/  R2UR UR13, R3.reuse ;  /* 0x00000000030d72ca */ /* 0x040fe200000e0000 */
[----:B------:R-:W-:Y:S01]  /*76b0*/  UMOV UR15, 0x40000040 ;  /* 0x40000040000f7882 */ /* 0x000fe20000000000 */
[C---:B------:R-:W-:Y:S01]  /*76c0*/  R2UR UR16, R2.reuse ;  /* 0x00000000021072ca */ /* 0x040fe200000e0000 */
[----:B------:R-:W-:Y:S01]  /*76d0*/  UIADD3 UR18, UR57, 0x300, URZ ;  /* 0x0000030039127890 */ /* 0x000fe2000fffe03f */
[C---:B------:R-:W-:Y:S01]  /*76e0*/  R2UR UR17, R3.reuse ;  /* 0x00000000031172ca */ /* 0x040fe200000e0000 */
[----:B------:R-:W-:Y:S01]  /*76f0*/  UMOV UR19, 0x40000040 ;  /* 0x4000004000137882 */ /* 0x000fe20000000000 */
[----:B------:R-:W-:Y:S01]  /*7700*/  R2UR UR20, R2 ;  /* 0x00000000021472ca */ /* 0x000fe200000e0000 */
[----:B------:R-:W-:Y:S01]  /*7710*/  UIADD3 UR22, UR57, 0x400, URZ ;  /* 0x0000040039167890 */ /* 0x000fe2000fffe03f */
[----:B------:R-:W-:Y:S01]  /*7720*/  R2UR UR21, R3 ;  /* 0x00000000031572ca */ /* 0x000fe200000e0000 */
[----:B------:R-:W-:Y:S01]  /*7730*/  UMOV UR23, 0x40000040 ;  /* 0x4000004000177882 */ /* 0x000fe20000000000 */
[----:B------:R-:W-:Y:S01]  /*7740*/  UIADD3 UR34, UR57, 0x2, URZ ;  /* 0x0000000239227890 */ /* 0x000fe2000fffe03f */
[----:B------:R-:W-:Y:S01]  /*7750*/  UMOV UR35, 0x40000040 ;  /* 0x4000004000237882 */ /* 0x000fe20000000000 */
[----:B------:R-:W-:-:S02]  /*7760*/  UIADD3 UR6, UR57, 0x102, URZ ;  /* 0x0000010239067890 */ /* 0x000fc4000fffe03f */
[----:B------:R-:W-:Y:S01]  /*7770*/  UIADD3 UR46, UR57, 0x4, URZ ;  /* 0x00000004392e7890 */ /* 0x000fe2000fffe03f */
[----:B------:R-:W-:Y:S01]  /*7780*/  WARPGROUP.ARRIVE ;  /* 0x00000000000079c5 */ /* 0x000fe20000000000 */
[----:B------:R-:W-:Y:S01]  /*7790*/  UMOV UR47, 0x40000040 ;  /* 0x40000040002f7882 */ /* 0x000fe20000000000 */
[----:B------:R-:W-:-:S04]  /*77a0*/  UMOV UR7, 0x40000040 ;  /* 0x4000004000077882 */ /* 0x000fc80000000000 */
        /* <DEDUP_REMOVED lines=126> */
[----:B------:R-:W-:Y:S01]  /*7f90*/  UMOV UR10, UR14 ;  /* 0x0000000e000a7c82 */ /* 0x000fe20008000000 */
[----:B------:R-:W-:Y:S01]  /*7fa0*/  UMOV UR14, UR18 ;  /* 0x00000012000e7c82 */ /* 0x000fe20008000000 */
[----:B------:R-:W-:Y:S02]  /*7fb0*/  WARPGROUP.DEPBAR.LE gsb0, 0x0 ;  /* 0x00008000000079c5 */ /* 0x000fe40000010000 */
[----:B------:R-:W-:-:S06]  /*7fc0*/  WARPGROUP.ARRIVE ;  /* 0x00000000000079c5 */ /* 0x000fcc0000000000 */
[----:B------:R-:W-:Y:S01]  /*7fd0*/  QGMMA.64x32x32.F32.E4M3.E4M3 R168, gdesc[UR4], R168, gsb0 ;  /* 0x0060000004a879f3 */ /* 0x000fe200080008a8 */
[----:B------:R-:W-:Y:S01]  /*7fe0*/  UIADD3 UR6, UR57, 0x406, URZ ;  /* 0x0000040639067890 */ /* 0x000fe2000fffe03f */
[----:B------:R-:W-:-:S06]  /*7ff0*/  UMOV UR7, 0x40000040 ;  /* 0x4000004000077882 */ /* 0x000fcc0000000000 */
[----:B------:R-:W-:Y:S01]  /*8000*/  UMOV UR18, UR6 ;  /* 0x0000000600127c82 */ /* 0x000fe20008000000 */
[----:B------:R-:W-:Y:S02]  /*8010*/  WARPGROUP.DEPBAR.LE gsb0, 0x0 ;  /* 0x00008000000079c5 */ /* 0x000fe40000010000 */
[----:B------:R-:W-:-:S06]  /*8020*/  WARPGROUP.ARRIVE ;  /* 0x00000000000079c5 */ /* 0x000fcc0000000000 */
[----:B------:R-:W-:Y:S01]  /*8030*/  QGMMA.64x32x32.F32.E4M3.E4M3 R152, gdesc[UR8], R152, gsb0 ;  /* 0x00600000089879f3 */ /* 0x000fe20008000898 */
[----:B------:R-:W-:Y:S02]  /*8040*/  UIADD3 UR8, UR57, 0x506, URZ ;  /* 0x0000050639087890 */ /* 0x000fe4000fffe03f */
[----:B------:R-:W-:-:S05]  /*8050*/  UIADD3 UR57, UR57, 0x606, URZ ;  /* 0x0000060639397890 */ /* 0x000fca000fffe03f */
[----:B------:R-:W-:Y:S01]  /*8060*/  UMOV UR6, UR8 ;  /* 0x0000000800067c82 */ /* 0x000fe20008000000 */
        /* <DEDUP_REMOVED lines=18> */
.L_x_888:
[----:B------:R-:W-:Y:S01]  /*8190*/  ULEA UR6, UR55, UR40, 0x3 ;  /* 0x0000002837067291 */ /* 0x000fe2000f8e183f */
[----:B------:R-:W-:-:S05]  /*81a0*/  IMAD.U32 R11, RZ, RZ, UR56 ;  /* 0x00000038ff0b7e24 */ /* 0x000fca000f8e00ff */
[----:B------:R-:W-:-:S04]  /*81b0*/  SHF.L.U32 R11, R11, 0x1f, RZ ;  /* 0x0000001f0b0b7819 */ /* 0x000fc800000006ff */
[----:B------:R0:W1:Y:S01]  /*81c0*/  SYNCS.PHASECHK.TRANS64.TRYWAIT P2, [UR6+0x2e850], R11 ;  /* 0x02e8500bff0075a7 */ /* 0x0000620008040146 */
[----:B------:R-:W-:Y:S05]  /*81d0*/  @!P0 BRA `(.L_x_889) ;  /* 0x0000000000048947 */ /* 0x000fea0003800000 */
[----:B------:R-:W-:Y:S01]  /*81e0*/  BPT.TRAP 0x1 ;  /* 0x000000040000795c */ /* 0x000fe20000300000 */
.L_x_889:
[----:B-1----:R-:W-:Y:S05]  /*81f0*/  @P2 BRA `(.L_x_887) ;  /* 0x0000000000082947 */ /* 0x002fea0003800000 */
[----:B------:R-:W1:Y:S02]  /*8200*/  SYNCS.PHASECHK.TRANS64.TRYWAIT P2, [UR6+0x2e850], R11 ;  /* 0x02e8500bff0075a7 */ /* 0x000e640008040146 */
[----:B-1----:R-:W-:Y:S05]  /*8210*/  @!P2 BRA `(.L_x_890) ;  /* 0x000001540020a947 */ /* 0x002fea0003800000 */
.L_x_887:
[----:B------:R-:W-:Y:S01]  /*8220*/  UIADD3 UR6, UR40, 0x400, URZ ;  /* 0x0000040028067890 */ /* 0x000fe2000fffe03f */
[----:B------:R-:W-:Y:S01]  /*8230*/  WARPGROUP.ARRIVE ;  /* 0x00000000000079c5 */ /* 0x000fe20000000000 */
[----:B------:R-:W-:Y:S01]  /*8240*/  UMOV UR7, 0xc0000010 ;  /* 0xc000001000077882 */ /* 0x000fe20000000000 */
[----:B------:R-:W-:Y:S01]  /*8250*/  PLOP3.LUT P2, PT, PT, PT, UP0, 0x80, 0x0 ;  /* 0x000000000000781c */ /* 0x000fe20003f4f008 */
[----:B------:R-:W-:Y:S01]  /*8260*/  USHF.R.U32.HI UR6, URZ, 0x4, UR6 ;  /* 0x000000043f067899 */ /* 0x000fe20008011606 */
[----:B------:R-:W-:Y:S01]  /*8270*/  PLOP3.LUT P3, PT, PT, PT, UP0, 0x80, 0x0 ;  /* 0x000000000000781c */ /* 0x000fe20003f6f008 */
[----:B01----:R-:W-:Y:S02]  /*8280*/  IMAD.U32 R11, RZ, RZ, UR31 ;  /* 0x0000001fff0b7e24 */ /* 0x003fe4000f8e00ff */
[----:B------:R-:W-:Y:S01]  /*8290*/  ULOP3.LUT UR6, UR6, 0x3fff, URZ, 0xc0, !UPT ;  /* 0x00003fff06067892 */ /* 0x000fe2000f8ec03f */
[----:B------:R-:W-:Y:S02]  /*82a0*/  IMAD.MOV.U32 R20, RZ, RZ, R9 ;  /* 0x000000ffff147224 */ /* 0x000fe400078e0009 */
[----:B------:R-:W-:Y:S01]  /*82b0*/  @!P1 LEA R11, R11, UR40, 0x3 ;  /* 0x000000280b0b9c11 */ /* 0x000fe2000f8e18ff */
[----:B------:R-:W-:Y:S01]  /*82c0*/  ULOP3.LUT UR6, UR6, 0x10000, URZ, 0xfc, !UPT ;  /* 0x0001000006067892 */ /* 0x000fe2000f8efc3f */
[----:B------:R-:W-:-:S03]  /*82d0*/  IMAD R21, R6, -0xe0, RZ ;  /* 0xffffff2006157824 */ /* 0x000fc600078e02ff */
[----:B------:R-:W-:Y:S01]  /*82e0*/  UIMAD UR8, UR55, 0x700, UR6 ;  /* 0x00000700370878a4 */ /* 0x000fe2000f8e0206 */
[----:B------:R-:W-:Y:S02]  /*82f0*/  @!P1 VIADD R11, R11, 0x2e840 ;  /* 0x0002e8400b0b9836 */ /* 0x000fe40000000000 */
[----:B------:R-:W-:-:S03]  /*8300*/  VIADD R13, R21, 0x1 ;  /* 0x00000001150d7836 */ /* 0x000fc60000000000 */
[----:B------:R-:W-:Y:S01]  /*8310*/  @!P1 PRMT R11, RZ, 0x654, R11 ;  /* 0x00000654ff0b9816 */ /* 0x000fe2000000000b */
[----:B------:R-:W-:Y:S01]  /*8320*/  UMOV UR6, UR8 ;  /* 0x0000000800067c82 */ /* 0x000fe20008000000 */
[----:B------:R-:W-:Y:S01]  /*8330*/  IMAD R22, R10, -0x2, R13 ;  /* 0xfffffffe0a167824 */ /* 0x000fe200078e020d */
[----:B------:R-:W-:Y:S01]  /*8340*/  QGMMA.64x128x32.F32.E4M3.E4M3 R24, R224, gdesc[UR4], R24, gsb0 ;  /* 0x01e00004e0187df3 */ /* 0x000fe20008000818 */
[----:B------:R-:W-:Y:S01]  /*8350*/  UIADD3 UR6, UR8, 0x100, URZ ;  /* 0x0000010008067890 */ /* 0x000fe2000fffe03f */
[----:B------:R-:W-:Y:S01]  /*8360*/  UMOV UR7, 0xc0000010 ;  /* 0xc000001000077882 */ /* 0x000fe20000000000 */
[----:B------:R-:W-:Y:S02]  /*8370*/  WARPGROUP.DEPBAR.LE gsb0, 0x0 ;  /* 0x00008000000079c5 */ /* 0x000fe40000010000 */
[----:B------:R-:W-:-:S07]  /*8380*/  WARPGROUP.ARRIVE ;  /* 0x00000000000079c5 */ /* 0x000fce0000000000 */
        /* <DEDUP_REMOVED lines=26> */
[----:B------:R-:W-:Y:S02]  /*8530*/  @UP0 ULDC UR6, c[0x0][0x44c] ;  /* 0x0001130000060ab9 */ /* 0x000fe40000000800 */
[----:B------:R-:W-:Y:S01]  /*8540*/  @P2 IMAD.HI.U32 R12, R9, UR6, RZ ;  /* 0x00000006090c2c27 */ /* 0x000fe2000f8e00ff */
[----:B------:R-:W-:Y:S01]  /*8550*/  @UP0 ULDC UR6, c[0x0][0x450] ;  /* 0x0001140000060ab9 */ /* 0x000fe20000000800 */
[----:B------:R-:W-:-:S03]  /*8560*/  PLOP3.LUT P2, PT, PT, PT, UP1, 0x40, 0x0 ;  /* 0x000000000000781c */ /* 0x000fc60003f4e818 */
[----:B------:R-:W-:Y:S02]  /*8570*/  @P3 SHF.R.U32.HI R20, RZ, UR6, R12 ;  /* 0x00000006ff143c19 */ /* 0x000fe4000801160c */
[----:B------:R-:W-:Y:S01]  /*8580*/  IADD3 R12, -R18, 0xb, RZ ;  /* 0x0000000b120c7810 */ /* 0x000fe20007ffe1ff */
[----:B------:R-:W-:Y:S02]  /*8590*/  WARPGROUP.DEPBAR.LE gsb0, 0x0 ;  /* 0x00008000000079c5 */ /* 0x000fe40000010000 */
[----:B------:R-:W0:Y:S02]  /*85a0*/  SHFL.IDX PT, R200, R20, RZ, 0x1c1f ;  /* 0x001c1fff14c87589 */ /* 0x000e2400000e0000 */
[----:B------:R1:W-:Y:S06]  /*85b0*/  BAR.ARV R12, 0x100 ;  /* 0x0004000c0000751d */ /* 0x0003ec0000002000 */
[----:B------:R2:W-:Y:S02]  /*85c0*/  @!P1 SYNCS.ARRIVE.TRANS64.RED.A1T0 RZ, [R11+URZ], RZ ;  /* 0x000000ff0bff99a7 */ /* 0x0005e4000810043f */
[----:B--2---:R-:W-:-:S04]  /*85d0*/  IMAD R11, R17, UR53, R22 ;  /* 0x00000035110b7c24 */ /* 0x004fc8000f8e0216 */
[----:B------:R-:W-:-:S04]  /*85e0*/  VIADD R11, R11, -UR49 ;  /* 0x800000310b0b7c36 */ /* 0x000fc80008000000 */
[C---:B------:R-:W-:Y:S02]  /*85f0*/  VIADD R15, R11.reuse, UR52 ;  /* 0x000000340b0f7c36 */ /* 0x040fe40008000000 */
[----:B------:R-:W-:Y:S02]  /*8600*/  VIADD R14, R11, UR30 ;  /* 0x0000001e0b0e7c36 */ /* 0x000fe40008000000 */
[----:B------:R-:W-:Y:S02]  /*8610*/  VIADD R11, R22, 0xffffffff ;  /* 0xffffffff160b7836 */ /* 0x000fe40000000000 */
[--C-:B0-----:R-:W-:Y:S02]  /*8620*/  IMAD.IADD R13, R15, 0x1, R200.reuse ;  /* 0x000000010f0d7824 */ /* 0x101fe400078e02c8 */
[----:B-1----:R-:W-:Y:S01]  /*8630*/  IMAD.IADD R12, R14, 0x1, R200 ;  /* 0x000000010e0c7824 */ /* 0x002fe200078e02c8 */
[----:B------:R-:W-:Y:S06]  /*8640*/  @P2 BRA `(.L_x_891) ;  /* 0x0000000000582947 */ /* 0x000fec0003800000 */
[----:B------:R-:W-:Y:S01]  /*8650*/  IMAD R22, R17, UR53, R200 ;  /* 0x0000003511167c24 */ /* 0x000fe2000f8e02c8 */
[----:B------:R-:W-:Y:S03]  /*8660*/  BSSY B0, `(.L_x_892) ;  /* 0x0000011000007945 */ /* 0x000fe60003800000 */
[----:B------:R-:W-:-:S05]  /*8670*/  VIADD R22, R22, -UR49 ;  /* 0x8000003116167c36 */ /* 0x000fca0008000000 */
[----:B------:R-:W-:-:S13]  /*8680*/  ISETP.GT.AND P2, PT, R22, -0x1, PT ;  /* 0xffffffff1600780c */ /* 0x000fda0003f44270 */
[----:B------:R-:W-:Y:S05]  /*8690*/  @P2 BRA `(.L_x_893) ;  /* 0x0000000000202947 */ /* 0x000fea0003800000 */
[----:B------:R-:W-:Y:S01]  /*86a0*/  IMAD.U32 R201, RZ, RZ, UR43 ;  /* 0x0000002bffc97e24 */ /* 0x000fe2000f8e00ff */
[----:B------:R-:W-:-:S04]  /*86b0*/  LOP3.LUT R23, RZ, R22, RZ, 0x33, !PT ;  /* 0x00000016ff177212 */ /* 0x000fc800078e33ff */
[----:B------:R-:W-:-:S13]  /*86c0*/  ISETP.NE.AND P2, PT, R201, 0x1, PT ;  /* 0x00000001c900780c */ /* 0x000fda0003f45270 */
[----:B------:R-:W0:Y:S02]  /*86d0*/  @P2 LDC.64 R202, c[0x0][0x9e8] ;  /* 0x00027a00ffca2b82 */ /* 0x000e240000000a00 */
[----:B0-----:R-:W-:-:S05]  /*86e0*/  @P2 IMAD.HI.U32 R22, R23, R202, RZ ;  /* 0x000000ca17162227 */ /* 0x001fca00078e00ff */
[----:B------:R-:W-:-:S04]  /*86f0*/  @P2 SHF.R.U32.HI R23, RZ, R203, R22 ;  /* 0x000000cbff172219 */ /* 0x000fc80000011616 */
[----:B------:R-:W-:Y:S01]  /*8700*/  LOP3.LUT R22, RZ, R23, RZ, 0x33, !PT ;  /* 0x00000017ff167212 */ /* 0x000fe200078e33ff */
[----:B------:R-:W-:Y:S06]  /*8710*/  BRA `(.L_x_894) ;  /* 0x0000000000147947 */ /* 0x000fec0003800000 */
.L_x_893:
[----:B------:R-:W-:-:S05]  /*8720*/  IMAD.U32 R201, RZ, RZ, UR43 ;  /* 0x0000002bffc97e24 */ /* 0x000fca000f8e00ff */
[----:B------:R-:W-:-:S13]  /*8730*/  ISETP.NE.AND P2, PT, R201, 0x1, PT ;  /* 0x00000001c900780c */ /* 0x000fda0003f45270 */
[----:B------:R-:W0:Y:S02]  /*8740*/  @P2 LDC.64 R202, c[0x0][0x9e8] ;  /* 0x00027a00ffca2b82 */ /* 0x000e240000000a00 */
[----:B0-----:R-:W-:-:S05]  /*8750*/  @P2 IMAD.HI.U32 R200, R22, R202, RZ ;  /* 0x000000ca16c82227 */ /* 0x001fca00078e00ff */
[----:B------:R-:W-:-:S07]  /*8760*/  @P2 SHF.R.U32.HI R22, RZ, R203, R200 ;  /* 0x000000cbff162219 */ /* 0x000fce00000116c8 */
.L_x_894:
[----:B------:R-:W-:Y:S05]  /*8770*/  BSYNC B0 ;  /* 0x0000000000007941 */ /* 0x000fea0003800000 */
.L_x_892:
[----:B------:R-:W-:-:S05]  /*8780*/  IMAD R22, R22, R201, R11 ;  /* 0x000000c916167224 */ /* 0x000fca00078e020b */
[----:B------:R-:W-:Y:S02]  /*8790*/  VIADDMNMX R13, R22, R201, R13, PT ;  /* 0x000000c9160d7246 */ /* 0x000fe4000380010d */
[----:B------:R-:W-:-:S07]  /*87a0*/  VIMNMX R12, R12, R22, !PT ;  /* 0x000000160c0c7248 */ /* 0x000fce0007fe0100 */
.L_x_891:
[C---:B------:R-:W-:Y:S02]  /*87b0*/  ISETP.GE.AND P2, PT, R21.reuse, 0x2, PT ;  /* 0x000000021500780c */ /* 0x040fe40003f46270 */
[C---:B------:R-:W-:Y:S02]  /*87c0*/  ISETP.GE.AND P3, PT, R21.reuse, 0x9, PT ;  /* 0x000000091500780c */ /* 0x040fe40003f66270 */
[----:B------:R-:W-:Y:S02]  /*87d0*/  LOP3.LUT R0, R0, 0xffffdfff, RZ, 0xc0, !PT ;  /* 0xffffdfff00007812 */ /* 0x000fe400078ec0ff */
[----:B------:R-:W-:Y:S02]  /*87e0*/  ISETP.GE.AND P4, PT, R21, 0xa, PT ;  /* 0x0000000a1500780c */ /* 0x000fe40003f86270 */
[----:B------:R-:W-:-:S05]  /*87f0*/  LOP3.LUT R16, R16, 0xfffffffd, RZ, 0xc0, !PT ;  /* 0xfffffffd10107812 */ /* 0x000fca00078ec0ff */
[----:B------:R-:W-:Y:S02]  /*8800*/  @P2 LOP3.LUT R0, R0, 0x2000, RZ, 0xfc, !PT ;  /* 0x0000200000002812 */ /* 0x000fe400078efcff */
[----:B------:R-:W-:Y:S02]  /*8810*/  ISETP.GT.AND P2, PT, R12, 0x1, !P2 ;  /* 0x000000010c00780c */ /* 0x000fe40005744270 */
[----:B------:R-:W-:Y:S02]  /*8820*/  LOP3.LUT R0, R0, 0xffffbfff, RZ, 0xc0, !PT ;  /* 0xffffbfff00007812 */ /* 0x000fe400078ec0ff */
[----:B------:R-:W-:Y:S02]  /*8830*/  ISETP.LT.OR P2, PT, R13, 0x2, P2 ;  /* 0x000000020d00780c */ /* 0x000fe40001741670 */
[----:B------:R-:W-:Y:S02]  /*8840*/  @P3 LOP3.LUT R0, R0, 0x4000, RZ, 0xfc, !PT ;  /* 0x0000400000003812 */ /* 0x000fe400078efcff */
[----:B------:R-:W-:-:S02]  /*8850*/  FSEL R185, R185, -INF , !P2 ;  /* 0xff800000b9b97808 */ /* 0x000fc40005000000 */
[----:B------:R-:W-:Y:S02]  /*8860*/  LOP3.LUT R0, R0, 0xffff7fff, RZ, 0xc0, !PT ;  /* 0xffff7fff00007812 */ /* 0x000fe400078ec0ff */
[----:B------:R-:W-:Y:S02]  /*8870*/  ISETP.GT.AND P3, PT, R12, 0x8, !P3 ;  /* 0x000000080c00780c */ /* 0x000fe40005f64270 */
[----:B------:R-:W-:Y:S02]  /*8880*/  @P4 LOP3.LUT R0, R0, 0x8000, RZ, 0xfc, !PT ;  /* 0x0000800000004812 */ /* 0x000fe400078efcff */
[----:B------:R-:W-:Y:S02]  /*8890*/  ISETP.GT.AND P2, PT, R12, 0x9, !P4 ;  /* 0x000000090c00780c */ /* 0x000fe40006744270 */
[----:B------:R-:W-:Y:S02]  /*88a0*/  ISETP.GE.AND P4, PT, R21, 0x11, PT ;  /* 0x000000111500780c */ /* 0x000fe40003f86270 */
[----:B------:R-:W-:-:S02]  /*88b0*/  ISETP.LT.OR P3, PT, R13, 0x9, P3 ;  /* 0x000000090d00780c */ /* 0x000fc40001f61670 */
[----:B------:R-:W-:Y:S02]  /*88c0*/  ISETP.LT.OR P2, PT, R13, 0xa, P2 ;  /* 0x0000000a0d00780c */ /* 0x000fe40001741670 */
[----:B------:R-:W-:Y:S02]  /*88d0*/  FSEL R188, R188, -INF , !P3 ;  /* 0xff800000bcbc7808 */ /* 0x000fe40005800000 */
[----:B------:R-:W-:Y:S02]  /*88e0*/  ISETP.GE.AND P3, PT, R21, 0x12, PT ;  /* 0x000000121500780c */ /* 0x000fe40003f66270 */
[----:B------:R-:W-:Y:S02]  /*88f0*/  LOP3.LUT R0, R0, 0xfffeffff, RZ, 0xc0, !PT ;  /* 0xfffeffff00007812 */ /* 0x000fe400078ec0ff */
[----:B------:R-:W-:Y:S02]  /*8900*/  FSEL R189, R189, -INF , !P2 ;  /* 0xff800000bdbd7808 */ /* 0x000fe40005000000 */
[----:B------:R-:W-:-:S02]  /*8910*/  ISETP.GT.AND P2, PT, R12, 0x10, !P4 ;  /* 0x000000100c00780c */ /* 0x000fc40006744270 */
[----:B------:R-:W-:Y:S02]  /*8920*/  @P4 LOP3.LUT R0, R0, 0x10000, RZ, 0xfc, !PT ;  /* 0x0001000000004812 */ /* 0x000fe400078efcff */
[----:B------:R-:W-:Y:S02]  /*8930*/  ISETP.LT.OR P2, PT, R13, 0x11, P2 ;  /* 0x000000110d00780c */ /* 0x000fe40001741670 */
[----:B------:R-:W-:Y:S02]  /*8940*/  LOP3.LUT R0, R0, 0xfff7ffff, RZ, 0xc0, !PT ;  /* 0xfff7ffff00007812 */ /* 0x000fe400078ec0ff */
[----:B------:R-:W-:Y:S02]  /*8950*/  FSEL R192, R192, -INF , !P2 ;  /* 0xff800000c0c07808 */ /* 0x000fe40005000000 */
[----:B------:R-:W-:Y:S02]  /*8960*/  @P3 LOP3.LUT R0, R0, 0x80000, RZ, 0xfc, !PT ;  /* 0x0008000000003812 */ /* 0x000fe400078efcff */
[----:B------:R-:W-:-:S02]  /*8970*/  ISETP.GT.AND P2, PT, R12, 0x11, !P3 ;  /* 0x000000110c00780c */ /* 0x000fc40005f44270 */
[----:B------:R-:W-:Y:S02]  /*8980*/  ISETP.GE.AND P3, PT, R21, 0x19, PT ;  /* 0x000000191500780c */ /* 0x000fe40003f66270 */
[----:B------:R-:W-:Y:S02]  /*8990*/  ISETP.LT.OR P2, PT, R13, 0x12, P2 ;  /* 0x000000120d00780c */ /* 0x000fe40001741670 */
[----:B------:R-:W-:Y:S02]  /*89a0*/  LOP3.LUT R0, R0, 0xfffbffff, RZ, 0xc0, !PT ;  /* 0xfffbffff00007812 */ /* 0x000fe400078ec0ff */
[----:B------:R-:W-:Y:S02]  /*89b0*/  FSEL R193, R193, -INF , !P2 ;  /* 0xff800000c1c17808 */ /* 0x000fe40005000000 */
[----:B------:R-:W-:Y:S02]  /*89c0*/  ISETP.GT.AND P2, PT, R12, 0x18, !P3 ;  /* 0x000000180c00780c */ /* 0x000fe40005f44270 */
[----:B------:R-:W-:-:S02]  /*89d0*/  ISETP.GE.AND P4, PT, R21, 0x22, PT ;  /* 0x000000221500780c */ /* 0x000fc40003f86270 */
[----:B------:R-:W-:Y:S02]  /*89e0*/  ISETP.LT.OR P2, PT, R13, 0x19, P2 ;  /* 0x000000190d00780c */ /* 0x000fe40001741670 */
[----:B------:R-:W-:Y:S02]  /*89f0*/  @P3 LOP3.LUT R0, R0, 0x40000, RZ, 0xfc, !PT ;  /* 0x0004000000003812 */ /* 0x000fe400078efcff */
[----:B------:R-:W-:Y:S02]  /*8a00*/  ISETP.GE.AND P3, PT, R21, 0x1a, PT ;  /* 0x0000001a1500780c */ /* 0x000fe40003f66270 */
[----:B------:R-:W-:Y:S02]  /*8a10*/  FSEL R196, R196, -INF , !P2 ;  /* 0xff800000c4c47808 */ /* 0x000fe40005000000 */
[----:B------:R-:W-:Y:S02]  /*8a20*/  ISETP.GT.AND P2, PT, R12, 0x19, !P3 ;  /* 0x000000190c00780c */ /* 0x000fe40005f44270 */
[----:B------:R-:W-:-:S02]  /*8a30*/  LOP3.LUT R0, R0, 0xfffdffff, RZ, 0xc0, !PT ;  /* 0xfffdffff00007812 */ /* 0x000fc400078ec0ff */
[----:B------:R-:W-:Y:S02]  /*8a40*/  ISETP.LT.OR P2, PT, R13, 0x1a, P2 ;  /* 0x0000001a0d00780c */ /* 0x000fe40001741670 */
[----:B------:R-:W-:Y:S02]  /*8a50*/  @P4 LOP3.LUT R16, R16, 0x2, RZ, 0xfc, !PT ;  /* 0x0000000210104812 */ /* 0x000fe400078efcff */
[----:B------:R-:W-:Y:S02]  /*8a60*/  FSEL R197, R197, -INF , !P2 ;  /* 0xff800000c5c57808 */ /* 0x000fe40005000000 */
[----:B------:R-:W-:Y:S02]  /*8a70*/  ISETP.GE.AND P2, PT, R21, 0x21, PT ;  /* 0x000000211500780c */ /* 0x000fe40003f46270 */
[----:B------:R-:W-:Y:S02]  /*8a80*/  @P3 LOP3.LUT R0, R0, 0x20000, RZ, 0xfc, !PT ;  /* 0x0002000000003812 */ /* 0x000fe400078efcff */
[----:B------:R-:W-:-:S02]  /*8a90*/  ISETP.GT.AND P3, PT, R12, 0x20, !P2 ;  /* 0x000000200c00780c */ /* 0x000fc40005764270 */
[----:B------:R-:W-:Y:S02]  /*8aa0*/  LOP3.LUT R16, R16, 0xfffffffb, RZ, 0xc0, !PT ;  /* 0xfffffffb10107812 */ /* 0x000fe400078ec0ff */
[----:B------:R-:W-:Y:S02]  /*8ab0*/  ISETP.LT.OR P3, PT, R13, 0x21, P3 ;  /* 0x000000210d00780c */ /* 0x000fe40001f61670 */
[----:B------:R-:W-:Y:S02]  /*8ac0*/  LOP3.LUT R0, R0, 0xffffff7f, RZ, 0xc0, !PT ;  /* 0xffffff7f00007812 */ /* 0x000fe400078ec0ff */
[----:B------:R-:W-:Y:S02]  /*8ad0*/  FSEL R168, R168, -INF , !P3 ;  /* 0xff800000a8a87808 */ /* 0x000fe40005800000 */
[----:B------:R-:W-:Y:S02]  /*8ae0*/  ISETP.GT.AND P3, PT, R12, 0x21, !P4 ;  /* 0x000000210c00780c */ /* 0x000fe40006764270 */
[----:B------:R-:W-:-:S02]  /*8af0*/  ISETP.GE.AND P4, PT, R21, 0x29, PT ;  /* 0x000000291500780c */ /* 0x000fc40003f86270 */
[----:B------:R-:W-:-:S04]  /*8b00*/  ISETP.LT.OR P3, PT, R13, 0x22, P3 ;  /* 0x000000220d00780c */ /* 0x000fc80001f61670 */
[----:B------:R-:W-:Y:S02]  /*8b10*/  FSEL R169, R169, -INF , !P3 ;  /* 0xff800000a9a97808 */ /* 0x000fe40005800000 */
[----:B------:R-:W-:-:S04]  /*8b20*/  ISETP.GT.AND P3, PT, R12, 0x28, !P4 ;  /* 0x000000280c00780c */ /* 0x000fc80006764270 */
[----:B------:R-:W-:Y:S02]  /*8b30*/  ISETP.LT.OR P3, PT, R13, 0x29, P3 ;  /* 0x000000290d00780c */ /* 0x000fe40001f61670 */
[----:B------:R-:W-:Y:S02]  /*8b40*/  @P4 LOP3.LUT R16, R16, 0x4, RZ, 0xfc, !PT ;  /* 0x0000000410104812 */ /* 0x000fe400078efcff */
[----:B------:R-:W-:Y:S02]  /*8b50*/  ISETP.GE.AND P4, PT, R21, 0x2a, PT ;  /* 0x0000002a1500780c */ /* 0x000fe40003f86270 */
[----:B------:R-:W-:Y:S02]  /*8b60*/  LOP3.LUT R16, R16, 0xfffffff7, RZ, 0xc0, !PT ;  /* 0xfffffff710107812 */ /* 0x000fe400078ec0ff */
[----:B------:R-:W-:Y:S02]  /*8b70*/  FSEL R172, R172, -INF , !P3 ;  /* 0xff800000acac7808 */ /* 0x000fe40005800000 */
[----:B------:R-:W-:-:S04]  /*8b80*/  ISETP.GT.AND P3, PT, R12, 0x29, !P4 ;  /* 0x000000290c00780c */ /* 0x000fc80006764270 */
[----:B------:R-:W-:-:S03]  /*8b90*/  ISETP.LT.OR P3, PT, R13, 0x2a, P3 ;  /* 0x0000002a0d00780c */ /* 0x000fc60001f61670 */
[----:B------:R-:W-:Y:S02]  /*8ba0*/  @P4 LOP3.LUT R16, R16, 0x8, RZ, 0xfc, !PT ;  /* 0x0000000810104812 */ /* 0x000fe400078efcff */
[----:B------:R-:W-:Y:S02]  /*8bb0*/  ISETP.GE.AND P4, PT, R21, 0x31, PT ;  /* 0x000000311500780c */ /* 0x000fe40003f86270 */
[----:B------:R-:W-:Y:S02]  /*8bc0*/  FSEL R173, R173, -INF , !P3 ;  /* 0xff800000adad7808 */ /* 0x000fe40005800000 */
[----:B------:R-:W-:Y:S02]  /*8bd0*/  ISETP.GT.AND P3, PT, R12, 0x30, !P4 ;  /* 0x000000300c00780c */ /* 0x000fe40006764270 */
[----:B------:R-:W-:Y:S02]  /*8be0*/  LOP3.LUT R16, R16, 0x7fffffff, RZ, 0xc0, !PT ;  /* 0x7fffffff10107812 */ /* 0x000fe400078ec0ff */
[----:B------:R-:W-:-:S04]  /*8bf0*/  ISETP.LT.OR P3, PT, R13, 0x31, P3 ;  /* 0x000000310d00780c */ /* 0x000fc80001f61670 */
[----:B------:R-:W-:Y:S02]  /*8c00*/  FSEL R176, R176, -INF , !P3 ;  /* 0xff800000b0b07808 */ /* 0x000fe40005800000 */
[----:B------:R-:W-:Y:S02]  /*8c10*/  @P4 LOP3.LUT R0, R0, 0x80, RZ, 0xfc, !PT ;  /* 0x0000008000004812 */ /* 0x000fe400078efcff */
[----:B------:R-:W-:Y:S02]  /*8c20*/  ISETP.GE.AND P4, PT, R21, 0x32, PT ;  /* 0x000000321500780c */ /* 0x000fe40003f86270 */
[----:B------:R-:W-:Y:S02]  /*8c30*/  LOP3.LUT R0, R0, 0xffffffbf, RZ, 0xc0, !PT ;  /* 0xffffffbf00007812 */ /* 0x000fe400078ec0ff */
[----:B------:R-:W-:-:S04]  /*8c40*/  ISETP.GT.AND P3, PT, R12, 0x31, !P4 ;  /* 0x000000310c00780c */ /* 0x000fc80006764270 */
        /* <DEDUP_REMOVED lines=230> */
[----:B------:R-:W-:Y:S02]  /*9ab0*/  ISETP.GE.AND P3, PT, R21, 0xd1, PT ;  /* 0x000000d11500780c */ /* 0x000fe40003f66270 */
[----:B------:R-:W-:Y:S02]  /*9ac0*/  @P4 LOP3.LUT R0, R0, 0x100, RZ, 0xfc, !PT ;  /* 0x0000010000004812 */ /* 0x000fe400078efcff */
[----:B------:R-:W-:Y:S02]  /*9ad0*/  ISETP.GT.AND P4, PT, R12, 0xd0, !P3 ;  /* 0x000000d00c00780c */ /* 0x000fe40005f84270 */
[----:B------:R-:W-:Y:S02]  /*9ae0*/  LOP3.LUT R0, R0, 0xffffefff, RZ, 0xc0, !PT ;  /* 0xffffefff00007812 */ /* 0x000fe400078ec0ff */
        /* <DEDUP_REMOVED lines=10> */
[----:B------:R-:W-:-:S13]  /*9b90*/  ISETP.GE.AND P6, PT, R21, 0x1, PT ;  /* 0x000000011500780c */ /* 0x000fda0003fc6270 */
[----:B------:R-:W-:Y:S02]  /*9ba0*/  @P6 LOP3.LUT R16, R16, 0x1, RZ, 0xfc, !PT ;  /* 0x0000000110106812 */ /* 0x000fe400078efcff */
[----:B------:R-:W-:-:S04]  /*9bb0*/  ISETP.GT.AND P6, PT, R12, RZ, !P6 ;  /* 0x000000ff0c00720c */ /* 0x000fc800077c4270 */
[----:B------:R-:W-:-:S04]  /*9bc0*/  ISETP.LT.OR P6, PT, R13, 0x1, P6 ;  /* 0x000000010d00780c */ /* 0x000fc800037c1670 */
[----:B------:R-:W-:Y:S02]  /*9bd0*/  FSEL R184, R184, -INF , !P6 ;  /* 0xff800000b8b87808 */ /* 0x000fe40007000000 */
[----:B------:R-:W-:-:S13]  /*9be0*/  ISETP.GE.AND P6, PT, R21, 0xda, PT ;  /* 0x000000da1500780c */ /* 0x000fda0003fc6270 */
[----:B------:R-:W-:Y:S02]  /*9bf0*/  @P6 LOP3.LUT R0, R0, 0x1000, RZ, 0xfc, !PT ;  /* 0x0000100000006812 */ /* 0x000fe400078efcff */
[----:B------:R-:W-:Y:S02]  /*9c00*/  ISETP.GT.AND P6, PT, R12, 0xd9, !P6 ;  /* 0x000000d90c00780c */ /* 0x000fe400077c4270 */
[----:B------:R-:W0:Y:S02]  /*9c10*/  SHFL.IDX PT, R12, R20, 0x1, 0x1c1f ;  /* 0x003c1f00140c7f89 */ /* 0x000e2400000e0000 */
[----:B------:R-:W-:-:S04]  /*9c20*/  ISETP.LT.OR P6, PT, R13, 0xda, P6 ;  /* 0x000000da0d00780c */ /* 0x000fc800037c1670 */
[----:B------:R-:W-:Y:S02]  /*9c30*/  FSEL R101, R101, -INF , !P6 ;  /* 0xff80000065657808 */ /* 0x000fe40007000000 */
[----:B------:R-:W-:Y:S01]  /*9c40*/  PLOP3.LUT P6, PT, PT, PT, UP1, 0x40, 0x0 ;  /* 0x000000000000781c */ /* 0x000fe20003fce818 */
[--C-:B0-----:R-:W-:Y:S02]  /*9c50*/  IMAD.IADD R15, R15, 0x1, R12.reuse ;  /* 0x000000010f0f7824 */ /* 0x101fe400078e020c */
[----:B------:R-:W-:-:S10]  /*9c60*/  IMAD.IADD R14, R14, 0x1, R12 ;  /* 0x000000010e0e7824 */ /* 0x000fd400078e020c */
[----:B------:R-:W-:Y:S05]  /*9c70*/  @P6 BRA `(.L_x_895) ;  /* 0x0000000000586947 */ /* 0x000fea0003800000 */
        /* <DEDUP_REMOVED lines=13> */
.L_x_897:
[----:B------:R-:W-:-:S05]  /*9d50*/  IMAD.U32 R22, RZ, RZ, UR43 ;  /* 0x0000002bff167e24 */ /* 0x000fca000f8e00ff */
[----:B------:R-:W-:-:S13]  /*9d60*/  ISETP.NE.AND P6, PT, R22, 0x1, PT ;  /* 0x000000011600780c */ /* 0x000fda0003fc5270 */
[----:B------:R-:W0:Y:S02]  /*9d70*/  @P6 LDC.64 R12, c[0x0][0x9e8] ;  /* 0x00027a00ff0c6b82 */ /* 0x000e240000000a00 */
[----:B0-----:R-:W-:-:S05]  /*9d80*/  @P6 IMAD.HI.U32 R12, R20, R12, RZ ;  /* 0x0000000c140c6227 */ /* 0x001fca00078e00ff */
[----:B------:R-:W-:-:S07]  /*9d90*/  @P6 SHF.R.U32.HI R20, RZ, R13, R12 ;  /* 0x0000000dff146219 */ /* 0x000fce000001160c */
.L_x_898:
[----:B------:R-:W-:Y:S05]  /*9da0*/  BSYNC B0 ;  /* 0x0000000000007941 */ /* 0x000fea0003800000 */
.L_x_896:
[----:B------:R-:W-:-:S05]  /*9db0*/  IMAD R11, R20, R22, R11 ;  /* 0x00000016140b7224 */ /* 0x000fca00078e020b */
[----:B------:R-:W-:Y:S02]  /*9dc0*/  VIADDMNMX R15, R11, R22, R15, PT ;  /* 0x000000160b0f7246 */ /* 0x000fe4000380010f */
[----:B------:R-:W-:-:S07]  /*9dd0*/  VIMNMX R14, R14, R11, !PT ;  /* 0x0000000b0e0e7248 */ /* 0x000fce0007fe0100 */
.L_x_895:
[----:B------:R-:W-:Y:S02]  /*9de0*/  ISETP.GT.AND P2, PT, R14, 0x20, !P2 ;  /* 0x000000200e00780c */ /* 0x000fe40005744270 */
[----:B------:R-:W-:Y:S02]  /*9df0*/  LOP3.LUT P6, RZ, R0, 0x20, RZ, 0xc0, !PT ;  /* 0x0000002000ff7812 */ /* 0x000fe400078cc0ff */
[----:B------:R-:W-:Y:S02]  /*9e00*/  ISETP.LT.OR P2, PT, R15, 0x21, P2 ;  /* 0x000000210f00780c */ /* 0x000fe40001741670 */
[----:B------:R-:W-:Y:S02]  /*9e10*/  FMNMX.FTZ R12, R184, R5, !PT ;  /* 0x00000005b80c7209 */ /* 0x000fe40007810000 */
[----:B------:R-:W-:Y:S02]  /*9e20*/  FSEL R170, R170, -INF , !P2 ;  /* 0xff800000aaaa7808 */ /* 0x000fe40005000000 */
[----:B------:R-:W-:-:S02]  /*9e30*/  LOP3.LUT P2, RZ, R16, 0x2, RZ, 0xc0, !PT ;  /* 0x0000000210ff7812 */ /* 0x000fc4000784c0ff */
[----:B------:R-:W-:Y:S02]  /*9e40*/  FMNMX.FTZ R11, R185, R12, !PT ;  /* 0x0000000cb90b7209 */ /* 0x000fe40007810000 */
[----:B------:R-:W-:Y:S02]  /*9e50*/  ISETP.GT.AND P2, PT, R14, 0x21, !P2 ;  /* 0x000000210e00780c */ /* 0x000fe40005744270 */
[----:B------:R-:W-:Y:S02]  /*9e60*/  FMNMX.FTZ R12, R188, R11, !PT ;  /* 0x0000000bbc0c7209 */ /* 0x000fe40007810000 */
[----:B------:R-:W-:Y:S02]  /*9e70*/  ISETP.LT.OR P2, PT, R15, 0x22, P2 ;  /* 0x000000220f00780c */ /* 0x000fe40001741670 */
[----:B------:R-:W-:Y:S02]  /*9e80*/  FMNMX.FTZ R11, R189, R12, !PT ;  /* 0x0000000cbd0b7209 */ /* 0x000fe40007810000 */
[----:B------:R-:W-:-:S02]  /*9e90*/  FSEL R171, R171, -INF , !P2 ;  /* 0xff800000abab7808 */ /* 0x000fc40005000000 */
[----:B------:R-:W-:Y:S02]  /*9ea0*/  LOP3.LUT P2, RZ, R16, 0x4, RZ, 0xc0, !PT ;  /* 0x0000000410ff7812 */ /* 0x000fe4000784c0ff */
[----:B------:R-:W-:Y:S02]  /*9eb0*/  FMNMX.FTZ R12, R192, R11, !PT ;  /* 0x0000000bc00c7209 */ /* 0x000fe40007810000 */
[----:B------:R-:W-:Y:S02]  /*9ec0*/  ISETP.GT.AND P2, PT, R14, 0x28, !P2 ;  /* 0x000000280e00780c */ /* 0x000fe40005744270 */
[----:B------:R-:W-:Y:S02]  /*9ed0*/  FMNMX.FTZ R11, R193, R12, !PT ;  /* 0x0000000cc10b7209 */ /* 0x000fe40007810000 */
[----:B------:R-:W-:Y:S02]  /*9ee0*/  ISETP.LT.OR P2, PT, R15, 0x29, P2 ;  /* 0x000000290f00780c */ /* 0x000fe40001741670 */
[----:B------:R-:W-:-:S02]  /*9ef0*/  FMNMX.FTZ R12, R196, R11, !PT ;  /* 0x0000000bc40c7209 */ /* 0x000fc40007810000 */
[----:B------:R-:W-:Y:S02]  /*9f00*/  FSEL R174, R174, -INF , !P2 ;  /* 0xff800000aeae7808 */ /* 0x000fe40005000000 */
[----:B------:R-:W-:Y:S02]  /*9f10*/  LOP3.LUT P2, RZ, R16, 0x8, RZ, 0xc0, !PT ;  /* 0x0000000810ff7812 */ /* 0x000fe4000784c0ff */
[----:B------:R-:W-:Y:S02]  /*9f20*/  FMNMX.FTZ R11, R197, R12, !PT ;  /* 0x0000000cc50b7209 */ /* 0x000fe40007810000 */
[----:B------:R-:W-:Y:S02]  /*9f30*/  ISETP.GT.AND P2, PT, R14, 0x29, !P2 ;  /* 0x000000290e00780c */ /* 0x000fe40005744270 */
[----:B------:R-:W-:Y:S02]  /*9f40*/  FMNMX.FTZ R12, R168, R11, !PT ;  /* 0x0000000ba80c7209 */ /* 0x000fe40007810000 */
[----:B------:R-:W-:-:S02]  /*9f50*/  ISETP.LT.OR P2, PT, R15, 0x2a, P2 ;  /* 0x0000002a0f00780c */ /* 0x000fc40001741670 */
[----:B------:R-:W-:Y:S02]  /*9f60*/  FMNMX.FTZ R11, R169, R12, !PT ;  /* 0x0000000ca90b7209 */ /* 0x000fe40007810000 */
[----:B------:R-:W-:Y:S02]  /*9f70*/  FSEL R175, R175, -INF , !P2 ;  /* 0xff800000afaf7808 */ /* 0x000fe40005000000 */
[----:B------:R-:W-:Y:S02]  /*9f80*/  LOP3.LUT P2, RZ, R0, 0x80, RZ, 0xc0, !PT ;  /* 0x0000008000ff7812 */ /* 0x000fe4000784c0ff */
[----:B------:R-:W-:Y:S02]  /*9f90*/  FMNMX.FTZ R12, R172, R11, !PT ;  /* 0x0000000bac0c7209 */ /* 0x000fe40007810000 */
[----:B------:R-:W-:Y:S02]  /*9fa0*/  ISETP.GT.AND P2, PT, R14, 0x30, !P2 ;  /* 0x000000300e00780c */ /* 0x000fe40005744270 */
[----:B------:R-:W-:-:S02]  /*9fb0*/  FMNMX.FTZ R11, R173, R12, !PT ;  /* 0x0000000cad0b7209 */ /* 0x000fc40007810000 */
[----:B------:R-:W-:Y:S02]  /*9fc0*/  ISETP.LT.OR P2, PT, R15, 0x31, P2 ;  /* 0x000000310f00780c */ /* 0x000fe40001741670 */
[----:B------:R-:W-:Y:S02]  /*9fd0*/  FMNMX.FTZ R12, R176, R11, !PT ;  /* 0x0000000bb00c7209 */ /* 0x000fe40007810000 */
[----:B------:R-:W-:Y:S02]  /*9fe0*/  FSEL R178, R178, -INF , !P2 ;  /* 0xff800000b2b27808 */ /* 0x000fe40005000000 */
[----:B------:R-:W-:Y:S02]  /*9ff0*/  LOP3.LUT P2, RZ, R0, 0x40, RZ, 0xc0, !PT ;  /* 0x0000004000ff7812 */ /* 0x000fe4000784c0ff */
[----:B------:R-:W-:Y:S02]  /*a000*/  FMNMX.FTZ R11, R177, R12, !PT ;  /* 0x0000000cb10b7209 */ /* 0x000fe40007810000 */
[----:B------:R-:W-:-:S02]  /*a010*/  ISETP.GT.AND P2, PT, R14, 0x31, !P2 ;  /* 0x000000310e00780c */ /* 0x000fc40005744270 */
[----:B------:R-:W-:Y:S02]  /*a020*/  FMNMX.FTZ R12, R180, R11, !PT ;  /* 0x0000000bb40c7209 */ /* 0x000fe40007810000 */
[----:B------:R-:W-:Y:S02]  /*a030*/  ISETP.LT.OR P2, PT, R15, 0x32, P2 ;  /* 0x000000320f00780c */ /* 0x000fe40001741670 */
[----:B------:R-:W-:Y:S02]  /*a040*/  FMNMX.FTZ R11, R181, R12, !PT ;  /* 0x0000000cb50b7209 */ /* 0x000fe40007810000 */
[----:B------:R-:W-:Y:S02]  /*a050*/  FSEL R179, R179, -INF , !P2 ;  /* 0xff800000b3b37808 */ /* 0x000fe40005000000 */
[----:B------:R-:W-:Y:S02]  /*a060*/  ISETP.GT.AND P2, PT, R14, 0x38, !P6 ;  /* 0x000000380e00780c */ /* 0x000fe40007744270 */
[----:B------:R-:W-:-:S02]  /*a070*/  LOP3.LUT P6, RZ, R16, 0x4000000, RZ, 0xc0, !PT ;  /* 0x0400000010ff7812 */ /* 0x000fc400078cc0ff */
        /* <DEDUP_REMOVED lines=10> */
[----:B------:R-:W-:Y:S02]  /*a120*/  LOP3.LUT P2, RZ, R0, 0x8, RZ, 0xc0, !PT ;  /* 0x0000000800ff7812 */ /* 0x000fe4000784c0ff */
[----:B------:R-:W-:-:S02]  /*a130*/  FMNMX.FTZ R12, R160, R11, !PT ;  /* 0x0000000ba00c7209 */ /* 0x000fc40007810000 */
[----:B------:R-:W-:Y:S02]  /*a140*/  ISETP.GT.AND P2, PT, R14, 0x40, !P2 ;  /* 0x000000400e00780c */ /* 0x000fe40005744270 */
[----:B------:R-:W-:Y:S02]  /*a150*/  FMNMX.FTZ R11, R161, R12, !PT ;  /* 0x0000000ca10b7209 */ /* 0x000fe40007810000 */
        /* <DEDUP_REMOVED lines=59> */
[----:B------:R-:W-:Y:S02]  /*a510*/  ISETP.GT.AND P2, PT, R14, 0x61, !P6 ;  /* 0x000000610e00780c */ /* 0x000fe40007744270 */
[----:B------:R-:W-:Y:S02]  /*a520*/  LOP3.LUT P6, RZ, R16, 0x8000, RZ, 0xc0, !PT ;  /* 0x0000800010ff7812 */ /* 0x000fe400078cc0ff */
        /* <DEDUP_REMOVED lines=20> */
[----:B------:R-:W-:Y:S01]  /*a670*/  FMNMX.FTZ R20, R101, R12, !PT ;  /* 0x0000000c65147209 */ /* 0x000fe20007810000 */
[----:B------:R-:W-:Y:S01]  /*a680*/  IMAD.U32 R12, RZ, RZ, UR37 ;  /* 0x00000025ff0c7e24 */ /* 0x000fe2000f8e00ff */
[----:B------:R-:W-:-:S02]  /*a690*/  ISETP.LT.OR P2, PT, R15, 0x71, P2 ;  /* 0x000000710f00780c */ /* 0x000fc40001741670 */
[----:B------:R-:W-:Y:S01]  /*a6a0*/  ISETP.GT.AND P3, PT, R14, 0xd0, !P3 ;  /* 0x000000d00e00780c */ /* 0x000fe20005f64270 */
[----:B------:R-:W0:Y:S01]  /*a6b0*/  SHFL.BFLY PT, R11, R20, 0x2, 0x1f ;  /* 0x0c401f00140b7f89 */ /* 0x000e2200000e0000 */
[----:B------:R-:W-:Y:S02]  /*a6c0*/  FSEL R146, R146, -INF , !P2 ;  /* 0xff80000092927808 */ /* 0x000fe40005000000 */
[----:B------:R-:W-:Y:S02]  /*a6d0*/  LOP3.LUT P2, RZ, R16, 0x400000, RZ, 0xc0, !PT ;  /* 0x0040000010ff7812 */ /* 0x000fe4000784c0ff */
[C---:B------:R-:W-:Y:S02]  /*a6e0*/  ISETP.GT.AND P4, PT, R14.reuse, 0xd1, !P4 ;  /* 0x000000d10e00780c */ /* 0x040fe40006784270 */
[C---:B------:R-:W-:Y:S02]  /*a6f0*/  ISETP.GT.AND P2, PT, R14.reuse, 0x71, !P2 ;  /* 0x000000710e00780c */ /* 0x040fe40005744270 */
[----:B------:R-:W-:-:S02]  /*a700*/  ISETP.GT.AND P5, PT, R14, 0xd8, !P5 ;  /* 0x000000d80e00780c */ /* 0x000fc40006fa4270 */
[C---:B------:R-:W-:Y:S02]  /*a710*/  ISETP.LT.OR P2, PT, R15.reuse, 0x72, P2 ;  /* 0x000000720f00780c */ /* 0x040fe40001741670 */
[----:B------:R-:W-:Y:S02]  /*a720*/  ISETP.LT.OR P3, PT, R15, 0xd1, P3 ;  /* 0x000000d10f00780c */ /* 0x000fe40001f61670 */
[----:B------:R-:W-:Y:S02]  /*a730*/  FSEL R147, R147, -INF , !P2 ;  /* 0xff80000093937808 */ /* 0x000fe40005000000 */
[----:B------:R-:W-:Y:S02]  /*a740*/  LOP3.LUT P2, RZ, R16, 0x200000, RZ, 0xc0, !PT ;  /* 0x0020000010ff7812 */ /* 0x000fe4000784c0ff */
[----:B------:R-:W-:Y:S02]  /*a750*/  ISETP.LT.OR P4, PT, R15, 0xd2, P4 ;  /* 0x000000d20f00780c */ /* 0x000fe40002781670 */
[----:B------:R-:W-:-:S02]  /*a760*/  ISETP.GT.AND P2, PT, R14, 0x78, !P2 ;  /* 0x000000780e00780c */ /* 0x000fc40005744270 */
[----:B------:R-:W-:Y:S02]  /*a770*/  FSEL R98, R98, -INF , !P3 ;  /* 0xff80000062627808 */ /* 0x000fe40005800000 */
[C---:B------:R-:W-:Y:S02]  /*a780*/  ISETP.LT.OR P2, PT, R15.reuse, 0x79, P2 ;  /* 0x000000790f00780c */ /* 0x040fe40001741670 */
[----:B0-----:R-:W-:Y:S02]  /*a790*/  FMNMX.FTZ R22, R20, R11, !PT ;  /* 0x0000000b14167209 */ /* 0x001fe40007810000 */
[----:B------:R-:W-:Y:S02]  /*a7a0*/  FSEL R150, R150, -INF , !P2 ;  /* 0xff80000096967808 */ /* 0x000fe40005000000 */
[----:B------:R-:W-:Y:S01]  /*a7b0*/  LOP3.LUT P2, RZ, R16, 0x100000, RZ, 0xc0, !PT ;  /* 0x0010000010ff7812 */ /* 0x000fe2000784c0ff */
[----:B------:R-:W0:Y:S01]  /*a7c0*/  SHFL.BFLY PT, R11, R22, 0x1, 0x1f ;  /* 0x0c201f00160b7f89 */ /* 0x000e2200000e0000 */
[----:B------:R-:W-:-:S02]  /*a7d0*/  ISETP.LT.OR P5, PT, R15, 0xd9, P5 ;  /* 0x000000d90f00780c */ /* 0x000fc40002fa1670 */
[----:B------:R-:W-:Y:S02]  /*a7e0*/  ISETP.GT.AND P2, PT, R14, 0x79, !P2 ;  /* 0x000000790e00780c */ /* 0x000fe40005744270 */
[----:B------:R-:W-:Y:S02]  /*a7f0*/  FSEL R99, R99, -INF , !P4 ;  /* 0xff80000063637808 */ /* 0x000fe40006000000 */
[----:B------:R-:W-:Y:S02]  /*a800*/  ISETP.LT.OR P2, PT, R15, 0x7a, P2 ;  /* 0x0000007a0f00780c */ /* 0x000fe40001741670 */
[----:B------:R-:W-:Y:S02]  /*a810*/  FSEL R102, R102, -INF , !P5 ;  /* 0xff80000066667808 */ /* 0x000fe40006800000 */
[----:B------:R-:W-:Y:S02]  /*a820*/  FSEL R151, R151, -INF , !P2 ;  /* 0xff80000097977808 */ /* 0x000fe40005000000 */
[----:B------:R-:W-:-:S04]  /*a830*/  LOP3.LUT P2, RZ, R16, 0x80000, RZ, 0xc0, !PT ;  /* 0x0008000010ff7812 */ /* 0x000fc8000784c0ff */
[----:B------:R-:W-:-:S04]  /*a840*/  ISETP.GT.AND P2, PT, R14, 0x80, !P2 ;  /* 0x000000800e00780c */ /* 0x000fc80005744270 */
[----:B------:R-:W-:Y:S02]  /*a850*/  ISETP.LT.OR P2, PT, R15, 0x81, P2 ;  /* 0x000000810f00780c */ /* 0x000fe40001741670 */
[----:B0-----:R-:W-:Y:S02]  /*a860*/  FMNMX.FTZ R11, R22, R11, !PT ;  /* 0x0000000b160b7209 */ /* 0x001fe40007810000 */
[----:B------:R-:W-:Y:S02]  /*a870*/  FSEL R122, R122, -INF , !P2 ;  /* 0xff8000007a7a7808 */ /* 0x000fe40005000000 */
[----:B------:R-:W-:Y:S01]  /*a880*/  LOP3.LUT P2, RZ, R16, 0x40000, RZ, 0xc0, !PT ;  /* 0x0004000010ff7812 */ /* 0x000fe2000784c0ff */
[----:B------:R-:W-:-:S03]  /*a890*/  FFMA.FTZ R12, R11, R12, -8 ;  /* 0xc10000000b0c7423 */ /* 0x000fc6000001000c */
[----:B------:R-:W-:-:S04]  /*a8a0*/  ISETP.GT.AND P2, PT, R14, 0x81, !P2 ;  /* 0x000000810e00780c */ /* 0x000fc80005744270 */
[----:B------:R-:W-:-:S04]  /*a8b0*/  ISETP.LT.OR P2, PT, R15, 0x82, P2 ;  /* 0x000000820f00780c */ /* 0x000fc80001741670 */
[----:B------:R-:W-:Y:S02]  /*a8c0*/  FSEL R123, R123, -INF , !P2 ;  /* 0xff8000007b7b7808 */ /* 0x000fe40005000000 */
[----:B------:R-:W-:-:S04]  /*a8d0*/  LOP3.LUT P2, RZ, R16, 0x20000, RZ, 0xc0, !PT ;  /* 0x0002000010ff7812 */ /* 0x000fc8000784c0ff */
[----:B------:R-:W-:-:S04]  /*a8e0*/  ISETP.GT.AND P2, PT, R14, 0x88, !P2 ;  /* 0x000000880e00780c */ /* 0x000fc80005744270 */
[----:B------:R-:W-:-:S04]  /*a8f0*/  ISETP.LT.OR P2, PT, R15, 0x89, P2 ;  /* 0x000000890f00780c */ /* 0x000fc80001741670 */
[----:B------:R-:W-:Y:S02]  /*a900*/  FSEL R126, R126, -INF , !P2 ;  /* 0xff8000007e7e7808 */ /* 0x000fe40005000000 */
[----:B------:R-:W-:-:S04]  /*a910*/  LOP3.LUT P2, RZ, R16, 0x10000, RZ, 0xc0, !PT ;  /* 0x0001000010ff7812 */ /* 0x000fc8000784c0ff */
[----:B------:R-:W-:-:S04]  /*a920*/  ISETP.GT.AND P2, PT, R14, 0x89, !P2 ;  /* 0x000000890e00780c */ /* 0x000fc80005744270 */
[----:B------:R-:W-:-:S04]  /*a930*/  ISETP.LT.OR P2, PT, R15, 0x8a, P2 ;  /* 0x0000008a0f00780c */ /* 0x000fc80001741670 */
[----:B------:R-:W-:Y:S02]  /*a940*/  FSEL R127, R127, -INF , !P2 ;  /* 0xff8000007f7f7808 */ /* 0x000fe40005000000 */
[----:B------:R-:W-:Y:S02]  /*a950*/  ISETP.GT.AND P2, PT, R14, 0x90, !P6 ;  /* 0x000000900e00780c */ /* 0x000fe40007744270 */
[----:B------:R-:W-:Y:S02]  /*a960*/  LOP3.LUT P6, RZ, R16, 0x10, RZ, 0xc0, !PT ;  /* 0x0000001010ff7812 */ /* 0x000fe400078cc0ff */
        /* <DEDUP_REMOVED lines=90> */
[----:B------:R-:W-:Y:S02]  /*af10*/  ISETP.GT.AND P2, PT, R14, RZ, !P6 ;  /* 0x000000ff0e00720c */ /* 0x000fe40007744270 */
[----:B------:R-:W-:Y:S02]  /*af20*/  LOP3.LUT P6, RZ, R0, 0x1000, RZ, 0xc0, !PT ;  /* 0x0000100000ff7812 */ /* 0x000fe400078cc0ff */
[----:B------:R-:W-:Y:S02]  /*af30*/  ISETP.LT.OR P2, PT, R15, 0x1, P2 ;  /* 0x000000010f00780c */ /* 0x000fe40001741670 */
[----:B------:R-:W-:Y:S02]  /*af40*/  ISETP.GT.AND P6, PT, R14, 0xd9, !P6 ;  /* 0x000000d90e00780c */ /* 0x000fe400077c4270 */
[----:B------:R-:W-:-:S02]  /*af50*/  FSEL R13, R186, -INF , !P2 ;  /* 0xff800000ba0d7808 */ /* 0x000fc40005000000 */
[----:B------:R-:W-:Y:S02]  /*af60*/  FSETP.NEU.FTZ.AND P2, PT, R11, -INF , PT ;  /* 0xff8000000b00780b */ /* 0x000fe40003f5d000 */
[----:B------:R-:W-:Y:S02]  /*af70*/  ISETP.LT.OR P6, PT, R15, 0xda, P6 ;  /* 0x000000da0f00780c */ /* 0x000fe400037c1670 */
[----:B------:R-:W-:Y:S02]  /*af80*/  FSEL R12, R12, RZ, P2 ;  /* 0x000000ff0c0c7208 */ /* 0x000fe40001000000 */
[----:B------:R-:W-:-:S03]  /*af90*/  FSEL R103, R103, -INF , !P6 ;  /* 0xff80000067677808 */ /* 0x000fc60007000000 */
[--C-:B------:R-:W-:Y:S01]  /*afa0*/  FFMA.FTZ R22, R188, UR37, -R12.reuse ;  /* 0x00000025bc167c23 */ /* 0x100fe2000801080c */
[----:B------:R-:W-:Y:S01]  /*afb0*/  FMNMX.FTZ R188, R13, R4, !PT ;  /* 0x000000040dbc7209 */ /* 0x000fe20007810000 */
[--C-:B------:R-:W-:Y:S01]  /*afc0*/  FFMA.FTZ R20, R185, UR37, -R12.reuse ;  /* 0x00000025b9147c23 */ /* 0x100fe2000801080c */
[----:B------:R-:W-:-:S01]  /*afd0*/  FFMA.FTZ R185, R193, UR37, -R12 ;  /* 0x00000025c1b97c23 */ /* 0x000fc2000801080c */
        /* <DEDUP_REMOVED lines=119> */
[----:B------:R0:W-:Y:S01]  /*b750*/  MUFU.EX2 R14, R192 ;  /* 0x000000c0000e7308 */ /* 0x0001e20000000800 */
[----:B------:R-:W-:-:S04]  /*b760*/  FMNMX.FTZ R108, R98, R193, !PT ;  /* 0x000000c1626c7209 */ /* 0x000fc80007810000 */
[----:B------:R-:W-:-:S03]  /*b770*/  FMNMX.FTZ R109, R99, R108, !PT ;  /* 0x0000006c636d7209 */ /* 0x000fc60007810000 */
[----:B------:R-:W-:Y:S01]  /*b780*/  MUFU.EX2 R153, R153 ;  /* 0x0000009900997308 */ /* 0x000fe20000000800 */
[----:B------:R-:W-:Y:S01]  /*b790*/  FMNMX.FTZ R108, R102, R109, !PT ;  /* 0x0000006d666c7209 */ /* 0x000fe20007810000 */
[--C-:B------:R-:W-:Y:S01]  /*b7a0*/  FFMA.FTZ R109, R113, UR37, -R12.reuse ;  /* 0x00000025716d7c23 */ /* 0x100fe2000801080c */
[----:B------:R-:W-:-:S01]  /*b7b0*/  FFMA.FTZ R113, R117, UR37, -R12 ;  /* 0x0000002575717c23 */ /* 0x000fc2000801080c */
[----:B------:R-:W-:Y:S01]  /*b7c0*/  IMAD.U32 R117, RZ, RZ, UR37 ;  /* 0x00000025ff757e24 */ /* 0x000fe2000f8e00ff */
[----:B------:R-:W-:-:S03]  /*b7d0*/  FMNMX.FTZ R188, R103, R108, !PT ;  /* 0x0000006c67bc7209 */ /* 0x000fc60007810000 */
[----:B------:R1:W-:Y:S02]  /*b7e0*/  MUFU.EX2 R108, R196 ;  /* 0x000000c4006c7308 */ /* 0x0003e40000000800 */
[----:B------:R-:W2:Y:S06]  /*b7f0*/  SHFL.BFLY PT, R193, R188, 0x2, 0x1f ;  /* 0x0c401f00bcc17f89 */ /* 0x000eac00000e0000 */
[----:B------:R-:W-:Y:S08]  /*b800*/  MUFU.EX2 R156, R156 ;  /* 0x0000009c009c7308 */ /* 0x000ff00000000800 */
[----:B------:R-:W-:Y:S08]  /*b810*/  MUFU.EX2 R157, R157 ;  /* 0x0000009d009d7308 */ /* 0x000ff00000000800 */
[----:B------:R-:W-:Y:S01]  /*b820*/  MUFU.EX2 R160, R160 ;  /* 0x000000a000a07308 */ /* 0x000fe20000000800 */
[----:B--2---:R-:W-:-:S02]  /*b830*/  FMNMX.FTZ R193, R188, R193, !PT ;  /* 0x000000c1bcc17209 */ /* 0x004fc40007810000 */
[----:B------:R-:W-:-:S03]  /*b840*/  FSEL R188, R11, RZ, P2 ;  /* 0x000000ff0bbc7208 */ /* 0x000fc60001000000 */
[----:B------:R-:W2:Y:S02]  /*b850*/  SHFL.BFLY PT, R116, R193, 0x1, 0x1f ;  /* 0x0c201f00c1747f89 */ /* 0x000ea400000e0000 */
[----:B------:R-:W-:Y:S01]  /*b860*/  MUFU.EX2 R161, R161 ;  /* 0x000000a100a17308 */ /* 0x000fe20000000800 */
[----:B------:R-:W-:-:S07]  /*b870*/  FADD.FTZ R188, -R188, R5 ;  /* 0x00000005bcbc7221 */ /* 0x000fce0000010100 */
[----:B------:R-:W-:Y:S08]  /*b880*/  MUFU.EX2 R5, R101 ;  /* 0x0000006500057308 */ /* 0x000ff00000000800 */
[----:B------:R-:W-:Y:S01]  /*b890*/  MUFU.EX2 R164, R164 ;  /* 0x000000a400a47308 */ /* 0x000fe20000000800 */
[----:B--2---:R-:W-:Y:S01]  /*b8a0*/  FMNMX.FTZ R12, R193, R116, !PT ;  /* 0x00000074c10c7209 */ /* 0x004fe20007810000 */
[----:B------:R-:W-:-:S06]  /*b8b0*/  FMUL.FTZ R116, R188, UR37 ;  /* 0x00000025bc747c20 */ /* 0x000fcc0008410000 */
[----:B------:R-:W-:Y:S01]  /*b8c0*/  MUFU.EX2 R165, R165 ;  /* 0x000000a500a57308 */ /* 0x000fe20000000800 */
[C---:B------:R-:W-:Y:S01]  /*b8d0*/  FSETP.NEU.FTZ.AND P2, PT, R12.reuse, -INF , PT ;  /* 0xff8000000c00780b */ /* 0x040fe20003f5d000 */
[----:B------:R-:W-:-:S05]  /*b8e0*/  FFMA.FTZ R117, R12, R117, -8 ;  /* 0xc10000000c757423 */ /* 0x000fca0000010075 */
[----:B------:R-:W-:Y:S01]  /*b8f0*/  FSEL R188, R117, RZ, P2 ;  /* 0x000000ff75bc7208 */ /* 0x000fe20001000000 */
[----:B------:R-:W2:Y:S04]  /*b900*/  MUFU.EX2 R116, R116 ;  /* 0x0000007400747308 */ /* 0x000ea80000000800 */
[----:B------:R-:W-:-:S01]  /*b910*/  FFMA.FTZ R193, R190, UR37, -R188 ;  /* 0x00000025bec17c23 */ /* 0x000fc200080108bc */
[--C-:B------:R-:W-:Y:S01]  /*b920*/  FFMA.FTZ R190, R191, UR37, -R188.reuse ;  /* 0x00000025bfbe7c23 */ /* 0x100fe200080108bc */
[----:B------:R-:W-:Y:S01]  /*b930*/  FSEL R191, R12, RZ, P2 ;  /* 0x000000ff0cbf7208 */ /* 0x000fe20001000000 */
[--C-:B0-----:R-:W-:Y:S01]  /*b940*/  FFMA.FTZ R192, R13, UR37, -R188.reuse ;  /* 0x000000250dc07c23 */ /* 0x101fe200080108bc */
[----:B------:R-:W-:-:S01]  /*b950*/  FFMA.FTZ R13, R187, UR37, -R188 ;  /* 0x00000025bb0d7c23 */ /* 0x000fc200080108bc */
[----:B------:R0:W-:Y:S01]  /*b960*/  MUFU.EX2 R101, R193 ;  /* 0x000000c100657308 */ /* 0x0001e20000000800 */
[----:B------:R-:W-:-:S01]  /*b970*/  FFMA.FTZ R117, R194, UR37, -R188 ;  /* 0x00000025c2757c23 */ /* 0x000fc200080108bc */
[----:B------:R-:W-:Y:S01]  /*b980*/  FADD.FTZ R191, -R191, R4 ;  /* 0x00000004bfbf7221 */ /* 0x000fe20000010100 */
[----:B------:R-:W-:-:S01]  /*b990*/  FFMA.FTZ R194, R195, UR37, -R188 ;  /* 0x00000025c3c27c23 */ /* 0x000fc200080108bc */
[--C-:B------:R-:W-:Y:S01]  /*b9a0*/  FFMA.FTZ R187, R198, UR37, -R188.reuse ;  /* 0x00000025c6bb7c23 */ /* 0x100fe200080108bc */
[----:B-1----:R-:W-:-:S01]  /*b9b0*/  FFMA.FTZ R196, R199, UR37, -R188 ;  /* 0x00000025c7c47c23 */ /* 0x002fc200080108bc */
[----:B------:R-:W-:Y:S01]  /*b9c0*/  FMUL.FTZ R191, R191, UR37 ;  /* 0x00000025bfbf7c20 */ /* 0x000fe20008410000 */
[----:B------:R-:W-:-:S01]  /*b9d0*/  FFMA.FTZ R170, R170, UR37, -R188 ;  /* 0x00000025aaaa7c23 */ /* 0x000fc200080108bc */
[----:B------:R-:W-:Y:S01]  /*b9e0*/  MUFU.EX2 R192, R192 ;  /* 0x000000c000c07308 */ /* 0x000fe20000000800 */
[----:B--2---:R-:W-:-:S01]  /*b9f0*/  FFMA.FTZ R195, R116, R8, R21 ;  /* 0x0000000874c37223 */ /* 0x004fc20000010015 */
[--C-:B0-----:R-:W-:Y:S01]  /*ba00*/  FFMA.FTZ R193, R142, UR37, -R188.reuse ;  /* 0x000000258ec17c23 */ /* 0x101fe200080108bc */
[----:B------:R-:W-:-:S01]  /*ba10*/  FFMA.FTZ R142, R146, UR37, -R188 ;  /* 0x00000025928e7c23 */ /* 0x000fc200080108bc */
[----:B------:R-:W-:Y:S01]  /*ba20*/  FFMA.FTZ R146, R150, UR37, -R188 ;  /* 0x0000002596927c23 */ /* 0x000fe200080108bc */
[----:B------:R-:W-:-:S01]  /*ba30*/  FADD.FTZ R195, R20, R195 ;  /* 0x000000c314c37221 */ /* 0x000fc20000010000 */
[--C-:B------:R-:W-:Y:S01]  /*ba40*/  FFMA.FTZ R171, R171, UR37, -R188.reuse ;  /* 0x00000025abab7c23 */ /* 0x100fe200080108bc */
[----:B------:R-:W-:-:S01]  /*ba50*/  FFMA.FTZ R174, R174, UR37, -R188 ;  /* 0x00000025aeae7c23 */ /* 0x000fc200080108bc */
[----:B------:R-:W0:Y:S01]  /*ba60*/  MUFU.EX2 R191, R191 ;  /* 0x000000bf00bf7308 */ /* 0x000e220000000800 */
[----:B------:R-:W-:-:S01]  /*ba70*/  FADD.FTZ R150, R22, R195 ;  /* 0x000000c316967221 */ /* 0x000fc20000010000 */
        /* <DEDUP_REMOVED lines=23> */
[----:B-1----:R-:W-:-:S01]  /*bbf0*/  FADD.FTZ R8, R13, R8 ;  /* 0x000000080d087221 */ /* 0x002fc20000010000 */
[--C-:B------:R-:W-:Y:S01]  /*bc00*/  FFMA.FTZ R123, R123, UR37, -R188.reuse ;  /* 0x000000257b7b7c23 */ /* 0x100fe200080108bc */
[----:B------:R-:W-:-:S01]  /*bc10*/  FFMA.FTZ R126, R126, UR37, -R188 ;  /* 0x000000257e7e7c23 */ /* 0x000fc200080108bc */
[----:B------:R-:W-:Y:S01]  /*bc20*/  FFMA.FTZ R127, R127, UR37, -R188 ;  /* 0x000000257f7f7c23 */ /* 0x000fe200080108bc */
[----:B------:R-:W-:-:S01]  /*bc30*/  FADD.FTZ R7, R101, R8 ;  /* 0x0000000865077221 */ /* 0x000fc20000010000 */
[--C-:B------:R-:W-:Y:S01]  /*bc40*/  FFMA.FTZ R130, R130, UR37, -R188.reuse ;  /* 0x0000002582827c23 */ /* 0x100fe200080108bc */
[----:B------:R-:W-:-:S01]  /*bc50*/  FFMA.FTZ R131, R131, UR37, -R188 ;  /* 0x0000002583837c23 */ /* 0x000fc200080108bc */
[----:B------:R-:W1:Y:S01]  /*bc60*/  MUFU.EX2 R194, R194 ;  /* 0x000000c200c27308 */ /* 0x000e620000000800 */
        /* <DEDUP_REMOVED lines=8> */
[----:B0-----:R-:W-:-:S01]  /*bcf0*/  FADD.FTZ R7, R117, R8 ;  /* 0x0000000875077221 */ /* 0x001fc20000010000 */
[--C-:B------:R-:W-:Y:S01]  /*bd00*/  FFMA.FTZ R114, R114, UR37, -R188.reuse ;  /* 0x0000002572727c23 */ /* 0x100fe200080108bc */
[----:B------:R-:W-:-:S01]  /*bd10*/  FFMA.FTZ R115, R115, UR37, -R188 ;  /* 0x0000002573737c23 */ /* 0x000fc200080108bc */
[--C-:B------:R-:W-:Y:S01]  /*bd20*/  FFMA.FTZ R118, R118, UR37, -R188.reuse ;  /* 0x0000002576767c23 */ /* 0x100fe200080108bc */
[----:B------:R-:W-:-:S01]  /*bd30*/  FFMA.FTZ R119, R119, UR37, -R188 ;  /* 0x0000002577777c23 */ /* 0x000fc200080108bc */
[--C-:B------:R-:W-:Y:S01]  /*bd40*/  FFMA.FTZ R90, R90, UR37, -R188.reuse ;  /* 0x000000255a5a7c23 */ /* 0x100fe200080108bc */
[----:B------:R-:W-:-:S01]  /*bd50*/  FFMA.FTZ R91, R91, UR37, -R188 ;  /* 0x000000255b5b7c23 */ /* 0x000fc200080108bc */
[----:B------:R0:W-:Y:S01]  /*bd60*/  MUFU.EX2 R4, R193 ;  /* 0x000000c100047308 */ /* 0x0001e20000000800 */
[----:B-1----:R-:W-:-:S01]  /*bd70*/  FADD.FTZ R8, R194, R7 ;  /* 0x00000007c2087221 */ /* 0x002fc20000010000 */
[--C-:B------:R-:W-:Y:S01]  /*bd80*/  FFMA.FTZ R94, R94, UR37, -R188.reuse ;  /* 0x000000255e5e7c23 */ /* 0x100fe200080108bc */
[----:B------:R-:W-:-:S01]  /*bd90*/  FFMA.FTZ R102, R102, UR37, -R188 ;  /* 0x0000002566667c23 */ /* 0x000fc200080108bc */
[----:B------:R-:W-:-:S04]  /*bda0*/  FFMA.FTZ R103, R103, UR37, -R188 ;  /* 0x0000002567677c23 */ /* 0x000fc800080108bc */
[----:B------:R-:W1:Y:S01]  /*bdb0*/  MUFU.EX2 R196, R196 ;  /* 0x000000c400c47308 */ /* 0x000e620000000800 */
[----:B0-----:R-:W-:-:S01]  /*bdc0*/  FADD.FTZ R193, R23, R150 ;  /* 0x0000009617c17221 */ /* 0x001fc20000010000 */
[----:B--2---:R-:W-:-:S03]  /*bdd0*/  FADD.FTZ R7, R187, R8 ;  /* 0x00000008bb077221 */ /* 0x004fc60000010000 */
[----:B------:R-:W-:-:S03]  /*bde0*/  FADD.FTZ R150, R184, R193 ;  /* 0x000000c1b8967221 */ /* 0x000fc60000010000 */
[----:B------:R-:W0:Y:S01]  /*bdf0*/  MUFU.EX2 R170, R170 ;  /* 0x000000aa00aa7308 */ /* 0x000e220000000800 */
[----:B------:R-:W-:-:S04]  /*be00*/  FADD.FTZ R193, R185, R150 ;  /* 0x00000096b9c17221 */ /* 0x000fc80000010000 */
[----:B------:R-:W-:-:S03]  /*be10*/  FADD.FTZ R150, R186, R193 ;  /* 0x000000c1ba967221 */ /* 0x000fc60000010000 */
[----:B------:R-:W2:Y:S01]  /*be20*/  MUFU.EX2 R171, R171 ;  /* 0x000000ab00ab7308 */ /* 0x000ea20000000800 */
[----:B------:R-:W-:-:S01]  /*be30*/  FADD.FTZ R193, R189, R150 ;  /* 0x00000096bdc17221 */ /* 0x000fc20000010000 */
[----:B-1----:R-:W-:-:S03]  /*be40*/  FADD.FTZ R7, R196, R7 ;  /* 0x00000007c4077221 */ /* 0x002fc60000010000 */
[----:B------:R-:W-:-:S03]  /*be50*/  FADD.FTZ R8, R168, R193 ;  /* 0x000000c1a8087221 */ /* 0x000fc60000010000 */
[----:B------:R-:W1:Y:S01]  /*be60*/  MUFU.EX2 R174, R174 ;  /* 0x000000ae00ae7308 */ /* 0x000e620000000800 */
[----:B0-----:R-:W-:-:S01]  /*be70*/  FADD.FTZ R150, R170, R7 ;  /* 0x00000007aa967221 */ /* 0x001fc20000010000 */
[----:B------:R-:W-:-:S04]  /*be80*/  FADD.FTZ R7, R169, R8 ;  /* 0x00000008a9077221 */ /* 0x000fc80000010000 */
[----:B------:R-:W-:Y:S02]  /*be90*/  FADD.FTZ R8, R172, R7 ;  /* 0x00000007ac087221 */ /* 0x000fe40000010000 */
[----:B------:R-:W0:Y:S01]  /*bea0*/  MUFU.EX2 R175, R175 ;  /* 0x000000af00af7308 */ /* 0x000e220000000800 */
[----:B--2---:R-:W-:-:S01]  /*beb0*/  FADD.FTZ R193, R171, R150 ;  /* 0x00000096abc17221 */ /* 0x004fc20000010000 */
[----:B------:R-:W-:-:S04]  /*bec0*/  FADD.FTZ R7, R173, R8 ;  /* 0x00000008ad077221 */ /* 0x000fc80000010000 */
[----:B------:R-:W-:Y:S02]  /*bed0*/  FADD.FTZ R8, R176, R7 ;  /* 0x00000007b0087221 */ /* 0x000fe40000010000 */
[----:B------:R-:W2:Y:S01]  /*bee0*/  MUFU.EX2 R178, R178 ;  /* 0x000000b200b27308 */ /* 0x000ea20000000800 */
[----:B-1----:R-:W-:-:S01]  /*bef0*/  FADD.FTZ R150, R174, R193 ;  /* 0x000000c1ae967221 */ /* 0x002fc20000010000 */
[----:B------:R-:W-:-:S04]  /*bf00*/  FADD.FTZ R7, R177, R8 ;  /* 0x00000008b1077221 */ /* 0x000fc80000010000 */
[----:B------:R-:W-:Y:S02]  /*bf10*/  FADD.FTZ R8, R180, R7 ;  /* 0x00000007b4087221 */ /* 0x000fe40000010000 */
        /* <DEDUP_REMOVED lines=18> */
[----:B------:R-:W-:-:S06]  /*c040*/  FADD.FTZ R7, R165, R8 ;  /* 0x00000008a5077221 */ /* 0x000fcc0000010000 */
        /* <DEDUP_REMOVED lines=23> */
[----:B--2---:R-:W-:-:S04]  /*c1c0*/  FADD.FTZ R193, R139, R150 ;  /* 0x000000968bc17221 */ /* 0x004fc80000010000 */
[----:B------:R-:W-:-:S03]  /*c1d0*/  FADD.FTZ R150, R4, R193 ;  /* 0x000000c104967221 */ /* 0x000fc60000010000 */
        /* <DEDUP_REMOVED lines=58> */
[--C-:B------:R-:W-:Y:S01]  /*c580*/  FFMA.FTZ R193, R95, UR37, -R188.reuse ;  /* 0x000000255fc17c23 */ /* 0x100fe200080108bc */
[----:B------:R-:W-:-:S05]  /*c590*/  FFMA.FTZ R95, R98, UR37, -R188 ;  /* 0x00000025625f7c23 */ /* 0x000fca00080108bc */
        /* <DEDUP_REMOVED lines=18> */
[----:B------:R-:W-:-:S06]  /*c6c0*/  FFMA.FTZ R98, R99, UR37, -R188 ;  /* 0x0000002563627c23 */ /* 0x000fcc00080108bc */
        /* <DEDUP_REMOVED lines=34> */
[----:B------:R-:W-:Y:S01]  /*c8f0*/  FADD.FTZ R8, R5, R8 ;  /* 0x0000000805087221 */ /* 0x000fe20000010000 */
[----:B-1----:R-:W-:-:S04]  /*c900*/  FADD.FTZ R7, R102, R7 ;  /* 0x0000000766077221 */ /* 0x002fc80000010000 */
[----:B0-----:R-:W-:Y:S01]  /*c910*/  FADD.FTZ R7, R103, R7 ;  /* 0x0000000767077221 */ /* 0x001fe20000010000 */
[----:B------:R-:W-:Y:S06]  /*c920*/  @!P0 BRA `(.L_x_899) ;  /* 0x0000000000048947 */ /* 0x000fec0003800000 */
[----:B------:R-:W-:Y:S01]  /*c930*/  BPT.TRAP 0x1 ;  /* 0x000000040000795c */ /* 0x000fe20000300000 */
.L_x_899:
[----:B------:R-:W-:Y:S01]  /*c940*/  ULEA UR6, UR55, UR40, 0x3 ;  /* 0x0000002837067291 */ /* 0x000fe2000f8e183f */
[----:B------:R-:W-:Y:S01]  /*c950*/  ISETP.GT.AND P2, PT, R6, UR54, PT ;  /* 0x0000003606007c0c */ /* 0x000fe2000bf44270 */
[----:B------:R-:W-:Y:S01]  /*c960*/  UMOV UR56, UR29 ;  /* 0x0000001d00387c82 */ /* 0x000fe20008000000 */
[----:B------:R-:W-:Y:S01]  /*c970*/  F2FP.SATFINITE.E4M3.F32.PACK_AB_MERGE_C R4, R143, R4, RZ ;  /* 0x000000048f04723e */ /* 0x000fe200048070ff */
[----:B------:R-:W-:Y:S01]  /*c980*/  UIADD3 UR6, UR6, 0x2e860, URZ ;  /* 0x0002e86006067890 */ /* 0x000fe2000fffe03f */
[----:B------:R-:W-:Y:S01]  /*c990*/  F2FP.SATFINITE.E4M3.F32.PACK_AB_MERGE_C R14, R15, R14, RZ ;  /* 0x0000000e0f0e723e */ /* 0x000fe200048070ff */
[----:B------:R-:W-:Y:S01]  /*c9a0*/  UMOV UR55, UR31 ;  /* 0x0000001f00377c82 */ /* 0x000fe20008000000 */
[----:B------:R-:W-:Y:S01]  /*c9b0*/  F2FP.SATFINITE.E4M3.F32.PACK_AB_MERGE_C R5, R5, R100, RZ ;  /* 0x000000640505723e */ /* 0x000fe200048070ff */
[----:B------:R-:W-:Y:S01]  /*c9c0*/  UPRMT UR6, UR28, 0x654, UR6 ;  /* 0x000006541c067896 */ /* 0x000fe20008000006 */
        /* <DEDUP_REMOVED lines=9> */
[----:B------:R-:W-:Y:S01]  /*ca60*/  SYNCS.ARRIVE.TRANS64.RED.A1T0 RZ, [UR6], RZ ;  /* 0x000000ffffff79a7 */ /* 0x000fe20008100406 */
        /* <DEDUP_REMOVED lines=40> */
[----:B------:R-:W-:Y:S01]  /*ccf0*/  F2FP.SATFINITE.E4M3.F32.PACK_AB_MERGE_C R213, R139, R138, R4 ;  /* 0x0000008a8bd5723e */ /* 0x000fe20004807004 */
[----:B------:R-:W-:Y:S01]  /*cd00*/  FMUL.FTZ R72, R72, R116 ;  /* 0x0000007448487220 */ /* 0x000fe20000410000 */
[----:B------:R-:W-:Y:S01]  /*cd10*/  F2FP.SATFINITE.E4M3.F32.PACK_AB_MERGE_C R202, R97, R96, R5 ;  /* 0x0000006061ca723e */ /* 0x000fe20004807005 */
[-C--:B------:R-:W-:Y:S01]  /*cd20*/  FMUL.FTZ R73, R73, R116.reuse ;  /* 0x0000007449497220 */ /* 0x080fe20000410000 */
[----:B------:R-:W-:Y:S01]  /*cd30*/  F2FP.SATFINITE.E4M3.F32.PACK_AB_MERGE_C R224, R20, R21, R22 ;  /* 0x0000001514e0723e */ /* 0x000fe20004807016 */
        /* <DEDUP_REMOVED lines=10> */
[----:B------:R-:W-:Y:S01]  /*cde0*/  FMUL.FTZ R85, R85, R116 ;  /* 0x0000007455557220 */ /* 0x000fe20000410000 */
[----:B------:R-:W-:Y:S01]  /*cdf0*/  F2FP.SATFINITE.E4M3.F32.PACK_AB_MERGE_C R222, R177, R176, R180 ;  /* 0x000000b0b1de723e */ /* 0x000fe200048070b4 */
[-C--:B------:R-:W-:Y:S01]  /*ce00*/  FMUL.FTZ R26, R26, R191.reuse ;  /* 0x000000bf1a1a7220 */ /* 0x080fe20000410000 */
        /* <DEDUP_REMOVED lines=35> */
[----:B------:R-:W-:Y:S01]  /*d040*/  FMUL.FTZ R62, R62, R191 ;  /* 0x000000bf3e3e7220 */ /* 0x000fe20000410000 */
[----:B------:R-:W-:Y:S01]  /*d050*/  F2FP.SATFINITE.E4M3.F32.PACK_AB_MERGE_C R203, R98, R95, R15 ;  /* 0x0000005f62cb723e */ /* 0x000fe2000480700f */
        /* <DEDUP_REMOVED lines=13> */
[----:B------:R-:W-:-:S02]  /*d130*/  VIADD R6, R6, 0xffffffff ;  /* 0xffffffff06067836 */ /* 0x000fc40000000000 */
[----:B------:R-:W-:Y:S02]  /*d140*/  IMAD.MOV.U32 R4, RZ, RZ, R12 ;  /* 0x000000ffff047224 */ /* 0x000fe400078e000c */
[----:B------:R-:W-:Y:S01]  /*d150*/  IMAD.MOV.U32 R5, RZ, RZ, R11 ;  /* 0x000000ffff057224 */ /* 0x000fe200078e000b */
[----:B------:R-:W-:Y:S06]  /*d160*/  @P2 BRA `(.L_x_900) ;  /* 0xffffffa000d02947 */ /* 0x000fec000383ffff */
[----:B------:R-:W-:Y:S02]  /*d170*/  IMAD.MOV.U32 R4, RZ, RZ, R12 ;  /* 0x000000ffff047224 */ /* 0x000fe400078e000c */
[----:B------:R-:W-:-:S07]  /*d180*/  IMAD.MOV.U32 R5, RZ, RZ, R11 ;  /* 0x000000ffff057224 */ /* 0x000fce00078e000b */
.L_x_882:
[----:B------:R-:W0:Y:S01]  /*d190*/  LDC R12, c[0x0][0x2f0] ;  /* 0x0000bc00ff0c7b82 */ /* 0x000e220000000800 */
[----:B------:R-:W-:Y:S01]  /*d1a0*/  UIADD3 UR49, -UR49, 0x1, URZ ;  /* 0x0000000131317890 */ /* 0x000fe2000fffe13f */
[----:B------:R-:W-:Y:S01]  /*d1b0*/  ULDC UR7, c[0x0][0x448] ;  /* 0x0001120000077ab9 */ /* 0x000fe20000000800 */
[----:B------:R-:W-:Y:S01]  /*d1c0*/  ULDC UR10, c[0x0][0x9e4] ;  /* 0x00027900000a7ab9 */ /* 0x000fe20000000800 */
[----:B------:R-:W-:Y:S02]  /*d1d0*/  UISETP.NE.AND UP0, UPT, UR7, 0x1, UPT ;  /* 0x000000010700788c */ /* 0x000fe4000bf05270 */
[----:B------:R-:W-:Y:S02]  /*d1e0*/  UISETP.GE.AND UP1, UPT, UR10, 0x1, UPT ;  /* 0x000000010a00788c */ /* 0x000fe4000bf26270 */
[----:B------:R-:W1:Y:S04]  /*d1f0*/  S2UR UR6, SR_CTAID.X ;  /* 0x00000000000679c3 */ /* 0x000e680000002500 */
[----:B------:R-:W-:-:S03]  /*d200*/  PLOP3.LUT P2, PT, PT, PT, UP1, 0x40, 0x0 ;  /* 0x000000000000781c */ /* 0x000fc60003f4e818 */
[----:B------:R-:W-:Y:S01]  /*d210*/  @UP0 ULDC UR11, c[0x0][0x450] ;  /* 0x00011400000b0ab9 */ /* 0x000fe20000000800 */
[----:B0-----:R-:W-:-:S05]  /*d220*/  IMAD R12, R17, R12, UR49 ;  /* 0x00000031110c7e24 */ /* 0x001fca000f8e020c */
[----:B------:R-:W-:Y:S01]  /*d230*/  R2UR UR9, R12 ;  /* 0x000000000c0972ca */ /* 0x000fe200000e0000 */
[----:B-1----:R-:W-:-:S03]  /*d240*/  ULEA UR8, UR6, 0x7f, 0x7 ;  /* 0x0000007f06087891 */ /* 0x002fc6000f8e383f */
[----:B------:R-:W-:Y:S02]  /*d250*/  @UP0 ULDC UR6, c[0x0][0x44c] ;  /* 0x0001130000060ab9 */ /* 0x000fe40000000800 */
[----:B------:R-:W-:-:S04]  /*d260*/  UIMAD.WIDE.U32 UR6, UR8, UR6, URZ ;  /* 0x00000006080672a5 */ /* 0x000fc8000f8e003f */
[----:B------:R-:W-:-:S04]  /*d270*/  @UP0 USHF.R.U32.HI UR8, URZ, UR11, UR7 ;  /* 0x0000000b3f080299 */ /* 0x000fc80008011607 */
[----:B------:R-:W-:-:S03]  /*d280*/  UIADD3 UR8, UR9, UR8, URZ ;  /* 0x0000000809087290 */ /* 0x000fc6000fffe03f */
[----:B------:R-:W-:Y:S02]  /*d290*/  ULDC UR9, c[0x0][0x9dc] ;  /* 0x0002770000097ab9 */ /* 0x000fe40000000800 */
[----:B------:R-:W-:Y:S01]  /*d2a0*/  UIADD3 UR9, UR8, -UR9, URZ ;  /* 0x8000000908097290 */ /* 0x000fe2000fffe03f */
[----:B------:R-:W-:Y:S11]  /*d2b0*/  @P2 BRA `(.L_x_901) ;  /* 0x0000000000442947 */ /* 0x000ff60003800000 */
        /* <DEDUP_REMOVED lines=10> */
.L_x_902:
[----:B------:R-:W-:-:S11]  /*d360*/  UISETP.NE.AND UP2, UPT, UR10, 0x1, UPT ;  /* 0x000000010a00788c */ /* 0x000fd6000bf45270 */
[----:B------:R-:W-:Y:S02]  /*d370*/  @UP2 ULDC.64 UR12, c[0x0][0x9e8] ;  /* 0x00027a00000c2ab9 */ /* 0x000fe40000000a00 */
[----:B------:R-:W-:-:S04]  /*d380*/  UIMAD.WIDE.U32 UR6, UR8, UR12, URZ ;  /* 0x0000000c080672a5 */ /* 0x000fc8000f8e003f */
[----:B------:R-:W-:-:S12]  /*d390*/  @UP2 USHF.R.U32.HI UR8, URZ, UR13, UR7 ;  /* 0x0000000d3f082299 */ /* 0x000fd80008011607 */
.L_x_903:
[----:B------:R-:W-:-:S04]  /*d3a0*/  UIMAD UR8, UR8, UR10, URZ ;  /* 0x0000000a080872a4 */ /* 0x000fc8000f8e023f */
[----:B------:R-:W-:-:S04]  /*d3b0*/  UISETP.LT.AND UP2, UPT, UR9, UR8, UPT ;  /* 0x000000080900728c */ /* 0x000fc8000bf41270 */
[----:B------:R-:W-:-:S12]  /*d3c0*/  USEL UR9, UR9, UR8, !UP2 ;  /* 0x0000000809097287 */ /* 0x000fd8000d000000 */
.L_x_901:
[----:B------:R-:W-:Y:S01]  /*d3d0*/  UIADD3 UR7, UR9, 0xdf, URZ ;  /* 0x000000df09077890 */ /* 0x000fe2000fffe03f */
[----:B------:R-:W-:-:S03]  /*d3e0*/  UMOV UR6, URZ ;  /* 0x0000003f00067c82 */ /* 0x000fc60008000000 */
[----:B------:R-:W-:-:S04]  /*d3f0*/  UIMAD.WIDE UR6, UR7, -0x6db6db6d, UR6 ;  /* 0x92492493070678a5 */ /* 0x000fc8000f8e0206 */
[----:B------:R-:W-:-:S04]  /*d400*/  USHF.R.U32.HI UR6, URZ, 0x1f, UR7 ;  /* 0x0000001f3f067899 */ /* 0x000fc80008011607 */
[----:B------:R-:W-:-:S04]  /*d410*/  ULEA.HI.SX32 UR6, UR7, UR6, 0x19 ;  /* 0x0000000607067291 */ /* 0x000fc8000f8fca3f */
[----:B------:R-:W-:-:S04]  /*d420*/  UISETP.LT.AND UP2, UPT, UR39, UR6, UPT ;  /* 0x000000062700728c */ /* 0x000fc8000bf41270 */
[----:B------:R-:W-:-:S06]  /*d430*/  USEL UR43, UR39, UR6, !UP2 ;  /* 0x00000006272b7287 */ /* 0x000fcc000d000000 */
[----:B------:R-:W-:-:S13]  /*d440*/  ISETP.GE.AND P2, PT, R6, UR43, PT ;  /* 0x0000002b06007c0c */ /* 0x000fda000bf46270 */
[----:B------:R-:W-:Y:S05]  /*d450*/  @!P2 BRA `(.L_x_904) ;  /* 0x000000340090a947 */ /* 0x000fea0003800000 */
[----:B------:R-:W-:Y:S01]  /*d460*/  IMAD.MOV.U32 R13, RZ, RZ, R4 ;  /* 0x000000ffff0d7224 */ /* 0x000fe200078e0004 */
[----:B------:R-:W-:Y:S01]  /*d470*/  UMOV UR52, UR29 ;  /* 0x0000001d00347c82 */ /* 0x000fe20008000000 */
[----:B------:R-:W-:Y:S01]  /*d480*/  IMAD.MOV.U32 R11, RZ, RZ, R5 ;  /* 0x000000ffff0b7224 */ /* 0x000fe200078e0005 */
[----:B------:R-:W-:-:S06]  /*d490*/  UMOV UR49, UR31 ;  /* 0x0000001f00317c82 */ /* 0x000fcc0008000000 */
.L_x_914:
[----:B------:R-:W-:Y:S01]  /*d4a0*/  ISETP.NE.AND P3, PT, RZ, UR41, PT ;  /* 0x00000029ff007c0c */ /* 0x000fe2000bf65270 */
[----:B------:R-:W-:-:S04]  /*d4b0*/  UISETP.NE.AND UP2, UPT, UR49, 0x1, UPT ;  /* 0x000000013100788c */ /* 0x000fc8000bf45270 */
[----:B------:R-:W-:-:S04]  /*d4c0*/  USEL UR29, URZ, 0x1, UP2 ;  /* 0x000000013f1d7887 */ /* 0x000fc80009000000 */
[----:B------:R-:W-:-:S04]  /*d4d0*/  ULOP3.LUT UR29, UR52, UR29, URZ, 0x3c, !UPT ;  /* 0x0000001d341d7292 */ /* 0x000fc8000f8e3c3f */
[----:B------:R-:W-:Y:S08]  /*d4e0*/  @P3 BRA `(.L_x_905) ;  /* 0x0000000000383947 */ /* 0x000ff00003800000 */
[----:B------:R-:W-:Y:S05]  /*d4f0*/  @!P0 BRA `(.L_x_906) ;  /* 0x0000000000048947 */ /* 0x000fea0003800000 */
[----:B------:R-:W-:Y:S01]  /*d500*/  BPT.TRAP 0x1 ;  /* 0x000000040000795c */ /* 0x000fe20000300000 */
.L_x_906:
[----:B------:R-:W-:Y:S01]  /*d510*/  UIADD3 UR6, UR49, 0x1, URZ ;  /* 0x0000000131067890 */ /* 0x000fe2000fffe03f */
[----:B------:R-:W-:-:S03]  /*d520*/  IMAD.U32 R4, RZ, RZ, UR29 ;  /* 0x0000001dff047e24 */ /* 0x000fc6000f8e00ff */
[----:B------:R-:W-:Y:S02]  /*d530*/  UISETP.NE.AND UP2, UPT, UR6, 0x2, UPT ;  /* 0x000000020600788c */ /* 0x000fe4000bf45270 */
[----:B------:R-:W-:Y:S02]  /*d540*/  SHF.L.U32 R4, R4, 0x1f, RZ ;  /* 0x0000001f04047819 */ /* 0x000fe400000006ff */
[----:B------:R-:W-:-:S04]  /*d550*/  USEL UR6, UR6, URZ, UP2 ;  /* 0x0000003f06067287 */ /* 0x000fc80009000000 */
[----:B------:R-:W-:-:S09]  /*d560*/  ULEA UR6, UR6, UR40, 0x3 ;  /* 0x0000002806067291 */ /* 0x000fd2000f8e183f */
[----:B------:R0:W1:Y:S01]  /*d570*/  SYNCS.PHASECHK.TRANS64.TRYWAIT P2, [UR6+0x2e830], R4 ;  /* 0x02e83004ff0075a7 */ /* 0x0000620008040146 */
[----:B------:R-:W-:Y:S05]  /*d580*/  @!P0 BRA `(.L_x_907) ;  /* 0x0000000000048947 */ /* 0x000fea0003800000 */
[----:B------:R-:W-:Y:S01]  /*d590*/  BPT.TRAP 0x1 ;  /* 0x000000040000795c */ /* 0x000fe20000300000 */
.L_x_907:
[----:B-1----:R-:W-:Y:S05]  /*d5a0*/  @P2 BRA `(.L_x_905) ;  /* 0x0000000000082947 */ /* 0x002fea0003800000 */
[----:B------:R-:W1:Y:S02]  /*d5b0*/  SYNCS.PHASECHK.TRANS64.TRYWAIT P2, [UR6+0x2e830], R4 ;  /* 0x02e83004ff0075a7 */ /* 0x000e640008040146 */
[----:B-1----:R-:W-:Y:S05]  /*d5c0*/  @!P2 BRA `(.L_x_908) ;  /* 0x00000100004ca947 */ /* 0x002fea0003800000 */
.L_x_905:
        /* <DEDUP_REMOVED lines=35> */
[----:B------:R-:W-:Y:S01]  /*d800*/  UIADD3 UR46, UR53, 0x4, URZ ;  /* 0x00000004352e7890 */ /* 0x000fe2000fffe03f */
[----:B------:R-:W-:Y:S01]  /*d810*/  UMOV UR47, 0x40000040 ;  /* 0x40000040002f7882 */ /* 0x000fe20000000000 */
        /* <DEDUP_REMOVED lines=153> */
.L_x_910:
[----:B------:R-:W-:Y:S01]  /*e1b0*/  ULEA UR6, UR49, UR40, 0x3 ;  /* 0x0000002831067291 */ /* 0x000fe2000f8e183f */
[----:B------:R-:W-:-:S05]  /*e1c0*/  IMAD.U32 R4, RZ, RZ, UR52 ;  /* 0x00000034ff047e24 */ /* 0x000fca000f8e00ff */
[----:B------:R-:W-:-:S04]  /*e1d0*/  SHF.L.U32 R4, R4, 0x1f, RZ ;  /* 0x0000001f04047819 */ /* 0x000fc800000006ff */
[----:B------:R0:W1:Y:S01]  /*e1e0*/  SYNCS.PHASECHK.TRANS64.TRYWAIT P2, [UR6+0x2e850], R4 ;  /* 0x02e85004ff0075a7 */ /* 0x0000620008040146 */
[----:B------:R-:W-:Y:S05]  /*e1f0*/  @!P0 BRA `(.L_x_911) ;  /* 0x0000000000048947 */ /* 0x000fea0003800000 */
[----:B------:R-:W-:Y:S01]  /*e200*/  BPT.TRAP 0x1 ;  /* 0x000000040000795c */ /* 0x000fe20000300000 */
.L_x_911:
[----:B-1----:R-:W-:Y:S05]  /*e210*/  @P2 BRA `(.L_x_909) ;  /* 0x0000000000082947 */ /* 0x002fea0003800000 */
[----:B------:R-:W1:Y:S02]  /*e220*/  SYNCS.PHASECHK.TRANS64.TRYWAIT P2, [UR6+0x2e850], R4 ;  /* 0x02e85004ff0075a7 */ /* 0x000e640008040146 */
[----:B-1----:R-:W-:Y:S05]  /*e230*/  @!P2 BRA `(.L_x_912) ;  /* 0x000000f40048a947 */ /* 0x002fea0003800000 */
.L_x_909:
[----:B------:R-:W-:Y:S01]  /*e240*/  UIADD3 UR6, UR40, 0x400, URZ ;  /* 0x0000040028067890 */ /* 0x000fe2000fffe03f */
[----:B------:R-:W-:Y:S01]  /*e250*/  WARPGROUP.ARRIVE ;  /* 0x00000000000079c5 */ /* 0x000fe20000000000 */
[----:B------:R-:W-:Y:S01]  /*e260*/  UMOV UR7, 0xc0000010 ;  /* 0xc000001000077882 */ /* 0x000fe20000000000 */
[----:B------:R-:W-:Y:S01]  /*e270*/  FMNMX.FTZ R12, R186, R13, !PT ;  /* 0x0000000dba0c7209 */ /* 0x000fe20007810000 */
[----:B------:R-:W-:Y:S01]  /*e280*/  USHF.R.U32.HI UR6, URZ, 0x4, UR6 ;  /* 0x000000043f067899 */ /* 0x000fe20008011606 */
[----:B01----:R-:W-:Y:S02]  /*e290*/  FMNMX.FTZ R4, R184, R11, !PT ;  /* 0x0000000bb8047209 */ /* 0x003fe40007810000 */
[----:B------:R-:W-:Y:S01]  /*e2a0*/  FMNMX.FTZ R15, R187, R12, !PT ;  /* 0x0000000cbb0f7209 */ /* 0x000fe20007810000 */
[----:B------:R-:W-:Y:S01]  /*e2b0*/  ULOP3.LUT UR6, UR6, 0x3fff, URZ, 0xc0, !UPT ;  /* 0x00003fff06067892 */ /* 0x000fe2000f8ec03f */
[----:B------:R-:W-:Y:S02]  /*e2c0*/  FMNMX.FTZ R5, R185, R4, !PT ;  /* 0x00000004b9057209 */ /* 0x000fe40007810000 */
[----:B------:R-:W-:Y:S01]  /*e2d0*/  FMNMX.FTZ R12, R190, R15, !PT ;  /* 0x0000000fbe0c7209 */ /* 0x000fe20007810000 */
[----:B------:R-:W-:Y:S01]  /*e2e0*/  ULOP3.LUT UR6, UR6, 0x10000, URZ, 0xfc, !UPT ;  /* 0x0001000006067892 */ /* 0x000fe2000f8efc3f */
[----:B------:R-:W-:-:S02]  /*e2f0*/  FMNMX.FTZ R4, R188, R5, !PT ;  /* 0x00000005bc047209 */ /* 0x000fc40007810000 */
[----:B------:R-:W-:Y:S01]  /*e300*/  FMNMX.FTZ R15, R191, R12, !PT ;  /* 0x0000000cbf0f7209 */ /* 0x000fe20007810000 */
[----:B------:R-:W-:Y:S01]  /*e310*/  UIMAD UR8, UR49, 0x700, UR6 ;  /* 0x00000700310878a4 */ /* 0x000fe2000f8e0206 */
[----:B------:R-:W-:Y:S02]  /*e320*/  FMNMX.FTZ R5, R189, R4, !PT ;  /* 0x00000004bd057209 */ /* 0x000fe40007810000 */
        /* <DEDUP_REMOVED lines=79> */
[----:B------:R-:W-:Y:S02]  /*e820*/  FMNMX.FTZ R4, R104, R5, !PT ;  /* 0x0000000568047209 */ /* 0x000fe40007810000 */
[----:B------:R-:W-:Y:S02]  /*e830*/  FMNMX.FTZ R15, R107, R12, !PT ;  /* 0x0000000c6b0f7209 */ /* 0x000fe40007810000 */
        /* <DEDUP_REMOVED lines=31> */
[----:B------:R-:W-:-:S03]  /*ea30*/  FMNMX.FTZ R4, R101, R4, !PT ;  /* 0x0000000465047209 */ /* 0x000fc60007810000 */
[----:B------:R-:W0:Y:S04]  /*ea40*/  SHFL.BFLY PT, R15, R12, 0x2, 0x1f ;  /* 0x0c401f000c0f7f89 */ /* 0x000e2800000e0000 */
[----:B------:R-:W1:Y:S01]  /*ea50*/  SHFL.BFLY PT, R5, R4, 0x2, 0x1f ;  /* 0x0c401f0004057f89 */ /* 0x000e6200000e0000 */
[----:B0-----:R-:W-:Y:S02]  /*ea60*/  FMNMX.FTZ R15, R12, R15, !PT ;  /* 0x0000000f0c0f7209 */ /* 0x001fe40007810000 */
[----:B-1----:R-:W-:-:S03]  /*ea70*/  FMNMX.FTZ R14, R4, R5, !PT ;  /* 0x00000005040e7209 */ /* 0x002fc60007810000 */
[----:B------:R-:W0:Y:S04]  /*ea80*/  SHFL.BFLY PT, R20, R15, 0x1, 0x1f ;  /* 0x0c201f000f147f89 */ /* 0x000e2800000e0000 */
[----:B------:R-:W1:Y:S01]  /*ea90*/  SHFL.BFLY PT, R5, R14, 0x1, 0x1f ;  /* 0x0c201f000e057f89 */ /* 0x000e6200000e0000 */
[----:B0-----:R-:W-:Y:S02]  /*eaa0*/  FMNMX.FTZ R4, R15, R20, !PT ;  /* 0x000000140f047209 */ /* 0x001fe40007810000 */
[----:B-1----:R-:W-:Y:S01]  /*eab0*/  FMNMX.FTZ R5, R14, R5, !PT ;  /* 0x000000050e057209 */ /* 0x002fe20007810000 */
[----:B------:R-:W-:Y:S02]  /*eac0*/  IMAD.U32 R14, RZ, RZ, UR37 ;  /* 0x00000025ff0e7e24 */ /* 0x000fe4000f8e00ff */
[----:B------:R-:W-:-:S02]  /*ead0*/  FADD.FTZ R12, -R4, R13 ;  /* 0x0000000d040c7221 */ /* 0x000fc40000010100 */
[C---:B------:R-:W-:Y:S01]  /*eae0*/  FFMA.FTZ R13, R5.reuse, R14, -8 ;  /* 0xc1000000050d7423 */ /* 0x040fe2000001000e */
[----:B------:R-:W-:-:S01]  /*eaf0*/  FADD.FTZ R11, -R5, R11 ;  /* 0x0000000b050b7221 */ /* 0x000fc20000010100 */
[----:B------:R-:W-:Y:S02]  /*eb00*/  FMUL.FTZ R12, R12, UR37 ;  /* 0x000000250c0c7c20 */ /* 0x000fe40008410000 */
[----:B------:R-:W-:-:S01]  /*eb10*/  FFMA.FTZ R21, R189, UR37, -R13 ;  /* 0x00000025bd157c23 */ /* 0x000fc2000801080d */
[----:B------:R-:W-:Y:S02]  /*eb20*/  IMAD.U32 R189, RZ, RZ, UR37 ;  /* 0x00000025ffbd7e24 */ /* 0x000fe4000f8e00ff */
        /* <DEDUP_REMOVED lines=15> */
[----:B------:R-:W-:-:S02]  /*ec20*/  WARPGROUP.DEPBAR.LE gsb0, 0x0 ;  /* 0x00008000000079c5 */ /* 0x000fc40000010000 */
[----:B------:R-:W-:Y:S01]  /*ec30*/  WARPGROUP.ARRIVE ;  /* 0x00000000000079c5 */ /* 0x000fe20000000000 */
[--C-:B------:R-:W-:Y:S01]  /*ec40*/  FFMA.FTZ R152, R152, UR37, -R13.reuse ;  /* 0x0000002598987c23 */ /* 0x100fe2000801080d */
[----:B------:R-:W-:-:S01]  /*ec50*/  FFMA.FTZ R153, R153, UR37, -R13 ;  /* 0x0000002599997c23 */ /* 0x000fc2000801080d */
[--C-:B------:R-:W-:Y:S01]  /*ec60*/  FFMA.FTZ R156, R156, UR37, -R13.reuse ;  /* 0x000000259c9c7c23 */ /* 0x100fe2000801080d */
[----:B------:R-:W-:-:S01]  /*ec70*/  FFMA.FTZ R157, R157, UR37, -R13 ;  /* 0x000000259d9d7c23 */ /* 0x000fc2000801080d */
[--C-:B------:R-:W-:Y:S01]  /*ec80*/  FFMA.FTZ R160, R160, UR37, -R13.reuse ;  /* 0x00000025a0a07c23 */ /* 0x100fe2000801080d */
[----:B------:R-:W-:Y:S01]  /*ec90*/  QGMMA.64x128x32.F32.E4M3.E4M3 R24, R216, gdesc[UR4], R24, gsb0 ;  /* 0x01e00004d8187df3 */ /* 0x000fe20008000818 */
[----:B------:R-:W-:Y:S01]  /*eca0*/  UIADD3 UR6, UR8, 0x300, URZ ;  /* 0x0000030008067890 */ /* 0x000fe2000fffe03f */
[--C-:B------:R-:W-:Y:S01]  /*ecb0*/  FFMA.FTZ R161, R161, UR37, -R13.reuse ;  /* 0x00000025a1a17c23 */ /* 0x100fe2000801080d */
[----:B------:R-:W-:Y:S01]  /*ecc0*/  UMOV UR7, 0xc0000010 ;  /* 0xc000001000077882 */ /* 0x000fe20000000000 */
        /* <DEDUP_REMOVED lines=34> */
[----:B------:R-:W-:Y:S01]  /*eef0*/  FFMA.FTZ R101, R4, R189, -8 ;  /* 0xc100000004657423 */ /* 0x000fe200000100bd */
[----:B------:R-:W-:Y:S01]  /*ef00*/  FMUL.FTZ R11, R11, UR37 ;  /* 0x000000250b0b7c20 */ /* 0x000fe20008410000 */
[----:B------:R-:W-:Y:S01]  /*ef10*/  MUFU.EX2 R14, R14 ;  /* 0x0000000e000e7308 */ /* 0x000fe20000000800 */
[----:B------:R-:W-:Y:S01]  /*ef20*/  IADD3 R196, -R18, 0xb, RZ ;  /* 0x0000000b12c47810 */ /* 0x000fe20007ffe1ff */
        /* <DEDUP_REMOVED lines=78> */
[----:B------:R-:W-:-:S04]  /*f410*/  UMOV UR7, 0xc0000010 ;  /* 0xc000001000077882 */ /* 0x000fc80000000000 */
        /* <DEDUP_REMOVED lines=82> */
[----:B0-----:R-:W-:-:S01]  /*f940*/  FADD.FTZ R195, R167, R194 ;  /* 0x000000c2a7c37221 */ /* 0x001fc20000010000 */
[----:B------:R-:W-:-:S04]  /*f950*/  UIADD3 UR6, UR8, 0x600, URZ ;  /* 0x0000060008067890 */ /* 0x000fc8000fffe03f */
[----:B------:R-:W0:Y:S01]  /*f960*/  MUFU.EX2 R138, R138 ;  /* 0x0000008a008a7308 */ /* 0x000e220000000800 */
[----:B------:R-:W-:-:S07]  /*f970*/  UMOV UR7, 0xc0000010 ;  /* 0xc000001000077882 */ /* 0x000fce0000000000 */
        /* <DEDUP_REMOVED lines=37> */
[----:B-1----:R-:W-:-:S01]  /*fbd0*/  FADD.FTZ R194, R122, R195 ;  /* 0x000000c37ac27221 */ /* 0x002fc20000010000 */
[----:B------:R-:W-:Y:S06]  /*fbe0*/  QGMMA.64x128x32.F32.E4M3.E4M3 R24, R200, gdesc[UR4], R24, gsb0 ;  /* 0x01e00004c8187df3 */ /* 0x000fec0008000818 */
        /* <DEDUP_REMOVED lines=32> */
[--C-:B------:R-:W-:Y:S01]  /*fdf0*/  FFMA.FTZ R195, R95, UR37, -R101.reuse ;  /* 0x000000255fc37c23 */ /* 0x100fe20008010865 */
[----:B------:R-:W-:-:S05]  /*fe00*/  FFMA.FTZ R95, R98, UR37, -R101 ;  /* 0x00000025625f7c23 */ /* 0x000fca0008010865 */
[----:B------:R-:W2:Y:S01]  /*fe10*/  MUFU.EX2 R108, R108 ;  /* 0x0000006c006c7308 */ /* 0x000ea20000000800 */
[----:B0-----:R-:W-:-:S07]  /*fe20*/  FADD.FTZ R7, R105, R8 ;  /* 0x0000000869077221 */ /* 0x001fce0000010000 */
[----:B------:R-:W0:Y:S01]  /*fe30*/  MUFU.EX2 R110, R110 ;  /* 0x0000006e006e7308 */ /* 0x000e220000000800 */
[----:B-1----:R-:W-:-:S01]  /*fe40*/  FADD.FTZ R197, R107, R194 ;  /* 0x000000c26bc57221 */ /* 0x002fc20000010000 */
[----:B------:R-:W-:-:S06]  /*fe50*/  WARPGROUP.DEPBAR.LE gsb0, 0x0 ;  /* 0x00008000000079c5 */ /* 0x000fcc0000010000 */
        /* <DEDUP_REMOVED lines=16> */
[----:B------:R-:W-:Y:S01]  /*ff60*/  FFMA.FTZ R98, R99, UR37, -R101 ;  /* 0x0000002563627c23 */ /* 0x000fe20008010865 */
[----:B------:R-:W-:-:S05]  /*ff70*/  IMAD.U32 R99, RZ, RZ, UR31 ;  /* 0x0000001fff637e24 */ /* 0x000fca000f8e00ff */
        /* <DEDUP_REMOVED lines=8> */
[----:B------:R-:W-:Y:S01]  /*10000*/  @!P1 LEA R194, R99, UR40, 0x3 ;  /* 0x0000002863c29c11 */ /* 0x000fe2000f8e18ff */
[----:B------:R-:W-:-:S01]  /*10010*/  FFMA.FTZ R99, R102, UR37, -R101 ;  /* 0x0000002566637c23 */ /* 0x000fc20008010865 */
[----:B------:R-:W-:-:S04]  /*10020*/  FFMA.FTZ R101, R103, UR37, -R101 ;  /* 0x0000002567657c23 */ /* 0x000fc80008010865 */
[----:B------:R-:W1:Y:S01]  /*10030*/  MUFU.EX2 R89, R89 ;  /* 0x0000005900597308 */ /* 0x000e620000000800 */
[----:B--2---:R-:W-:-:S01]  /*10040*/  FADD.FTZ R8, R88, R7 ;  /* 0x0000000758087221 */ /* 0x004fc20000010000 */
[----:B------:R-:W-:-:S05]  /*10050*/  @!P1 VIADD R7, R194, 0x2e840 ;  /* 0x0002e840c2079836 */ /* 0x000fca0000000000 */
[----:B------:R-:W-:Y:S01]  /*10060*/  @!P1 PRMT R7, RZ, 0x654, R7 ;  /* 0x00000654ff079816 */ /* 0x000fe20000000007 */
[----:B------:R-:W2:Y:S01]  /*10070*/  MUFU.EX2 R91, R91 ;  /* 0x0000005b005b7308 */ /* 0x000ea20000000800 */
[----:B0-----:R-:W-:-:S01]  /*10080*/  FADD.FTZ R102, R90, R197 ;  /* 0x000000c55a667221 */ /* 0x001fc20000010000 */
[----:B------:R0:W-:Y:S06]  /*10090*/  BAR.ARV R196, 0x100 ;  /* 0x000400c40000751d */ /* 0x0001ec0000002000 */
[----:B------:R-:W3:Y:S01]  /*100a0*/  MUFU.EX2 R92, R92 ;  /* 0x0000005c005c7308 */ /* 0x000ee20000000800 */
[----:B-1----:R-:W-:-:S01]  /*100b0*/  FADD.FTZ R197, R89, R8 ;  /* 0x0000000859c57221 */ /* 0x002fc20000010000 */
[----:B------:R1:W-:Y:S06]  /*100c0*/  @!P1 SYNCS.ARRIVE.TRANS64.RED.A1T0 RZ, [R7+URZ], RZ ;  /* 0x000000ff07ff99a7 */ /* 0x0003ec000810043f */
[----:B------:R-:W4:Y:S01]  /*100d0*/  MUFU.EX2 R94, R94 ;  /* 0x0000005e005e7308 */ /* 0x000f220000000800 */
[----:B--2---:R-:W-:-:S07]  /*100e0*/  FADD.FTZ R199, R91, R102 ;  /* 0x000000665bc77221 */ /* 0x004fce0000010000 */
[----:B------:R-:W1:Y:S01]  /*100f0*/  MUFU.EX2 R93, R93 ;  /* 0x0000005d005d7308 */ /* 0x000e620000000800 */
[----:B---3--:R-:W-:-:S07]  /*10100*/  FADD.FTZ R8, R92, R197 ;  /* 0x000000c55c087221 */ /* 0x008fce0000010000 */
[----:B------:R-:W2:Y:S01]  /*10110*/  MUFU.EX2 R195, R195 ;  /* 0x000000c300c37308 */ /* 0x000ea20000000800 */
[----:B----4-:R-:W-:-:S07]  /*10120*/  FADD.FTZ R102, R94, R199 ;  /* 0x000000c75e667221 */ /* 0x010fce0000010000 */
[----:B------:R-:W3:Y:S01]  /*10130*/  MUFU.EX2 R96, R96 ;  /* 0x0000006000607308 */ /* 0x000ee20000000800 */
[----:B-1----:R-:W-:-:S07]  /*10140*/  FADD.FTZ R7, R93, R8 ;  /* 0x000000085d077221 */ /* 0x002fce0000010000 */
[----:B------:R-:W1:Y:S01]  /*10150*/  MUFU.EX2 R95, R95 ;  /* 0x0000005f005f7308 */ /* 0x000e620000000800 */
[----:B--2---:R-:W-:-:S07]  /*10160*/  FADD.FTZ R102, R195, R102 ;  /* 0x00000066c3667221 */ /* 0x004fce0000010000 */
[----:B------:R-:W2:Y:S01]  /*10170*/  MUFU.EX2 R97, R97 ;  /* 0x0000006100617308 */ /* 0x000ea20000000800 */
[----:B---3--:R-:W-:-:S07]  /*10180*/  FADD.FTZ R8, R96, R7 ;  /* 0x0000000760087221 */ /* 0x008fce0000010000 */
        /* <DEDUP_REMOVED lines=9> */
[----:B--2---:R-:W-:-:S01]  /*10220*/  FADD.FTZ R7, R99, R8 ;  /* 0x0000000863077221 */ /* 0x004fc20000010000 */
[----:B---3--:R-:W-:-:S03]  /*10230*/  FADD.FTZ R8, R13, R102 ;  /* 0x000000660d087221 */ /* 0x008fc60000010000 */
[----:B-1----:R-:W-:Y:S01]  /*10240*/  FADD.FTZ R7, R194, R7 ;  /* 0x00000007c2077221 */ /* 0x002fe20000010000 */
[----:B0-----:R-:W-:Y:S06]  /*10250*/  @!P0 BRA `(.L_x_913) ;  /* 0x0000000000048947 */ /* 0x001fec0003800000 */
[----:B------:R-:W-:Y:S01]  /*10260*/  BPT.TRAP 0x1 ;  /* 0x000000040000795c */ /* 0x000fe20000300000 */
.L_x_913:
        /* <DEDUP_REMOVED lines=18> */
[----:B------:R-:W-:Y:S01]  /*10390*/  SYNCS.ARRIVE.TRANS64.RED.A1T0 RZ, [UR6], RZ ;  /* 0x000000ffffff79a7 */ /* 0x000fe20008100406 */
        /* <DEDUP_REMOVED lines=112> */
.L_x_904:
[----:B------:R-:W-:-:S13]  /*10aa0*/  ISETP.GE.AND P2, PT, R6, UR39, PT ;  /* 0x0000002706007c0c */ /* 0x000fda000bf46270 */
[----:B------:R-:W-:Y:S05]  /*10ab0*/  @!P2 BRA `(.L_x_915) ;  /* 0x0000005c0048a947 */ /* 0x000fea0003800000 */
[C---:B------:R-:W-:Y:S01]  /*10ac0*/  VIADD R13, R18.reuse, 0x8 ;  /* 0x00000008120d7836 */ /* 0x040fe20000000000 */
[----:B------:R-:W-:Y:S01]  /*10ad0*/  IADD3 R18, -R18, 0xb, RZ ;  /* 0x0000000b12127810 */ /* 0x000fe20007ffe1ff */
[----:B------:R-:W-:Y:S01]  /*10ae0*/  IMAD.MOV.U32 R11, RZ, RZ, R4 ;  /* 0x000000ffff0b7224 */ /* 0x000fe200078e0004 */
[----:B------:R-:W-:Y:S01]  /*10af0*/  UMOV UR55, UR29 ;  /* 0x0000001d00377c82 */ /* 0x000fe20008000000 */
[----:B------:R-:W-:Y:S01]  /*10b00*/  IMAD.MOV.U32 R12, RZ, RZ, R5 ;  /* 0x000000ffff0c7224 */ /* 0x000fe200078e0005 */
[----:B------:R-:W-:Y:S01]  /*10b10*/  UMOV UR54, UR31 ;  /* 0x0000001f00367c82 */ /* 0x000fe20008000000 */
[----:B------:R-:W-:Y:S01]  /*10b20*/  ULDC UR43, c[0x0][0x9e4] ;  /* 0x00027900002b7ab9 */ /* 0x000fe20000000800 */
[----:B------:R-:W-:Y:S01]  /*10b30*/  ULDC UR53, c[0x0][0x288] ;  /* 0x0000a20000357ab9 */ /* 0x000fe20000000800 */
[----:B------:R-:W-:Y:S01]  /*10b40*/  ULDC UR49, c[0x0][0x2f0] ;  /* 0x0000bc0000317ab9 */ /* 0x000fe20000000800 */
[----:B------:R-:W-:-:S05]  /*10b50*/  ULDC UR52, c[0x0][0x9e0] ;  /* 0x0002780000347ab9 */ /* 0x000fca0000000800 */
.L_x_933:
        /* <DEDUP_REMOVED lines=9> */
.L_x_917:
[----:B------:R-:W-:Y:S01]  /*10bf0*/  ULEA UR6, UR31, UR40, 0x3 ;  /* 0x000000281f067291 */ /* 0x000fe2000f8e183f */
[----:B------:R-:W-:-:S05]  /*10c00*/  IMAD.U32 R4, RZ, RZ, UR29 ;  /* 0x0000001dff047e24 */ /* 0x000fca000f8e00ff */
[----:B------:R-:W-:-:S04]  /*10c10*/  SHF.L.U32 R4, R4, 0x1f, RZ ;  /* 0x0000001f04047819 */ /* 0x000fc800000006ff */
[----:B------:R0:W1:Y:S01]  /*10c20*/  SYNCS.PHASECHK.TRANS64.TRYWAIT P2, [UR6+0x2e830], R4 ;  /* 0x02e83004ff0075a7 */ /* 0x0000620008040146 */
[----:B------:R-:W-:Y:S05]  /*10c30*/  @!P0 BRA `(.L_x_918) ;  /* 0x0000000000048947 */ /* 0x000fea0003800000 */
[----:B------:R-:W-:Y:S01]  /*10c40*/  BPT.TRAP 0x1 ;  /* 0x000000040000795c */ /* 0x000fe20000300000 */
.L_x_918:
[----:B-1----:R-:W-:Y:S05]  /*10c50*/  @P2 BRA `(.L_x_916) ;  /* 0x0000000000082947 */ /* 0x002fea0003800000 */
[----:B------:R-:W1:Y:S02]  /*10c60*/  SYNCS.PHASECHK.TRANS64.TRYWAIT P2, [UR6+0x2e830], R4 ;  /* 0x02e83004ff0075a7 */ /* 0x000e640008040146 */
[----:B-1----:R-:W-:Y:S05]  /*10c70*/  @!P2 BRA `(.L_x_919) ;  /* 0x000000c800d0a947 */ /* 0x002fea0003800000 */
.L_x_916:
[----:B------:R2:W-:Y:S01]  /*10c80*/  BAR.SYNC.DEFER_BLOCKING R13, 0x100 ;  /* 0x0004000d0000751d */ /* 0x0005e20000010000 */
[C---:B------:R-:W-:Y:S01]  /*10c90*/  R2UR UR24, R2.reuse ;  /* 0x00000000021872ca */ /* 0x040fe200000e0000 */
[----:B------:R-:W-:Y:S01]  /*10ca0*/  UIMAD UR56, UR31, 0x700, UR48 ;  /* 0x000007001f3878a4 */ /* 0x000fe2000f8e0230 */
[C---:B------:R-:W-:Y:S02]  /*10cb0*/  R2UR UR25, R3.reuse ;  /* 0x00000000031972ca */ /* 0x040fe400000e0000 */
[C---:B------:R-:W-:Y:S01]  /*10cc0*/  R2UR UR8, R2.reuse ;  /* 0x00000000020872ca */ /* 0x040fe200000e0000 */
[----:B------:R-:W-:Y:S01]  /*10cd0*/  UMOV UR27, 0x40000040 ;  /* 0x40000040001b7882 */ /* 0x000fe20000000000 */
[C---:B------:R-:W-:Y:S01]  /*10ce0*/  R2UR UR9, R3.reuse ;  /* 0x00000000030972ca */ /* 0x040fe200000e0000 */
[----:B------:R-:W-:Y:S01]  /*10cf0*/  UIADD3 UR10, UR56, 0x100, URZ ;  /* 0x00000100380a7890 */ /* 0x000fe2000fffe03f */
[C---:B------:R-:W-:Y:S01]  /*10d00*/  R2UR UR12, R2.reuse ;  /* 0x00000000020c72ca */ /* 0x040fe200000e0000 */
[----:B------:R-:W-:Y:S01]  /*10d10*/  UMOV UR26, UR56 ;  /* 0x00000038001a7c82 */ /* 0x000fe20008000000 */
[----:B------:R-:W-:Y:S01]  /*10d20*/  UMOV UR11, 0x40000040 ;  /* 0x40000040000b7882 */ /* 0x000fe20000000000 */
[C---:B------:R-:W-:Y:S01]  /*10d30*/  R2UR UR13, R3.reuse ;  /* 0x00000000030d72ca */ /* 0x040fe200000e0000 */
[----:B------:R-:W-:Y:S01]  /*10d40*/  UIADD3 UR14, UR56, 0x200, URZ ;  /* 0x00000200380e7890 */ /* 0x000fe2000fffe03f */
[C---:B------:R-:W-:Y:S01]  /*10d50*/  R2UR UR16, R2.reuse ;  /* 0x00000000021072ca */ /* 0x040fe200000e0000 */
[----:B------:R-:W-:Y:S01]  /*10d60*/  UMOV UR15, 0x40000040 ;  /* 0x40000040000f7882 */ /* 0x000fe20000000000 */
[C---:B------:R-:W-:Y:S01]  /*10d70*/  R2UR UR17, R3.reuse ;  /* 0x00000000031172ca */ /* 0x040fe200000e0000 */
[----:B------:R-:W-:Y:S01]  /*10d80*/  UIADD3 UR18, UR56, 0x300, URZ ;  /* 0x0000030038127890 */ /* 0x000fe2000fffe03f */
[----:B------:R-:W-:Y:S01]  /*10d90*/  R2UR UR20, R2 ;  /* 0x00000000021472ca */ /* 0x000fe200000e0000 */
[----:B------:R-:W-:Y:S01]  /*10da0*/  UMOV UR19, 0x40000040 ;  /* 0x4000004000137882 */ /* 0x000fe20000000000 */
[----:B------:R-:W-:Y:S01]  /*10db0*/  R2UR UR21, R3 ;  /* 0x00000000031572ca */ /* 0x000fe200000e0000 */
        /* <DEDUP_REMOVED lines=163> */
[----:B--2---:R-:W-:Y:S05]  /*117f0*/  @P3 BRA `(.L_x_920) ;  /* 0x00000000002c3947 */ /* 0x004fea0003800000 */
[----:B------:R-:W-:Y:S05]  /*11800*/  @!P0 BRA `(.L_x_921) ;  /* 0x0000000000048947 */ /* 0x000fea0003800000 */
[----:B------:R-:W-:Y:S01]  /*11810*/  BPT.TRAP 0x1 ;  /* 0x000000040000795c */ /* 0x000fe20000300000 */
.L_x_921:
[----:B------:R-:W-:Y:S01]  /*11820*/  ULEA UR6, UR54, UR40, 0x3 ;  /* 0x0000002836067291 */ /* 0x000fe2000f8e183f */
[----:B01----:R-:W-:-:S05]  /*11830*/  IMAD.U32 R4, RZ, RZ, UR55 ;  /* 0x00000037ff047e24 */ /* 0x003fca000f8e00ff */
[----:B------:R-:W-:-:S04]  /*11840*/  SHF.L.U32 R4, R4, 0x1f, RZ ;  /* 0x0000001f04047819 */ /* 0x000fc800000006ff */
[----:B------:R0:W1:Y:S01]  /*11850*/  SYNCS.PHASECHK.TRANS64.TRYWAIT P2, [UR6+0x2e850], R4 ;  /* 0x02e85004ff0075a7 */ /* 0x0000620008040146 */
[----:B------:R-:W-:Y:S05]  /*11860*/  @!P0 BRA `(.L_x_922) ;  /* 0x0000000000048947 */ /* 0x000fea0003800000 */
[----:B------:R-:W-:Y:S01]  /*11870*/  BPT.TRAP 0x1 ;  /* 0x000000040000795c */ /* 0x000fe20000300000 */
.L_x_922:
[----:B-1----:R-:W-:Y:S05]  /*11880*/  @P2 BRA `(.L_x_920) ;  /* 0x0000000000082947 */ /* 0x002fea0003800000 */
[----:B------:R-:W1:Y:S02]  /*11890*/  SYNCS.PHASECHK.TRANS64.TRYWAIT P2, [UR6+0x2e850], R4 ;  /* 0x02e85004ff0075a7 */ /* 0x000e640008040146 */
[----:B-1----:R-:W-:Y:S05]  /*118a0*/  @!P2 BRA `(.L_x_923) ;  /* 0x000000bc00dca947 */ /* 0x002fea0003800000 */
.L_x_920:
        /* <DEDUP_REMOVED lines=13> */
[----:B------:R-:W-:-:S05]  /*11980*/  @!P1 VIADD R4, R4, 0x2e840 ;  /* 0x0002e84004049836 */ /* 0x000fca0000000000 */
[----:B------:R-:W-:Y:S01]  /*11990*/  @!P1 PRMT R4, RZ, 0x654, R4 ;  /* 0x00000654ff049816 */ /* 0x000fe20000000004 */
[----:B------:R-:W-:Y:S02]  /*119a0*/  UMOV UR6, UR8 ;  /* 0x0000000800067c82 */ /* 0x000fe40008000000 */
        /* <DEDUP_REMOVED lines=35> */
[----:B------:R-:W-:Y:S01]  /*11be0*/  @P3 SHF.R.U32.HI R21, RZ, UR6, R5 ;  /* 0x00000006ff153c19 */ /* 0x000fe20008011605 */
[----:B------:R-:W-:Y:S01]  /*11bf0*/  VIADD R5, R22, 0x1 ;  /* 0x0000000116057836 */ /* 0x000fe20000000000 */
[----:B------:R-:W-:-:S03]  /*11c00*/  WARPGROUP.DEPBAR.LE gsb0, 0x0 ;  /* 0x00008000000079c5 */ /* 0x000fc60000010000 */
[----:B------:R-:W0:Y:S01]  /*11c10*/  SHFL.IDX PT, R200, R21, RZ, 0x1c1f ;  /* 0x001c1fff15c87589 */ /* 0x000e2200000e0000 */
[----:B------:R1:W-:Y:S06]  /*11c20*/  BAR.ARV R18, 0x100 ;  /* 0x000400120000751d */ /* 0x0003ec0000002000 */
[----:B------:R2:W-:Y:S02]  /*11c30*/  @!P1 SYNCS.ARRIVE.TRANS64.RED.A1T0 RZ, [R4+URZ], RZ ;  /* 0x000000ff04ff99a7 */ /* 0x0005e4000810043f */
[----:B--2---:R-:W-:-:S05]  /*11c40*/  IMAD R4, R10, -0x2, R5 ;  /* 0xfffffffe0a047824 */ /* 0x004fca00078e0205 */
[C---:B------:R-:W-:Y:S01]  /*11c50*/  IADD3 R15, R4.reuse, -UR53, R19 ;  /* 0x80000035040f7c10 */ /* 0x040fe2000fffe013 */
[----:B------:R-:W-:-:S04]  /*11c60*/  VIADD R4, R4, 0xffffffff ;  /* 0xffffffff04047836 */ /* 0x000fc80000000000 */
[C---:B------:R-:W-:Y:S02]  /*11c70*/  VIADD R20, R15.reuse, UR52 ;  /* 0x000000340f147c36 */ /* 0x040fe40008000000 */
[----:B------:R-:W-:Y:S02]  /*11c80*/  VIADD R15, R15, UR30 ;  /* 0x0000001e0f0f7c36 */ /* 0x000fe40008000000 */
[--C-:B0-----:R-:W-:Y:S02]  /*11c90*/  IMAD.IADD R14, R20, 0x1, R200.reuse ;  /* 0x00000001140e7824 */ /* 0x101fe400078e02c8 */
[----:B------:R-:W-:Y:S01]  /*11ca0*/  IMAD.IADD R5, R15, 0x1, R200 ;  /* 0x000000010f057824 */ /* 0x000fe200078e02c8 */
[----:B-1----:R-:W-:Y:S06]  /*11cb0*/  @P2 BRA `(.L_x_924) ;  /* 0x0000000000582947 */ /* 0x002fec0003800000 */
        /* <DEDUP_REMOVED lines=13> */
.L_x_926:
[----:B------:R-:W-:-:S05]  /*11d90*/  IMAD.U32 R201, RZ, RZ, UR43 ;  /* 0x0000002bffc97e24 */ /* 0x000fca000f8e00ff */
[----:B------:R-:W-:-:S13]  /*11da0*/  ISETP.NE.AND P2, PT, R201, 0x1, PT ;  /* 0x00000001c900780c */ /* 0x000fda0003f45270 */
[----:B------:R-:W0:Y:S02]  /*11db0*/  @P2 LDC.64 R202, c[0x0][0x9e8] ;  /* 0x00027a00ffca2b82 */ /* 0x000e240000000a00 */
[----:B0-----:R-:W-:-:S05]  /*11dc0*/  @P2 IMAD.HI.U32 R200, R23, R202, RZ ;  /* 0x000000ca17c82227 */ /* 0x001fca00078e00ff */
[----:B------:R-:W-:-:S07]  /*11dd0*/  @P2 SHF.R.U32.HI R23, RZ, R203, R200 ;  /* 0x000000cbff172219 */ /* 0x000fce00000116c8 */
.L_x_927:
[----:B------:R-:W-:Y:S05]  /*11de0*/  BSYNC B0 ;  /* 0x0000000000007941 */ /* 0x000fea0003800000 */
.L_x_925:
[----:B------:R-:W-:-:S05]  /*11df0*/  IMAD R23, R23, R201, R4 ;  /* 0x000000c917177224 */ /* 0x000fca00078e0204 */
[----:B------:R-:W-:Y:S02]  /*11e00*/  VIADDMNMX R14, R23, R201, R14, PT ;  /* 0x000000c9170e7246 */ /* 0x000fe4000380010e */
[----:B------:R-:W-:-:S07]  /*11e10*/  VIMNMX R5, R5, R23, !PT ;  /* 0x0000001705057248 */ /* 0x000fce0007fe0100 */
.L_x_924:
[C---:B------:R-:W-:Y:S02]  /*11e20*/  ISETP.GE.AND P2, PT, R22.reuse, 0x2, PT ;  /* 0x000000021600780c */ /* 0x040fe40003f46270 */
[----:B------:R-:W-:Y:S02]  /*11e30*/  ISETP.GE.AND P3, PT, R22, 0x9, PT ;  /* 0x000000091600780c */ /* 0x000fe40003f66270 */
        /* <DEDUP_REMOVED lines=10> */
[C---:B------:R-:W-:Y:S02]  /*11ee0*/  ISETP.GT.AND P3, PT, R5.reuse, 0x8, !P3 ;  /* 0x000000080500780c */ /* 0x040fe40005f64270 */
        /* <DEDUP_REMOVED lines=312> */
[----:B------:R-:W-:-:S04]  /*13270*/  ISETP.GT.AND P6, PT, R5, 0xd9, !P6 ;  /* 0x000000d90500780c */ /* 0x000fc800077c4270 */
[----:B------:R-:W-:Y:S02]  /*13280*/  ISETP.LT.OR P6, PT, R14, 0xda, P6 ;  /* 0x000000da0e00780c */ /* 0x000fe400037c1670 */
[----:B------:R-:W0:Y:S02]  /*13290*/  SHFL.IDX PT, R14, R21, 0x1, 0x1c1f ;  /* 0x003c1f00150e7f89 */ /* 0x000e2400000e0000 */
        /* <DEDUP_REMOVED lines=18> */
.L_x_930:
[----:B------:R-:W-:-:S05]  /*133c0*/  IMAD.U32 R21, RZ, RZ, UR43 ;  /* 0x0000002bff157e24 */ /* 0x000fca000f8e00ff */
[----:B------:R-:W-:-:S13]  /*133d0*/  ISETP.NE.AND P6, PT, R21, 0x1, PT ;  /* 0x000000011500780c */ /* 0x000fda0003fc5270 */
[----:B------:R-:W0:Y:S02]  /*133e0*/  @P6 LDC.64 R14, c[0x0][0x9e8] ;  /* 0x00027a00ff0e6b82 */ /* 0x000e240000000a00 */
[----:B0-----:R-:W-:-:S05]  /*133f0*/  @P6 IMAD.HI.U32 R14, R5, R14, RZ ;  /* 0x0000000e050e6227 */ /* 0x001fca00078e00ff */
[----:B------:R-:W-:-:S07]  /*13400*/  @P6 SHF.R.U32.HI R5, RZ, R15, R14 ;  /* 0x0000000fff056219 */ /* 0x000fce000001160e */
.L_x_931:
[----:B------:R-:W-:Y:S05]  /*13410*/  BSYNC B0 ;  /* 0x0000000000007941 */ /* 0x000fea0003800000 */
.L_x_929:
[----:B------:R-:W-:-:S05]  /*13420*/  IMAD R5, R5, R21, R4 ;  /* 0x0000001505057224 */ /* 0x000fca00078e0204 */
[----:B------:R-:W-:Y:S02]  /*13430*/  VIADDMNMX R20, R5, R21, R20, PT ;  /* 0x0000001505147246 */ /* 0x000fe40003800114 */
[----:B------:R-:W-:-:S07]  /*13440*/  VIMNMX R22, R22, R5, !PT ;  /* 0x0000000516167248 */ /* 0x000fce0007fe0100 */
.L_x_928:
        /* <DEDUP_REMOVED lines=139> */
[----:B------:R-:W-:Y:S01]  /*13d00*/  ISETP.GT.AND P3, PT, R22, 0xd0, !P3 ;  /* 0x000000d01600780c */ /* 0x000fe20005f64270 */
[----:B------:R-:W0:Y:S01]  /*13d10*/  SHFL.BFLY PT, R5, R14, 0x2, 0x1f ;  /* 0x0c401f000e057f89 */ /* 0x000e2200000e0000 */
[----:B------:R-:W-:Y:S02]  /*13d20*/  FSEL R146, R146, -INF , !P2 ;  /* 0xff80000092927808 */ /* 0x000fe40005000000 */
[----:B------:R-:W-:Y:S02]  /*13d30*/  LOP3.LUT P2, RZ, R16, 0x400000, RZ, 0xc0, !PT ;  /* 0x0040000010ff7812 */ /* 0x000fe4000784c0ff */
[C---:B------:R-:W-:Y:S02]  /*13d40*/  ISETP.GT.AND P4, PT, R22.reuse, 0xd1, !P4 ;  /* 0x000000d11600780c */ /* 0x040fe40006784270 */
[----:B------:R-:W-:-:S02]  /*13d50*/  ISETP.GT.AND P2, PT, R22, 0x71, !P2 ;  /* 0x000000711600780c */ /* 0x000fc40005744270 */
[----:B------:R-:W-:Y:S02]  /*13d60*/  ISETP.GT.AND P5, PT, R22, 0xd8, !P5 ;  /* 0x000000d81600780c */ /* 0x000fe40006fa4270 */
[C---:B------:R-:W-:Y:S02]  /*13d70*/  ISETP.LT.OR P2, PT, R20.reuse, 0x72, P2 ;  /* 0x000000721400780c */ /* 0x040fe40001741670 */
[----:B------:R-:W-:Y:S02]  /*13d80*/  ISETP.LT.OR P3, PT, R20, 0xd1, P3 ;  /* 0x000000d11400780c */ /* 0x000fe40001f61670 */
[----:B------:R-:W-:Y:S02]  /*13d90*/  FSEL R147, R147, -INF , !P2 ;  /* 0xff80000093937808 */ /* 0x000fe40005000000 */
[----:B------:R-:W-:Y:S02]  /*13da0*/  LOP3.LUT P2, RZ, R16, 0x200000, RZ, 0xc0, !PT ;  /* 0x0020000010ff7812 */ /* 0x000fe4000784c0ff */
[----:B------:R-:W-:-:S02]  /*13db0*/  ISETP.LT.OR P4, PT, R20, 0xd2, P4 ;  /* 0x000000d21400780c */ /* 0x000fc40002781670 */
[----:B------:R-:W-:Y:S02]  /*13dc0*/  ISETP.GT.AND P2, PT, R22, 0x78, !P2 ;  /* 0x000000781600780c */ /* 0x000fe40005744270 */
[----:B------:R-:W-:Y:S02]  /*13dd0*/  FSEL R98, R98, -INF , !P3 ;  /* 0xff80000062627808 */ /* 0x000fe40005800000 */
[----:B------:R-:W-:Y:S02]  /*13de0*/  ISETP.LT.OR P2, PT, R20, 0x79, P2 ;  /* 0x000000791400780c */ /* 0x000fe40001741670 */
        /* <DEDUP_REMOVED lines=13> */
[----:B0-----:R-:W-:Y:S01]  /*13ec0*/  FMNMX.FTZ R5, R21, R4, !PT ;  /* 0x0000000415057209 */ /* 0x001fe20007810000 */
[----:B------:R-:W-:Y:S01]  /*13ed0*/  IMAD.U32 R4, RZ, RZ, UR37 ;  /* 0x00000025ff047e24 */ /* 0x000fe2000f8e00ff */
        /* <DEDUP_REMOVED lines=116> */
[----:B------:R-:W-:-:S01]  /*14620*/  FFMA.FTZ R185, R196, UR37, -R4 ;  /* 0x00000025c4b97c23 */ /* 0x000fc20008010804 */
[----:B------:R-:W-:Y:S01]  /*14630*/  FMNMX.FTZ R196, R186, R11, !PT ;  /* 0x0000000bbac47209 */ /* 0x000fe20007810000 */
[----:B------:R-:W-:-:S01]  /*14640*/  FFMA.FTZ R184, R189, UR37, -R4 ;  /* 0x00000025bdb87c23 */ /* 0x000fc20008010804 */
        /* <DEDUP_REMOVED lines=64> */
[----:B------:R-:W-:Y:S02]  /*14a50*/  MUFU.EX2 R15, R15 ;  /* 0x0000000f000f7308 */ /* 0x000fe40000000800 */
[----:B------:R-:W-:-:S04]  /*14a60*/  FMNMX.FTZ R189, R155, R196, !PT ;  /* 0x000000c49bbd7209 */ /* 0x000fc80007810000 */
[----:B------:R-:W-:Y:S02]  /*14a70*/  FMNMX.FTZ R196, R158, R189, !PT ;  /* 0x000000bd9ec47209 */ /* 0x000fe40007810000 */
        /* <DEDUP_REMOVED lines=52> */
[----:B------:R-:W-:Y:S01]  /*14dc0*/  FMNMX.FTZ R109, R99, R108, !PT ;  /* 0x0000006c636d7209 */ /* 0x000fe20007810000 */
[--C-:B------:R-:W-:Y:S01]  /*14dd0*/  FFMA.FTZ R108, R112, UR37, -R4.reuse ;  /* 0x00000025706c7c23 */ /* 0x100fe20008010804 */
[----:B------:R-:W-:-:S02]  /*14de0*/  FFMA.FTZ R112, R116, UR37, -R4 ;  /* 0x0000002574707c23 */ /* 0x000fc40008010804 */
[----:B------:R-:W-:Y:S02]  /*14df0*/  FMNMX.FTZ R109, R102, R109, !PT ;  /* 0x0000006d666d7209 */ /* 0x000fe40007810000 */
[----:B------:R-:W-:Y:S02]  /*14e00*/  MUFU.EX2 R153, R153 ;  /* 0x0000009900997308 */ /* 0x000fe40000000800 */
[----:B------:R-:W-:Y:S01]  /*14e10*/  FMNMX.FTZ R189, R20, R109, !PT ;  /* 0x0000006d14bd7209 */ /* 0x000fe20007810000 */
[--C-:B------:R-:W-:Y:S01]  /*14e20*/  FFMA.FTZ R109, R113, UR37, -R4.reuse ;  /* 0x00000025716d7c23 */ /* 0x100fe20008010804 */
[----:B------:R-:W-:-:S03]  /*14e30*/  FFMA.FTZ R113, R117, UR37, -R4 ;  /* 0x0000002575717c23 */ /* 0x000fc60008010804 */
[----:B------:R-:W0:Y:S01]  /*14e40*/  SHFL.BFLY PT, R196, R189, 0x2, 0x1f ;  /* 0x0c401f00bdc47f89 */ /* 0x000e2200000e0000 */
[----:B------:R-:W-:Y:S08]  /*14e50*/  MUFU.EX2 R156, R156 ;  /* 0x0000009c009c7308 */ /* 0x000ff00000000800 */
[----:B------:R-:W-:Y:S08]  /*14e60*/  MUFU.EX2 R157, R157 ;  /* 0x0000009d009d7308 */ /* 0x000ff00000000800 */
[----:B------:R-:W-:Y:S01]  /*14e70*/  MUFU.EX2 R160, R160 ;  /* 0x000000a000a07308 */ /* 0x000fe20000000800 */
[----:B0-----:R-:W-:Y:S01]  /*14e80*/  FMNMX.FTZ R196, R189, R196, !PT ;  /* 0x000000c4bdc47209 */ /* 0x001fe20007810000 */
[----:B------:R-:W-:Y:S01]  /*14e90*/  FFMA.FTZ R189, R101, UR37, -R4 ;  /* 0x0000002565bd7c23 */ /* 0x000fe20008010804 */
[----:B------:R-:W-:-:S05]  /*14ea0*/  FSEL R101, R5, RZ, P2 ;  /* 0x000000ff05657208 */ /* 0x000fca0001000000 */
[----:B------:R-:W-:Y:S01]  /*14eb0*/  MUFU.EX2 R161, R161 ;  /* 0x000000a100a17308 */ /* 0x000fe20000000800 */
[----:B------:R-:W0:Y:S01]  /*14ec0*/  SHFL.BFLY PT, R117, R196, 0x1, 0x1f ;  /* 0x0c201f00c4757f89 */ /* 0x000e2200000e0000 */
[----:B------:R-:W-:-:S06]  /*14ed0*/  FADD.FTZ R12, -R101, R12 ;  /* 0x0000000c650c7221 */ /* 0x000fcc0000010100 */
[----:B------:R1:W-:Y:S01]  /*14ee0*/  MUFU.EX2 R101, R189 ;  /* 0x000000bd00657308 */ /* 0x0003e20000000800 */
[----:B------:R-:W-:-:S07]  /*14ef0*/  FMUL.FTZ R12, R12, UR37 ;  /* 0x000000250c0c7c20 */ /* 0x000fce0008410000 */
[----:B------:R-:W2:Y:S08]  /*14f00*/  MUFU.EX2 R12, R12 ;  /* 0x0000000c000c7308 */ /* 0x000eb00000000800 */
[----:B------:R-:W-:Y:S01]  /*14f10*/  MUFU.EX2 R164, R164 ;  /* 0x000000a400a47308 */ /* 0x000fe20000000800 */
[----:B0-----:R-:W-:Y:S01]  /*14f20*/  FMNMX.FTZ R4, R196, R117, !PT ;  /* 0x00000075c4047209 */ /* 0x001fe20007810000 */
[----:B------:R-:W-:-:S03]  /*14f30*/  IMAD.U32 R117, RZ, RZ, UR37 ;  /* 0x00000025ff757e24 */ /* 0x000fc6000f8e00ff */
[C---:B------:R-:W-:Y:S01]  /*14f40*/  FSETP.NEU.FTZ.AND P2, PT, R4.reuse, -INF , PT ;  /* 0xff8000000400780b */ /* 0x040fe20003f5d000 */
[----:B------:R-:W-:-:S02]  /*14f50*/  FFMA.FTZ R117, R4, R117, -8 ;  /* 0xc100000004757423 */ /* 0x000fc40000010075 */
[----:B------:R-:W-:Y:S01]  /*14f60*/  MUFU.EX2 R165, R165 ;  /* 0x000000a500a57308 */ /* 0x000fe20000000800 */
[----:B------:R-:W-:Y:S02]  /*14f70*/  FSEL R196, R4, RZ, P2 ;  /* 0x000000ff04c47208 */ /* 0x000fe40001000000 */
[----:B------:R-:W-:-:S03]  /*14f80*/  FSEL R117, R117, RZ, P2 ;  /* 0x000000ff75757208 */ /* 0x000fc60001000000 */
[----:B------:R-:W-:Y:S02]  /*14f90*/  FADD.FTZ R196, -R196, R11 ;  /* 0x0000000bc4c47221 */ /* 0x000fe40000010100 */
[----:B------:R-:W-:Y:S01]  /*14fa0*/  MUFU.EX2 R136, R136 ;  /* 0x0000008800887308 */ /* 0x000fe20000000800 */
[----:B-1----:R-:W-:-:S01]  /*14fb0*/  FFMA.FTZ R189, R191, UR37, -R117 ;  /* 0x00000025bfbd7c23 */ /* 0x002fc20008010875 */
[--C-:B------:R-:W-:Y:S01]  /*14fc0*/  FFMA.FTZ R191, R195, UR37, -R117.reuse ;  /* 0x00000025c3bf7c23 */ /* 0x100fe20008010875 */
[----:B------:R-:W-:-:S01]  /*14fd0*/  FFMA.FTZ R116, R186, UR37, -R117 ;  /* 0x00000025ba747c23 */ /* 0x000fc20008010875 */
[----:B------:R-:W-:Y:S01]  /*14fe0*/  FMUL.FTZ R195, R196, UR37 ;  /* 0x00000025c4c37c20 */ /* 0x000fe20008410000 */
[----:B------:R-:W-:-:S01]  /*14ff0*/  FFMA.FTZ R187, R187, UR37, -R117 ;  /* 0x00000025bbbb7c23 */ /* 0x000fc20008010875 */
[--C-:B------:R-:W-:Y:S01]  /*15000*/  FFMA.FTZ R186, R190, UR37, -R117.reuse ;  /* 0x00000025beba7c23 */ /* 0x100fe20008010875 */
[----:B------:R-:W-:-:S01]  /*15010*/  FFMA.FTZ R190, R194, UR37, -R117 ;  /* 0x00000025c2be7c23 */ /* 0x000fc20008010875 */
[----:B------:R-:W-:Y:S01]  /*15020*/  MUFU.EX2 R189, R189 ;  /* 0x000000bd00bd7308 */ /* 0x000fe20000000800 */
[----:B------:R-:W-:-:S01]  /*15030*/  FFMA.FTZ R194, R199, UR37, -R117 ;  /* 0x00000025c7c27c23 */ /* 0x000fc20008010875 */
[----:B--2---:R-:W-:Y:S01]  /*15040*/  FFMA.FTZ R199, R12, R8, R15 ;  /* 0x000000080cc77223 */ /* 0x004fe2000001000f */
[----:B------:R-:W-:-:S01]  /*15050*/  FFMA.FTZ R193, R198, UR37, -R117 ;  /* 0x00000025c6c17c23 */ /* 0x000fc20008010875 */
[--C-:B------:R-:W-:Y:S01]  /*15060*/  FFMA.FTZ R197, R142, UR37, -R117.reuse ;  /* 0x000000258ec57c23 */ /* 0x100fe20008010875 */
[----:B------:R-:W-:-:S01]  /*15070*/  FFMA.FTZ R142, R143, UR37, -R117 ;  /* 0x000000258f8e7c23 */ /* 0x000fc20008010875 */
[----:B------:R-:W-:Y:S01]  /*15080*/  FFMA.FTZ R143, R146, UR37, -R117 ;  /* 0x00000025928f7c23 */ /* 0x000fe20008010875 */
[----:B------:R-:W-:-:S01]  /*15090*/  FADD.FTZ R196, R14, R199 ;  /* 0x000000c70ec47221 */ /* 0x000fc20000010000 */
[----:B------:R-:W-:Y:S01]  /*150a0*/  MUFU.EX2 R116, R116 ;  /* 0x0000007400747308 */ /* 0x000fe20000000800 */
[----:B------:R-:W-:-:S01]  /*150b0*/  FFMA.FTZ R146, R147, UR37, -R117 ;  /* 0x0000002593927c23 */ /* 0x000fc20008010875 */
[--C-:B------:R-:W-:Y:S01]  /*150c0*/  FFMA.FTZ R147, R150, UR37, -R117.reuse ;  /* 0x0000002596937c23 */ /* 0x100fe20008010875 */
[----:B------:R-:W-:-:S01]  /*150d0*/  FFMA.FTZ R150, R151, UR37, -R117 ;  /* 0x0000002597967c23 */ /* 0x000fc20008010875 */
[----:B------:R-:W-:Y:S01]  /*150e0*/  FADD.FTZ R151, R21, R196 ;  /* 0x000000c415977221 */ /* 0x000fe20000010000 */
[----:B------:R-:W-:-:S01]  /*150f0*/  FFMA.FTZ R170, R170, UR37, -R117 ;  /* 0x00000025aaaa7c23 */ /* 0x000fc20008010875 */
[--C-:B------:R-:W-:Y:S01]  /*15100*/  FFMA.FTZ R171, R171, UR37, -R117.reuse ;  /* 0x00000025abab7c23 */ /* 0x100fe20008010875 */
[----:B------:R-:W-:-:S01]  /*15110*/  FFMA.FTZ R174, R174, UR37, -R117 ;  /* 0x00000025aeae7c23 */ /* 0x000fc20008010875 */
[----:B------:R-:W0:Y:S01]  /*15120*/  MUFU.EX2 R195, R195 ;  /* 0x000000c300c37308 */ /* 0x000e220000000800 */
[----:B------:R-:W-:-:S01]  /*15130*/  FADD.FTZ R196, R184, R151 ;  /* 0x00000097b8c47221 */ /* 0x000fc20000010000 */
[--C-:B------:R-:W-:Y:S01]  /*15140*/  FFMA.FTZ R175, R175, UR37, -R117.reuse ;  /* 0x00000025afaf7c23 */ /* 0x100fe20008010875 */
[----:B------:R-:W-:-:S01]  /*15150*/  FFMA.FTZ R178, R178, UR37, -R117 ;  /* 0x00000025b2b27c23 */ /* 0x000fc20008010875 */
[----:B------:R-:W-:Y:S01]  /*15160*/  FFMA.FTZ R179, R179, UR37, -R117 ;  /* 0x00000025b3b37c23 */ /* 0x000fe20008010875 */
[----:B------:R-:W-:-:S01]  /*15170*/  FADD.FTZ R151, R23, R196 ;  /* 0x000000c417977221 */ /* 0x000fc20000010000 */
[--C-:B------:R-:W-:Y:S01]  /*15180*/  FFMA.FTZ R182, R182, UR37, -R117.reuse ;  /* 0x00000025b6b67c23 */ /* 0x100fe20008010875 */
[----:B------:R-:W-:-:S01]  /*15190*/  FFMA.FTZ R183, R183, UR37, -R117 ;  /* 0x00000025b7b77c23 */ /* 0x000fc20008010875 */
[----:B------:R-:W1:Y:S01]  /*151a0*/  MUFU.EX2 R187, R187 ;  /* 0x000000bb00bb7308 */ /* 0x000e620000000800 */
[----:B------:R-:W-:-:S01]  /*151b0*/  FADD.FTZ R196, R188, R151 ;  /* 0x00000097bcc47221 */ /* 0x000fc20000010000 */
        /* <DEDUP_REMOVED lines=23> */
[----:B--2---:R-:W-:-:S01]  /*15330*/  FADD.FTZ R8, R186, R7 ;  /* 0x00000007ba087221 */ /* 0x004fc20000010000 */
[--C-:B------:R-:W-:Y:S01]  /*15340*/  FFMA.FTZ R106, R106, UR37, -R117.reuse ;  /* 0x000000256a6a7c23 */ /* 0x100fe20008010875 */
[----:B------:R-:W-:-:S01]  /*15350*/  FFMA.FTZ R107, R107, UR37, -R117 ;  /* 0x000000256b6b7c23 */ /* 0x000fc20008010875 */
[----:B------:R-:W-:Y:S01]  /*15360*/  FFMA.FTZ R110, R110, UR37, -R117 ;  /* 0x000000256e6e7c23 */ /* 0x000fe20008010875 */
[----:B------:R-:W-:-:S01]  /*15370*/  FADD.FTZ R7, R189, R8 ;  /* 0x00000008bd077221 */ /* 0x000fc20000010000 */
[--C-:B------:R-:W-:Y:S01]  /*15380*/  FFMA.FTZ R111, R111, UR37, -R117.reuse ;  /* 0x000000256f6f7c23 */ /* 0x100fe20008010875 */
[----:B------:R-:W-:-:S01]  /*15390*/  FFMA.FTZ R114, R114, UR37, -R117 ;  /* 0x0000002572727c23 */ /* 0x000fc20008010875 */
[----:B------:R-:W2:Y:S01]  /*153a0*/  MUFU.EX2 R193, R193 ;  /* 0x000000c100c17308 */ /* 0x000ea20000000800 */
[----:B0-----:R-:W-:-:S01]  /*153b0*/  FADD.FTZ R8, R190, R7 ;  /* 0x00000007be087221 */ /* 0x001fc20000010000 */
[----:B------:R-:W-:Y:S01]  /*153c0*/  FADD.FTZ R7, R185, R196 ;  /* 0x000000c4b9077221 */ /* 0x000fe20000010000 */
[----:B------:R-:W-:-:S01]  /*153d0*/  FFMA.FTZ R115, R115, UR37, -R117 ;  /* 0x0000002573737c23 */ /* 0x000fc20008010875 */
[--C-:B------:R-:W-:Y:S01]  /*153e0*/  FFMA.FTZ R118, R118, UR37, -R117.reuse ;  /* 0x0000002576767c23 */ /* 0x100fe20008010875 */
[----:B------:R-:W-:-:S01]  /*153f0*/  FFMA.FTZ R119, R119, UR37, -R117 ;  /* 0x0000002577777c23 */ /* 0x000fc20008010875 */
[----:B------:R-:W-:Y:S01]  /*15400*/  FADD.FTZ R7, R192, R7 ;  /* 0x00000007c0077221 */ /* 0x000fe20000010000 */
[----:B------:R-:W-:-:S01]  /*15410*/  FFMA.FTZ R90, R90, UR37, -R117 ;  /* 0x000000255a5a7c23 */ /* 0x000fc20008010875 */
[----:B------:R-:W0:Y:S01]  /*15420*/  MUFU.EX2 R194, R194 ;  /* 0x000000c200c27308 */ /* 0x000e220000000800 */
[----:B-1----:R-:W-:-:S01]  /*15430*/  FADD.FTZ R8, R191, R8 ;  /* 0x00000008bf087221 */ /* 0x002fc20000010000 */
[--C-:B------:R-:W-:Y:S01]  /*15440*/  FFMA.FTZ R91, R91, UR37, -R117.reuse ;  /* 0x000000255b5b7c23 */ /* 0x100fe20008010875 */
[----:B------:R-:W-:-:S01]  /*15450*/  FFMA.FTZ R94, R94, UR37, -R117 ;  /* 0x000000255e5e7c23 */ /* 0x000fc20008010875 */
[--C-:B------:R-:W-:Y:S01]  /*15460*/  FFMA.FTZ R102, R102, UR37, -R117.reuse ;  /* 0x0000002566667c23 */ /* 0x100fe20008010875 */
[----:B------:R-:W-:-:S03]  /*15470*/  FFMA.FTZ R20, R20, UR37, -R117 ;  /* 0x0000002514147c23 */ /* 0x000fc60008010875 */
[----:B------:R-:W1:Y:S01]  /*15480*/  MUFU.EX2 R170, R170 ;  /* 0x000000aa00aa7308 */ /* 0x000e620000000800 */
[----:B--2---:R-:W-:-:S01]  /*15490*/  FADD.FTZ R151, R193, R8 ;  /* 0x00000008c1977221 */ /* 0x004fc20000010000 */
[----:B------:R-:W-:-:S04]  /*154a0*/  FADD.FTZ R8, R168, R7 ;  /* 0x00000007a8087221 */ /* 0x000fc80000010000 */
[----:B------:R-:W-:Y:S02]  /*154b0*/  FADD.FTZ R7, R169, R8 ;  /* 0x00000008a9077221 */ /* 0x000fe40000010000 */
[----:B------:R-:W2:Y:S01]  /*154c0*/  MUFU.EX2 R171, R171 ;  /* 0x000000ab00ab7308 */ /* 0x000ea20000000800 */
[----:B0-----:R-:W-:-:S01]  /*154d0*/  FADD.FTZ R151, R194, R151 ;  /* 0x00000097c2977221 */ /* 0x001fc20000010000 */
[----:B------:R-:W-:-:S04]  /*154e0*/  FADD.FTZ R8, R172, R7 ;  /* 0x00000007ac087221 */ /* 0x000fc80000010000 */
[----:B------:R-:W-:Y:S02]  /*154f0*/  FADD.FTZ R7, R173, R8 ;  /* 0x00000008ad077221 */ /* 0x000fe40000010000 */
[----:B------:R-:W0:Y:S01]  /*15500*/  MUFU.EX2 R174, R174 ;  /* 0x000000ae00ae7308 */ /* 0x000e220000000800 */
[----:B-1----:R-:W-:-:S01]  /*15510*/  FADD.FTZ R196, R170, R151 ;  /* 0x00000097aac47221 */ /* 0x002fc20000010000 */
[----:B------:R-:W-:-:S04]  /*15520*/  FADD.FTZ R8, R176, R7 ;  /* 0x00000007b0087221 */ /* 0x000fc80000010000 */
[----:B------:R-:W-:Y:S02]  /*15530*/  FADD.FTZ R7, R177, R8 ;  /* 0x00000008b1077221 */ /* 0x000fe40000010000 */
        /* <DEDUP_REMOVED lines=22> */
[----:B------:R-:W-:-:S06]  /*156a0*/  FADD.FTZ R8, R136, R7 ;  /* 0x0000000788087221 */ /* 0x000fcc0000010000 */
        /* <DEDUP_REMOVED lines=84> */
[--C-:B------:R-:W-:Y:S01]  /*15bf0*/  FFMA.FTZ R151, R95, UR37, -R117.reuse ;  /* 0x000000255f977c23 */ /* 0x100fe20008010875 */
[----:B------:R-:W-:-:S05]  /*15c00*/  FFMA.FTZ R95, R98, UR37, -R117 ;  /* 0x00000025625f7c23 */ /* 0x000fca0008010875 */
[----:B------:R-:W1:Y:S01]  /*15c10*/  MUFU.EX2 R110, R110 ;  /* 0x0000006e006e7308 */ /* 0x000e620000000800 */
[----:B--2---:R-:W-:-:S04]  /*15c20*/  FADD.FTZ R7, R105, R8 ;  /* 0x0000000869077221 */ /* 0x004fc80000010000 */
[----:B------:R-:W-:-:S03]  /*15c30*/  FADD.FTZ R8, R22, R7 ;  /* 0x0000000716087221 */ /* 0x000fc60000010000 */
[----:B------:R-:W2:Y:S01]  /*15c40*/  MUFU.EX2 R111, R111 ;  /* 0x0000006f006f7308 */ /* 0x000ea20000000800 */
[----:B0-----:R-:W-:-:S01]  /*15c50*/  FADD.FTZ R197, R107, R196 ;  /* 0x000000c46bc57221 */ /* 0x001fc20000010000 */
[----:B------:R-:W-:-:S06]  /*15c60*/  FADD.FTZ R7, R103, R8 ;  /* 0x0000000867077221 */ /* 0x000fcc0000010000 */
        /* <DEDUP_REMOVED lines=12> */
[----:B------:R-:W-:-:S06]  /*15d30*/  FFMA.FTZ R98, R99, UR37, -R117 ;  /* 0x0000002563627c23 */ /* 0x000fcc0008010875 */
        /* <DEDUP_REMOVED lines=33> */
[----:B--2---:R-:W-:-:S04]  /*15f50*/  FADD.FTZ R8, R100, R99 ;  /* 0x0000006364087221 */ /* 0x004fc80000010000 */
[----:B------:R-:W-:Y:S01]  /*15f60*/  FADD.FTZ R8, R101, R8 ;  /* 0x0000000865087221 */ /* 0x000fe20000010000 */
[----:B0-----:R-:W-:-:S04]  /*15f70*/  FADD.FTZ R7, R102, R7 ;  /* 0x0000000766077221 */ /* 0x001fc80000010000 */
[----:B-1----:R-:W-:Y:S01]  /*15f80*/  FADD.FTZ R7, R20, R7 ;  /* 0x0000000714077221 */ /* 0x002fe20000010000 */
[----:B------:R-:W-:Y:S06]  /*15f90*/  @!P0 BRA `(.L_x_932) ;  /* 0x0000000000048947 */ /* 0x000fec0003800000 */
[----:B------:R-:W-:Y:S01]  /*15fa0*/  BPT.TRAP 0x1 ;  /* 0x000000040000795c */ /* 0x000fe20000300000 */
.L_x_932:
        /* <DEDUP_REMOVED lines=131> */
.L_x_915:
[----:B------:R-:W-:Y:S06]  /*167e0*/  BAR.ARV 0x8, 0x180 ;  /* 0x0206000000007b1d */ /* 0x000fec0000002000 */
[----:B------:R-:W-:Y:S05]  /*167f0*/  @!P0 BRA `(.L_x_934) ;  /* 0x0000000000048947 */ /* 0x000fea0003800000 */
[----:B------:R-:W-:Y:S01]  /*16800*/  BPT.TRAP 0x1 ;  /* 0x000000040000795c */ /* 0x000fe20000300000 */
.L_x_934:
[----:B------:R-:W-:Y:S01]  /*16810*/  ULEA UR9, UR31, UR40, 0x3 ;  /* 0x000000281f097291 */ /* 0x000fe2000f8e183f */
[----:B------:R-:W-:-:S05]  /*16820*/  IMAD.U32 R0, RZ, RZ, UR29 ;  /* 0x0000001dff007e24 */ /* 0x000fca000f8e00ff */
[----:B------:R-:W-:-:S04]  /*16830*/  SHF.L.U32 R0, R0, 0x1f, RZ ;  /* 0x0000001f00007819 */ /* 0x000fc800000006ff */
[----:B------:R0:W1:Y:S01]  /*16840*/  SYNCS.PHASECHK.TRANS64.TRYWAIT P1, [UR9+0x2e850], R0 ;  /* 0x02e85000ff0075a7 */ /* 0x0000620008020149 */
[----:B------:R-:W-:Y:S05]  /*16850*/  @!P0 BRA `(.L_x_935) ;  /* 0x0000000000048947 */ /* 0x000fea0003800000 */
[----:B------:R-:W-:Y:S01]  /*16860*/  BPT.TRAP 0x1 ;  /* 0x000000040000795c */ /* 0x000fe20000300000 */
.L_x_935:
[----:B-1----:R-:W-:Y:S05]  /*16870*/  @P1 BRA `(.L_x_936) ;  /* 0x0000000000081947 */ /* 0x002fea0003800000 */
[----:B------:R-:W1:Y:S02]  /*16880*/  SYNCS.PHASECHK.TRANS64.TRYWAIT P1, [UR9+0x2e850], R0 ;  /* 0x02e85000ff0075a7 */ /* 0x000e640008020149 */
[----:B-1----:R-:W-:Y:S05]  /*16890*/  @!P1 BRA `(.L_x_937) ;  /* 0x0000006c00f89947 */ /* 0x002fea0003800000 */
.L_x_936:
[----:B------:R-:W-:Y:S01]  /*168a0*/  UIADD3 UR40, UR40, 0x400, URZ ;  /* 0x0000040028287890 */ /* 0x000fe2000fffe03f */
[----:B------:R-:W-:Y:S01]  /*168b0*/  WARPGROUP.ARRIVE ;  /* 0x00000000000079c5 */ /* 0x000fe20000000000 */
[----:B------:R-:W-:Y:S01]  /*168c0*/  UMOV UR7, 0xc0000010 ;  /* 0xc000001000077882 */ /* 0x000fe20000000000 */
[----:B------:R-:W-:Y:S01]  /*168d0*/  ULDC.64 UR10, c[0x0][0x9a0] ;  /* 0x00026800000a7ab9 */ /* 0x000fe20000000a00 */
[----:B------:R-:W-:Y:S01]  /*168e0*/  USHF.R.U32.HI UR40, URZ, 0x4, UR40 ;  /* 0x000000043f287899 */ /* 0x000fe20008011628 */
[----:B------:R-:W-:Y:S01]  /*168f0*/  IMAD.MOV.U32 R6, RZ, RZ, 0x3f800000 ;  /* 0x3f800000ff067424 */ /* 0x000fe200078e00ff */
[----:B------:R-:W-:Y:S02]  /*16900*/  UISETP.NE.U32.AND UP0, UPT, UR10, URZ, UPT ;  /* 0x0000003f0a00728c */ /* 0x000fe4000bf05070 */
[----:B------:R-:W-:Y:S02]  /*16910*/  ULOP3.LUT UR40, UR40, 0x3fff, URZ, 0xc0, !UPT ;  /* 0x00003fff28287892 */ /* 0x000fe4000f8ec03f */
[----:B------:R-:W-:-:S02]  /*16920*/  UISETP.NE.AND.EX UP0, UPT, UR11, URZ, UPT, UP0 ;  /* 0x0000003f0b00728c */ /* 0x000fc4000bf05300 */
[----:B------:R-:W-:-:S04]  /*16930*/  ULOP3.LUT UR8, UR40, 0x10000, URZ, 0xfc, !UPT ;  /* 0x0001000028087892 */ /* 0x000fc8000f8efc3f */
[----:B------:R-:W-:Y:S01]  /*16940*/  UIMAD UR8, UR31, 0x700, UR8 ;  /* 0x000007001f0878a4 */ /* 0x000fe2000f8e0208 */
[----:B------:R-:W-:-:S03]  /*16950*/  PLOP3.LUT P1, PT, PT, PT, UP0, 0x80, 0x0 ;  /* 0x000000000000781c */ /* 0x000fc60003f2f008 */
[----:B------:R-:W-:Y:S01]  /*16960*/  UIADD3 UR4, UR8, 0x100, URZ ;  /* 0x0000010008047890 */ /* 0x000fe2000fffe03f */
[----:B------:R-:W-:Y:S02]  /*16970*/  @UP0 ULDC.64 UR12, c[0x0][0x9c8] ;  /* 0x00027200000c0ab9 */ /* 0x000fe40000000a00 */
[----:B------:R-:W-:-:S06]  /*16980*/  UMOV UR6, UR8 ;  /* 0x0000000800067c82 */ /* 0x000fcc0008000000 */
[----:B------:R-:W-:Y:S01]  /*16990*/  QGMMA.64x128x32.F32.E4M3.E4M3 R24, R224, gdesc[UR4], R24, gsb0 ;  /* 0x01e00004e0187df3 */ /* 0x000fe20008000818 */
[----:B------:R-:W-:Y:S01]  /*169a0*/  UMOV UR7, 0xc0000010 ;  /* 0xc000001000077882 */ /* 0x000fe20000000000 */
[----:B------:R-:W-:Y:S01]  /*169b0*/  UMOV UR6, UR4 ;  /* 0x0000000400067c82 */ /* 0x000fe20008000000 */
        /* <DEDUP_REMOVED lines=12> */
[----:B------:R-:W-:Y:S01]  /*16a80*/  @UP0 UIMAD.WIDE.U32 UR4, UR36, UR12, URZ ;  /* 0x0000000c240402a5 */ /* 0x000fe2000f8e003f */
[----:B------:R-:W-:Y:S02]  /*16a90*/  WARPGROUP.DEPBAR.LE gsb0, 0x0 ;  /* 0x00008000000079c5 */ /* 0x000fe40000010000 */
[----:B------:R-:W-:-:S06]  /*16aa0*/  WARPGROUP.ARRIVE ;  /* 0x00000000000079c5 */ /* 0x000fcc0000000000 */
[----:B------:R-:W-:Y:S01]  /*16ab0*/  QGMMA.64x128x32.F32.E4M3.E4M3 R24, R212, gdesc[UR4], R24, gsb0 ;  /* 0x01e00004d4187df3 */ /* 0x000fe20008000818 */
[----:B------:R-:W-:Y:S02]  /*16ac0*/  USHF.R.S32.HI UR6, URZ, 0x1f, UR36 ;  /* 0x0000001f3f067899 */ /* 0x000fe40008011424 */
[----:B------:R-:W-:Y:S02]  /*16ad0*/  @UP0 USHF.R.S32.HI UR7, URZ, 0x1f, UR42 ;  /* 0x0000001f3f070899 */ /* 0x000fe4000801142a */
[----:B------:R-:W-:-:S04]  /*16ae0*/  @UP0 UIMAD UR6, UR6, UR12, URZ ;  /* 0x0000000c060602a4 */ /* 0x000fc8000f8e023f */
[----:B------:R-:W-:-:S03]  /*16af0*/  @UP0 UIMAD UR6, UR36, UR13, UR6 ;  /* 0x0000000d240602a4 */ /* 0x000fc6000f8e0206 */
[----:B------:R-:W-:Y:S01]  /*16b00*/  @UP0 ULDC.64 UR12, c[0x0][0x9d0] ;  /* 0x00027400000c0ab9 */ /* 0x000fe20000000a00 */
[----:B------:R-:W-:Y:S02]  /*16b10*/  @UP0 UIADD3 UR5, UR5, UR6, URZ ;  /* 0x0000000605050290 */ /* 0x000fe4000fffe03f */
[----:B------:R-:W-:Y:S02]  /*16b20*/  @UP0 UIMAD UR6, UR7, UR12, URZ ;  /* 0x0000000c070602a4 */ /* 0x000fe4000f8e023f */
[----:B------:R-:W-:Y:S02]  /*16b30*/  @UP0 UIMAD.WIDE.U32 UR4, UR42, UR12, UR4 ;  /* 0x0000000c2a0402a5 */ /* 0x000fe4000f8e0004 */
[----:B------:R-:W-:-:S04]  /*16b40*/  @UP0 UIMAD UR6, UR42, UR13, UR6 ;  /* 0x0000000d2a0602a4 */ /* 0x000fc8000f8e0206 */
[----:B------:R-:W-:Y:S02]  /*16b50*/  @UP0 UIADD3 UR5, UR5, UR6, URZ ;  /* 0x0000000605050290 */ /* 0x000fe4000fffe03f */
[----:B------:R-:W-:-:S04]  /*16b60*/  @UP0 ULEA UR6, UP1, UR4, UR10, 0x2 ;  /* 0x0000000a04060291 */ /* 0x000fc8000f82103f */
[----:B------:R-:W-:Y:S02]  /*16b70*/  @UP0 ULEA.HI.X UR7, UR4, UR11, UR5, 0x2, UP1 ;  /* 0x0000000b04070291 */ /* 0x000fe400088f1405 */
[----:B------:R-:W-:Y:S01]  /*16b80*/  UIADD3 UR4, UR8, 0x400, URZ ;  /* 0x0000040008047890 */ /* 0x000fe2000fffe03f */
[----:B------:R-:W-:-:S03]  /*16b90*/  IMAD.U32 R2, RZ, RZ, UR6 ;  /* 0x00000006ff027e24 */ /* 0x000fc6000f8e00ff */
[----:B-1----:R-:W-:Y:S01]  /*16ba0*/  IMAD.U32 R3, RZ, RZ, UR7 ;  /* 0x00000007ff037e24 */ /* 0x002fe2000f8e00ff */
[----:B------:R-:W-:Y:S02]  /*16bb0*/  UMOV UR7, 0xc0000010 ;  /* 0xc000001000077882 */ /* 0x000fe40000000000 */
[----:B------:R-:W-:Y:S02]  /*16bc0*/  UMOV UR6, UR4 ;  /* 0x0000000400067c82 */ /* 0x000fe40008000000 */
[----:B------:R1:W2:Y:S01]  /*16bd0*/  @P1 LDG.E R6, desc[UR50][R2.64] ;  /* 0x0000003202061981 */ /* 0x0002a2000c1e1900 */
[----:B------:R-:W-:Y:S02]  /*16be0*/  WARPGROUP.DEPBAR.LE gsb0, 0x0 ;  /* 0x00008000000079c5 */ /* 0x000fe40000010000 */
[----:B------:R-:W-:-:S06]  /*16bf0*/  WARPGROUP.ARRIVE ;  /* 0x00000000000079c5 */ /* 0x000fcc0000000000 */
[----:B------:R-:W-:Y:S01]  /*16c00*/  QGMMA.64x128x32.F32.E4M3.E4M3 R24, R208, gdesc[UR4], R24, gsb0 ;  /* 0x01e00004d0187df3 */ /* 0x000fe20008000818 */
[----:B------:R-:W-:Y:S01]  /*16c10*/  UIADD3 UR4, UR8, 0x500, URZ ;  /* 0x0000050008047890 */ /* 0x000fe2000fffe03f */
[----:B------:R-:W-:-:S06]  /*16c20*/  UMOV UR7, 0xc0000010 ;  /* 0xc000001000077882 */ /* 0x000fcc0000000000 */
[----:B------:R-:W-:Y:S01]  /*16c30*/  UMOV UR6, UR4 ;  /* 0x0000000400067c82 */ /* 0x000fe20008000000 */
        /* <DEDUP_REMOVED lines=10> */
[----:B0-----:R-:W0:Y:S04]  /*16ce0*/  SHFL.BFLY PT, R0, R9, 0x1, 0x1f ;  /* 0x0c201f0009007f89 */ /* 0x001e2800000e0000 */
[----:B-1----:R-:W1:Y:S01]  /*16cf0*/  SHFL.BFLY PT, R3, R10, 0x1, 0x1f ;  /* 0x0c201f000a037f89 */ /* 0x002e6200000e0000 */
[----:B0-----:R-:W-:Y:S01]  /*16d00*/  FADD.FTZ R11, R9, R0 ;  /* 0x00000000090b7221 */ /* 0x001fe20000010000 */
        /* <DEDUP_REMOVED lines=23> */
[----:B------:R-:W-:Y:S01]  /*16e80*/  @P2 FFMA.FTZ R0, R8, R5, R7 ;  /* 0x0000000508002223 */ /* 0x000fe20000010007 */
[----:B------:R-:W-:Y:S02]  /*16e90*/  IMAD.MOV.U32 R2, RZ, RZ, -0x800000 ;  /* 0xff800000ff027424 */ /* 0x000fe400078e00ff */
[----:B------:R-:W-:Y:S01]  /*16ea0*/  @P3 FFMA.FTZ R2, R16, R4, R11 ;  /* 0x0000000410023223 */ /* 0x000fe2000001000b */
[-C--:B--2---:R-:W-:Y:S01]  /*16eb0*/  FMUL.FTZ R3, R3, R6.reuse ;  /* 0x0000000603037220 */ /* 0x084fe20000410000 */
[----:B---3--:R-:W-:Y:S01]  /*16ec0*/  FMUL.FTZ R9, R9, R6 ;  /* 0x0000000609097220 */ /* 0x008fe20000410000 */
[----:B------:R-:W-:-:S02]  /*16ed0*/  WARPGROUP.DEPBAR.LE gsb0, 0x0 ;  /* 0x00008000000079c5 */ /* 0x000fc40000010000 */
[----:B------:R-:W-:Y:S05]  /*16ee0*/  @!P0 BRA `(.L_x_938) ;  /* 0x0000000000048947 */ /* 0x000fea0003800000 */
[----:B------:R-:W-:Y:S01]  /*16ef0*/  BPT.TRAP 0x1 ;  /* 0x000000040000795c */ /* 0x000fe20000300000 */
.L_x_938:
        /* <DEDUP_REMOVED lines=68> */
.L_x_864:
[----:B------:R-:W-:Y:S05]  /*17340*/  @P0 BRA `(.L_x_939) ;  /* 0x0000002000700947 */ /* 0x000fea0003800000 */
[----:B------:R-:W0:Y:S01]  /*17350*/  S2R R6, SR_TID.X ;  /* 0x0000000000067919 */ /* 0x000e220000002100 */
[----:B------:R-:W-:Y:S01]  /*17360*/  ULDC.64 UR4, c[0x4][0x38] ;  /* 0x01000e0000047ab9 */ /* 0x000fe20000000a00 */
[----:B------:R-:W-:Y:S01]  /*17370*/  ULDC.64 UR8, c[0x0][0xbd0] ;  /* 0x0002f40000087ab9 */ /* 0x000fe20000000a00 */
[----:B------:R-:W-:Y:S01]  /*17380*/  USHF.R.S32.HI UR7, URZ, 0x1f, UR42 ;  /* 0x0000001f3f077899 */ /* 0x000fe2000801142a */
[----:B------:R-:W-:Y:S01]  /*17390*/  ULDC.64 UR10, c[0x0][0xb38] ;  /* 0x0002ce00000a7ab9 */ /* 0x000fe20000000a00 */
[----:B0-----:R-:W-:-:S05]  /*173a0*/  IMAD.SHL.U32 R3, R6, 0x4, RZ ;  /* 0x0000000406037824 */ /* 0x001fca00078e00ff */
[----:B------:R-:W-:Y:S01]  /*173b0*/  LOP3.LUT R3, R3, 0xc, RZ, 0xc0, !PT ;  /* 0x0000000c03037812 */ /* 0x000fe200078ec0ff */
[----:B------:R-:W-:Y:S03]  /*173c0*/  BAR.SYNC.DEFER_BLOCKING 0x1, 0x100 ;  /* 0x0044000000007b1d */ /* 0x000fe60000010000 */
[----:B------:R-:W-:-:S05]  /*173d0*/  IADD3 R4, P0, R3, UR4, RZ ;  /* 0x0000000403047c10 */ /* 0x000fca000ff1e0ff */
[----:B------:R-:W-:-:S06]  /*173e0*/  IMAD.X R5, RZ, RZ, UR5, P0 ;  /* 0x00000005ff057e24 */ /* 0x000fcc00080e06ff */
[----:B------:R0:W2:Y:S01]  /*173f0*/  LDG.E.CONSTANT R5, desc[UR50][R4.64] ;  /* 0x0000003204057981 */ /* 0x0000a2000c1e9900 */
[----:B------:R-:W-:Y:S01]  /*17400*/  LOP3.LUT P0, R3, R6, 0x3, RZ, 0xc0, !PT ;  /* 0x0000000306037812 */ /* 0x000fe2000780c0ff */
[----:B------:R-:W-:Y:S01]  /*17410*/  UIMAD.WIDE.U32 UR4, UR42, UR8, URZ ;  /* 0x000000082a0472a5 */ /* 0x000fe2000f8e003f */
[----:B------:R-:W-:Y:S01]  /*17420*/  BSSY B0, `(.L_x_940) ;  /* 0x0000194000007945 */ /* 0x000fe20003800000 */
[----:B------:R-:W-:Y:S01]  /*17430*/  UIMAD UR6, UR7, UR8, URZ ;  /* 0x00000008070672a4 */ /* 0x000fe2000f8e023f */
[----:B------:R-:W-:Y:S01]  /*17440*/  ISETP.EQ.OR P0, PT, R3, 0x3, !P0 ;  /* 0x000000030300780c */ /* 0x000fe20004702670 */
[----:B------:R-:W-:Y:S02]  /*17450*/  UIMAD UR8, UR7, UR10, URZ ;  /* 0x0000000a070872a4 */ /* 0x000fe4000f8e023f */
[----:B------:R-:W-:Y:S01]  /*17460*/  UIMAD UR9, UR42, UR9, UR6 ;  /* 0x000000092a0972a4 */ /* 0x000fe2000f8e0206 */
[----:B------:R-:W-:Y:S01]  /*17470*/  SEL R98, R36, R37, P0 ;  /* 0x0000002524627207 */ /* 0x000fe20000000000 */
[----:B0-----:R-:W-:Y:S01]  /*17480*/  VIADD R4, R6, 0xffffff80 ;  /* 0xffffff8006047836 */ /* 0x001fe20000000000 */
[----:B------:R-:W-:Y:S01]  /*17490*/  SEL R105, R37, R36, P0 ;  /* 0x0000002425697207 */ /* 0x000fe20000000000 */
[----:B------:R-:W-:Y:S01]  /*174a0*/  UIADD3 UR9, UR5, UR9, URZ ;  /* 0x0000000905097290 */ /* 0x000fe2000fffe03f */
[----:B------:R-:W-:Y:S01]  /*174b0*/  SEL R100, R28, R29, P0 ;  /* 0x0000001d1c647207 */ /* 0x000fe20000000000 */
[----:B------:R-:W-:Y:S01]  /*174c0*/  UIMAD.WIDE.U32 UR6, UR42, UR10, URZ ;  /* 0x0000000a2a0672a5 */ /* 0x000fe2000f8e003f */
[----:B------:R-:W-:Y:S01]  /*174d0*/  SHF.R.S32.HI R3, RZ, 0x1f, R4 ;  /* 0x0000001fff037819 */ /* 0x000fe20000011404 */
[----:B------:R-:W-:Y:S01]  /*174e0*/  UIMAD UR8, UR42, UR11, UR8 ;  /* 0x0000000b2a0872a4 */ /* 0x000fe2000f8e0208 */
[----:B------:R-:W-:-:S02]  /*174f0*/  SEL R107, R29, R28, P0 ;  /* 0x0000001c1d6b7207 */ /* 0x000fc40000000000 */
[----:B------:R-:W-:Y:S01]  /*17500*/  LEA.HI R9, R3, R4, RZ, 0x7 ;  /* 0x0000000403097211 */ /* 0x000fe200078f38ff */
[----:B------:R-:W-:Y:S01]  /*17510*/  UIADD3 UR8, UR7, UR8, URZ ;  /* 0x0000000807087290 */ /* 0x000fe2000fffe03f */
[----:B------:R-:W-:Y:S01]  /*17520*/  SEL R14, R32, R33, P0 ;  /* 0x00000021200e7207 */ /* 0x000fe20000000000 */
[----:B------:R-:W-:Y:S01]  /*17530*/  IMAD.U32 R37, RZ, RZ, UR7 ;  /* 0x00000007ff257e24 */ /* 0x000fe2000f8e00ff */
[----:B------:R-:W-:Y:S02]  /*17540*/  LOP3.LUT R13, R9, 0xffffff80, RZ, 0xc0, !PT ;  /* 0xffffff80090d7812 */ /* 0x000fe400078ec0ff */
[----:B------:R-:W-:Y:S01]  /*17550*/  SEL R15, R33, R32, P0 ;  /* 0x00000020210f7207 */ /* 0x000fe20000000000 */
[----:B------:R-:W-:Y:S01]  /*17560*/  IMAD.U32 R37, RZ, RZ, UR8 ;  /* 0x00000008ff257e24 */ /* 0x000fe2000f8e00ff */
[----:B------:R-:W-:Y:S01]  /*17570*/  SEL R28, R56, R57, P0 ;  /* 0x00000039381c7207 */ /* 0x000fe20000000000 */
[----:B------:R-:W-:Y:S01]  /*17580*/  IMAD.IADD R13, R4, 0x1, -R13 ;  /* 0x00000001040d7824 */ /* 0x000fe200078e0a0d */
[----:B------:R-:W-:-:S02]  /*17590*/  SEL R29, R57, R56, P0 ;  /* 0x00000038391d7207 */ /* 0x000fc40000000000 */
[----:B------:R-:W-:Y:S02]  /*175a0*/  SEL R32, R30, R31, P0 ;  /* 0x0000001f1e207207 */ /* 0x000fe40000000000 */
[----:B------:R-:W-:Y:S02]  /*175b0*/  SHF.R.S32.HI R36, RZ, 0x1f, R13 ;  /* 0x0000001fff247819 */ /* 0x000fe4000001140d */
[----:B------:R-:W-:Y:S01]  /*175c0*/  SEL R89, R31, R30, P0 ;  /* 0x0000001e1f597207 */ /* 0x000fe20000000000 */
[----:B------:R-:W-:Y:S01]  /*175d0*/  IMAD.U32 R31, RZ, RZ, UR5 ;  /* 0x00000005ff1f7e24 */ /* 0x000fe2000f8e00ff */
[----:B------:R-:W-:Y:S01]  /*175e0*/  SEL R56, R72, R73, P0 ;  /* 0x0000004948387207 */ /* 0x000fe20000000000 */
[----:B------:R-:W-:Y:S01]  /*175f0*/  USHF.R.S32.HI UR5, URZ, 0x1f, UR36 ;  /* 0x0000001f3f057899 */ /* 0x000fe20008011424 */
[----:B------:R-:W-:Y:S01]  /*17600*/  SEL R57, R73, R72, P0 ;  /* 0x0000004849397207 */ /* 0x000fe20000000000 */
[----:B------:R-:W-:Y:S01]  /*17610*/  IMAD.U32 R31, RZ, RZ, UR9 ;  /* 0x00000009ff1f7e24 */ /* 0x000fe2000f8e00ff */
[----:B------:R-:W-:Y:S01]  /*17620*/  SHF.R.S32.HI R30, RZ, 0x7, R9 ;  /* 0x00000007ff1e7819 */ /* 0x000fe20000011409 */
[----:B------:R-:W0:Y:S01]  /*17630*/  S2R R73, SR_CTAID.X ;  /* 0x0000000000497919 */ /* 0x000e220000002500 */
[----:B------:R-:W-:Y:S01]  /*17640*/  LEA.HI R17, R36, R13, RZ, 0x2 ;  /* 0x0000000d24117211 */ /* 0x000fe200078f10ff */
[----:B------:R-:W-:Y:S01]  /*17650*/  ULDC.64 UR8, c[0x0][0xb28] ;  /* 0x0002ca0000087ab9 */ /* 0x000fe20000000a00 */
[----:B------:R-:W-:-:S02]  /*17660*/  SEL R90, R68, R69, P0 ;  /* 0x00000045445a7207 */ /* 0x000fc40000000000 */
[----:B------:R-:W-:Y:S02]  /*17670*/  SEL R97, R69, R68, P0 ;  /* 0x0000004445617207 */ /* 0x000fe40000000000 */
[----:B------:R-:W-:Y:S02]  /*17680*/  LEA.HI R23, R3, R4, RZ, 0x2 ;  /* 0x0000000403177211 */ /* 0x000fe400078f10ff */
[----:B------:R-:W-:Y:S02]  /*17690*/  SEL R16, R42, R43, P0 ;  /* 0x0000002b2a107207 */ /* 0x000fe40000000000 */
[----:B------:R-:W-:Y:S02]  /*176a0*/  SEL R69, R43, R42, P0 ;  /* 0x0000002a2b457207 */ /* 0x000fe40000000000 */
[----:B------:R-:W-:Y:S02]  /*176b0*/  LEA.HI R3, R9, R30, RZ, 0x1 ;  /* 0x0000001e09037211 */ /* 0x000fe400078f08ff */
[----:B------:R-:W-:-:S02]  /*176c0*/  SHF.R.S32.HI R9, RZ, 0x2, R17 ;  /* 0x00000002ff097819 */ /* 0x000fc40000011411 */
[----:B------:R-:W-:Y:S02]  /*176d0*/  SHF.R.S32.HI R42, RZ, 0x1f, R17 ;  /* 0x0000001fff2a7819 */ /* 0x000fe40000011411 */
[----:B------:R-:W-:Y:S02]  /*176e0*/  LOP3.LUT R23, R23, 0xfffffffc, RZ, 0xc0, !PT ;  /* 0xfffffffc17177812 */ /* 0x000fe400078ec0ff */
[----:B------:R-:W-:Y:S02]  /*176f0*/  LEA.HI R42, R42, R9, RZ, 0x3 ;  /* 0x000000092a2a7211 */ /* 0x000fe400078f18ff */
[----:B------:R-:W-:Y:S01]  /*17700*/  LEA.HI R36, R36, R13, RZ, 0x5 ;  /* 0x0000000d24247211 */ /* 0x000fe200078f28ff */
[----:B------:R-:W-:Y:S01]  /*17710*/  IMAD.IADD R23, R4, 0x1, -R23 ;  /* 0x0000000104177824 */ /* 0x000fe200078e0a17 */
[----:B------:R-:W-:Y:S02]  /*17720*/  LOP3.LUT R4, R42, 0xfffffff8, RZ, 0xc0, !PT ;  /* 0xfffffff82a047812 */ /* 0x000fe400078ec0ff */
[----:B------:R-:W-:-:S02]  /*17730*/  SEL R94, R52, R53, P0 ;  /* 0x00000035345e7207 */ /* 0x000fc40000000000 */
[----:B------:R-:W-:Y:S01]  /*17740*/  SEL R101, R53, R52, P0 ;  /* 0x0000003435657207 */ /* 0x000fe20000000000 */
[----:B------:R-:W-:Y:S01]  /*17750*/  IMAD.IADD R4, R9, 0x1, -R4 ;  /* 0x0000000109047824 */ /* 0x000fe200078e0a04 */
[----:B------:R-:W-:Y:S02]  /*17760*/  SEL R52, R84, R85, P0 ;  /* 0x0000005554347207 */ /* 0x000fe40000000000 */
[----:B------:R-:W-:Y:S02]  /*17770*/  SEL R93, R85, R84, P0 ;  /* 0x00000054555d7207 */ /* 0x000fe40000000000 */
[----:B------:R-:W1:Y:S01]  /*17780*/  LDC R84, c[0x0][0xbe8] ;  /* 0x0002fa00ff547b82 */ /* 0x000e620000000800 */
[----:B------:R-:W-:Y:S02]  /*17790*/  SEL R8, R24, R25, P0 ;  /* 0x0000001918087207 */ /* 0x000fe40000000000 */
[----:B------:R-:W-:Y:S02]  /*177a0*/  SEL R7, R25, R24, P0 ;  /* 0x0000001819077207 */ /* 0x000fe40000000000 */
[----:B------:R-:W-:-:S02]  /*177b0*/  LOP3.LUT R3, R3, 0x3fffffe, RZ, 0xc0, !PT ;  /* 0x03fffffe03037812 */ /* 0x000fc400078ec0ff */
[----:B------:R-:W-:Y:S01]  /*177c0*/  SHF.R.S32.HI R9, RZ, 0x5, R36 ;  /* 0x00000005ff097819 */ /* 0x000fe20000011424 */
[----:B------:R-:W-:Y:S01]  /*177d0*/  IMAD.U32 R36, RZ, RZ, UR6 ;  /* 0x00000006ff247e24 */ /* 0x000fe2000f8e00ff */
[----:B------:R-:W-:Y:S01]  /*177e0*/  LEA.HI R25, R23, R23, RZ, 0x1 ;  /* 0x0000001717197211 */ /* 0x000fe200078f08ff */
[----:B------:R-:W-:Y:S01]  /*177f0*/  IMAD.IADD R3, R30, 0x1, -R3 ;  /* 0x000000011e037824 */ /* 0x000fe200078e0a03 */
[----:B------:R-:W-:Y:S01]  /*17800*/  SEL R12, R34, R35, P0 ;  /* 0x00000023220c7207 */ /* 0x000fe20000000000 */
[----:B------:R-:W-:Y:S01]  /*17810*/  IMAD R4, R9, 0x10, R4 ;  /* 0x0000001009047824 */ /* 0x000fe200078e0204 */
[----:B------:R-:W-:Y:S01]  /*17820*/  LOP3.LUT R42, R25, 0x1ffffffe, RZ, 0xc0, !PT ;  /* 0x1ffffffe192a7812 */ /* 0x000fe200078ec0ff */
[----:B------:R-:W-:Y:S01]  /*17830*/  IMAD.U32 R30, RZ, RZ, UR4 ;  /* 0x00000004ff1e7e24 */ /* 0x000fe2000f8e00ff */
[----:B------:R-:W-:Y:S01]  /*17840*/  SEL R96, R44, R45, P0 ;  /* 0x0000002d2c607207 */ /* 0x000fe20000000000 */
[----:B------:R-:W-:Y:S01]  /*17850*/  IMAD R3, R3, 0x40, R4 ;  /* 0x0000004003037824 */ /* 0x000fe200078e0204 */
[----:B------:R-:W-:Y:S01]  /*17860*/  SEL R103, R45, R44, P0 ;  /* 0x0000002c2d677207 */ /* 0x000fe20000000000 */
[----:B------:R-:W-:Y:S01]  /*17870*/  IMAD.IADD R42, R23, 0x1, -R42 ;  /* 0x00000001172a7824 */ /* 0x000fe200078e0a2a */
[----:B------:R-:W-:Y:S01]  /*17880*/  SEL R88, R64, R65, P0 ;  /* 0x0000004140587207 */ /* 0x000fe20000000000 */
[----:B------:R-:W3:Y:S01]  /*17890*/  S2UR UR4, SR_CTAID.Y ;  /* 0x00000000000479c3 */ /* 0x000ee20000002600 */
[----:B------:R-:W-:Y:S01]  /*178a0*/  SEL R45, R65, R64, P0 ;  /* 0x00000040412d7207 */ /* 0x000fe20000000000 */
[----:B------:R-:W-:Y:S01]  /*178b0*/  IMAD R4, R42, 0x8, R3 ;  /* 0x000000082a047824 */ /* 0x000fe200078e0203 */
[----:B------:R-:W-:Y:S01]  /*178c0*/  SEL R64, R46, R47, P0 ;  /* 0x0000002f2e407207 */ /* 0x000fe20000000000 */
[----:B------:R-:W-:Y:S01]  /*178d0*/  ULDC.64 UR6, c[0x0][0xb48] ;  /* 0x0002d20000067ab9 */ /* 0x000fe20000000a00 */
        /* <DEDUP_REMOVED lines=8> */
[----:B------:R-:W-:Y:S01]  /*17960*/  SEL R49, R71, R70, P0 ;  /* 0x0000004647317207 */ /* 0x000fe20000000000 */
[C---:B0-----:R-:W-:Y:S01]  /*17970*/  IMAD R70, R73.reuse, 0x80, R3 ;  /* 0x0000008049467824 */ /* 0x041fe200078e0203 */
[----:B------:R-:W-:Y:S01]  /*17980*/  SEL R10, R54, R55, P0 ;  /* 0x00000037360a7207 */ /* 0x000fe20000000000 */
[----:B------:R-:W-:Y:S01]  /*17990*/  IMAD R73, R73, 0x80, R4 ;  /* 0x0000008049497824 */ /* 0x000fe200078e0204 */
[----:B------:R-:W-:Y:S02]  /*179a0*/  SEL R92, R60, R61, P0 ;  /* 0x0000003d3c5c7207 */ /* 0x000fe40000000000 */
[----:B------:R-:W-:Y:S02]  /*179b0*/  SEL R99, R61, R60, P0 ;  /* 0x0000003c3d637207 */ /* 0x000fe40000000000 */
[----:B------:R-:W-:-:S02]  /*179c0*/  SEL R61, R55, R54, P0 ;  /* 0x00000036373d7207 */ /* 0x000fc40000000000 */
[----:B------:R-:W-:Y:S02]  /*179d0*/  SEL R54, R58, R59, P0 ;  /* 0x0000003b3a367207 */ /* 0x000fe40000000000 */
[----:B------:R-:W-:Y:S02]  /*179e0*/  SEL R59, R59, R58, P0 ;  /* 0x0000003a3b3b7207 */ /* 0x000fe40000000000 */
[----:B------:R-:W-:Y:S02]  /*179f0*/  LOP3.LUT R68, R17, 0x7ffffffc, RZ, 0xc0, !PT ;  /* 0x7ffffffc11447812 */ /* 0x000fe400078ec0ff */
[----:B------:R-:W-:Y:S02]  /*17a00*/  SEL R18, R38, R39, P0 ;  /* 0x0000002726127207 */ /* 0x000fe40000000000 */
[----:B------:R-:W-:Y:S01]  /*17a10*/  SEL R60, R50, R51, P0 ;  /* 0x00000033323c7207 */ /* 0x000fe20000000000 */
[----:B------:R-:W-:Y:S01]  /*17a20*/  IMAD.IADD R68, R13, 0x1, -R68 ;  /* 0x000000010d447824 */ /* 0x000fe200078e0a44 */
[----:B------:R-:W-:-:S02]  /*17a30*/  SEL R65, R51, R50, P0 ;  /* 0x0000003233417207 */ /* 0x000fc40000000000 */
[----:B------:R-:W-:Y:S02]  /*17a40*/  SEL R24, R26, R27, P0 ;  /* 0x0000001b1a187207 */ /* 0x000fe40000000000 */
[----:B------:R-:W-:Y:S02]  /*17a50*/  SEL R48, R66, R67, P0 ;  /* 0x0000004342307207 */ /* 0x000fe40000000000 */
[----:B------:R-:W-:Y:S02]  /*17a60*/  SEL R51, R67, R66, P0 ;  /* 0x0000004243337207 */ /* 0x000fe40000000000 */
[----:B------:R-:W-:Y:S02]  /*17a70*/  LOP3.LUT P1, RZ, R13, 0x3, RZ, 0xc0, !PT ;  /* 0x000000030dff7812 */ /* 0x000fe4000782c0ff */
[----:B-1----:R-:W-:Y:S02]  /*17a80*/  ISETP.NE.AND P2, PT, R84, 0x1, PT ;  /* 0x000000015400780c */ /* 0x002fe40003f45270 */
        /* <DEDUP_REMOVED lines=13> */
[----:B------:R-:W0:Y:S01]  /*17b60*/  @P2 LDC R74, c[0x0][0xbec] ;  /* 0x0002fb00ff4a2b82 */ /* 0x000e220000000800 */
[----:B------:R-:W-:-:S02]  /*17b70*/  SEL R39, R83, R82, P0 ;  /* 0x0000005253277207 */ /* 0x000fc40000000000 */
[----:B------:R-:W-:-:S05]  /*17b80*/  SEL R55, R63, R62, P0 ;  /* 0x0000003e3f377207 */ /* 0x000fca0000000000 */
[----:B------:R-:W3:Y:S01]  /*17b90*/  LDC R83, c[0x0][0xc50] ;  /* 0x00031400ff537b82 */ /* 0x000ee20000000800 */
[----:B--2---:R1:W-:Y:S04]  /*17ba0*/  SHFL.IDX PT, R46, R12, R5, 0x1c1f ;  /* 0x001c1f050c2e7589 */ /* 0x0043e800000e0000 */
[----:B------:R-:W-:Y:S04]  /*17bb0*/  SHFL.IDX PT, R3, R6, R5, 0x1c1f ;  /* 0x001c1f0506037589 */ /* 0x000fe800000e0000 */
[----:B------:R-:W-:Y:S01]  /*17bc0*/  SHFL.IDX PT, R8, R8, R5, 0x1c1f ;  /* 0x001c1f0508087589 */ /* 0x000fe200000e0000 */
[----:B-1----:R-:W-:-:S03]  /*17bd0*/  LOP3.LUT R12, R5, 0x2, RZ, 0x3c, !PT ;  /* 0x00000002050c7812 */ /* 0x002fc600078e3cff */
[----:B------:R-:W-:Y:S04]  /*17be0*/  SHFL.IDX PT, R58, R10, R5, 0x1c1f ;  /* 0x001c1f050a3a7589 */ /* 0x000fe800000e0000 */
[----:B------:R1:W-:Y:S04]  /*17bf0*/  SHFL.IDX PT, R6, R87, R12, 0x1c1f ;  /* 0x001c1f0c57067589 */ /* 0x0003e800000e0000 */
[----:B------:R-:W-:Y:S04]  /*17c00*/  SHFL.IDX PT, R7, R7, R12, 0x1c1f ;  /* 0x001c1f0c07077589 */ /* 0x000fe800000e0000 */
[----:B------:R-:W-:Y:S01]  /*17c10*/  SHFL.IDX PT, R9, R100, R5, 0x1c1f ;  /* 0x001c1f0564097589 */ /* 0x000fe200000e0000 */
[----:B-1----:R-:W1:Y:S03]  /*17c20*/  LDC.64 R86, c[0x0][0xbd8] ;  /* 0x0002f600ff567b82 */ /* 0x002e660000000a00 */
        /* <DEDUP_REMOVED lines=10> */
[----:B------:R-:W2:Y:S04]  /*17cd0*/  SHFL.IDX PT, R29, R29, R12, 0x1c1f ;  /* 0x001c1f0c1d1d7589 */ /* 0x000ea800000e0000 */
[----:B------:R-:W-:Y:S04]  /*17ce0*/  SHFL.IDX PT, R17, R96, R5, 0x1c1f ;  /* 0x001c1f0560117589 */ /* 0x000fe800000e0000 */
[----:B------:R-:W-:Y:S04]  /*17cf0*/  SHFL.IDX PT, R43, R32, R5, 0x1c1f ;  /* 0x001c1f05202b7589 */ /* 0x000fe800000e0000 */
[----:B------:R-:W-:Y:S04]  /*17d00*/  SHFL.IDX PT, R18, R103, R12, 0x1c1f ;  /* 0x001c1f0c67127589 */ /* 0x000fe800000e0000 */
[----:B------:R-:W-:Y:S04]  /*17d10*/  SHFL.IDX PT, R22, R22, R5, 0x1c1f ;  /* 0x001c1f0516167589 */ /* 0x000fe800000e0000 */
[----:B------:R-:W-:Y:S04]  /*17d20*/  SHFL.IDX PT, R25, R92, R5, 0x1c1f ;  /* 0x001c1f055c197589 */ /* 0x000fe800000e0000 */
[----:B------:R-:W-:Y:S04]  /*17d30*/  SHFL.IDX PT, R19, R19, R12, 0x1c1f ;  /* 0x001c1f0c13137589 */ /* 0x000fe800000e0000 */
[----:B------:R-:W4:Y:S04]  /*17d40*/  SHFL.IDX PT, R32, R99, R12, 0x1c1f ;  /* 0x001c1f0c63207589 */ /* 0x000f2800000e0000 */
        /* <DEDUP_REMOVED lines=9> */
[----:B------:R-:W0:Y:S04]  /*17de0*/  SHFL.IDX PT, R52, R97, R12, 0x1c1f ;  /* 0x001c1f0c61347589 */ /* 0x000e2800000e0000 */
[----:B------:R3:W-:Y:S01]  /*17df0*/  SHFL.IDX PT, R78, R89, R12, 0x1c1f ;  /* 0x001c1f0c594e7589 */ /* 0x0007e200000e0000 */
[----:B-----5:R-:W5:Y:S03]  /*17e00*/  @P2 LDC R90, c[0x0][0xbec] ;  /* 0x0002fb00ff5a2b82 */ /* 0x020f660000000800 */
[----:B------:R-:W-:Y:S04]  /*17e10*/  SHFL.IDX PT, R53, R72, R5, 0x1c1f ;  /* 0x001c1f0548357589 */ /* 0x000fe800000e0000 */
[----:B------:R-:W-:Y:S01]  /*17e20*/  SHFL.IDX PT, R63, R44, R5, 0x1c1f ;  /* 0x001c1f052c3f7589 */ /* 0x000fe200000e0000 */
[----:B---3--:R-:W3:Y:S03]  /*17e30*/  LDC.64 R88, c[0x0][0xb40] ;  /* 0x0002d000ff587b82 */ /* 0x008ee60000000a00 */
[----:B------:R-:W-:Y:S04]  /*17e40*/  SHFL.IDX PT, R64, R64, R5, 0x1c1f ;  /* 0x001c1f0540407589 */ /* 0x000fe800000e0000 */
[----:B------:R-:W-:Y:S04]  /*17e50*/  SHFL.IDX PT, R60, R60, R5, 0x1c1f ;  /* 0x001c1f053c3c7589 */ /* 0x000fe800000e0000 */
[----:B------:R-:W-:Y:S04]  /*17e60*/  SHFL.IDX PT, R54, R54, R5, 0x1c1f ;  /* 0x001c1f0536367589 */ /* 0x000fe800000e0000 */
[----:B------:R-:W-:Y:S01]  /*17e70*/  SHFL.IDX PT, R50, R50, R5, 0x1c1f ;  /* 0x001c1f0532327589 */ /* 0x000fe200000e0000 */
[----:B-----5:R-:W-:-:S03]  /*17e80*/  @P2 IMAD.HI.U32 R90, R73, R90, RZ ;  /* 0x0000005a495a2227 */ /* 0x020fc600078e00ff */
[----:B------:R-:W-:Y:S04]  /*17e90*/  SHFL.IDX PT, R48, R48, R5, 0x1c1f ;  /* 0x001c1f0530307589 */ /* 0x000fe800000e0000 */
[----:B------:R-:W-:Y:S01]  /*17ea0*/  SHFL.IDX PT, R40, R40, R5, 0x1c1f ;  /* 0x001c1f0528287589 */ /* 0x000fe200000e0000 */
[----:B---3--:R-:W-:-:S03]  /*17eb0*/  IMAD.WIDE.U32 R36, R88, UR36, R36 ;  /* 0x0000002458247c25 */ /* 0x008fc6000f8e0024 */
[----:B------:R-:W-:Y:S04]  /*17ec0*/  SHFL.IDX PT, R38, R38, R5, 0x1c1f ;  /* 0x001c1f0526267589 */ /* 0x000fe800000e0000 */
[----:B------:R2:W-:Y:S04]  /*17ed0*/  SHFL.IDX PT, R4, R26, R5, 0x1c1f ;  /* 0x001c1f051a047589 */ /* 0x0005e800000e0000 */
[----:B------:R3:W-:Y:S04]  /*17ee0*/  SHFL.IDX PT, R34, R34, R5, 0x1c1f ;  /* 0x001c1f0522227589 */ /* 0x0007e800000e0000 */
[----:B------:R5:W-:Y:S01]  /*17ef0*/  SHFL.IDX PT, R82, R81, R12, 0x1c1f ;  /* 0x001c1f0c51527589 */ /* 0x000be200000e0000 */
[----:B--2---:R-:W-:-:S03]  /*17f00*/  SEL R26, R28, R29, P0 ;  /* 0x0000001d1c1a7207 */ /* 0x004fc60000000000 */
[----:B------:R-:W2:Y:S01]  /*17f10*/  SHFL.IDX PT, R62, R95, R12, 0x1c1f ;  /* 0x001c1f0c5f3e7589 */ /* 0x000ea200000e0000 */
[----:B------:R-:W-:Y:S02]  /*17f20*/  SEL R28, R29, R28, P0 ;  /* 0x0000001c1d1c7207 */ /* 0x000fe40000000000 */
[----:B---3--:R-:W-:Y:S01]  /*17f30*/  SEL R5, R3, R6, P0 ;  /* 0x0000000603057207 */ /* 0x008fe20000000000 */
[----:B------:R-:W-:Y:S01]  /*17f40*/  SHFL.IDX PT, R76, R93, R12, 0x1c1f ;  /* 0x001c1f0c5d4c7589 */ /* 0x000fe200000e0000 */
[----:B------:R-:W-:Y:S01]  /*17f50*/  SEL R3, R6, R3, P0 ;  /* 0x0000000306037207 */ /* 0x000fe20000000000 */
[----:B-----5:R-:W3:Y:S01]  /*17f60*/  @P2 LDC R81, c[0x0][0xbf0] ;  /* 0x0002fc00ff512b82 */ /* 0x020ee20000000800 */
[----:B------:R-:W-:Y:S01]  /*17f70*/  SEL R6, R8, R7, P0 ;  /* 0x0000000708067207 */ /* 0x000fe20000000000 */
[----:B------:R-:W5:Y:S01]  /*17f80*/  SHFL.IDX PT, R72, R91, R12, 0x1c1f ;  /* 0x001c1f0c5b487589 */ /* 0x000f6200000e0000 */
[----:B------:R-:W-:Y:S02]  /*17f90*/  SEL R8, R7, R8, P0 ;  /* 0x0000000807087207 */ /* 0x000fe40000000000 */
[----:B------:R-:W-:Y:S01]  /*17fa0*/  SEL R7, R9, R10, P0 ;  /* 0x0000000a09077207 */ /* 0x000fe20000000000 */
[----:B------:R1:W-:Y:S01]  /*17fb0*/  SHFL.IDX PT, R80, R85, R12, 0x1c1f ;  /* 0x001c1f0c55507589 */ /* 0x0003e200000e0000 */
[----:B------:R-:W-:-:S02]  /*17fc0*/  SEL R9, R10, R9, P0 ;  /* 0x000000090a097207 */ /* 0x000fc40000000000 */
[----:B------:R-:W-:Y:S01]  /*17fd0*/  SEL R10, R14, R15, P0 ;  /* 0x0000000f0e0a7207 */ /* 0x000fe20000000000 */
[----:B------:R0:W5:Y:S01]  /*17fe0*/  SHFL.IDX PT, R79, R27, R12, 0x1c1f ;  /* 0x001c1f0c1b4f7589 */ /* 0x00016200000e0000 */
[----:B------:R-:W-:Y:S02]  /*17ff0*/  SEL R14, R15, R14, P0 ;  /* 0x0000000e0f0e7207 */ /* 0x000fe40000000000 */
[----:B------:R-:W-:Y:S01]  /*18000*/  SEL R15, R16, R13, P0 ;  /* 0x0000000d100f7207 */ /* 0x000fe20000000000 */
[----:B------:R2:W-:Y:S01]  /*18010*/  SHFL.IDX PT, R67, R11, R12, 0x1c1f ;  /* 0x001c1f0c0b437589 */ /* 0x0005e200000e0000 */
[----:B----4-:R-:W-:Y:S01]  /*18020*/  SEL R29, R32, R25, P0 ;  /* 0x00000019201d7207 */ /* 0x010fe20000000000 */
[----:B-1----:R-:W1:Y:S02]  /*18030*/  @P2 LDC R85, c[0x0][0xbf0] ;  /* 0x0002fc00ff552b82 */ /* 0x002e640000000800 */
[----:B------:R-:W-:Y:S01]  /*18040*/  SHFL.IDX PT, R69, R69, R12, 0x1c1f ;  /* 0x001c1f0c45457589 */ /* 0x000fe200000e0000 */
[----:B0-----:R-:W-:Y:S01]  /*18050*/  SEL R27, R25, R32, P0 ;  /* 0x00000020191b7207 */ /* 0x001fe20000000000 */
[----:B------:R-:W-:-:S02]  /*18060*/  IMAD R32, R86, UR5, RZ ;  /* 0x0000000556207c24 */ /* 0x000fc4000f8e02ff */
[----:B------:R-:W-:Y:S01]  /*18070*/  SHFL.IDX PT, R61, R61, R12, 0x1c1f ;  /* 0x001c1f0c3d3d7589 */ /* 0x000fe200000e0000 */
[----:B------:R-:W-:Y:S02]  /*18080*/  SEL R25, R52, R33, P0 ;  /* 0x0000002134197207 */ /* 0x000fe40000000000 */
[----:B--2---:R-:W-:Y:S01]  /*18090*/  SEL R11, R13, R16, P0 ;  /* 0x000000100d0b7207 */ /* 0x004fe20000000000 */
[----:B------:R-:W-:Y:S01]  /*180a0*/  SHFL.IDX PT, R65, R65, R12, 0x1c1f ;  /* 0x001c1f0c41417589 */ /* 0x000fe200000e0000 */
[----:B------:R-:W-:Y:S01]  /*180b0*/  SEL R13, R17, R18, P0 ;  /* 0x00000012110d7207 */ /* 0x000fe20000000000 */
[----:B------:R-:W-:Y:S01]  /*180c0*/  IMAD R75, R87, UR36, R32 ;  /* 0x00000024574b7c24 */ /* 0x000fe2000f8e0220 */
        /* <DEDUP_REMOVED lines=8> */
[----:B------:R0:W-:Y:S02]  /*18150*/  SHFL.IDX PT, R39, R39, R12, 0x1c1f ;  /* 0x001c1f0c27277589 */ /* 0x0001e400000e0000 */
[----:B0-----:R-:W-:-:S02]  /*18160*/  SEL R12, R20, R21, P0 ;  /* 0x00000015140c7207 */ /* 0x001fc40000000000 */
        /* <DEDUP_REMOVED lines=10> */
[----:B------:R-:W-:Y:S01]  /*18210*/  IMAD R56, RZ, RZ, -UR42 ;  /* 0x8000002aff387e24 */ /* 0x000fe2000f8e02ff */
[----:B------:R-:W-:Y:S01]  /*18220*/  SEL R31, R53, R62, P0 ;  /* 0x0000003e351f7207 */ /* 0x000fe20000000000 */
[----:B------:R-:W-:Y:S01]  /*18230*/  @P2 IMAD.HI.U32 R42, R73, R74, RZ ;  /* 0x0000004a492a2227 */ /* 0x000fe200078e00ff */
[----:B------:R-:W-:-:S03]  /*18240*/  SEL R33, R62, R53, P0 ;  /* 0x000000353e217207 */ /* 0x000fc60000000000 */
[----:B------:R-:W-:Y:S02]  /*18250*/  IMAD R83, R83, R56, UR4 ;  /* 0x0000000453537e24 */ /* 0x000fe4000f8e0238 */
[----:B------:R-:W-:Y:S01]  /*18260*/  IMAD R52, R88, UR5, RZ ;  /* 0x0000000558347c24 */ /* 0x000fe2000f8e02ff */
[----:B------:R-:W-:Y:S01]  /*18270*/  ULDC.64 UR4, c[0x0][0xbe0] ;  /* 0x0002f80000047ab9 */ /* 0x000fe20000000a00 */
[----:B------:R-:W-:Y:S01]  /*18280*/  IMAD.MOV.U32 R57, RZ, RZ, R73 ;  /* 0x000000ffff397224 */ /* 0x000fe200078e0049 */
[----:B---3--:R-:W-:Y:S01]  /*18290*/  @P2 SHF.R.U32.HI R57, RZ, R81, R42 ;  /* 0x00000051ff392219 */ /* 0x008fe2000001162a */
[----:B------:R-:W-:Y:S01]  /*182a0*/  IMAD R53, R89, UR36, R52 ;  /* 0x0000002459357c24 */ /* 0x000fe2000f8e0234 */
[----:B------:R-:W-:Y:S01]  /*182b0*/  SHF.R.S32.HI R42, RZ, 0x1f, R83 ;  /* 0x0000001fff2a7819 */ /* 0x000fe20000011453 */
[----:B------:R-:W-:Y:S02]  /*182c0*/  IMAD.IADD R45, R45, 0x1, R75 ;  /* 0x000000012d2d7824 */ /* 0x000fe400078e024b */
[----:B------:R-:W-:-:S02]  /*182d0*/  IMAD.IADD R53, R37, 0x1, R53 ;  /* 0x0000000125357824 */ /* 0x000fc400078e0235 */
[C---:B------:R-:W-:Y:S02]  /*182e0*/  IMAD R37, R42.reuse, UR4, RZ ;  /* 0x000000042a257c24 */ /* 0x040fe4000f8e02ff */
[----:B------:R-:W-:Y:S02]  /*182f0*/  IMAD.MOV.U32 R52, RZ, RZ, R36 ;  /* 0x000000ffff347224 */ /* 0x000fe400078e0024 */
[C---:B------:R-:W-:Y:S02]  /*18300*/  IMAD R56, R83.reuse, UR5, R37 ;  /* 0x0000000553387c24 */ /* 0x040fe4000f8e0225 */
[----:B------:R-:W-:Y:S01]  /*18310*/  IMAD.MOV.U32 R75, RZ, RZ, R73 ;  /* 0x000000ffff4b7224 */ /* 0x000fe200078e0049 */
[----:B-1----:R-:W-:Y:S01]  /*18320*/  @P2 SHF.R.U32.HI R75, RZ, R85, R90 ;  /* 0x00000055ff4b2219 */ /* 0x002fe2000001165a */
[----:B------:R-:W-:Y:S02]  /*18330*/  IMAD R42, R42, UR6, RZ ;  /* 0x000000062a2a7c24 */ /* 0x000fe4000f8e02ff */
[----:B------:R-:W-:Y:S01]  /*18340*/  IMAD.WIDE.U32 R36, R83, UR4, R44 ;  /* 0x0000000453247c25 */ /* 0x000fe2000f8e002c */
[----:B------:R-:W-:-:S03]  /*18350*/  ULDC.64 UR4, c[0x0][0xb30] ;  /* 0x0002cc0000047ab9 */ /* 0x000fc60000000a00 */
        /* <DEDUP_REMOVED lines=8> */
[----:B------:R-:W-:Y:S01]  /*183e0*/  IMAD.MOV R57, RZ, RZ, -R75 ;  /* 0x000000ffff397224 */ /* 0x000fe200078e0a4b */
[----:B-----5:R-:W-:Y:S01]  /*183f0*/  SEL R56, R72, R63, P0 ;  /* 0x0000003f48387207 */ /* 0x020fe20000000000 */
[----:B------:R-:W-:-:S02]  /*18400*/  IMAD R42, R42, UR4, RZ ;  /* 0x000000042a2a7c24 */ /* 0x000fc4000f8e02ff */
[C-C-:B------:R-:W-:Y:S02]  /*18410*/  IMAD R53, R84.reuse, R52, R73.reuse ;  /* 0x0000003454357224 */ /* 0x140fe400078e0249 */
[----:B------:R-:W-:Y:S02]  /*18420*/  IMAD R57, R84, R57, R73 ;  /* 0x0000003954397224 */ /* 0x000fe400078e0249 */
[----:B------:R-:W-:Y:S01]  /*18430*/  IMAD R73, R75, UR5, R42 ;  /* 0x000000054b497c24 */ /* 0x000fe2000f8e022a */
[----:B------:R-:W-:Y:S01]  /*18440*/  SHF.R.S32.HI R42, RZ, 0x1f, R53 ;  /* 0x0000001fff2a7819 */ /* 0x000fe20000011435 */
[----:B------:R-:W-:Y:S01]  /*18450*/  IMAD.IADD R45, R45, 0x1, R81 ;  /* 0x000000012d2d7824 */ /* 0x000fe200078e0251 */
[----:B------:R-:W-:Y:S01]  /*18460*/  SHF.R.S32.HI R52, RZ, 0x1f, R57 ;  /* 0x0000001fff347819 */ /* 0x000fe20000011439 */
[----:B------:R-:W0:Y:S01]  /*18470*/  S2UR UR5, SR_CgaCtaId ;  /* 0x00000000000579c3 */ /* 0x000e220000008800 */
        /* <DEDUP_REMOVED lines=17> */
[----:B0-----:R-:W-:Y:S01]  /*18590*/  ULEA UR4, UR5, UR4, 0x18 ;  /* 0x0000000405047291 */ /* 0x001fe2000f8ec03f */
[----:B------:R-:W-:Y:S01]  /*185a0*/  IMAD R81, R84, UR6, RZ ;  /* 0x0000000654517c24 */ /* 0x000fe2000f8e02ff */
[----:B------:R-:W-:Y:S01]  /*185b0*/  LEA.HI.X R45, R36, UR7, R53, 0x2, P2 ;  /* 0x00000007242d7c11 */ /* 0x000fe200090f1435 */
[----:B------:R-:W-:Y:S01]  /*185c0*/  SHFL.IDX PT, R74, R83, 0x1, 0x1c1f ;  /* 0x003c1f00534a7f89 */ /* 0x000fe200000e0000 */
[C---:B------:R-:W-:Y:S01]  /*185d0*/  VIADD R84, R70.reuse, 0x8 ;  /* 0x0000000846547836 */ /* 0x040fe20000000000 */
[----:B------:R-:W-:Y:S01]  /*185e0*/  UIADD3 UR4, UR4, 0x2e820, URZ ;  /* 0x0002e82004047890 */ /* 0x000fe2000fffe03f */
[-C--:B------:R-:W-:Y:S01]  /*185f0*/  ISETP.GE.OR P2, PT, R70, R81.reuse, P1 ;  /* 0x000000514600720c */ /* 0x080fe20000f46670 */
[----:B------:R-:W0:Y:S01]  /*18600*/  SHFL.IDX PT, R73, R45, RZ, 0x1c1f ;  /* 0x001c1fff2d497589 */ /* 0x000e2200000e0000 */
[----:B------:R-:W-:Y:S01]  /*18610*/  LEA R85, P3, R44, UR8, 0x2 ;  /* 0x000000082c557c11 */ /* 0x000fe2000f8610ff */
[----:B------:R-:W-:Y:S01]  /*18620*/  UPRMT UR4, URZ, 0x654, UR4 ;  /* 0x000006543f047896 */ /* 0x000fe20008000004 */
[----:B------:R-:W-:Y:S01]  /*18630*/  ISETP.GE.OR P1, PT, R84, R81, P1 ;  /* 0x000000515400720c */ /* 0x000fe20000f26670 */
[----:B------:R1:W2:Y:S01]  /*18640*/  SHFL.IDX PT, R75, R45, 0x1, 0x1c1f ;  /* 0x003c1f002d4b7f89 */ /* 0x0002a200000e0000 */
[----:B------:R-:W-:-:S02]  /*18650*/  LEA.HI.X R86, R44, UR9, R37, 0x2, P3 ;  /* 0x000000092c567c11 */ /* 0x000fc400098f1425 */
[----:B------:R-:W-:Y:S01]  /*18660*/  ISETP.GE.AND P3, PT, R70, R81, PT ;  /* 0x000000514600720c */ /* 0x000fe20003f66270 */
[----:B------:R3:W4:Y:S01]  /*18670*/  SHFL.IDX PT, R62, R85, RZ, 0x1c1f ;  /* 0x001c1fff553e7589 */ /* 0x00072200000e0000 */
[----:B------:R-:W-:Y:S02]  /*18680*/  SEL R53, R71, R76, P0 ;  /* 0x0000004c47357207 */ /* 0x000fe40000000000 */
[----:B------:R-:W-:Y:S01]  /*18690*/  SYNCS.ARRIVE.TRANS64.RED.A1T0 RZ, [UR4], RZ ;  /* 0x000000ffffff79a7 */ /* 0x000fe20008100404 */
[----:B------:R3:W3:Y:S01]  /*186a0*/  SHFL.IDX PT, R63, R86, RZ, 0x1c1f ;  /* 0x001c1fff563f7589 */ /* 0x0006e200000e0000 */
[----:B------:R-:W-:Y:S01]  /*186b0*/  SEL R57, R76, R71, P0 ;  /* 0x000000474c397207 */ /* 0x000fe20000000000 */
[----:B------:R-:W-:Y:S01]  /*186c0*/  IMAD.SHL.U32 R71, R68, 0x2, RZ ;  /* 0x0000000244477824 */ /* 0x000fe200078e00ff */
[----:B------:R-:W-:Y:S02]  /*186d0*/  SEL R37, R43, R78, P0 ;  /* 0x0000004e2b257207 */ /* 0x000fe40000000000 */
[----:B------:R-:W-:-:S02]  /*186e0*/  SEL R44, R46, R79, P0 ;  /* 0x0000004f2e2c7207 */ /* 0x000fc40000000000 */
[----:B-1----:R-:W-:Y:S02]  /*186f0*/  SEL R45, R47, R82, P0 ;  /* 0x000000522f2d7207 */ /* 0x002fe40000000000 */
[----:B------:R-:W-:Y:S02]  /*18700*/  SEL R36, R77, R80, P0 ;  /* 0x000000504d247207 */ /* 0x000fe40000000000 */
[----:B------:R-:W-:Y:S01]  /*18710*/  SEL R42, R80, R77, P0 ;  /* 0x0000004d502a7207 */ /* 0x000fe20000000000 */
[----:B0-----:R0:W-:Y:S01]  /*18720*/  @!P2 ST.E desc[UR50][R72.64], R0 ;  /* 0x000000004800a985 */ /* 0x0011e2000c101932 */
[----:B------:R-:W-:Y:S02]  /*18730*/  SEL R43, R78, R43, P0 ;  /* 0x0000002b4e2b7207 */ /* 0x000fe40000000000 */
[----:B------:R-:W-:Y:S01]  /*18740*/  SEL R46, R79, R46, P0 ;  /* 0x0000002e4f2e7207 */ /* 0x000fe20000000000 */
[----:B--2---:R0:W-:Y:S01]  /*18750*/  @!P1 ST.E desc[UR50][R74.64], R2 ;  /* 0x000000024a009985 */ /* 0x0041e2000c101932 */
        /* <DEDUP_REMOVED lines=13> */
[C-C-:B---34-:R-:W-:Y:S02]  /*18830*/  @!P2 IMAD.WIDE R72, R71.reuse, 0x4, R62.reuse ;  /* 0x000000044748a825 */ /* 0x158fe400078e023e */
        /* <DEDUP_REMOVED lines=12> */
[--C-:B------:R-:W-:Y:S01]  /*18900*/  @!P4 IMAD.WIDE R76, R77, 0x4, R62.reuse ;  /* 0x000000044d4cc825 */ /* 0x100fe200078e023e */
[----:B------:R-:W-:Y:S02]  /*18910*/  ISETP.GE.AND P3, PT, R0, UR4, PT ;  /* 0x0000000400007c0c */ /* 0x000fe4000bf66270 */
[----:B0-----:R-:W-:Y:S01]  /*18920*/  @!P1 LOP3.LUT R7, R70, 0xfffffffe, RZ, 0xc0, !PT ;  /* 0xfffffffe46079812 */ /* 0x001fe200078ec0ff */
[C---:B------:R-:W-:Y:S01]  /*18930*/  VIADD R72, R71.reuse, 0x40 ;  /* 0x0000004047487836 */ /* 0x040fe20000000000 */
[----:B------:R-:W-:Y:S01]  /*18940*/  ISETP.GE.AND P6, PT, R68, UR4, PT ;  /* 0x0000000444007c0c */ /* 0x000fe2000bfc6270 */
[----:B------:R-:W-:Y:S01]  /*18950*/  VIADD R70, R71, 0x48 ;  /* 0x0000004847467836 */ /* 0x000fe20000000000 */
[----:B------:R0:W-:Y:S01]  /*18960*/  @!P4 ST.E.64 desc[UR50][R76.64], R10 ;  /* 0x0000000a4c00c985 */ /* 0x0001e2000c101b32 */
[----:B------:R-:W-:Y:S01]  /*18970*/  @!P1 IMAD.WIDE R6, R7, 0x4, R62 ;  /* 0x0000000407069825 */ /* 0x000fe200078e023e */
[----:B------:R-:W-:-:S02]  /*18980*/  ISETP.GE.AND P4, PT, R72, UR4, PT ;  /* 0x0000000448007c0c */ /* 0x000fc4000bf86270 */
[----:B------:R-:W-:Y:S02]  /*18990*/  @!P2 LEA.HI R78, R78, R78, RZ, 0x1 ;  /* 0x0000004e4e4ea211 */ /* 0x000fe400078f08ff */
[----:B------:R2:W-:Y:S01]  /*189a0*/  @!P1 ST.E.64 desc[UR50][R6.64], R14 ;  /* 0x0000000e06009985 */ /* 0x0005e2000c101b32 */
[----:B------:R-:W-:Y:S02]  /*189b0*/  ISETP.GE.AND P1, PT, R70, UR4, PT ;  /* 0x0000000446007c0c */ /* 0x000fe4000bf26270 */
[----:B-1----:R-:W-:Y:S02]  /*189c0*/  @!P2 LOP3.LUT R9, R78, 0xfffffffe, RZ, 0xc0, !PT ;  /* 0xfffffffe4e09a812 */ /* 0x002fe400078ec0ff */
[----:B------:R-:W-:Y:S02]  /*189d0*/  @!P6 LEA.HI R68, R68, R68, RZ, 0x1 ;  /* 0x000000444444e211 */ /* 0x000fe400078f08ff */
[----:B------:R-:W-:Y:S01]  /*189e0*/  @!P3 LEA.HI R0, R0, R0, RZ, 0x1 ;  /* 0x000000000000b211 */ /* 0x000fe200078f08ff */
[----:B------:R-:W-:Y:S01]  /*189f0*/  @!P2 IMAD.WIDE R8, R9, 0x4, R62 ;  /* 0x000000040908a825 */ /* 0x000fe200078e023e */
[----:B------:R-:W-:-:S02]  /*18a00*/  @!P6 LOP3.LUT R73, R68, 0xfffffffe, RZ, 0xc0, !PT ;  /* 0xfffffffe4449e812 */ /* 0x000fc400078ec0ff */
[----:B0-----:R-:W-:Y:S01]  /*18a10*/  @!P3 LOP3.LUT R11, R0, 0xfffffffe, RZ, 0xc0, !PT ;  /* 0xfffffffe000bb812 */ /* 0x001fe200078ec0ff */
[----:B------:R-:W-:Y:S01]  /*18a20*/  VIADD R0, R71, 0x50 ;  /* 0x0000005047007836 */ /* 0x000fe20000000000 */
[----:B------:R-:W-:Y:S01]  /*18a30*/  @!P4 LEA.HI R72, R72, R72, RZ, 0x1 ;  /* 0x000000484848c211 */ /* 0x000fe200078f08ff */
[--C-:B--2---:R-:W-:Y:S01]  /*18a40*/  @!P6 IMAD.WIDE R6, R73, 0x4, R62.reuse ;  /* 0x000000044906e825 */ /* 0x104fe200078e023e */
[----:B------:R-:W-:Y:S01]  /*18a50*/  @!P1 LEA.HI R70, R70, R70, RZ, 0x1 ;  /* 0x0000004646469211 */ /* 0x000fe200078f08ff */
[----:B------:R0:W-:Y:S01]  /*18a60*/  @!P2 ST.E.64 desc[UR50][R8.64], R12 ;  /* 0x0000000c0800a985 */ /* 0x0001e2000c101b32 */
[----:B------:R-:W-:Y:S01]  /*18a70*/  @!P5 LOP3.LUT R15, R79, 0xfffffffe, RZ, 0xc0, !PT ;  /* 0xfffffffe4f0fd812 */ /* 0x000fe200078ec0ff */
[----:B------:R-:W-:Y:S01]  /*18a80*/  @!P3 IMAD.WIDE R10, R11, 0x4, R62 ;  /* 0x000000040b0ab825 */ /* 0x000fe200078e023e */
[----:B------:R-:W-:-:S03]  /*18a90*/  @!P4 LOP3.LUT R73, R72, 0xfffffffe, RZ, 0xc0, !PT ;  /* 0xfffffffe4849c812 */ /* 0x000fc600078ec0ff */
[--C-:B------:R-:W-:Y:S01]  /*18aa0*/  @!P5 IMAD.WIDE R14, R15, 0x4, R62.reuse ;  /* 0x000000040f0ed825 */ /* 0x100fe200078e023e */
[----:B------:R1:W-:Y:S04]  /*18ab0*/  @!P3 ST.E.64 desc[UR50][R10.64], R20 ;  /* 0x000000140a00b985 */ /* 0x0003e8000c101b32 */
[----:B------:R2:W-:Y:S01]  /*18ac0*/  @!P6 ST.E.64 desc[UR50][R6.64], R18 ;  /* 0x000000120600e985 */ /* 0x0005e2000c101b32 */
[----:B0-----:R-:W-:Y:S01]  /*18ad0*/  @!P1 LOP3.LUT R13, R70, 0xfffffffe, RZ, 0xc0, !PT ;  /* 0xfffffffe460d9812 */ /* 0x001fe200078ec0ff */
[----:B------:R-:W-:Y:S02]  /*18ae0*/  @!P4 IMAD.WIDE R8, R73, 0x4, R62 ;  /* 0x000000044908c825 */ /* 0x000fe400078e023e */
[----:B------:R-:W-:Y:S02]  /*18af0*/  @!P5 ST.E.64 desc[UR50][R14.64], R22 ;  /* 0x000000160e00d985 */ /* 0x000fe4000c101b32 */
[----:B------:R-:W-:-:S02]  /*18b00*/  VIADD R12, R71, 0x58 ;  /* 0x00000058470c7836 */ /* 0x000fc40000000000 */
[----:B------:R0:W-:Y:S01]  /*18b10*/  @!P4 ST.E.64 desc[UR50][R8.64], R26 ;  /* 0x0000001a0800c985 */ /* 0x0001e2000c101b32 */
[----:B-1----:R-:W-:Y:S02]  /*18b20*/  @!P1 IMAD.WIDE R10, R13, 0x4, R62 ;  /* 0x000000040d0a9825 */ /* 0x002fe400078e023e */
[----:B------:R-:W-:Y:S02]  /*18b30*/  ISETP.GE.AND P2, PT, R12, UR4, PT ;  /* 0x000000040c007c0c */ /* 0x000fe4000bf46270 */
[C---:B------:R-:W-:Y:S01]  /*18b40*/  VIADD R13, R71.reuse, 0x60 ;  /* 0x00000060470d7836 */ /* 0x040fe20000000000 */
[----:B------:R1:W-:Y:S01]  /*18b50*/  @!P1 ST.E.64 desc[UR50][R10.64], R28 ;  /* 0x0000001c0a009985 */ /* 0x0003e2000c101b32 */
[C---:B------:R-:W-:Y:S01]  /*18b60*/  VIADD R20, R71.reuse, 0x68 ;  /* 0x0000006847147836 */ /* 0x040fe20000000000 */
[----:B------:R-:W-:Y:S01]  /*18b70*/  ISETP.GE.AND P1, PT, R0, UR4, PT ;  /* 0x0000000400007c0c */ /* 0x000fe2000bf26270 */
[----:B--2---:R-:W-:Y:S01]  /*18b80*/  VIADD R7, R71, 0x78 ;  /* 0x0000007847077836 */ /* 0x004fe20000000000 */
        /* <DEDUP_REMOVED lines=9> */
[----:B0-----:R-:W-:Y:S02]  /*18c20*/  @!P6 LEA.HI R8, R7, R7, RZ, 0x1 ;  /* 0x000000070708e211 */ /* 0x001fe400078f08ff */
[----:B------:R-:W-:Y:S02]  /*18c30*/  @!P5 LEA.HI R6, R6, R6, RZ, 0x1 ;  /* 0x000000060606d211 */ /* 0x000fe400078f08ff */
[----:B------:R-:W-:-:S02]  /*18c40*/  @!P1 LOP3.LUT R7, R0, 0xfffffffe, RZ, 0xc0, !PT ;  /* 0xfffffffe00079812 */ /* 0x000fc400078ec0ff */
[----:B------:R-:W-:Y:S02]  /*18c50*/  @!P2 LOP3.LUT R9, R12, 0xfffffffe, RZ, 0xc0, !PT ;  /* 0xfffffffe0c09a812 */ /* 0x000fe400078ec0ff */
[----:B-1----:R-:W-:Y:S02]  /*18c60*/  @!P3 LOP3.LUT R11, R13, 0xfffffffe, RZ, 0xc0, !PT ;  /* 0xfffffffe0d0bb812 */ /* 0x002fe400078ec0ff */
        /* <DEDUP_REMOVED lines=15> */
.L_x_941:
[----:B------:R-:W-:Y:S05]  /*18d60*/  BSYNC B0 ;  /* 0x0000000000007941 */ /* 0x000fea0003800000 */
.L_x_940:
[----:B------:R-:W-:Y:S01]  /*18d70*/  ISETP.GE.AND P1, PT, R84, R81, PT ;  /* 0x000000515400720c */ /* 0x000fe20003f26270 */
[----:B------:R2:W0:Y:S01]  /*18d80*/  SHFL.IDX PT, R27, R86, 0x1, 0x1c1f ;  /* 0x003c1f00561b7f89 */ /* 0x00042200000e0000 */
[----:B-1----:R-:W-:Y:S02]  /*18d90*/  SEL R14, R66, R69, P0 ;  /* 0x00000045420e7207 */ /* 0x002fe40000000000 */
[----:B------:R-:W-:Y:S01]  /*18da0*/  SEL R15, R64, R67, P0 ;  /* 0x00000043400f7207 */ /* 0x000fe20000000000 */
[----:B------:R2:W1:Y:S01]  /*18db0*/  SHFL.IDX PT, R26, R85, 0x1, 0x1c1f ;  /* 0x003c1f00551a7f89 */ /* 0x00046200000e0000 */
        /* <DEDUP_REMOVED lines=19> */
[----:B0-----:R-:W-:Y:S01]  /*18ef0*/  SEL R2, R39, R34, P0 ;  /* 0x0000002227027207 */ /* 0x001fe20000000000 */
[----:B-12---:R-:W-:Y:S06]  /*18f00*/  @P1 BRA `(.L_x_856) ;  /* 0x0000004400941947 */ /* 0x006fec0003800000 */
        /* <DEDUP_REMOVED lines=80> */
[----:B------:R2:W-:Y:S01]  /*19410*/  @!P3 ST.E.64 desc[UR50][R10.64], R20 ;  /* 0x000000140a00b985 */ /* 0x0005e2000c101b32 */
[----:B0-----:R-:W-:Y:S02]  /*19420*/  @!P6 LOP3.LUT R19, R16, 0xfffffffe, RZ, 0xc0, !PT ;  /* 0xfffffffe1013e812 */ /* 0x001fe400078ec0ff */
[----:B------:R-:W-:Y:S01]  /*19430*/  @!P4 IMAD.WIDE R6, R15, 0x4, R26 ;  /* 0x000000040f06c825 */ /* 0x000fe200078e021a */
[----:B------:R2:W-:Y:S01]  /*19440*/  @!P0 ST.E.64 desc[UR50][R12.64], R48 ;  /* 0x000000300c008985 */ /* 0x0005e2000c101b32 */
[----:B------:R-:W-:-:S02]  /*19450*/  ISETP.GE.AND P0, PT, R71, UR4, PT ;  /* 0x0000000447007c0c */ /* 0x000fc4000bf06270 */
[--C-:B-1----:R-:W-:Y:S01]  /*19460*/  @!P5 IMAD.WIDE R8, R17, 0x4, R26.reuse ;  /* 0x000000041108d825 */ /* 0x102fe200078e021a */
[----:B------:R2:W-:Y:S03]  /*19470*/  @!P4 ST.E.64 desc[UR50][R6.64], R22 ;  /* 0x000000160600c985 */ /* 0x0005e6000c101b32 */
[----:B------:R-:W-:Y:S01]  /*19480*/  @!P6 IMAD.WIDE R14, R19, 0x4, R26 ;  /* 0x00000004130ee825 */ /* 0x000fe200078e021a */
        /* <DEDUP_REMOVED lines=8> */
.L_x_939:
        /* <DEDUP_REMOVED lines=14> */
[----:B------:R-:W-:Y:S01]  /*195f0*/  USHF.R.S32.HI UR6, URZ, 0x1f, UR42 ;  /* 0x0000001f3f067899 */ /* 0x000fe2000801142a */
[----:B------:R-:W-:Y:S01]  /*19600*/  IMAD.MOV.U32 R5, RZ, RZ, R0 ;  /* 0x000000ffff057224 */ /* 0x000fe200078e0000 */
[----:B------:R-:W-:Y:S02]  /*19610*/  ULDC.64 UR8, c[0x0][0xbd0] ;  /* 0x0002f40000087ab9 */ /* 0x000fe40000000a00 */
[----:B------:R-:W-:Y:S02]  /*19620*/  UIMAD UR6, UR6, UR8, URZ ;  /* 0x00000008060672a4 */ /* 0x000fe4000f8e023f */
[----:B------:R-:W-:Y:S01]  /*19630*/  UIMAD.WIDE.U32 UR4, UR42, UR8, URZ ;  /* 0x000000082a0472a5 */ /* 0x000fe2000f8e003f */
[----:B------:R-:W1:Y:S01]  /*19640*/  S2UR UR7, SR_CTAID.Y ;  /* 0x00000000000779c3 */ /* 0x000e620000002600 */
[----:B------:R-:W-:-:S02]  /*19650*/  UIMAD UR6, UR42, UR9, UR6 ;  /* 0x000000092a0672a4 */ /* 0x000fc4000f8e0206 */
[----:B------:R-:W-:Y:S02]  /*19660*/  USHF.R.S32.HI UR8, URZ, 0x1f, UR36 ;  /* 0x0000001f3f087899 */ /* 0x000fe40008011424 */
[----:B------:R-:W-:Y:S02]  /*19670*/  UIADD3 UR6, UR5, UR6, URZ ;  /* 0x0000000605067290 */ /* 0x000fe4000fffe03f */
[----:B------:R-:W-:Y:S01]  /*19680*/  IMAD.U32 R3, RZ, RZ, UR5 ;  /* 0x00000005ff037e24 */ /* 0x000fe2000f8e00ff */
[----:B------:R-:W2:Y:S01]  /*19690*/  @P0 LDC R7, c[0x0][0xbec] ;  /* 0x0002fb00ff070b82 */ /* 0x000ea20000000800 */
[----:B------:R-:W-:Y:S01]  /*196a0*/  IMAD.U32 R2, RZ, RZ, UR4 ;  /* 0x00000004ff027e24 */ /* 0x000fe2000f8e00ff */
[----:B------:R-:W-:Y:S01]  /*196b0*/  ULDC.64 UR4, c[0x0][0xbe0] ;  /* 0x0002f80000047ab9 */ /* 0x000fe20000000a00 */
[----:B------:R-:W-:-:S05]  /*196c0*/  IMAD.U32 R3, RZ, RZ, UR6 ;  /* 0x00000006ff037e24 */ /* 0x000fca000f8e00ff */
[----:B------:R-:W3:Y:S01]  /*196d0*/  @P0 LDC R9, c[0x0][0xbf0] ;  /* 0x0002fc00ff090b82 */ /* 0x000ee20000000800 */
[C---:B0-----:R-:W-:Y:S02]  /*196e0*/  IMAD R12, R10.reuse, UR8, RZ ;  /* 0x000000080a0c7c24 */ /* 0x041fe4000f8e02ff */
[----:B------:R-:W-:-:S04]  /*196f0*/  IMAD.WIDE.U32 R2, R10, UR36, R2 ;  /* 0x000000240a027c25 */ /* 0x000fc8000f8e0002 */
[----:B------:R-:W-:Y:S01]  /*19700*/  IMAD R11, R11, UR36, R12 ;  /* 0x000000240b0b7c24 */ /* 0x000fe2000f8e020c */
[----:B------:R-:W1:Y:S03]  /*19710*/  LDC R8, c[0x0][0xc50] ;  /* 0x00031400ff087b82 */ /* 0x000e660000000800 */
[----:B------:R-:W-:Y:S02]  /*19720*/  IMAD.IADD R3, R11, 0x1, R3 ;  /* 0x000000010b037824 */ /* 0x000fe400078e0203 */
[----:B--2---:R-:W-:-:S04]  /*19730*/  @P0 IMAD.HI.U32 R4, R0, R7, RZ ;  /* 0x0000000700040227 */ /* 0x004fc800078e00ff */
[----:B------:R-:W-:Y:S01]  /*19740*/  IMAD R7, RZ, RZ, -UR42 ;  /* 0x8000002aff077e24 */ /* 0x000fe2000f8e02ff */
[----:B---3--:R-:W-:-:S03]  /*19750*/  @P0 SHF.R.U32.HI R5, RZ, R9, R4 ;  /* 0x00000009ff050219 */ /* 0x008fc60000011604 */
[----:B-1----:R-:W-:Y:S02]  /*19760*/  IMAD R9, R8, R7, UR7 ;  /* 0x0000000708097e24 */ /* 0x002fe4000f8e0207 */
[----:B------:R-:W-:Y:S02]  /*19770*/  IMAD.MOV R7, RZ, RZ, -R5 ;  /* 0x000000ffff077224 */ /* 0x000fe400078e0a05 */
[----:B------:R-:W-:Y:S01]  /*19780*/  IMAD.WIDE.U32 R2, R9, UR4, R2 ;  /* 0x0000000409027c25 */ /* 0x000fe2000f8e0002 */
[----:B------:R-:W-:-:S03]  /*19790*/  SHF.R.S32.HI R4, RZ, 0x1f, R9 ;  /* 0x0000001fff047819 */ /* 0x000fc60000011409 */
[----:B------:R-:W-:Y:S01]  /*197a0*/  IMAD R7, R6, R7, R0 ;  /* 0x0000000706077224 */ /* 0x000fe200078e0200 */
[----:B------:R-:W-:Y:S01]  /*197b0*/  IADD3 R2, P0, R5, R2, RZ ;  /* 0x0000000205027210 */ /* 0x000fe20007f1e0ff */
[----:B------:R-:W-:-:S03]  /*197c0*/  IMAD R4, R4, UR4, RZ ;  /* 0x0000000404047c24 */ /* 0x000fc6000f8e02ff */
[----:B------:R-:W-:Y:S01]  /*197d0*/  SHF.R.S32.HI R0, RZ, 0x1f, R7 ;  /* 0x0000001fff007819 */ /* 0x000fe20000011407 */
[----:B------:R-:W-:Y:S01]  /*197e0*/  IMAD R4, R9, UR5, R4 ;  /* 0x0000000509047c24 */ /* 0x000fe2000f8e0204 */
[----:B------:R-:W-:Y:S01]  /*197f0*/  SHF.R.S32.HI R9, RZ, 0x1f, R5 ;  /* 0x0000001fff097819 */ /* 0x000fe20000011405 */
[----:B------:R-:W-:Y:S02]  /*19800*/  ULDC.64 UR4, c[0x0][0xbc8] ;  /* 0x0002f20000047ab9 */ /* 0x000fe40000000a00 */
[----:B------:R-:W-:Y:S01]  /*19810*/  IMAD R0, R0, UR4, RZ ;  /* 0x0000000400007c24 */ /* 0x000fe2000f8e02ff */
[----:B------:R-:W-:-:S03]  /*19820*/  IADD3.X R3, R9, R3, R4, P0, !PT ;  /* 0x0000000309037210 */ /* 0x000fc600007fe404 */
[C---:B------:R-:W-:Y:S02]  /*19830*/  IMAD R5, R7.reuse, UR5, R0 ;  /* 0x0000000507057c24 */ /* 0x040fe4000f8e0200 */
[----:B------:R-:W-:Y:S01]  /*19840*/  IMAD.WIDE.U32 R2, R7, UR4, R2 ;  /* 0x0000000407027c25 */ /* 0x000fe2000f8e0002 */
[----:B------:R-:W-:-:S03]  /*19850*/  ULDC.64 UR4, c[0x0][0xba8] ;  /* 0x0002ea0000047ab9 */ /* 0x000fc60000000a00 */
[----:B------:R-:W-:Y:S01]  /*19860*/  IMAD.IADD R3, R3, 0x1, R5 ;  /* 0x0000000103037824 */ /* 0x000fe200078e0205 */
[----:B------:R-:W-:-:S04]  /*19870*/  LEA R4, P0, R2, UR4, 0x2 ;  /* 0x0000000402047c11 */ /* 0x000fc8000f8010ff */
[----:B------:R-:W-:Y:S01]  /*19880*/  LEA.HI.X R5, R2, UR5, R3, 0x2, P0 ;  /* 0x0000000502057c11 */ /* 0x000fe200080f1403 */
[----:B------:R-:W-:-:S05]  /*19890*/  IMAD.MOV.U32 R3, RZ, RZ, -0x800000 ;  /* 0xff800000ff037424 */ /* 0x000fca00078e00ff */
[----:B------:R0:W-:Y:S01]  /*198a0*/  STG.E desc[UR50][R4.64], R3 ;  /* 0x0000000304007986 */ /* 0x0001e2000c101932 */
[----:B------:R-:W-:Y:S05]  /*198b0*/  BRA `(.L_x_856) ;  /* 0x0000003c00287947 */ /* 0x000fea0003800000 */
.L_x_854:
[----:B------:R-:W-:-:S08]  /*198c0*/  NOP ;  /* 0x0000000000007918 */ /* 0x000fd00000000000 */
[----:B------:R-:W0:-:S00]  /*198d0*/  USETMAXREG.DEALLOC.CTAPOOL 0x18 ;  /* 0x00000018000079c8 */ /* 0x000e0000080e0500 */
        /* <DEDUP_REMOVED lines=16> */
.L_x_942:
[----:B------:R-:W-:Y:S01]  /*199e0*/  ULDC UR7, c[0x0][0xc50] ;  /* 0x0003140000077ab9 */ /* 0x000fe20000000800 */
[----:B------:R-:W-:Y:S01]  /*199f0*/  UMOV UR36, UR6 ;  /* 0x0000000600247c82 */ /* 0x000fe20008000000 */
[----:B------:R-:W-:-:S11]  /*19a00*/  UISETP.NE.AND UP0, UPT, UR7, 0x1, UPT ;  /* 0x000000010700788c */ /* 0x000fd6000bf05270 */
[----:B------:R-:W-:Y:S01]  /*19a10*/  @UP0 ULDC UR4, c[0x0][0xc54] ;  /* 0x0003150000040ab9 */ /* 0x000fe20000000800 */
[----:B------:R-:W-:Y:S01]  /*19a20*/  @UP0 ULDC UR8, c[0x0][0xc58] ;  /* 0x0003160000080ab9 */ /* 0x000fe20000000800 */
[----:B------:R-:W-:-:S04]  /*19a30*/  UIMAD.WIDE.U32 UR4, UR6, UR4, URZ ;  /* 0x00000004060472a5 */ /* 0x000fc8000f8e003f */
[----:B------:R-:W-:-:S12]  /*19a40*/  @UP0 USHF.R.U32.HI UR36, URZ, UR8, UR5 ;  /* 0x000000083f240299 */ /* 0x000fd80008011605 */
.L_x_943:
[----:B------:R-:W-:Y:S01]  /*19a50*/  ISETP.GE.AND P0, PT, R17, RZ, PT ;  /* 0x000000ff1100720c */ /* 0x000fe20003f06270 */
[----:B------:R-:W-:Y:S01]  /*19a60*/  UIADD3 UR10, -UR36, URZ, URZ ;  /* 0x0000003f240a7290 */ /* 0x000fe2000fffe13f */
[----:B------:R-:W-:Y:S02]  /*19a70*/  IMAD.MOV.U32 R21, RZ, RZ, 0x1 ;  /* 0x00000001ff157424 */ /* 0x000fe400078e00ff */
[----:B------:R-:W-:Y:S01]  /*19a80*/  IMAD.MOV.U32 R0, RZ, RZ, RZ ;  /* 0x000000ffff007224 */ /* 0x000fe200078e00ff */
[----:B------:R-:W-:Y:S01]  /*19a90*/  UIMAD UR10, UR7, UR10, UR6 ;  /* 0x0000000a070a72a4 */ /* 0x000fe2000f8e0206 */
[----:B------:R-:W-:-:S07]  /*19aa0*/  IMAD.MOV.U32 R2, RZ, RZ, 0x1 ;  /* 0x00000001ff027424 */ /* 0x000fce00078e00ff */
[----:B------:R-:W-:Y:S05]  /*19ab0*/  @!P0 BRA `(.L_x_944) ;  /* 0x0000003400dc8947 */ /* 0x000fea0003800000 */
[----:B------:R-:W0:Y:S01]  /*19ac0*/  S2UR UR40, SR_CTAID.X ;  /* 0x00000000002879c3 */ /* 0x000e220000002500 */
[----:B------:R-:W-:Y:S01]  /*19ad0*/  ULDC.64 UR4, c[0x0][0x418] ;  /* 0x0001060000047ab9 */ /* 0x000fe20000000a00 */
[----:B------:R-:W-:Y:S01]  /*19ae0*/  ULDC UR6, c[0x0][0x448] ;  /* 0x0001120000067ab9 */ /* 0x000fe20000000800 */
[----:B------:R-:W-:Y:S02]  /*19af0*/  UISETP.NE.U32.AND UP0, UPT, UR4, URZ, UPT ;  /* 0x0000003f0400728c */ /* 0x000fe4000bf05070 */
[----:B------:R-:W-:Y:S02]  /*19b00*/  UISETP.NE.AND UP1, UPT, UR6, 0x1, UPT ;  /* 0x000000010600788c */ /* 0x000fe4000bf25270 */
[----:B------:R-:W-:Y:S01]  /*19b10*/  UISETP.NE.AND.EX UP0, UPT, UR5, URZ, UPT, UP0 ;  /* 0x0000003f0500728c */ /* 0x000fe2000bf05300 */
[----:B------:R-:W-:Y:S01]  /*19b20*/  ULDC UR7, c[0x0][0x424] ;  /* 0x0001090000077ab9 */ /* 0x000fe20000000800 */
[----:B------:R-:W-:Y:S02]  /*19b30*/  ULDC.64 UR8, c[0x0][0x9e0] ;  /* 0x0002780000087ab9 */ /* 0x000fe40000000a00 */
[----:B------:R-:W-:-:S02]  /*19b40*/  USEL UR11, UR7, 0x1, UP0 ;  /* 0x00000001070b7887 */ /* 0x000fc40008000000 */
[----:B------:R-:W-:Y:S01]  /*19b50*/  UISETP.GE.AND UP0, UPT, UR9, 0x1, UPT ;  /* 0x000000010900788c */ /* 0x000fe2000bf06270 */
[----:B------:R-:W-:Y:S02]  /*19b60*/  ULDC UR14, c[0x0][0x288] ;  /* 0x0000a200000e7ab9 */ /* 0x000fe40000000800 */
[----:B------:R-:W-:Y:S01]  /*19b70*/  @UP1 ULDC UR4, c[0x0][0x44c] ;  /* 0x0001130000041ab9 */ /* 0x000fe20000000800 */
[----:B------:R-:W-:Y:S02]  /*19b80*/  UIADD3 UR12, -UR14, 0x1, URZ ;  /* 0x000000010e0c7890 */ /* 0x000fe4000fffe13f */
[----:B------:R-:W-:Y:S01]  /*19b90*/  PLOP3.LUT P1, PT, PT, PT, UP0, 0x80, 0x0 ;  /* 0x000000000000781c */ /* 0x000fe20003f2f008 */
[----:B------:R-:W-:Y:S01]  /*19ba0*/  ULDC UR15, c[0x0][0x2f0] ;  /* 0x0000bc00000f7ab9 */ /* 0x000fe20000000800 */
[----:B------:R-:W-:Y:S01]  /*19bb0*/  @UP1 ULDC UR7, c[0x0][0x450] ;  /* 0x0001140000071ab9 */ /* 0x000fe20000000800 */
[----:B------:R-:W-:Y:S02]  /*19bc0*/  UIMAD UR12, UR11, UR15, UR12 ;  /* 0x0000000f0b0c72a4 */ /* 0x000fe4000f8e020c */
[----:B0-----:R-:W-:-:S04]  /*19bd0*/  USHF.L.U32 UR40, UR40, 0x7, URZ ;  /* 0x0000000728287899 */ /* 0x001fc8000800063f */
[----:B------:R-:W-:-:S04]  /*19be0*/  UIADD3 UR6, UR40, 0x7f, URZ ;  /* 0x0000007f28067890 */ /* 0x000fc8000fffe03f */
[----:B------:R-:W-:-:S04]  /*19bf0*/  UIMAD.WIDE.U32 UR4, UR6, UR4, URZ ;  /* 0x00000004060472a5 */ /* 0x000fc8000f8e003f */
[----:B------:R-:W-:-:S04]  /*19c00*/  @UP1 USHF.R.U32.HI UR6, URZ, UR7, UR5 ;  /* 0x000000073f061299 */ /* 0x000fc80008011605 */
[----:B------:R-:W-:-:S04]  /*19c10*/  UIADD3 UR4, UR12, UR6, URZ ;  /* 0x000000060c047290 */ /* 0x000fc8000fffe03f */
[----:B------:R-:W-:Y:S01]  /*19c20*/  UIADD3 UR6, UR4, UR8, URZ ;  /* 0x0000000804067290 */ /* 0x000fe2000fffe03f */
[----:B------:R-:W-:Y:S11]  /*19c30*/  @!P1 BRA `(.L_x_945) ;  /* 0x0000000000449947 */ /* 0x000ff60003800000 */
        /* <DEDUP_REMOVED lines=10> */
.L_x_946:
[----:B------:R-:W-:-:S11]  /*19ce0*/  UISETP.NE.AND UP0, UPT, UR9, 0x1, UPT ;  /* 0x000000010900788c */ /* 0x000fd6000bf05270 */
[----:B------:R-:W-:Y:S02]  /*19cf0*/  @UP0 ULDC.64 UR12, c[0x0][0x9e8] ;  /* 0x00027a00000c0ab9 */ /* 0x000fe40000000a00 */
[----:B------:R-:W-:-:S04]  /*19d00*/  UIMAD.WIDE.U32 UR4, UR7, UR12, URZ ;  /* 0x0000000c070472a5 */ /* 0x000fc8000f8e003f */
[----:B------:R-:W-:-:S12]  /*19d10*/  @UP0 USHF.R.U32.HI UR7, URZ, UR13, UR5 ;  /* 0x0000000d3f070299 */ /* 0x000fd80008011605 */
.L_x_947:
[----:B------:R-:W-:-:S04]  /*19d20*/  UIMAD UR7, UR7, UR9, UR9 ;  /* 0x00000009070772a4 */ /* 0x000fc8000f8e0209 */
[----:B------:R-:W-:-:S04]  /*19d30*/  UISETP.LT.AND UP0, UPT, UR6, UR7, UPT ;  /* 0x000000070600728c */ /* 0x000fc8000bf01270 */
[----:B------:R-:W-:-:S12]  /*19d40*/  USEL UR6, UR6, UR7, UP0 ;  /* 0x0000000706067287 */ /* 0x000fd80008000000 */
.L_x_945:
[----:B------:R-:W-:Y:S02]  /*19d50*/  UIMAD UR5, UR11, UR15, 0xdf ;  /* 0x000000df0b0574a4 */ /* 0x000fe4000f8e020f */
[----:B------:R-:W-:Y:S01]  /*19d60*/  UIADD3 UR7, UR6, 0xdf, URZ ;  /* 0x000000df06077890 */ /* 0x000fe2000fffe03f */
[----:B------:R-:W-:Y:S02]  /*19d70*/  UMOV UR4, URZ ;  /* 0x0000003f00047c82 */ /* 0x000fe40008000000 */
[----:B------:R-:W-:Y:S01]  /*19d80*/  UMOV UR6, URZ ;  /* 0x0000003f00067c82 */ /* 0x000fe20008000000 */
[----:B------:R-:W-:Y:S02]  /*19d90*/  UIMAD.WIDE UR4, UR5, -0x6db6db6d, UR4 ;  /* 0x92492493050478a5 */ /* 0x000fe4000f8e0204 */
[----:B------:R-:W-:Y:S01]  /*19da0*/  UIMAD.WIDE UR6, UR7, -0x6db6db6d, UR6 ;  /* 0x92492493070678a5 */ /* 0x000fe2000f8e0206 */
[----:B------:R-:W-:Y:S01]  /*19db0*/  @UP1 ULDC UR12, c[0x0][0x44c] ;  /* 0x00011300000c1ab9 */ /* 0x000fe20000000800 */
[----:B------:R-:W-:-:S02]  /*19dc0*/  UIMAD UR14, UR11, UR15, -UR14 ;  /* 0x0000000f0b0e72a4 */ /* 0x000fc4000f8e0a0e */
[----:B------:R-:W-:Y:S02]  /*19dd0*/  UIMAD.WIDE.U32 UR12, UR40, UR12, URZ ;  /* 0x0000000c280c72a5 */ /* 0x000fe4000f8e003f */
[----:B------:R-:W-:Y:S02]  /*19de0*/  USHF.R.U32.HI UR11, URZ, 0x1f, UR5 ;  /* 0x0000001f3f0b7899 */ /* 0x000fe40008011605 */
[----:B------:R-:W-:Y:S01]  /*19df0*/  USHF.R.U32.HI UR4, URZ, 0x1f, UR7 ;  /* 0x0000001f3f047899 */ /* 0x000fe20008011607 */
[----:B------:R-:W-:Y:S01]  /*19e00*/  @UP1 ULDC UR16, c[0x0][0x450] ;  /* 0x0001140000101ab9 */ /* 0x000fe20000000800 */
[----:B------:R-:W-:Y:S01]  /*19e10*/  UMOV UR8, UR40 ;  /* 0x0000002800087c82 */ /* 0x000fe20008000000 */
[----:B------:R-:W-:Y:S02]  /*19e20*/  @UP1 USHF.R.U32.HI UR8, URZ, UR16, UR13 ;  /* 0x000000103f081299 */ /* 0x000fe4000801160d */
[----:B------:R-:W-:Y:S02]  /*19e30*/  ULEA.HI.SX32 UR11, UR5, UR11, 0x19 ;  /* 0x0000000b050b7291 */ /* 0x000fe4000f8fca3f */
[----:B------:R-:W-:-:S02]  /*19e40*/  ULEA.HI.SX32 UR4, UR7, UR4, 0x19 ;  /* 0x0000000407047291 */ /* 0x000fc4000f8fca3f */
[----:B------:R-:W-:Y:S02]  /*19e50*/  UIADD3 UR5, UR14, UR8, URZ ;  /* 0x000000080e057290 */ /* 0x000fe4000fffe03f */
[----:B------:R-:W-:Y:S01]  /*19e60*/  UISETP.LT.AND UP0, UPT, UR11, UR4, UPT ;  /* 0x000000040b00728c */ /* 0x000fe2000bf01270 */
[----:B------:R-:W-:Y:S02]  /*19e70*/  ULDC UR7, c[0x0][0x9dc] ;  /* 0x0002770000077ab9 */ /* 0x000fe40000000800 */
[----:B------:R-:W-:Y:S02]  /*19e80*/  UIADD3 UR7, UR5, -UR7, URZ ;  /* 0x8000000705077290 */ /* 0x000fe4000fffe03f */
[----:B------:R-:W-:Y:S01]  /*19e90*/  USEL UR11, UR11, UR4, UP0 ;  /* 0x000000040b0b7287 */ /* 0x000fe20008000000 */
[----:B------:R-:W-:Y:S11]  /*19ea0*/  @!P1 BRA `(.L_x_948) ;  /* 0x0000000000489947 */ /* 0x000ff60003800000 */
[----:B------:R-:W-:Y:S02]  /*19eb0*/  UMOV UR6, UR5 ;  /* 0x0000000500067c82 */ /* 0x000fe40008000000 */
        /* <DEDUP_REMOVED lines=10> */
.L_x_949:
[----:B------:R-:W-:-:S11]  /*19f60*/  UISETP.NE.AND UP0, UPT, UR9, 0x1, UPT ;  /* 0x000000010900788c */ /* 0x000fd6000bf05270 */
[----:B------:R-:W-:Y:S02]  /*19f70*/  @UP0 ULDC.64 UR12, c[0x0][0x9e8] ;  /* 0x00027a00000c0ab9 */ /* 0x000fe40000000a00 */
[----:B------:R-:W-:-:S04]  /*19f80*/  UIMAD.WIDE.U32 UR4, UR6, UR12, URZ ;  /* 0x0000000c060472a5 */ /* 0x000fc8000f8e003f */
[----:B------:R-:W-:-:S12]  /*19f90*/  @UP0 USHF.R.U32.HI UR6, URZ, UR13, UR5 ;  /* 0x0000000d3f060299 */ /* 0x000fd80008011605 */
.L_x_950:
[----:B------:R-:W-:-:S04]  /*19fa0*/  UIMAD UR6, UR6, UR9, URZ ;  /* 0x00000009060672a4 */ /* 0x000fc8000f8e023f */
[----:B------:R-:W-:-:S04]  /*19fb0*/  UISETP.LT.AND UP0, UPT, UR7, UR6, UPT ;  /* 0x000000060700728c */ /* 0x000fc8000bf01270 */
[----:B------:R-:W-:-:S12]  /*19fc0*/  USEL UR7, UR7, UR6, !UP0 ;  /* 0x0000000607077287 */ /* 0x000fd8000c000000 */
.L_x_948:
        /* <DEDUP_REMOVED lines=9> */
[----:B------:R-:W-:Y:S02]  /*1a060*/  UISETP.NE.AND UP0, UPT, UR13, URZ, UPT ;  /* 0x0000003f0d00728c */ /* 0x000fe4000bf05270 */
[----:B------:R-:W-:Y:S01]  /*1a070*/  UISETP.GT.AND UP1, UPT, UR11, UR12, UPT ;  /* 0x0000000c0b00728c */ /* 0x000fe2000bf24270 */
[----:B------:R-:W-:-:S05]  /*1a080*/  UMOV UR4, URZ ;  /* 0x0000003f00047c82 */ /* 0x000fca0008000000 */
[----:B------:R-:W-:-:S03]  /*1a090*/  PLOP3.LUT P0, PT, PT, PT, UP1, 0x80, 0x0 ;  /* 0x000000000000781c */ /* 0x000fc60003f0f018 */
[----:B------:R-:W-:-:S10]  /*1a0a0*/  @!UP0 ULDC UR13, c[0x0][0x9f0] ;  /* 0x00027c00000d8ab9 */ /* 0x000fd40000000800 */
[----:B------:R-:W-:Y:S05]  /*1a0b0*/  @!P0 BRA `(.L_x_951) ;  /* 0x0000000000808947 */ /* 0x000fea0003800000 */
[----:B------:R-:W-:Y:S01]  /*1a0c0*/  IMAD.U32 R3, RZ, RZ, UR13 ;  /* 0x0000000dff037e24 */ /* 0x000fe2000f8e00ff */
[----:B------:R-:W-:-:S04]  /*1a0d0*/  UIADD3 UR4, UR13, -0x1, UR11 ;  /* 0xffffffff0d047890 */ /* 0x000fc8000fffe00b */
[-C--:B------:R-:W-:Y:S01]  /*1a0e0*/  IABS R0, R3.reuse ;  /* 0x0000000300007213 */ /* 0x080fe20000000000 */
[----:B------:R-:W-:Y:S01]  /*1a0f0*/  UIADD3 UR6, -UR12, UR4, URZ ;  /* 0x000000040c067290 */ /* 0x000fe2000fffe13f */
[----:B------:R-:W-:Y:S02]  /*1a100*/  IABS R3, R3 ;  /* 0x0000000300037213 */ /* 0x000fe40000000000 */
[----:B------:R-:W-:Y:S01]  /*1a110*/  R2UR UR10, R0 ;  /* 0x00000000000a72ca */ /* 0x000fe200000e0000 */
[----:B------:R-:W-:Y:S02]  /*1a120*/  UMOV UR4, URZ ;  /* 0x0000003f00047c82 */ /* 0x000fe40008000000 */
[----:B------:R-:W-:-:S05]  /*1a130*/  IMAD.MOV R3, RZ, RZ, -R3 ;  /* 0x000000ffff037224 */ /* 0x000fca00078e0a03 */
[----:B------:R-:W-:-:S05]  /*1a140*/  R2UR UR9, R3 ;  /* 0x00000000030972ca */ /* 0x000fca00000e0000 */
[----:B------:R-:W0:Y:S08]  /*1a150*/  I2F.RP R0, UR10 ;  /* 0x0000000a00007d06 */ /* 0x000e300008209400 */
[----:B0-----:R-:W0:Y:S02]  /*1a160*/  MUFU.RCP R0, R0 ;  /* 0x0000000000007308 */ /* 0x001e240000001000 */
[----:B0-----:R-:W-:Y:S01]  /*1a170*/  VIADD R2, R0, 0xffffffe ;  /* 0x0ffffffe00027836 */ /* 0x001fe20000000000 */
[----:B------:R-:W-:Y:S01]  /*1a180*/  IABS R0, UR6 ;  /* 0x0000000600007c13 */ /* 0x000fe20008000000 */
[----:B------:R-:W-:-:S03]  /*1a190*/  ULOP3.LUT UR6, UR6, UR13, URZ, 0x3c, !UPT ;  /* 0x0000000d06067292 */ /* 0x000fc6000f8e3c3f */
[----:B------:R-:W-:Y:S01]  /*1a1a0*/  R2UR UR8, R0 ;  /* 0x00000000000872ca */ /* 0x000fe200000e0000 */
[----:B------:R-:W0:Y:S02]  /*1a1b0*/  F2I.FTZ.U32.TRUNC.NTZ R2, R2 ;  /* 0x0000000200027305 */ /* 0x000e24000021f000 */
[----:B0-----:R-:W-:-:S13]  /*1a1c0*/  R2UR UR5, R2 ;  /* 0x00000000020572ca */ /* 0x001fda00000e0000 */
[----:B------:R-:W-:-:S04]  /*1a1d0*/  UIADD3 UR7, URZ, -UR5, URZ ;  /* 0x800000053f077290 */ /* 0x000fc8000fffe03f */
[----:B------:R-:W-:-:S04]  /*1a1e0*/  UIMAD UR7, UR7, UR10, URZ ;  /* 0x0000000a070772a4 */ /* 0x000fc8000f8e023f */
[----:B------:R-:W-:-:S04]  /*1a1f0*/  UIMAD.WIDE.U32 UR4, UR5, UR7, UR4 ;  /* 0x00000007050472a5 */ /* 0x000fc8000f8e0004 */
[----:B------:R-:W-:-:S04]  /*1a200*/  UIMAD.WIDE.U32 UR4, UR5, UR8, URZ ;  /* 0x00000008050472a5 */ /* 0x000fc8000f8e003f */
        /* <DEDUP_REMOVED lines=11> */
.L_x_951:
[----:B------:R-:W-:Y:S01]  /*1a2c0*/  UIMAD UR41, UR41, UR4, UR12 ;  /* 0x00000004292972a4 */ /* 0x000fe2000f8e020c */
[----:B------:R-:W-:Y:S02]  /*1a2d0*/  IMAD.U32 R18, RZ, RZ, UR11 ;  /* 0x0000000bff127e24 */ /* 0x000fe4000f8e00ff */
[----:B------:R-:W-:Y:S02]  /*1a2e0*/  IMAD.MOV.U32 R0, RZ, RZ, RZ ;  /* 0x000000ffff007224 */ /* 0x000fe400078e00ff */
[----:B------:R-:W-:Y:S02]  /*1a2f0*/  IMAD.MOV.U32 R21, RZ, RZ, 0x1 ;  /* 0x00000001ff157424 */ /* 0x000fe400078e00ff */
[----:B------:R-:W-:Y:S02]  /*1a300*/  IMAD.U32 R3, RZ, RZ, UR41 ;  /* 0x00000029ff037e24 */ /* 0x000fe4000f8e00ff */
[----:B------:R-:W-:-:S03]  /*1a310*/  IMAD.MOV.U32 R2, RZ, RZ, 0x1 ;  /* 0x00000001ff027424 */ /* 0x000fc600078e00ff */
[----:B------:R-:W-:-:S04]  /*1a320*/  VIADDMNMX R18, R3, UR4, R18, PT ;  /* 0x0000000403127c46 */ /* 0x000fc8000b800112 */
[----:B------:R-:W-:-:S13]  /*1a330*/  ISETP.GT.AND P0, PT, R18, UR41, PT ;  /* 0x0000002912007c0c */ /* 0x000fda000bf04270 */
        /* <DEDUP_REMOVED lines=24> */
.L_x_952:
        /* <DEDUP_REMOVED lines=20> */
.L_x_953:
        /* <DEDUP_REMOVED lines=20> */
.L_x_954:
        /* <DEDUP_REMOVED lines=18> */
.L_x_955:
[----:B------:R-:W0:Y:S01]  /*1a860*/  LDC.64 R2, c[0x0][0x9f8] ;  /* 0x00027e00ff027b82 */ /* 0x000e220000000a00 */
[----:B------:R-:W-:Y:S01]  /*1a870*/  IMAD.MOV.U32 R9, RZ, RZ, R17 ;  /* 0x000000ffff097224 */ /* 0x000fe200078e0011 */
[----:B------:R-:W1:Y:S01]  /*1a880*/  S2R R6, SR_TID.X ;  /* 0x0000000000067919 */ /* 0x000e620000002100 */
[----:B0-----:R-:W-:-:S04]  /*1a890*/  ISETP.NE.U32.AND P0, PT, R2, RZ, PT ;  /* 0x000000ff0200720c */ /* 0x001fc80003f05070 */
[----:B------:R-:W-:-:S13]  /*1a8a0*/  ISETP.NE.AND.EX P0, PT, R3, RZ, PT, P0 ;  /* 0x000000ff0300720c */ /* 0x000fda0003f05300 */
[----:B------:R-:W0:Y:S02]  /*1a8b0*/  @P0 LDC.64 R2, c[0x0][0x9f8] ;  /* 0x00027e00ff020b82 */ /* 0x000e240000000a00 */
[----:B0-----:R-:W-:-:S05]  /*1a8c0*/  @P0 IMAD.WIDE R2, R17, 0x4, R2 ;  /* 0x0000000411020825 */ /* 0x001fca00078e0202 */
[----:B------:R0:W2:Y:S01]  /*1a8d0*/  @P0 LDG.E R9, desc[UR50][R2.64] ;  /* 0x0000003202090981 */ /* 0x0000a2000c1e1900 */
[C---:B-1----:R-:W-:Y:S01]  /*1a8e0*/  IMAD.SHL.U32 R0, R6.reuse, 0x20, RZ ;  /* 0x0000002006007824 */ /* 0x042fe200078e00ff */
[C---:B------:R-:W-:Y:S01]  /*1a8f0*/  LOP3.LUT R8, R6.reuse, 0x7f, RZ, 0xc0, !PT ;  /* 0x0000007f06087812 */ /* 0x040fe200078ec0ff */
[C---:B------:R-:W-:Y:S01]  /*1a900*/  IMAD.SHL.U32 R7, R6.reuse, 0x4, RZ ;  /* 0x0000000406077824 */ /* 0x040fe200078e00ff */
[C---:B------:R-:W-:Y:S01]  /*1a910*/  LOP3.LUT P1, RZ, R6.reuse, 0x4, RZ, 0xc0, !PT ;  /* 0x0000000406ff7812 */ /* 0x040fe2000782c0ff */
[----:B------:R-:W-:Y:S01]  /*1a920*/  IMAD.SHL.U32 R19, R6, 0x10, RZ ;  /* 0x0000001006137824 */ /* 0x000fe200078e00ff */
[----:B------:R-:W-:Y:S01]  /*1a930*/  LOP3.LUT R4, R0, 0x80, RZ, 0xc0, !PT ;  /* 0x0000008000047812 */ /* 0x000fe200078ec0ff */
[----:B------:R-:W-:Y:S01]  /*1a940*/  UMOV UR4, 0xffffffff ;  /* 0xffffffff00047882 */ /* 0x000fe20000000000 */
[----:B------:R-:W-:Y:S02]  /*1a950*/  SHF.R.U32.HI R5, RZ, 0x5, R8 ;  /* 0x00000005ff057819 */ /* 0x000fe40000011608 */
[----:B------:R-:W-:Y:S01]  /*1a960*/  LOP3.LUT R4, R4, 0x10, R6, 0xf8, !PT ;  /* 0x0000001004047812 */ /* 0x000fe200078ef806 */
[----:B0-----:R-:W0:Y:S01]  /*1a970*/  LDC.64 R2, c[0x0][0x418] ;  /* 0x00010600ff027b82 */ /* 0x001e220000000a00 */
[----:B------:R-:W-:-:S02]  /*1a980*/  LOP3.LUT R19, R19, 0x70, RZ, 0xc0, !PT ;  /* 0x0000007013137812 */ /* 0x000fc400078ec0ff */
[----:B------:R-:W-:Y:S02]  /*1a990*/  LOP3.LUT R7, R4, 0x10, R7, 0x78, !PT ;  /* 0x0000001004077812 */ /* 0x000fe400078e7807 */
[C---:B------:R-:W-:Y:S02]  /*1a9a0*/  LOP3.LUT R4, R0.reuse, 0x60, RZ, 0xc0, !PT ;  /* 0x0000006000047812 */ /* 0x040fe400078ec0ff */
[----:B------:R-:W-:Y:S02]  /*1a9b0*/  LOP3.LUT R0, R0, 0x100, RZ, 0xc0, !PT ;  /* 0x0000010000007812 */ /* 0x000fe400078ec0ff */
[----:B------:R-:W-:Y:S01]  /*1a9c0*/  LOP3.LUT R16, R16, 0xfffffffe, RZ, 0xc0, !PT ;  /* 0xfffffffe10107812 */ /* 0x000fe200078ec0ff */
[----:B------:R-:W-:-:S05]  /*1a9d0*/  IMAD R4, R5, 0x200, R4 ;  /* 0x0000020005047824 */ /* 0x000fca00078e0204 */
[----:B------:R-:W-:Y:S01]  /*1a9e0*/  IADD3 R4, R7, R4, R0 ;  /* 0x0000000407047210 */ /* 0x000fe20007ffe000 */
[----:B------:R-:W-:Y:S01]  /*1a9f0*/  IMAD.SHL.U32 R0, R6, 0x80, RZ ;  /* 0x0000008006007824 */ /* 0x000fe200078e00ff */
[----:B------:R-:W-:-:S03]  /*1aa00*/  SHF.R.U32.HI R6, RZ, 0x5, R6 ;  /* 0x00000005ff067819 */ /* 0x000fc60000011606 */
[----:B------:R1:W-:Y:S01]  /*1aa10*/  STL [R1+0xc], R4 ;  /* 0x00000c0401007387 */ /* 0x0003e20000100800 */
[----:B------:R-:W-:Y:S02]  /*1aa20*/  LOP3.LUT R6, R6, 0x3, RZ, 0xc0, !PT ;  /* 0x0000000306067812 */ /* 0x000fe400078ec0ff */
[----:B0-----:R-:W-:-:S04]  /*1aa30*/  ISETP.NE.U32.AND P0, PT, R2, RZ, PT ;  /* 0x000000ff0200720c */ /* 0x001fc80003f05070 */
[----:B------:R-:W-:Y:S02]  /*1aa40*/  ISETP.NE.AND.EX P2, PT, R3, RZ, PT, P0 ;  /* 0x000000ff0300720c */ /* 0x000fe40003f45300 */
[----:B-1----:R-:W-:-:S05]  /*1aa50*/  LOP3.LUT R4, R0, 0x380, RZ, 0xc0, !PT ;  /* 0x0000038000047812 */ /* 0x002fca00078ec0ff */
[----:B------:R-:W-:-:S05]  /*1aa60*/  IMAD R4, R5, 0x10, R4 ;  /* 0x0000001005047824 */ /* 0x000fca00078e0204 */
[----:B------:R-:W-:Y:S02]  /*1aa70*/  LOP3.LUT R5, R4, R19, RZ, 0x3c, !PT ;  /* 0x0000001304057212 */ /* 0x000fe400078e3cff */
[----:B------:R-:W-:Y:S02]  /*1aa80*/  @P2 LOP3.LUT R16, R16, 0x1, RZ, 0xfc, !PT ;  /* 0x0000000110102812 */ /* 0x000fe400078efcff */
[----:B------:R-:W-:-:S05]  /*1aa90*/  LOP3.LUT R0, R5, 0xc00, R0, 0xf8, !PT ;  /* 0x00000c0005007812 */ /* 0x000fca00078ef800 */
[----:B------:R0:W-:Y:S02]  /*1aaa0*/  STL [R1+0x8], R0 ;  /* 0x0000080001007387 */ /* 0x0001e40000100800 */
[----:B0-----:R-:W-:-:S05]  /*1aab0*/  IMAD.MOV.U32 R0, RZ, RZ, 0x40 ;  /* 0x00000040ff007424 */ /* 0x001fca00078e00ff */
[----:B------:R-:W-:Y:S02]  /*1aac0*/  SEL R0, R0, 0xffffffc0, !P1 ;  /* 0xffffffc000007807 */ /* 0x000fe40004800000 */
[----:B--2---:R-:W-:Y:S01]  /*1aad0*/  SHF.R.S32.HI R10, RZ, 0x1f, R9 ;  /* 0x0000001fff0a7819 */ /* 0x004fe20000011409 */
[----:B------:R0:W-:Y:S01]  /*1aae0*/  STL [R1], R9 ;  /* 0x0000000901007387 */ /* 0x0001e20000100800 */
[----:B------:R-:W-:-:S03]  /*1aaf0*/  SEL R17, R9, RZ, !P2 ;  /* 0x000000ff09117207 */ /* 0x000fc60005000000 */
[----:B------:R0:W-:Y:S01]  /*1ab00*/  STL [R1+0x4], R10 ;  /* 0x0000040a01007387 */ /* 0x0001e20000100800 */
[----:B------:R-:W-:Y:S05]  /*1ab10*/  BRA.DIV UR4, `(.L_x_956) ;  /* 0x0000002e04707947 */ /* 0x000fea000b800000 */
[----:B------:R1:W2:Y:S02]  /*1ab20*/  SHFL.IDX PT, R14, R6, RZ, 0x1f ;  /* 0x00001fff060e7589 */ /* 0x0002a400000e0000 */
.L_x_1005:
[----:B--2---:R-:W-:Y:S02]  /*1ab30*/  ISETP.NE.AND P0, PT, R14, RZ, PT ;  /* 0x000000ff0e00720c */ /* 0x004fe40003f05270 */
[----:B------:R-:W-:Y:S02]  /*1ab40*/  PLOP3.LUT P1, PT, PT, PT, PT, 0x8, 0x0 ;  /* 0x000000000000781c */ /* 0x000fe40003f2e170 */
[----:B------:R-:W-:-:S11]  /*1ab50*/  LOP3.LUT R16, R16, 0xfffffffd, RZ, 0xc0, !PT ;  /* 0xfffffffd10107812 */ /* 0x000fd600078ec0ff */
[----:B------:R-:W-:Y:S01]  /*1ab60*/  @P1 LOP3.LUT R16, R16, 0x2, RZ, 0xfc, !PT ;  /* 0x0000000210101812 */ /* 0x000fe200078efcff */
[----:B------:R-:W-:Y:S06]  /*1ab70*/  @P0 BRA `(.L_x_957) ;  /* 0x0000000400240947 */ /* 0x000fec0003800000 */
[----:B------:R-:W-:Y:S01]  /*1ab80*/  UMOV UR4, 0xffffffff ;  /* 0xffffffff00047882 */ /* 0x000fe20000000000 */
[----:B------:R-:W-:Y:S02]  /*1ab90*/  VIADD R0, R18, 0xffffffff ;  /* 0xffffffff12007836 */ /* 0x000fe40000000000 */
[----:B------:R-:W-:Y:S05]  /*1aba0*/  BRA.DIV UR4, `(.L_x_958) ;  /* 0x0000002e046c7947 */ /* 0x000fea000b800000 */
[----:B------:R-:W-:-:S13]  /*1abb0*/  ELECT P6, URZ, PT ;  /* 0x00000000003f782f */ /* 0x000fda00038c0000 */
.L_x_1008:
[----:B------:R-:W-:Y:S05]  /*1abc0*/  @!P6 BRA `(.L_x_957) ;  /* 0x000000040010e947 */ /* 0x000fea0003800000 */
[----:B------:R-:W-:Y:S01]  /*1abd0*/  IMAD.MOV.U32 R17, RZ, RZ, R9 ;  /* 0x000000ffff117224 */ /* 0x000fe200078e0009 */
[----:B------:R-:W-:Y:S06]  /*1abe0*/  @!P2 BRA `(.L_x_959) ;  /* 0x000000000044a947 */ /* 0x000fec0003800000 */
[----:B------:R-:W2:Y:S01]  /*1abf0*/  LDC R7, c[0x0][0x43c] ;  /* 0x00010f00ff077b82 */ /* 0x000ea20000000800 */
[----:B------:R-:W-:Y:S01]  /*1ac00*/  ULDC.64 UR4, c[0x0][0x428] ;  /* 0x00010a0000047ab9 */ /* 0x000fe20000000a00 */
[----:B--2---:R-:W-:-:S13]  /*1ac10*/  ISETP.NE.AND P0, PT, R7, 0x1, PT ;  /* 0x000000010700780c */ /* 0x004fda0003f05270 */
[----:B------:R-:W1:Y:S02]  /*1ac20*/  @P0 LDC.64 R4, c[0x0][0x440] ;  /* 0x00011000ff040b82 */ /* 0x000e640000000a00 */
[----:B-1----:R-:W-:-:S04]  /*1ac30*/  @P0 IMAD.HI.U32 R6, R0, R4, RZ ;  /* 0x0000000400060227 */ /* 0x002fc800078e00ff */
[----:B------:R-:W-:Y:S01]  /*1ac40*/  IMAD.MOV.U32 R4, RZ, RZ, R0 ;  /* 0x000000ffff047224 */ /* 0x000fe200078e0000 */
[----:B------:R-:W-:Y:S01]  /*1ac50*/  @P0 SHF.R.U32.HI R4, RZ, R5, R6 ;  /* 0x00000005ff040219 */ /* 0x000fe20000011606 */
[----:B------:R-:W-:-:S04]  /*1ac60*/  IMAD R6, R10, UR4, RZ ;  /* 0x000000040a067c24 */ /* 0x000fc8000f8e02ff */
[----:B------:R-:W-:-:S04]  /*1ac70*/  IMAD.MOV R5, RZ, RZ, -R4 ;  /* 0x000000ffff057224 */ /* 0x000fc800078e0a04 */
[----:B------:R-:W-:Y:S01]  /*1ac80*/  IMAD R0, R7, R5, R0 ;  /* 0x0000000507007224 */ /* 0x000fe200078e0200 */
[----:B------:R-:W-:Y:S01]  /*1ac90*/  SHF.R.S32.HI R5, RZ, 0x1f, R4 ;  /* 0x0000001fff057819 */ /* 0x000fe20000011404 */
[C---:B------:R-:W-:Y:S02]  /*1aca0*/  IMAD R7, R9.reuse, UR5, R6 ;  /* 0x0000000509077c24 */ /* 0x040fe4000f8e0206 */
[----:B------:R-:W-:-:S04]  /*1acb0*/  IMAD.WIDE.U32 R4, R9, UR4, R4 ;  /* 0x0000000409047c25 */ /* 0x000fc8000f8e0004 */
[----:B------:R-:W-:Y:S01]  /*1acc0*/  IMAD.IADD R5, R5, 0x1, R7 ;  /* 0x0000000105057824 */ /* 0x000fe200078e0207 */
[----:B------:R-:W-:-:S04]  /*1acd0*/  LEA R2, P0, R4, R2, 0x2 ;  /* 0x0000000204027211 */ /* 0x000fc800078010ff */
[----:B------:R-:W-:-:S05]  /*1ace0*/  LEA.HI.X R3, R4, R3, R5, 0x2, P0 ;  /* 0x0000000304037211 */ /* 0x000fca00000f1405 */
[----:B------:R2:W5:Y:S04]  /*1acf0*/  LDG.E R17, desc[UR50][R2.64] ;  /* 0x0000003202117981 */ /* 0x000568000c1e1900 */
.L_x_959:
[----:B--2---:R-:W-:Y:S01]  /*1ad00*/  IMAD.MOV.U32 R2, RZ, RZ, 0x1 ;  /* 0x00000001ff027424 */ /* 0x004fe200078e00ff */
[----:B------:R-:W-:-:S04]  /*1ad10*/  ISETP.NE.AND P1, PT, R8, RZ, PT ;  /* 0x000000ff0800720c */ /* 0x000fc80003f25270 */
[----:B------:R-:W-:-:S04]  /*1ad20*/  SHF.L.U32 R2, R2, 0x1f, RZ ;  /* 0x0000001f02027819 */ /* 0x000fc800000006ff */
[----:B------:R-:W2:Y:S02]  /*1ad30*/  SYNCS.PHASECHK.TRANS64.TRYWAIT P0, [UR39+0x2e880], R2 ;  /* 0x02e88002ff0075a7 */ /* 0x000ea40008000167 */
[----:B--2---:R-:W-:Y:S05]  /*1ad40*/  @!P0 BRA `(.L_x_960) ;  /* 0x0000002c00248947 */ /* 0x004fea0003800000 */
.L_x_1009:
[----:B------:R-:W-:Y:S05]  /*1ad50*/  @P1 BRA `(.L_x_961) ;  /* 0x0000000000181947 */ /* 0x000fea0003800000 */
[----:B------:R-:W3:Y:S01]  /*1ad60*/  S2R R4, SR_TID.X ;  /* 0x0000000000047919 */ /* 0x000ee20000002100 */
[----:B--2---:R-:W-:-:S04]  /*1ad70*/  IMAD.MOV.U32 R3, RZ, RZ, 0x7000 ;  /* 0x00007000ff037424 */ /* 0x004fc800078e00ff */
[----:B------:R4:W-:Y:S01]  /*1ad80*/  SYNCS.ARRIVE.TRANS64 RZ, [UR39+0x2e870], R3 ;  /* 0x02e87003ffff79a7 */ /* 0x0009e20008000027 */
[----:B---3--:R-:W-:-:S13]  /*1ad90*/  LOP3.LUT P0, RZ, R4, 0x1f, RZ, 0xc0, !PT ;  /* 0x0000001f04ff7812 */ /* 0x008fda000780c0ff */
[----:B----4-:R-:W-:Y:S05]  /*1ada0*/  @!P0 BRA `(.L_x_961) ;  /* 0x0000000000048947 */ /* 0x010fea0003800000 */
[----:B------:R-:W-:Y:S01]  /*1adb0*/  BPT.TRAP 0x1 ;  /* 0x000000040000795c */ /* 0x000fe20000300000 */
.L_x_961:
        /* <DEDUP_REMOVED lines=13> */
[----:B------:R-:W4:Y:S02]  /*1ae90*/  SYNCS.PHASECHK.TRANS64.TRYWAIT P0, [UR39+0x2e840], R2 ;  /* 0x02e84002ff0075a7 */ /* 0x000f240008000167 */
[----:B---34-:R-:W-:Y:S05]  /*1aea0*/  @!P0 BRA `(.L_x_962) ;  /* 0x0000002800e48947 */ /* 0x018fea0003800000 */
.L_x_1010:
[----:B------:R-:W-:Y:S05]  /*1aeb0*/  @P1 BRA `(.L_x_963) ;  /* 0x0000000000181947 */ /* 0x000fea0003800000 */
[----:B--2---:R-:W2:Y:S01]  /*1aec0*/  S2R R3, SR_TID.X ;  /* 0x0000000000037919 */ /* 0x004ea20000002100 */
[----:B------:R-:W-:-:S04]  /*1aed0*/  IMAD.MOV.U32 R2, RZ, RZ, 0x7000 ;  /* 0x00007000ff027424 */ /* 0x000fc800078e00ff */
[----:B------:R3:W-:Y:S01]  /*1aee0*/  SYNCS.ARRIVE.TRANS64 RZ, [UR39+0x2e830], R2 ;  /* 0x02e83002ffff79a7 */ /* 0x0007e20008000027 */
[----:B--2---:R-:W-:-:S13]  /*1aef0*/  LOP3.LUT P0, RZ, R3, 0x1f, RZ, 0xc0, !PT ;  /* 0x0000001f03ff7812 */ /* 0x004fda000780c0ff */
[----:B---3--:R-:W-:Y:S05]  /*1af00*/  @!P0 BRA `(.L_x_963) ;  /* 0x0000000000048947 */ /* 0x008fea0003800000 */
[----:B------:R-:W-:Y:S01]  /*1af10*/  BPT.TRAP 0x1 ;  /* 0x000000040000795c */ /* 0x000fe20000300000 */
.L_x_963:
[----:B------:R-:W-:Y:S01]  /*1af20*/  ULDC.64 UR4, c[0x0][0x198] ;  /* 0x0000660000047ab9 */ /* 0x000fe20000000a00 */
[----:B------:R-:W-:Y:S01]  /*1af30*/  R2UR UR11, R0 ;  /* 0x00000000000b72ca */ /* 0x000fe200000e0000 */
[----:B------:R-:W-:Y:S01]  /*1af40*/  UIADD3 UR4, UP0, UR4, 0x370, URZ ;  /* 0x0000037004047890 */ /* 0x000fe2000ff1e03f */
[----:B------:R-:W-:Y:S01]  /*1af50*/  R2UR UR13, R17 ;  /* 0x00000000110d72ca */ /* 0x000fe200000e0000 */
[----:B------:R-:W-:Y:S01]  /*1af60*/  UIADD3 UR8, UR39, 0x20400, URZ ;  /* 0x0002040027087890 */ /* 0x000fe2000fffe03f */
[----:B------:R-:W-:Y:S01]  /*1af70*/  PLOP3.LUT P0, PT, PT, PT, PT, 0x80, 0x0 ;  /* 0x000000000000781c */ /* 0x000fe20003f0f070 */
[----:B------:R-:W-:Y:S01]  /*1af80*/  UIADD3 UR9, UR39, 0x2e830, URZ ;  /* 0x0002e83027097890 */ /* 0x000fe2000fffe03f */
[----:B------:R-:W-:Y:S01]  /*1af90*/  LOP3.LUT R16, R16, 0xfffffffd, RZ, 0xc0, !PT ;  /* 0xfffffffd10107812 */ /* 0x000fe200078ec0ff */
[----:B------:R-:W-:Y:S01]  /*1afa0*/  UIADD3.X UR5, URZ, UR5, URZ, UP0, !UPT ;  /* 0x000000053f057290 */ /* 0x000fe200087fe43f */
[----:B------:R-:W-:Y:S01]  /*1afb0*/  UMOV UR6, 0x0 ;  /* 0x0000000000067882 */ /* 0x000fe20000000000 */
[----:B------:R-:W-:Y:S01]  /*1afc0*/  UMOV UR7, 0x14f00000 ;  /* 0x14f0000000077882 */ /* 0x000fe20000000000 */
[----:B------:R-:W-:Y:S01]  /*1afd0*/  UMOV UR10, URZ ;  /* 0x0000003f000a7c82 */ /* 0x000fe20008000000 */
[----:B------:R-:W-:-:S05]  /*1afe0*/  UMOV UR12, UR36 ;  /* 0x00000024000c7c82 */ /* 0x000fca0008000000 */
[----:B------:R3:W-:Y:S02]  /*1aff0*/  UTMALDG.4D [UR8], [UR4], desc[UR6] ;  /* 0x00000608040075b4 */ /* 0x0007e40008019000 */
[----:B---3--:R-:W-:-:S07]  /*1b000*/  @P0 LOP3.LUT R16, R16, 0x2, RZ, 0xfc, !PT ;  /* 0x0000000210100812 */ /* 0x008fce00078efcff */
.L_x_957:
[----:B------:R-:W-:Y:S05]  /*1b010*/  WARPSYNC.ALL ;  /* 0x0000000000007948 */ /* 0x000fea0003800000 */
[----:B------:R-:W-:Y:S01]  /*1b020*/  UIADD3 UR4, UR39, 0x1c400, URZ ;  /* 0x0001c40027047890 */ /* 0x000fe2000fffe03f */
[----:B------:R-:W-:Y:S03]  /*1b030*/  BAR.SYNC.DEFER_BLOCKING 0x8, 0x180 ;  /* 0x0206000000007b1d */ /* 0x000fe60000010000 */
[----:B------:R-:W-:-:S06]  /*1b040*/  ULOP3.LUT UP0, URZ, UR4, 0x3ff, URZ, 0xc0, !UPT ;  /* 0x000003ff043f7892 */ /* 0x000fcc000f80c03f */
[----:B------:R-:W-:-:S13]  /*1b050*/  PLOP3.LUT P0, PT, PT, PT, UP0, 0x80, 0x0 ;  /* 0x000000000000781c */ /* 0x000fda0003f0f008 */
[----:B------:R-:W-:Y:S05]  /*1b060*/  @!P0 BRA `(.L_x_964) ;  /* 0x0000000000408947 */ /* 0x000fea0003800000 */
[----:B--2---:R-:W-:Y:S01]  /*1b070*/  MOV R2, 0x0 ;  /* 0x0000000000027802 */ /* 0x004fe20000000f00 */
[----:B------:R-:W-:Y:S01]  /*1b080*/  ULDC.64 UR6, c[0x4][0x98] ;  /* 0x0100260000067ab9 */ /* 0x000fe20000000a00 */
[----:B------:R-:W-:Y:S01]  /*1b090*/  ULDC.64 UR8, c[0x4][0xa0] ;  /* 0x0100280000087ab9 */ /* 0x000fe20000000a00 */
[----:B------:R-:W-:Y:S01]  /*1b0a0*/  ULDC.64 UR4, c[0x4][0x28] ;  /* 0x01000a0000047ab9 */ /* 0x000fe20000000a00 */
[----:B------:R-:W-:Y:S02]  /*1b0b0*/  IMAD.U32 R4, RZ, RZ, UR6 ;  /* 0x00000006ff047e24 */ /* 0x000fe4000f8e00ff */
[----:B------:R-:W2:Y:S01]  /*1b0c0*/  LDC.64 R2, c[0x4][R2] ;  /* 0x0100000002027b82 */ /* 0x000ea20000000a00 */
[----:B------:R-:W-:Y:S02]  /*1b0d0*/  IMAD.U32 R5, RZ, RZ, UR7 ;  /* 0x00000007ff057e24 */ /* 0x000fe4000f8e00ff */
[----:B-1----:R-:W-:Y:S02]  /*1b0e0*/  IMAD.U32 R6, RZ, RZ, UR8 ;  /* 0x00000008ff067e24 */ /* 0x002fe4000f8e00ff */
[----:B------:R-:W-:-:S02]  /*1b0f0*/  IMAD.U32 R7, RZ, RZ, UR9 ;  /* 0x00000009ff077e24 */ /* 0x000fc4000f8e00ff */
[----:B0-----:R-:W-:Y:S02]  /*1b100*/  IMAD.U32 R10, RZ, RZ, UR4 ;  /* 0x00000004ff0a7e24 */ /* 0x001fe4000f8e00ff */
[----:B------:R-:W-:Y:S02]  /*1b110*/  IMAD.U32 R11, RZ, RZ, UR5 ;  /* 0x00000005ff0b7e24 */ /* 0x000fe4000f8e00ff */
[----:B------:R-:W-:Y:S02]  /*1b120*/  IMAD.MOV.U32 R8, RZ, RZ, 0x70 ;  /* 0x00000070ff087424 */ /* 0x000fe400078e00ff */
[----:B------:R-:W-:Y:S02]  /*1b130*/  IMAD.MOV.U32 R12, RZ, RZ, 0x1 ;  /* 0x00000001ff0c7424 */ /* 0x000fe400078e00ff */
[----:B------:R-:W-:-:S07]  /*1b140*/  IMAD.MOV.U32 R13, RZ, RZ, RZ ;  /* 0x000000ffff0d7224 */ /* 0x000fce00078e00ff */
[----:B------:R-:W-:-:S07]  /*1b150*/  LEPC R20, `(.L_x_964) ;  /* 0x000000001014794e */ /* 0x000fce0000000000 */
[----:B--2---:R-:W-:Y:S05]  /*1b160*/  CALL.ABS.NOINC R2 ;  /* 0x0000000002007343 */ /* 0x004fea0003c00000 */
.L_x_964:
[----:B------:R-:W3:Y:S01]  /*1b170*/  S2R R4, SR_CTAID.Z ;  /* 0x0000000000047919 */ /* 0x000ee20000002700 */
[----:B-1----:R-:W1:Y:S01]  /*1b180*/  LDC R6, c[0x0][0x448] ;  /* 0x00011200ff067b82 */ /* 0x002e620000000800 */
[----:B------:R-:W-:Y:S01]  /*1b190*/  USHF.R.S32.HI UR4, URZ, 0x1f, UR36 ;  /* 0x0000001f3f047899 */ /* 0x000fe20008011424 */
[----:B0-----:R-:W0:Y:S01]  /*1b1a0*/  S2R R10, SR_TID.X ;  /* 0x00000000000a7919 */ /* 0x001e220000002100 */
[----:B------:R-:W-:Y:S02]  /*1b1b0*/  ULDC.64 UR8, c[0x0][0x2d8] ;  /* 0x0000b60000087ab9 */ /* 0x000fe40000000a00 */
[----:B------:R-:W-:-:S03]  /*1b1c0*/  UIMAD UR6, UR4, UR8, URZ ;  /* 0x00000008040672a4 */ /* 0x000fc6000f8e023f */
[----:B--2---:R-:W2:Y:S01]  /*1b1d0*/  LDC.64 R2, c[0x0][0x2e0] ;  /* 0x0000b800ff027b82 */ /* 0x004ea20000000a00 */
[----:B------:R-:W-:Y:S02]  /*1b1e0*/  UIMAD.WIDE.U32 UR4, UR36, UR8, URZ ;  /* 0x00000008240472a5 */ /* 0x000fe4000f8e003f */
[----:B------:R-:W-:-:S04]  /*1b1f0*/  UIMAD UR6, UR36, UR9, UR6 ;  /* 0x00000009240672a4 */ /* 0x000fc8000f8e0206 */
[----:B------:R-:W-:Y:S01]  /*1b200*/  UIADD3 UR5, UR5, UR6, URZ ;  /* 0x0000000605057290 */ /* 0x000fe2000fffe03f */
[----:B-1----:R-:W-:Y:S02]  /*1b210*/  ISETP.NE.AND P0, PT, R6, 0x1, PT ;  /* 0x000000010600780c */ /* 0x002fe40003f05270 */
[----:B---3--:R-:W-:Y:S02]  /*1b220*/  SHF.R.S32.HI R5, RZ, 0x1f, R4 ;  /* 0x0000001fff057819 */ /* 0x008fe40000011404 */
[----:B0-----:R-:W-:-:S03]  /*1b230*/  LOP3.LUT R8, R10, 0x7f, RZ, 0xc0, !PT ;  /* 0x0000007f0a087812 */ /* 0x001fc600078ec0ff */
[-C--:B--2---:R-:W-:Y:S01]  /*1b240*/  IMAD R0, R5, R2.reuse, RZ ;  /* 0x0000000205007224 */ /* 0x084fe200078e02ff */
[----:B------:R-:W-:Y:S02]  /*1b250*/  SHF.R.U32.HI R10, RZ, 0x3, R10 ;  /* 0x00000003ff0a7819 */ /* 0x000fe4000001160a */
[----:B------:R-:W-:Y:S01]  /*1b260*/  LEA.HI R7, R8, R19, RZ, 0x1d ;  /* 0x0000001308077211 */ /* 0x000fe200078fe8ff */
[C---:B------:R-:W-:Y:S02]  /*1b270*/  IMAD R5, R4.reuse, R3, R0 ;  /* 0x0000000304057224 */ /* 0x040fe400078e0200 */
[----:B------:R-:W0:Y:S01]  /*1b280*/  @P0 LDC R0, c[0x0][0x44c] ;  /* 0x00011300ff000b82 */ /* 0x000e220000000800 */
[----:B------:R-:W-:Y:S01]  /*1b290*/  IMAD.WIDE.U32 R2, R4, R2, UR4 ;  /* 0x0000000404027e25 */ /* 0x000fe2000f8e0002 */
[----:B------:R-:W-:-:S03]  /*1b2a0*/  ULDC.64 UR4, c[0x0][0x2d0] ;  /* 0x0000b40000047ab9 */ /* 0x000fc60000000a00 */
[----:B------:R-:W-:Y:S02]  /*1b2b0*/  VIADD R7, R7, UR40 ;  /* 0x0000002807077c36 */ /* 0x000fe40008000000 */
[----:B------:R-:W-:Y:S01]  /*1b2c0*/  IMAD.IADD R3, R3, 0x1, R5 ;  /* 0x0000000103037824 */ /* 0x000fe200078e0205 */
[----:B------:R-:W1:Y:S01]  /*1b2d0*/  @P0 LDC R4, c[0x0][0x450] ;  /* 0x00011400ff040b82 */ /* 0x000e620000000800 */
[----:B------:R-:W-:Y:S02]  /*1b2e0*/  IMAD.MOV.U32 R5, RZ, RZ, R7 ;  /* 0x000000ffff057224 */ /* 0x000fe400078e0007 */
[----:B0-----:R-:W-:-:S05]  /*1b2f0*/  @P0 IMAD.HI.U32 R9, R7, R0, RZ ;  /* 0x0000000007090227 */ /* 0x001fca00078e00ff */
[----:B-1----:R-:W-:-:S04]  /*1b300*/  @P0 SHF.R.U32.HI R5, RZ, R4, R9 ;  /* 0x00000004ff050219 */ /* 0x002fc80000011609 */
[--C-:B------:R-:W-:Y:S01]  /*1b310*/  SHF.R.S32.HI R4, RZ, 0x1f, R5.reuse ;  /* 0x0000001fff047819 */ /* 0x100fe20000011405 */
[----:B------:R-:W-:Y:S02]  /*1b320*/  IMAD.MOV R0, RZ, RZ, -R5 ;  /* 0x000000ffff007224 */ /* 0x000fe400078e0a05 */
[----:B------:R-:W-:-:S04]  /*1b330*/  IMAD.WIDE.U32 R2, R5, UR4, R2 ;  /* 0x0000000405027c25 */ /* 0x000fc8000f8e0002 */
[----:B------:R-:W-:Y:S02]  /*1b340*/  IMAD R0, R6, R0, R7 ;  /* 0x0000000006007224 */ /* 0x000fe400078e0207 */
        /* <DEDUP_REMOVED lines=8> */
[----:B------:R-:W-:Y:S02]  /*1b3d0*/  ULDC.64 UR4, c[0x0][0x280] ;  /* 0x0000a00000047ab9 */ /* 0x000fe40000000a00 */
[----:B------:R-:W-:Y:S01]  /*1b3e0*/  IADD3 R0, P0, R2, UR4, RZ ;  /* 0x0000000402007c10 */ /* 0x000fe2000ff1e0ff */
[C---:B------:R-:W-:Y:S01]  /*1b3f0*/  IMAD.SHL.U32 R2, R10.reuse, 0x80, RZ ;  /* 0x000000800a027824 */ /* 0x040fe200078e00ff */
[----:B------:R-:W-:Y:S02]  /*1b400*/  ULDC UR4, c[0x0][0x2b8] ;  /* 0x0000ae0000047ab9 */ /* 0x000fe40000000800 */
[----:B------:R-:W-:Y:S01]  /*1b410*/  IADD3.X R7, R3, UR5, R5, P0, !PT ;  /* 0x0000000503077c10 */ /* 0x000fe200087fe405 */
[----:B------:R-:W-:Y:S01]  /*1b420*/  IMAD.SHL.U32 R3, R10, 0x10, RZ ;  /* 0x000000100a037824 */ /* 0x000fe200078e00ff */
[C---:B------:R-:W-:Y:S01]  /*1b430*/  LOP3.LUT R2, R19.reuse, 0x380, R2, 0xf8, !PT ;  /* 0x0000038013027812 */ /* 0x040fe200078ef802 */
[----:B------:R-:W-:Y:S01]  /*1b440*/  IMAD.SHL.U32 R5, R8, 0x10, RZ ;  /* 0x0000001008057824 */ /* 0x000fe200078e00ff */
[----:B------:R-:W-:Y:S01]  /*1b450*/  ISETP.GE.AND P0, PT, R19, UR4, PT ;  /* 0x0000000413007c0c */ /* 0x000fe2000bf06270 */
[----:B------:R-:W-:Y:S01]  /*1b460*/  UMOV UR4, 0xffffffff ;  /* 0xffffffff00047882 */ /* 0x000fe20000000000 */
[----:B------:R-:W-:-:S04]  /*1b470*/  LOP3.LUT R2, R2, 0x70, R3, 0x78, !PT ;  /* 0x0000007002027812 */ /* 0x000fc800078e7803 */
[----:B------:R-:W-:Y:S01]  /*1b480*/  LOP3.LUT R5, R2, 0x400, R5, 0xf8, !PT ;  /* 0x0000040002057812 */ /* 0x000fe200078ef805 */
[----:B------:R-:W-:Y:S06]  /*1b490*/  BRA.DIV UR4, `(.L_x_965) ;  /* 0x0000002604807947 */ /* 0x000fec000b800000 */
[----:B------:R-:W0:Y:S01]  /*1b4a0*/  SHFL.IDX PT, R14, R0, RZ, 0x181f ;  /* 0x00181fff000e7589 */ /* 0x000e2200000e0000 */
[----:B------:R-:W-:Y:S01]  /*1b4b0*/  ULDC UR4, c[0x0][0x288] ;  /* 0x0000a20000047ab9 */ /* 0x000fe20000000800 */
[----:B------:R-:W-:Y:S01]  /*1b4c0*/  LEA.HI R4, R8, UR40, RZ, 0x1d ;  /* 0x0000002808047c11 */ /* 0x000fe2000f8fe8ff */
[----:B------:R-:W-:Y:S01]  /*1b4d0*/  IMAD R6, R6, UR4, RZ ;  /* 0x0000000406067c24 */ /* 0x000fe2000f8e02ff */
[----:B------:R-:W1:Y:S03]  /*1b4e0*/  SHFL.IDX PT, R2, R7, RZ, 0x181f ;  /* 0x00181fff07027589 */ /* 0x000e6600000e0000 */
[C---:B------:R-:W-:Y:S01]  /*1b4f0*/  VIADD R11, R4.reuse, 0x10 ;  /* 0x00000010040b7836 */ /* 0x040fe20000000000 */
[----:B------:R-:W-:-:S13]  /*1b500*/  ISETP.GE.AND P1, PT, R4, R6, PT ;  /* 0x000000060400720c */ /* 0x000fda0003f26270 */
[----:B------:R-:W-:Y:S01]  /*1b510*/  @!P1 VIADD R9, R5, UR39 ;  /* 0x0000002705099c36 */ /* 0x000fe20008000000 */
[----:B0-----:R-:W-:-:S05]  /*1b520*/  @!P1 IADD3 R14, P2, R19, R14, RZ ;  /* 0x0000000e130e9210 */ /* 0x001fca0007f5e0ff */
[----:B-1----:R-:W-:Y:S02]  /*1b530*/  @!P1 IMAD.X R3, RZ, RZ, R2, P2 ;  /* 0x000000ffff039224 */ /* 0x002fe400010e0602 */
[----:B------:R-:W-:Y:S02]  /*1b540*/  @!P1 IMAD.MOV.U32 R2, RZ, RZ, R14 ;  /* 0x000000ffff029224 */ /* 0x000fe400078e000e */
[----:B------:R-:W0:Y:S04]  /*1b550*/  SHFL.IDX PT, R14, R0, 0x1, 0x181f ;  /* 0x00381f00000e7f89 */ /* 0x000e2800000e0000 */
[----:B------:R1:W-:Y:S01]  /*1b560*/  @!P1 LDGSTS.E.BYPASS.LTC128B.128 [R9+0x1c400], desc[UR50][R2.64], !P0 ;  /* 0x1c40000002099fae */ /* 0x0003e2000c101d72 */
[----:B------:R-:W-:Y:S01]  /*1b570*/  ISETP.GE.AND P1, PT, R11, R6, PT ;  /* 0x000000060b00720c */ /* 0x000fe20003f26270 */
[----:B------:R-:W-:-:S02]  /*1b580*/  VIADD R11, R4, 0x20 ;  /* 0x00000020040b7836 */ /* 0x000fc40000000000 */
[----:B-1----:R-:W1:Y:S10]  /*1b590*/  SHFL.IDX PT, R2, R7, 0x1, 0x181f ;  /* 0x00381f0007027f89 */ /* 0x002e7400000e0000 */
        /* <DEDUP_REMOVED lines=42> */
[----:B------:R-:W-:-:S03]  /*1b840*/  ISETP.GE.AND P1, PT, R11, R6, PT ;  /* 0x000000060b00720c */ /* 0x000fc60003f26270 */
[----:B-1----:R-:W1:Y:S10]  /*1b850*/  SHFL.IDX PT, R2, R7, 0x6, 0x181f ;  /* 0x00d81f0007027f89 */ /* 0x002e7400000e0000 */
[----:B------:R-:W-:Y:S01]  /*1b860*/  @!P1 VIADD R9, R5, UR39 ;  /* 0x0000002705099c36 */ /* 0x000fe20008000000 */
[----:B------:R-:W2:Y:S01]  /*1b870*/  SHFL.IDX PT, R7, R7, 0x7, 0x181f ;  /* 0x00f81f0007077f89 */ /* 0x000ea200000e0000 */
[----:B0-----:R-:W-:-:S05]  /*1b880*/  @!P1 IADD3 R14, P2, R19, R14, RZ ;  /* 0x0000000e130e9210 */ /* 0x001fca0007f5e0ff */
[----:B-1----:R-:W-:Y:S02]  /*1b890*/  @!P1 IMAD.X R3, RZ, RZ, R2, P2 ;  /* 0x000000ffff039224 */ /* 0x002fe400010e0602 */
[----:B------:R-:W-:Y:S02]  /*1b8a0*/  @!P1 IMAD.MOV.U32 R2, RZ, RZ, R14 ;  /* 0x000000ffff029224 */ /* 0x000fe400078e000e */
[----:B------:R0:W1:Y:S04]  /*1b8b0*/  SHFL.IDX PT, R14, R0, 0x7, 0x181f ;  /* 0x00f81f00000e7f89 */ /* 0x00006800000e0000 */
[----:B--2---:R0:W-:Y:S02]  /*1b8c0*/  @!P1 LDGSTS.E.BYPASS.LTC128B.128 [R9+0x1f400], desc[UR50][R2.64], !P0 ;  /* 0x1f40000002099fae */ /* 0x0041e4000c101d72 */
.L_x_1027:
[----:B0-----:R-:W-:Y:S02]  /*1b8d0*/  VIADD R3, R4, 0x70 ;  /* 0x0000007004037836 */ /* 0x001fe40000000000 */
[----:B------:R-:W-:-:S03]  /*1b8e0*/  IMAD.MOV.U32 R0, RZ, RZ, 0x1 ;  /* 0x00000001ff007424 */ /* 0x000fc600078e00ff */
[----:B------:R-:W-:Y:S02]  /*1b8f0*/  ISETP.GE.AND P1, PT, R3, R6, PT ;  /* 0x000000060300720c */ /* 0x000fe40003f26270 */
[----:B------:R-:W-:-:S11]  /*1b900*/  SHF.L.U32 R0, R0, 0x1f, RZ ;  /* 0x0000001f00007819 */ /* 0x000fd600000006ff */
[----:B-1----:R-:W-:Y:S01]  /*1b910*/  @!P1 IADD3 R2, P2, R19, R14, RZ ;  /* 0x0000000e13029210 */ /* 0x002fe20007f5e0ff */
        /* <DEDUP_REMOVED lines=9> */
[----:B------:R-:W-:Y:S01]  /*1b9b0*/  NOP ;  /* 0x0000000000007918 */ /* 0x000fe20000000000 */
[----:B------:R-:W-:Y:S01]  /*1b9c0*/  SYNCS.ARRIVE.TRANS64.A1T0 RZ, [UR39+0x2e800], RZ ;  /* 0x02e800ffffff79a7 */ /* 0x000fe20008100027 */
[----:B------:R-:W-:-:S05]  /*1b9d0*/  VIADD R18, R18, 0xfffffffe ;  /* 0xfffffffe12127836 */ /* 0x000fca0000000000 */
[----:B------:R-:W-:Y:S01]  /*1b9e0*/  ISETP.GE.AND P1, PT, R18, UR41, PT ;  /* 0x0000002912007c0c */ /* 0x000fe2000bf26270 */
[----:B------:R-:W1:Y:S02]  /*1b9f0*/  SYNCS.PHASECHK.TRANS64.TRYWAIT P0, [UR39+0x2e820], R0 ;  /* 0x02e82000ff0075a7 */ /* 0x000e640008000167 */
[----:B01----:R-:W-:Y:S10]  /*1ba00*/  @!P0 BRA `(.L_x_966) ;  /* 0x0000002800948947 */ /* 0x003ff40003800000 */
.L_x_1028:
[----:B------:R-:W-:Y:S01]  /*1ba10*/  IMAD.MOV.U32 R21, RZ, RZ, 0x1 ;  /* 0x00000001ff157424 */ /* 0x000fe200078e00ff */
[----:B------:R-:W-:Y:S06]  /*1ba20*/  @!P1 BRA `(.L_x_967) ;  /* 0x0000000c00c89947 */ /* 0x000fec0003800000 */
[----:B0-----:R-:W-:Y:S02]  /*1ba30*/  IMAD.MOV.U32 R0, RZ, RZ, 0x1 ;  /* 0x00000001ff007424 */ /* 0x001fe400078e00ff */
[----:B------:R-:W-:-:S07]  /*1ba40*/  IMAD.MOV.U32 R6, RZ, RZ, RZ ;  /* 0x000000ffff067224 */ /* 0x000fce00078e00ff */
.L_x_984:
[----:B------:R-:W-:Y:S01]  /*1ba50*/  LOP3.LUT P1, RZ, R16, 0x2, RZ, 0xc0, !PT ;  /* 0x0000000210ff7812 */ /* 0x000fe2000782c0ff */
[----:B------:R-:W-:Y:S01]  /*1ba60*/  VIADD R20, R6, 0x1 ;  /* 0x0000000106147836 */ /* 0x000fe20000000000 */
[----:B------:R-:W-:Y:S04]  /*1ba70*/  BSSY B0, `(.L_x_968) ;  /* 0x0000065000007945 */ /* 0x000fe80003800000 */
[----:B------:R-:W-:-:S04]  /*1ba80*/  ISETP.NE.AND P0, PT, R20, 0x2, PT ;  /* 0x000000021400780c */ /* 0x000fc80003f05270 */
[----:B------:R-:W-:Y:S02]  /*1ba90*/  SEL R21, RZ, 0x1, P0 ;  /* 0x00000001ff157807 */ /* 0x000fe40000000000 */
[----:B------:R-:W-:Y:S02]  /*1baa0*/  SEL R20, R20, RZ, P0 ;  /* 0x000000ff14147207 */ /* 0x000fe40000000000 */
[----:B------:R-:W-:Y:S01]  /*1bab0*/  LOP3.LUT R21, R0, R21, RZ, 0x3c, !PT ;  /* 0x0000001500157212 */ /* 0x000fe200078e3cff */
[----:B------:R-:W-:Y:S06]  /*1bac0*/  @!P1 BRA `(.L_x_969) ;  /* 0x00000004007c9947 */ /* 0x000fec0003800000 */
[----:B------:R-:W-:Y:S01]  /*1bad0*/  LOP3.LUT P1, RZ, R16, 0x1, RZ, 0xc0, !PT ;  /* 0x0000000110ff7812 */ /* 0x000fe2000782c0ff */
[----:B------:R-:W-:-:S12]  /*1bae0*/  IMAD.MOV.U32 R7, RZ, RZ, R18 ;  /* 0x000000ffff077224 */ /* 0x000fd800078e0012 */
[----:B------:R-:W-:Y:S05]  /*1baf0*/  @!P1 BRA `(.L_x_970) ;  /* 0x0000000000509947 */ /* 0x000fea0003800000 */
[----:B------:R-:W2:Y:S01]  /*1bb00*/  LDL R8, [R1+0x4] ;  /* 0x0000040001087983 */ /* 0x000ea20000100800 */
[----:B------:R-:W0:Y:S01]  /*1bb10*/  LDC R7, c[0x0][0x43c] ;  /* 0x00010f00ff077b82 */ /* 0x000e220000000800 */
[----:B------:R-:W-:Y:S02]  /*1bb20*/  ULDC.64 UR4, c[0x0][0x428] ;  /* 0x00010a0000047ab9 */ /* 0x000fe40000000a00 */
[----:B------:R-:W3:Y:S01]  /*1bb30*/  LDL R9, [R1] ;  /* 0x0000000001097983 */ /* 0x000ee20000100800 */
[----:B0-----:R-:W-:-:S13]  /*1bb40*/  ISETP.NE.AND P0, PT, R7, 0x1, PT ;  /* 0x000000010700780c */ /* 0x001fda0003f05270 */
[----:B------:R-:W0:Y:S02]  /*1bb50*/  @P0 LDC.64 R2, c[0x0][0x440] ;  /* 0x00011000ff020b82 */ /* 0x000e240000000a00 */
[----:B0-----:R-:W-:-:S04]  /*1bb60*/  @P0 IMAD.HI.U32 R4, R18, R2, RZ ;  /* 0x0000000212040227 */ /* 0x001fc800078e00ff */
[----:B------:R-:W-:Y:S01]  /*1bb70*/  IMAD.MOV.U32 R2, RZ, RZ, R18 ;  /* 0x000000ffff027224 */ /* 0x000fe200078e0012 */
[----:B------:R-:W-:Y:S02]  /*1bb80*/  @P0 SHF.R.U32.HI R2, RZ, R3, R4 ;  /* 0x00000003ff020219 */ /* 0x000fe40000011604 */
[----:B------:R-:W0:Y:S03]  /*1bb90*/  LDC.64 R4, c[0x0][0x418] ;  /* 0x00010600ff047b82 */ /* 0x000e260000000a00 */
[----:B------:R-:W-:-:S04]  /*1bba0*/  IMAD.MOV R3, RZ, RZ, -R2 ;  /* 0x000000ffff037224 */ /* 0x000fc800078e0a02 */
[----:B------:R-:W-:Y:S01]  /*1bbb0*/  IMAD R7, R7, R3, R18 ;  /* 0x0000000307077224 */ /* 0x000fe200078e0212 */
[----:B------:R-:W-:Y:S01]  /*1bbc0*/  SHF.R.S32.HI R3, RZ, 0x1f, R2 ;  /* 0x0000001fff037819 */ /* 0x000fe20000011402 */
[----:B--2---:R-:W-:-:S04]  /*1bbd0*/  IMAD R8, R8, UR4, RZ ;  /* 0x0000000408087c24 */ /* 0x004fc8000f8e02ff */
[C---:B---3--:R-:W-:Y:S02]  /*1bbe0*/  IMAD R8, R9.reuse, UR5, R8 ;  /* 0x0000000509087c24 */ /* 0x048fe4000f8e0208 */
[----:B------:R-:W-:-:S04]  /*1bbf0*/  IMAD.WIDE.U32 R2, R9, UR4, R2 ;  /* 0x0000000409027c25 */ /* 0x000fc8000f8e0002 */
[----:B------:R-:W-:Y:S01]  /*1bc00*/  IMAD.IADD R8, R8, 0x1, R3 ;  /* 0x0000000108087824 */ /* 0x000fe200078e0203 */
[----:B0-----:R-:W-:-:S04]  /*1bc10*/  LEA R4, P0, R2, R4, 0x2 ;  /* 0x0000000402047211 */ /* 0x001fc800078010ff */
[----:B------:R-:W-:-:S05]  /*1bc20*/  LEA.HI.X R5, R2, R5, R8, 0x2, P0 ;  /* 0x0000000502057211 */ /* 0x000fca00000f1408 */
[----:B------:R0:W5:Y:S04]  /*1bc30*/  LDG.E R17, desc[UR50][R4.64] ;  /* 0x0000003204117981 */ /* 0x000168000c1e1900 */
.L_x_970:
[----:B0-----:R-:W-:Y:S01]  /*1bc40*/  LEA R4, R20, UR39, 0x3 ;  /* 0x0000002714047c11 */ /* 0x001fe2000f8e18ff */
[----:B------:R-:W0:Y:S01]  /*1bc50*/  S2R R2, SR_TID.X ;  /* 0x0000000000027919 */ /* 0x000e220000002100 */
[----:B------:R-:W-:-:S04]  /*1bc60*/  SHF.L.U32 R3, R21, 0x1f, RZ ;  /* 0x0000001f15037819 */ /* 0x000fc800000006ff */
[----:B------:R-:W1:Y:S01]  /*1bc70*/  SYNCS.PHASECHK.TRANS64.TRYWAIT P0, [R4+URZ+0x2e880], R3 ;  /* 0x02e88003040075a7 */ /* 0x000e62000800017f */
[----:B0-----:R-:W-:-:S04]  /*1bc80*/  LOP3.LUT R2, R2, 0x7f, RZ, 0xc0, !PT ;  /* 0x0000007f02027812 */ /* 0x001fc800078ec0ff */
[----:B------:R-:W-:Y:S01]  /*1bc90*/  ISETP.NE.AND P1, PT, R2, RZ, PT ;  /* 0x000000ff0200720c */ /* 0x000fe20003f25270 */
[----:B-1----:R-:W-:-:S12]  /*1bca0*/  @!P0 BRA `(.L_x_971) ;  /* 0x0000002800048947 */ /* 0x002fd80003800000 */
.L_x_1029:
        /* <DEDUP_REMOVED lines=9> */
.L_x_973:
[----:B------:R-:W-:Y:S05]  /*1bd40*/  BSYNC B1 ;  /* 0x0000000000017941 */ /* 0x000fea0003800000 */
.L_x_972:
        /* <DEDUP_REMOVED lines=16> */
.L_x_974:
        /* <DEDUP_REMOVED lines=8> */
.L_x_1030:
        /* <DEDUP_REMOVED lines=11> */
.L_x_977:
[----:B------:R-:W-:Y:S05]  /*1bf80*/  BSYNC B1 ;  /* 0x0000000000017941 */ /* 0x000fea0003800000 */
.L_x_976:
        /* <DEDUP_REMOVED lines=12> */
.L_x_978:
[----:B------:R-:W-:-:S13]  /*1c050*/  @P0 ELECT P1, URZ, PT ;  /* 0x00000000003f082f */ /* 0x000fda0003820000 */
[----:B------:R-:W-:Y:S01]  /*1c060*/  @P1 R2UR UR13, R17 ;  /* 0x00000000110d12ca */ /* 0x000fe200000e0000 */
[----:B------:R-:W-:Y:S01]  /*1c070*/  UMOV UR12, UR36 ;  /* 0x00000024000c7c82 */ /* 0x000fe20008000000 */
[----:B------:R-:W-:-:S11]  /*1c080*/  @P1 PLOP3.LUT P0, PT, P1, PT, PT, 0x8, 0x0 ;  /* 0x000000000000181c */ /* 0x000fd60000f0e170 */
[----:B------:R2:W-:Y:S01]  /*1c090*/  UTMALDG.4D [UR8], [UR4], desc[UR6] ;  /* 0x00000608040075b4 */ /* 0x0005e20008019000 */
[----:B------:R-:W-:Y:S01]  /*1c0a0*/  PLOP3.LUT P1, PT, PT, PT, PT, 0x8, 0x0 ;  /* 0x000000000000781c */ /* 0x000fe20003f2e170 */
[----:B--2---:R-:W-:-:S12]  /*1c0b0*/  @P0 BRA.U.ANY `(.L_x_978) ;  /* 0xfffffffd00e40947 */ /* 0x004fd8000393ffff */
.L_x_969:
[----:B------:R-:W-:Y:S05]  /*1c0c0*/  BSYNC B0 ;  /* 0x0000000000007941 */ /* 0x000fea0003800000 */
.L_x_968:
[----:B------:R-:W-:-:S05]  /*1c0d0*/  IMAD.U32 R2, RZ, RZ, UR38 ;  /* 0x00000026ff027e24 */ /* 0x000fca000f8e00ff */
[----:B------:R-:W-:-:S04]  /*1c0e0*/  LOP3.LUT R2, R2, 0x1, RZ, 0xfc, !PT ;  /* 0x0000000102027812 */ /* 0x000fc800078efcff */
[----:B------:R-:W-:-:S13]  /*1c0f0*/  ISETP.NE.AND P0, PT, R2, 0x3, PT ;  /* 0x000000030200780c */ /* 0x000fda0003f05270 */
[----:B------:R-:W-:Y:S05]  /*1c100*/  @!P0 BRA `(.L_x_979) ;  /* 0x0000000000048947 */ /* 0x000fea0003800000 */
[----:B------:R-:W-:Y:S01]  /*1c110*/  BPT.TRAP 0x1 ;  /* 0x000000040000795c */ /* 0x000fe20000300000 */
.L_x_979:
[----:B------:R-:W-:Y:S01]  /*1c120*/  LOP3.LUT R2, R0, 0x1, RZ, 0x3c, !PT ;  /* 0x0000000100027812 */ /* 0x000fe200078e3cff */
[----:B01----:R-:W-:Y:S01]  /*1c130*/  IMAD.U32 R3, RZ, RZ, UR38 ;  /* 0x00000026ff037e24 */ /* 0x003fe2000f8e00ff */
[----:B------:R-:W-:Y:S02]  /*1c140*/  LEA R19, R6, UR39, 0x3 ;  /* 0x0000002706137c11 */ /* 0x000fe4000f8e18ff */
[----:B------:R-:W-:Y:S02]  /*1c150*/  SHF.L.U32 R2, R2, 0x1f, RZ ;  /* 0x0000001f02027819 */ /* 0x000fe400000006ff */
[----:B------:R-:W-:Y:S02]  /*1c160*/  LOP3.LUT R3, R3, 0x2, RZ, 0xfc, !PT ;  /* 0x0000000203037812 */ /* 0x000fe400078efcff */
[----:B------:R-:W0:Y:S02]  /*1c170*/  SYNCS.PHASECHK.TRANS64.TRYWAIT P0, [R19+URZ+0x2e870], R2 ;  /* 0x02e87002130075a7 */ /* 0x000e24000800017f */
[----:B------:R-:W-:Y:S01]  /*1c180*/  ISETP.NE.AND P1, PT, R3, 0x3, PT ;  /* 0x000000030300780c */ /* 0x000fe20003f25270 */
[----:B0-----:R-:W-:-:S12]  /*1c190*/  @!P0 BRA `(.L_x_980) ;  /* 0x0000002000f08947 */ /* 0x001fd80003800000 */
.L_x_1031:
[----:B------:R-:W-:Y:S05]  /*1c1a0*/  @!P1 BRA `(.L_x_981) ;  /* 0x0000000000049947 */ /* 0x000fea0003800000 */
[----:B------:R-:W-:Y:S01]  /*1c1b0*/  BPT.TRAP 0x1 ;  /* 0x000000040000795c */ /* 0x000fe20000300000 */
.L_x_981:
[----:B0-----:R-:W-:Y:S01]  /*1c1c0*/  SHF.L.U32 R2, R0, 0x1f, RZ ;  /* 0x0000001f00027819 */ /* 0x001fe200000006ff */
[----:B------:R-:W-:-:S03]  /*1c1d0*/  IMAD R0, R6, 0x7000, RZ ;  /* 0x0000700006007824 */ /* 0x000fc600078e02ff */
[----:B------:R-:W0:Y:S02]  /*1c1e0*/  SYNCS.PHASECHK.TRANS64.TRYWAIT P0, [R19+URZ+0x2e860], R2 ;  /* 0x02e86002130075a7 */ /* 0x000e24000800017f */
[----:B0-----:R-:W-:Y:S05]  /*1c1f0*/  @!P0 BRA `(.L_x_982) ;  /* 0x0000002000ec8947 */ /* 0x001fea0003800000 */
.L_x_1032:
[----:B------:R-:W0:Y:S04]  /*1c200*/  LDL R4, [R1+0x8] ;  /* 0x0000080001047983 */ /* 0x000e280000100800 */
[----:B------:R-:W2:Y:S01]  /*1c210*/  LDL R12, [R1+0xc] ;  /* 0x00000c00010c7983 */ /* 0x000ea20000100800 */
[----:B------:R-:W-:Y:S05]  /*1c220*/  WARPSYNC.ALL ;  /* 0x0000000000007948 */ /* 0x000fea0003800000 */
[----:B------:R-:W1:Y:S01]  /*1c230*/  S2R R3, SR_TID.X ;  /* 0x0000000000037919 */ /* 0x000e620000002100 */
[----:B------:R-:W-:Y:S01]  /*1c240*/  IMAD.MOV.U32 R10, RZ, RZ, 0x40 ;  /* 0x00000040ff0a7424 */ /* 0x000fe200078e00ff */
[----:B-1----:R-:W-:-:S04]  /*1c250*/  LOP3.LUT P0, RZ, R3, 0x4, RZ, 0xc0, !PT ;  /* 0x0000000403ff7812 */ /* 0x002fc8000780c0ff */
[----:B------:R-:W-:Y:S02]  /*1c260*/  SEL R10, R10, 0xffffffc0, !P0 ;  /* 0xffffffc00a0a7807 */ /* 0x000fe40004000000 */
[C---:B0-----:R-:W-:Y:S02]  /*1c270*/  LOP3.LUT R2, R0.reuse, R4, RZ, 0xfc, !PT ;  /* 0x0000000400027212 */ /* 0x041fe400078efcff */
[----:B--2---:R-:W-:-:S03]  /*1c280*/  IADD3 R0, R0, UR39, R12 ;  /* 0x0000002700007c10 */ /* 0x004fc6000fffe00c */
[----:B------:R-:W0:Y:S01]  /*1c290*/  LDSM.16.MT88.4 R4, [R2+UR39+0xe400] ;  /* 0x00e400270204783b */ /* 0x000e220008004200 */
[----:B------:R-:W-:-:S04]  /*1c2a0*/  VIADD R3, R2, UR39 ;  /* 0x0000002702037c36 */ /* 0x000fc80008000000 */
[----:B------:R-:W-:Y:S01]  /*1c2b0*/  IMAD.IADD R3, R10, 0x1, R3 ;  /* 0x000000010a037824 */ /* 0x000fe200078e0203 */
[C-C-:B0-----:R-:W-:Y:S02]  /*1c2c0*/  PRMT R8, R4.reuse, 0x6420, R5.reuse ;  /* 0x0000642004087816 */ /* 0x141fe40000000005 */
        /* <DEDUP_REMOVED lines=90> */
.L_x_983:
[----:B-1----:R-:W1:Y:S01]  /*1c870*/  S2R R0, SR_TID.X ;  /* 0x0000000000007919 */ /* 0x002e620000002100 */
[----:B0-----:R-:W-:Y:S01]  /*1c880*/  SYNCS.ARRIVE.TRANS64.A1T0 RZ, [R19+URZ+0x2e850], RZ ;  /* 0x02e850ff13ff79a7 */ /* 0x001fe2000810003f */
[----:B------:R-:W-:Y:S01]  /*1c890*/  IMAD.MOV.U32 R6, RZ, RZ, R20 ;  /* 0x000000ffff067224 */ /* 0x000fe200078e0014 */
[----:B-1----:R-:W-:Y:S01]  /*1c8a0*/  LOP3.LUT R0, R0, 0x7f, RZ, 0xc0, !PT ;  /* 0x0000007f00007812 */ /* 0x002fe200078ec0ff */
[----:B------:R-:W-:Y:S03]  /*1c8b0*/  BAR.SYNC.DEFER_BLOCKING 0x2, 0x80 ;  /* 0x0082000000007b1d */ /* 0x000fe60000010000 */
[----:B------:R-:W-:-:S13]  /*1c8c0*/  ISETP.NE.AND P0, PT, R0, RZ, PT ;  /* 0x000000ff0000720c */ /* 0x000fda0003f05270 */
[----:B------:R-:W-:-:S05]  /*1c8d0*/  @!P0 VIADD R0, R19, 0x2e880 ;  /* 0x0002e88013008836 */ /* 0x000fca0000000000 */
[----:B------:R-:W-:-:S04]  /*1c8e0*/  @!P0 PRMT R0, RZ, 0x654, R0 ;  /* 0x00000654ff008816 */ /* 0x000fc80000000000 */
[----:B------:R0:W-:Y:S01]  /*1c8f0*/  @!P0 SYNCS.ARRIVE.TRANS64.RED.A1T0 RZ, [R0+URZ], RZ ;  /* 0x000000ff00ff89a7 */ /* 0x0001e2000810043f */
[C---:B------:R-:W-:Y:S01]  /*1c900*/  ISETP.GT.AND P0, PT, R18.reuse, UR41, PT ;  /* 0x0000002912007c0c */ /* 0x040fe2000bf04270 */
[----:B------:R-:W-:Y:S02]  /*1c910*/  VIADD R18, R18, 0xffffffff ;  /* 0xffffffff12127836 */ /* 0x000fe40000000000 */
[----:B0-----:R-:W-:-:S10]  /*1c920*/  IMAD.MOV.U32 R0, RZ, RZ, R21 ;  /* 0x000000ffff007224 */ /* 0x001fd400078e0015 */
[----:B------:R-:W-:Y:S05]  /*1c930*/  @P0 BRA `(.L_x_984) ;  /* 0xfffffff000440947 */ /* 0x000fea000383ffff */
[----:B------:R-:W-:Y:S05]  /*1c940*/  BRA `(.L_x_985) ;  /* 0x0000000000047947 */ /* 0x000fea0003800000 */
.L_x_967:
[----:B------:R-:W-:-:S07]  /*1c950*/  IMAD.MOV.U32 R20, RZ, RZ, RZ ;  /* 0x000000ffff147224 */ /* 0x000fce00078e00ff */
.L_x_985:
[----:B------:R-:W-:-:S04]  /*1c960*/  ULOP3.LUT UR4, UR38, 0x1, URZ, 0xfc, !UPT ;  /* 0x0000000126047892 */ /* 0x000fc8000f8efc3f */
[----:B------:R-:W-:-:S06]  /*1c970*/  UISETP.NE.AND UP0, UPT, UR4, 0x3, UPT ;  /* 0x000000030400788c */ /* 0x000fcc000bf05270 */
[----:B------:R-:W-:-:S13]  /*1c980*/  PLOP3.LUT P0, PT, PT, PT, UP0, 0x80, 0x0 ;  /* 0x000000000000781c */ /* 0x000fda0003f0f008 */
[----:B------:R-:W-:Y:S05]  /*1c990*/  @!P0 BRA `(.L_x_986) ;  /* 0x0000000000048947 */ /* 0x000fea0003800000 */
[----:B------:R-:W-:Y:S01]  /*1c9a0*/  BPT.TRAP 0x1 ;  /* 0x000000040000795c */ /* 0x000fe20000300000 */
.L_x_986:
[----:B0-----:R-:W-:Y:S01]  /*1c9b0*/  LOP3.LUT R0, R21, 0x1, RZ, 0x3c, !PT ;  /* 0x0000000115007812 */ /* 0x001fe200078e3cff */
[----:B------:R-:W-:Y:S01]  /*1c9c0*/  BSSY B0, `(.L_x_987) ;  /* 0x0000006000007945 */ /* 0x000fe20003800000 */
[----:B------:R-:W-:Y:S02]  /*1c9d0*/  LEA R2, R20, UR39, 0x3 ;  /* 0x0000002714027c11 */ /* 0x000fe4000f8e18ff */
[----:B------:R-:W-:-:S03]  /*1c9e0*/  SHF.L.U32 R0, R0, 0x1f, RZ ;  /* 0x0000001f00007819 */ /* 0x000fc600000006ff */
[----:B------:R0:W-:Y:S01]  /*1c9f0*/  STL [R1], R2 ;  /* 0x0000000201007387 */ /* 0x0001e20000100800 */
[----:B------:R-:W1:Y:S02]  /*1ca00*/  SYNCS.PHASECHK.TRANS64.TRYWAIT P0, [R2+URZ+0x2e870], R0 ;  /* 0x02e87000020075a7 */ /* 0x000e64000800017f */
[----:B01----:R-:W-:Y:S05]  /*1ca10*/  @!P0 BRA `(.L_x_988) ;  /* 0x0000001800f88947 */ /* 0x003fea0003800000 */
.L_x_1033:
[----:B------:R-:W-:Y:S05]  /*1ca20*/  BSYNC B0 ;  /* 0x0000000000007941 */ /* 0x000fea0003800000 */
.L_x_987:
[----:B------:R-:W-:-:S06]  /*1ca30*/  ULOP3.LUT UR4, UR38, 0x2, URZ, 0xfc, !UPT ;  /* 0x0000000226047892 */ /* 0x000fcc000f8efc3f */
[----:B0-----:R-:W-:-:S05]  /*1ca40*/  IMAD.U32 R0, RZ, RZ, UR4 ;  /* 0x00000004ff007e24 */ /* 0x001fca000f8e00ff */
[----:B------:R-:W-:-:S13]  /*1ca50*/  ISETP.NE.AND P1, PT, R0, 0x3, PT ;  /* 0x000000030000780c */ /* 0x000fda0003f25270 */
[----:B------:R-:W-:Y:S05]  /*1ca60*/  @!P1 BRA `(.L_x_989) ;  /* 0x0000000000049947 */ /* 0x000fea0003800000 */
[----:B------:R-:W-:Y:S01]  /*1ca70*/  BPT.TRAP 0x1 ;  /* 0x000000040000795c */ /* 0x000fe20000300000 */
.L_x_989:
[----:B------:R-:W2:Y:S04]  /*1ca80*/  LDL R0, [R1] ;  /* 0x0000000001007983 */ /* 0x000ea80000100800 */
[----:B------:R-:W3:Y:S01]  /*1ca90*/  LDL.LU R2, [R1+0x8] ;  /* 0x0000080001027983 */ /* 0x000ee20000300800 */
[----:B------:R-:W-:-:S04]  /*1caa0*/  SHF.L.U32 R3, R21, 0x1f, RZ ;  /* 0x0000001f15037819 */ /* 0x000fc800000006ff */
[----:B--2---:R0:W1:Y:S02]  /*1cab0*/  SYNCS.PHASECHK.TRANS64.TRYWAIT P0, [R0+URZ+0x2e860], R3 ;  /* 0x02e86003000075a7 */ /* 0x004064000800017f */
[----:B0-----:R-:W-:-:S05]  /*1cac0*/  IMAD R0, R20, 0x7000, RZ ;  /* 0x0000700014007824 */ /* 0x001fca00078e02ff */
[----:B---3--:R-:W-:Y:S01]  /*1cad0*/  LOP3.LUT R2, R0, R2, RZ, 0xfc, !PT ;  /* 0x0000000200027212 */ /* 0x008fe200078efcff */
[----:B-1----:R-:W-:Y:S06]  /*1cae0*/  @!P0 BRA `(.L_x_990) ;  /* 0x0000001800dc8947 */ /* 0x002fec0003800000 */
.L_x_1034:
[----:B------:R-:W2:Y:S01]  /*1caf0*/  LDL.LU R12, [R1+0xc] ;  /* 0x00000c00010c7983 */ /* 0x000ea20000300800 */
[----:B0-----:R-:W0:Y:S01]  /*1cb00*/  S2R R4, SR_TID.X ;  /* 0x0000000000047919 */ /* 0x001e220000002100 */
[----:B------:R-:W-:Y:S01]  /*1cb10*/  VIADD R3, R2, UR39 ;  /* 0x0000002702037c36 */ /* 0x000fe20008000000 */
[----:B------:R-:W-:Y:S05]  /*1cb20*/  WARPSYNC.ALL ;  /* 0x0000000000007948 */ /* 0x000fea0003800000 */
[----:B------:R-:W1:Y:S01]  /*1cb30*/  LDSM.16.MT88.4 R8, [R2+UR39+0xe400] ;  /* 0x00e400270208783b */ /* 0x000e620008004200 */
[----:B0-----:R-:W-:Y:S01]  /*1cb40*/  LOP3.LUT P0, RZ, R4, 0x4, RZ, 0xc0, !PT ;  /* 0x0000000404ff7812 */ /* 0x001fe2000780c0ff */
[----:B------:R-:W-:-:S05]  /*1cb50*/  IMAD.MOV.U32 R4, RZ, RZ, 0x40 ;  /* 0x00000040ff047424 */ /* 0x000fca00078e00ff */
[----:B------:R-:W-:-:S05]  /*1cb60*/  SEL R4, R4, 0xffffffc0, !P0 ;  /* 0xffffffc004047807 */ /* 0x000fca0004000000 */
[----:B------:R-:W-:-:S05]  /*1cb70*/  IMAD.IADD R3, R4, 0x1, R3 ;  /* 0x0000000104037824 */ /* 0x000fca00078e0203 */
[----:B------:R-:W0:Y:S01]  /*1cb80*/  LDSM.16.MT88.4 R4, [R3+0xe400] ;  /* 0x00e400000304783b */ /* 0x000e220000004200 */
[----:B-1----:R-:W-:Y:S02]  /*1cb90*/  PRMT R13, R8, 0x7531, R9 ;  /* 0x00007531080d7816 */ /* 0x002fe40000000009 */
[C-C-:B------:R-:W-:Y:S02]  /*1cba0*/  PRMT R14, R10.reuse, 0x6420, R11.reuse ;  /* 0x000064200a0e7816 */ /* 0x140fe4000000000b */
[----:B------:R-:W-:Y:S02]  /*1cbb0*/  PRMT R15, R10, 0x7531, R11 ;  /* 0x000075310a0f7816 */ /* 0x000fe4000000000b */
[C-C-:B0-----:R-:W-:Y:S02]  /*1cbc0*/  PRMT R10, R6.reuse, 0x6420, R7.reuse ;  /* 0x00006420060a7816 */ /* 0x141fe40000000007 */
[----:B------:R-:W-:Y:S02]  /*1cbd0*/  PRMT R11, R6, 0x7531, R7 ;  /* 0x00007531060b7816 */ /* 0x000fe40000000007 */
[----:B--2---:R-:W-:-:S02]  /*1cbe0*/  IADD3 R0, R0, UR39, R12 ;  /* 0x0000002700007c10 */ /* 0x004fc4000fffe00c */
[----:B------:R-:W-:Y:S02]  /*1cbf0*/  PRMT R12, R8, 0x6420, R9 ;  /* 0x00006420080c7816 */ /* 0x000fe40000000009 */
[C-C-:B------:R-:W-:Y:S02]  /*1cc00*/  PRMT R8, R4.reuse, 0x6420, R5.reuse ;  /* 0x0000642004087816 */ /* 0x140fe40000000005 */
[----:B------:R-:W-:Y:S01]  /*1cc10*/  PRMT R9, R4, 0x7531, R5 ;  /* 0x0000753104097816 */ /* 0x000fe20000000005 */
[----:B------:R-:W-:Y:S04]  /*1cc20*/  STSM.16.M88.4 [R0+0x400], R12 ;  /* 0x0004000c00007844 */ /* 0x000fe80000000200 */
[----:B------:R-:W-:Y:S04]  /*1cc30*/  STSM.16.M88.4 [R0+0xc00], R8 ;  /* 0x000c000800007844 */ /* 0x000fe80000000200 */
[----:B------:R-:W0:Y:S04]  /*1cc40*/  LDSM.16.MT88.4 R8, [R2+UR39+0xf400] ;  /* 0x00f400270208783b */ /* 0x000e280008004200 */
[----:B------:R-:W1:Y:S01]  /*1cc50*/  LDSM.16.MT88.4 R4, [R3+0xf400] ;  /* 0x00f400000304783b */ /* 0x000e620000004200 */
[----:B0-----:R-:W-:-:S02]  /*1cc60*/  PRMT R16, R8, 0x6420, R9 ;  /* 0x0000642008107816 */ /* 0x001fc40000000009 */
[----:B------:R-:W-:Y:S02]  /*1cc70*/  PRMT R17, R8, 0x7531, R9 ;  /* 0x0000753108117816 */ /* 0x000fe40000000009 */
[C-C-:B------:R-:W-:Y:S02]  /*1cc80*/  PRMT R18, R10.reuse, 0x6420, R11.reuse ;  /* 0x000064200a127816 */ /* 0x140fe4000000000b */
[----:B------:R-:W-:Y:S02]  /*1cc90*/  PRMT R19, R10, 0x7531, R11 ;  /* 0x000075310a137816 */ /* 0x000fe4000000000b */
[C-C-:B-1----:R-:W-:Y:S02]  /*1cca0*/  PRMT R12, R4.reuse, 0x6420, R5.reuse ;  /* 0x00006420040c7816 */ /* 0x142fe40000000005 */
[----:B------:R-:W-:Y:S02]  /*1ccb0*/  PRMT R13, R4, 0x7531, R5 ;  /* 0x00007531040d7816 */ /* 0x000fe40000000005 */
[----:B------:R-:W-:-:S02]  /*1ccc0*/  PRMT R14, R6, 0x6420, R7 ;  /* 0x00006420060e7816 */ /* 0x000fc40000000007 */
        /* <DEDUP_REMOVED lines=61> */
[----:B------:R0:W-:Y:S04]  /*1d0a0*/  STSM.16.M88.4 [R0+0x6400], R12 ;  /* 0x0064000c00007844 */ /* 0x0001e80000000200 */
        /* <DEDUP_REMOVED lines=9> */
.L_x_991:
[----:B------:R-:W1:Y:S01]  /*1d140*/  LDL.LU R2, [R1] ;  /* 0x0000000001027983 */ /* 0x000e620000300800 */
[----:B0-----:R-:W0:Y:S02]  /*1d150*/  S2R R0, SR_TID.X ;  /* 0x0000000000007919 */ /* 0x001e240000002100 */
[----:B0-----:R-:W-:-:S04]  /*1d160*/  LOP3.LUT R0, R0, 0x7f, RZ, 0xc0, !PT ;  /* 0x0000007f00007812 */ /* 0x001fc800078ec0ff */
[----:B------:R-:W-:Y:S01]  /*1d170*/  ISETP.NE.AND P0, PT, R0, RZ, PT ;  /* 0x000000ff0000720c */ /* 0x000fe20003f05270 */
[----:B-1----:R-:W-:-:S12]  /*1d180*/  SYNCS.ARRIVE.TRANS64.A1T0 RZ, [R2+URZ+0x2e850], RZ ;  /* 0x02e850ff02ff79a7 */ /* 0x002fd8000810003f */
[----:B------:R-:W-:-:S05]  /*1d190*/  @!P0 VIADD R0, R2, 0x2e880 ;  /* 0x0002e88002008836 */ /* 0x000fca0000000000 */
[----:B------:R-:W-:Y:S01]  /*1d1a0*/  @!P0 PRMT R0, RZ, 0x654, R0 ;  /* 0x00000654ff008816 */ /* 0x000fe20000000000 */
[----:B------:R-:W-:Y:S06]  /*1d1b0*/  BAR.SYNC.DEFER_BLOCKING 0x2, 0x80 ;  /* 0x0082000000007b1d */ /* 0x000fec0000010000 */
[----:B------:R0:W-:Y:S02]  /*1d1c0*/  @!P0 SYNCS.ARRIVE.TRANS64.RED.A1T0 RZ, [R0+URZ], RZ ;  /* 0x000000ff00ff89a7 */ /* 0x0001e4000810043f */
[----:B0-----:R-:W-:-:S05]  /*1d1d0*/  VIADD R0, R20, 0x1 ;  /* 0x0000000114007836 */ /* 0x001fca0000000000 */
[----:B------:R-:W-:-:S04]  /*1d1e0*/  ISETP.NE.AND P0, PT, R0, 0x2, PT ;  /* 0x000000020000780c */ /* 0x000fc80003f05270 */
[----:B------:R-:W-:Y:S02]  /*1d1f0*/  SEL R2, RZ, 0x1, P0 ;  /* 0x00000001ff027807 */ /* 0x000fe40000000000 */
[----:B------:R-:W-:Y:S02]  /*1d200*/  SEL R0, R0, RZ, P0 ;  /* 0x000000ff00007207 */ /* 0x000fe40000000000 */
[----:B------:R-:W-:Y:S01]  /*1d210*/  LOP3.LUT R21, R21, R2, RZ, 0x3c, !PT ;  /* 0x0000000215157212 */ /* 0x000fe200078e3cff */
[----:B------:R-:W-:-:S07]  /*1d220*/  IMAD.MOV.U32 R2, RZ, RZ, RZ ;  /* 0x000000ffff027224 */ /* 0x000fce00078e00ff */
.L_x_944:
[----:B------:R-:W0:Y:S01]  /*1d230*/  S2R R4, SR_CgaCtaId ;  /* 0x0000000000047919 */ /* 0x000e220000008800 */
[----:B------:R-:W-:Y:S02]  /*1d240*/  MOV R3, 0x400 ;  /* 0x0000040000037802 */ /* 0x000fe40000000f00 */
[----:B------:R-:W-:Y:S02]  /*1d250*/  SHF.L.U32 R2, R2, 0x1f, RZ ;  /* 0x0000001f02027819 */ /* 0x000fe400000006ff */
[----:B0-----:R-:W-:-:S04]  /*1d260*/  LEA R7, R4, R3, 0x18 ;  /* 0x0000000304077211 */ /* 0x001fc800078ec0ff */
[----:B------:R-:W0:Y:S02]  /*1d270*/  SYNCS.PHASECHK.TRANS64.TRYWAIT P0, [R7+URZ+0x2e820], R2 ;  /* 0x02e82002070075a7 */ /* 0x000e24000800017f */
[----:B0-----:R-:W-:Y:S05]  /*1d280*/  @!P0 BRA `(.L_x_992) ;  /* 0x00000014000c8947 */ /* 0x001fea0003800000 */
.L_x_1035:
        /* <DEDUP_REMOVED lines=8> */
[----:B------:R-:W-:-:S06]  /*1d310*/  ULOP3.LUT UR4, UR38, 0x2, URZ, 0xfc, !UPT ;  /* 0x0000000226047892 */ /* 0x000fcc000f8efc3f */
[----:B------:R-:W-:-:S05]  /*1d320*/  IMAD.U32 R2, RZ, RZ, UR4 ;  /* 0x00000004ff027e24 */ /* 0x000fca000f8e00ff */
[----:B------:R-:W-:-:S13]  /*1d330*/  ISETP.NE.AND P0, PT, R2, 0x3, PT ;  /* 0x000000030200780c */ /* 0x000fda0003f05270 */
[----:B------:R-:W-:Y:S05]  /*1d340*/  @!P0 BRA `(.L_x_993) ;  /* 0x0000000000048947 */ /* 0x000fea0003800000 */
[----:B------:R-:W-:Y:S01]  /*1d350*/  BPT.TRAP 0x1 ;  /* 0x000000040000795c */ /* 0x000fe20000300000 */
.L_x_993:
        /* <DEDUP_REMOVED lines=12> */
.L_x_1036:
[----:B------:R-:W1:Y:S02]  /*1d420*/  SYNCS.PHASECHK.TRANS64.TRYWAIT P1, [R5+URZ], R2 ;  /* 0x00000002050075a7 */ /* 0x000e64000802017f */
[----:B-1----:R-:W-:Y:S05]  /*1d430*/  @!P1 BRA `(.L_x_995) ;  /* 0x0000001000c89947 */ /* 0x002fea0003800000 */
.L_x_1037:
[----:B------:R-:W-:Y:S05]  /*1d440*/  @!P0 BRA `(.L_x_996) ;  /* 0x0000000000048947 */ /* 0x000fea0003800000 */
[----:B------:R-:W-:Y:S01]  /*1d450*/  BPT.TRAP 0x1 ;  /* 0x000000040000795c */ /* 0x000fe20000300000 */
.L_x_996:
[----:B------:R-:W-:-:S04]  /*1d460*/  IMAD R0, R0, 0x8, R7 ;  /* 0x0000000800007824 */ /* 0x000fc800078e0207 */
[----:B------:R-:W2:Y:S02]  /*1d470*/  SYNCS.PHASECHK.TRANS64.TRYWAIT P1, [R0+URZ+0x2e860], R3 ;  /* 0x02e86003000075a7 */ /* 0x000ea4000802017f */
[----:B--2---:R-:W-:Y:S05]  /*1d480*/  @!P1 BRA `(.L_x_997) ;  /* 0x0000001000c89947 */ /* 0x004fea0003800000 */
.L_x_1038:
[----:B------:R-:W-:Y:S05]  /*1d490*/  @!P0 BRA `(.L_x_998) ;  /* 0x0000000000048947 */ /* 0x000fea0003800000 */
[----:B------:R-:W-:Y:S01]  /*1d4a0*/  BPT.TRAP 0x1 ;  /* 0x000000040000795c */ /* 0x000fe20000300000 */
.L_x_998:
[----:B-1----:R-:W-:-:S04]  /*1d4b0*/  IMAD R5, R4, 0x8, R7 ;  /* 0x0000000804057824 */ /* 0x002fc800078e0207 */
[----:B------:R-:W1:Y:S02]  /*1d4c0*/  SYNCS.PHASECHK.TRANS64.TRYWAIT P1, [R5+URZ+0x2e860], R2 ;  /* 0x02e86002050075a7 */ /* 0x000e64000802017f */
[----:B-1----:R-:W-:Y:S05]  /*1d4d0*/  @!P1 BRA `(.L_x_999) ;  /* 0x0000001000c89947 */ /* 0x002fea0003800000 */
.L_x_1039:
[----:B------:R-:W-:Y:S05]  /*1d4e0*/  @!P0 BRA `(.L_x_1000) ;  /* 0x0000000000048947 */ /* 0x000fea0003800000 */
[----:B------:R-:W-:Y:S01]  /*1d4f0*/  BPT.TRAP 0x1 ;  /* 0x000000040000795c */ /* 0x000fe20000300000 */
.L_x_1000:
[----:B------:R-:W3:Y:S02]  /*1d500*/  SYNCS.PHASECHK.TRANS64.TRYWAIT P0, [R0+URZ+0x2e880], R3 ;  /* 0x02e88003000075a7 */ /* 0x000ee4000800017f */
[----:B---3--:R-:W-:Y:S05]  /*1d510*/  @!P0 BRA `(.L_x_1001) ;  /* 0x0000001000cc8947 */ /* 0x008fea0003800000 */
.L_x_1002:
[----:B----4-:R4:W0:Y:S02]  /*1d520*/  SYNCS.PHASECHK.TRANS64.TRYWAIT P0, [R5+URZ+0x2e880], R2 ;  /* 0x02e88002050075a7 */ /* 0x010824000800017f */
[----:B0-----:R-:W-:Y:S05]  /*1d530*/  @!P0 NANOSLEEP.SYNCS 0x989680 ;  /* 0x009896800000895d */ /* 0x001fea0003900000 */
[----:B------:R-:W0:Y:S02]  /*1d540*/  @!P0 SYNCS.PHASECHK.TRANS64 P0, [R5+URZ+0x2e880], R2 ;  /* 0x02e88002050085a7 */ /* 0x000e24000800007f */
[----:B0-----:R-:W-:Y:S05]  /*1d550*/  @!P0 BRA `(.L_x_1002) ;  /* 0xfffffffc00f08947 */ /* 0x001fea000383ffff */
.L_x_856:
[----:B------:R-:W-:Y:S05]  /*1d560*/  BSYNC B6 ;  /* 0x0000000000067941 */ /* 0x000fea0003800000 */
.L_x_853:
[----:B------:R-:W-:Y:S05]  /*1d570*/  EXIT ;  /* 0x000000000000794d */ /* 0x000fea0003800000 */
.L_x_866:
[----:B0-----:R-:W-:-:S04]  /*1d580*/  IMAD.U32 R3, RZ, RZ, UR40 ;  /* 0x00000028ff037e24 */ /* 0x001fc8000f8e00ff */
[----:B------:R0:W1:Y:S03]  /*1d590*/  SYNCS.PHASECHK.TRANS64.TRYWAIT P0, [R3+URZ+0x2e800], R0 ;  /* 0x02e80000030075a7 */ /* 0x000066000800017f */
[----:B-1----:R-:W-:Y:S05]  /*1d5a0*/  @!P0 NANOSLEEP.SYNCS 0x989680 ;  /* 0x009896800000895d */ /* 0x002fea0003900000 */
[----:B------:R-:W1:Y:S02]  /*1d5b0*/  @!P0 SYNCS.PHASECHK.TRANS64 P0, [R3+URZ+0x2e800], R0 ;  /* 0x02e80000030085a7 */ /* 0x000e64000800007f */
[----:B-1----:R-:W-:Y:S05]  /*1d5c0*/  @!P0 BRA `(.L_x_866) ;  /* 0xfffffffc00ec8947 */ /* 0x002fea000383ffff */
[----:B------:R-:W-:Y:S05]  /*1d5d0*/  BRA `(.L_x_1003) ;  /* 0xfffffe4400447947 */ /* 0x000fea000383ffff */
.L_x_870:
[----:B--2---:R-:W-:-:S04]  /*1d5e0*/  IMAD.U32 R5, RZ, RZ, UR40 ;  /* 0x00000028ff057e24 */ /* 0x004fc8000f8e00ff */
[----:B------:R2:W3:Y:S03]  /*1d5f0*/  SYNCS.PHASECHK.TRANS64.TRYWAIT P2, [R5+URZ+0x2e830], R0 ;  /* 0x02e83000050075a7 */ /* 0x0004e6000804017f */
[----:B---3--:R-:W-:Y:S05]  /*1d600*/  @!P2 NANOSLEEP.SYNCS 0x989680 ;  /* 0x009896800000a95d */ /* 0x008fea0003900000 */
[----:B------:R-:W3:Y:S02]  /*1d610*/  @!P2 SYNCS.PHASECHK.TRANS64 P2, [R5+URZ+0x2e830], R0 ;  /* 0x02e830000500a5a7 */ /* 0x000ee4000804007f */
[----:B---3--:R-:W-:Y:S05]  /*1d620*/  @!P2 BRA `(.L_x_870) ;  /* 0xfffffffc00eca947 */ /* 0x008fea000383ffff */
[----:B------:R-:W-:Y:S05]  /*1d630*/  BRA `(.L_x_869) ;  /* 0xfffffe44006c7947 */ /* 0x000fea000383ffff */
.L_x_886:
[----:B-1----:R-:W-:-:S04]  /*1d640*/  IMAD.U32 R12, RZ, RZ, UR6 ;  /* 0x00000006ff0c7e24 */ /* 0x002fc8000f8e00ff */
[----:B------:R1:W2:Y:S03]  /*1d650*/  SYNCS.PHASECHK.TRANS64.TRYWAIT P2, [R12+URZ+0x2e830], R11 ;  /* 0x02e8300b0c0075a7 */ /* 0x0002a6000804017f */
[----:B--2---:R-:W-:Y:S05]  /*1d660*/  @!P2 NANOSLEEP.SYNCS 0x989680 ;  /* 0x009896800000a95d */ /* 0x004fea0003900000 */
[----:B------:R-:W2:Y:S02]  /*1d670*/  @!P2 SYNCS.PHASECHK.TRANS64 P2, [R12+URZ+0x2e830], R11 ;  /* 0x02e8300b0c00a5a7 */ /* 0x000ea4000804007f */
[----:B--2---:R-:W-:Y:S05]  /*1d680*/  @!P2 BRA `(.L_x_886) ;  /* 0xfffffffc00eca947 */ /* 0x004fea000383ffff */
[----:B------:R-:W-:Y:S05]  /*1d690*/  BRA `(.L_x_883) ;  /* 0xfffffe9c00cc7947 */ /* 0x000fea000383ffff */
.L_x_890:
[----:B-1----:R-:W-:-:S04]  /*1d6a0*/  IMAD.U32 R12, RZ, RZ, UR6 ;  /* 0x00000006ff0c7e24 */ /* 0x002fc8000f8e00ff */
[----:B------:R1:W2:Y:S03]  /*1d6b0*/  SYNCS.PHASECHK.TRANS64.TRYWAIT P2, [R12+URZ+0x2e850], R11 ;  /* 0x02e8500b0c0075a7 */ /* 0x0002a6000804017f */
[----:B--2---:R-:W-:Y:S05]  /*1d6c0*/  @!P2 NANOSLEEP.SYNCS 0x989680 ;  /* 0x009896800000a95d */ /* 0x004fea0003900000 */
[----:B------:R-:W2:Y:S02]  /*1d6d0*/  @!P2 SYNCS.PHASECHK.TRANS64 P2, [R12+URZ+0x2e850], R11 ;  /* 0x02e8500b0c00a5a7 */ /* 0x000ea4000804007f */
[----:B--2---:R-:W-:Y:S05]  /*1d6e0*/  @!P2 BRA `(.L_x_890) ;  /* 0xfffffffc00eca947 */ /* 0x004fea000383ffff */
[----:B------:R-:W-:Y:S05]  /*1d6f0*/  BRA `(.L_x_887) ;  /* 0xfffffea800c87947 */ /* 0x000fea000383ffff */
.L_x_908:
[----:B-1----:R-:W-:-:S04]  /*1d700*/  IMAD.U32 R5, RZ, RZ, UR6 ;  /* 0x00000006ff057e24 */ /* 0x002fc8000f8e00ff */
[----:B------:R1:W2:Y:S03]  /*1d710*/  SYNCS.PHASECHK.TRANS64.TRYWAIT P2, [R5+URZ+0x2e830], R4 ;  /* 0x02e83004050075a7 */ /* 0x0002a6000804017f */
[----:B--2---:R-:W-:Y:S05]  /*1d720*/  @!P2 NANOSLEEP.SYNCS 0x989680 ;  /* 0x009896800000a95d */ /* 0x004fea0003900000 */
[----:B------:R-:W2:Y:S02]  /*1d730*/  @!P2 SYNCS.PHASECHK.TRANS64 P2, [R5+URZ+0x2e830], R4 ;  /* 0x02e830040500a5a7 */ /* 0x000ea4000804007f */
[----:B--2---:R-:W-:Y:S05]  /*1d740*/  @!P2 BRA `(.L_x_908) ;  /* 0xfffffffc00eca947 */ /* 0x004fea000383ffff */
[----:B------:R-:W-:Y:S05]  /*1d750*/  BRA `(.L_x_905) ;  /* 0xfffffefc009c7947 */ /* 0x000fea000383ffff */
.L_x_912:
[----:B-1----:R-:W-:-:S04]  /*1d760*/  IMAD.U32 R5, RZ, RZ, UR6 ;  /* 0x00000006ff057e24 */ /* 0x002fc8000f8e00ff */
[----:B------:R1:W2:Y:S03]  /*1d770*/  SYNCS.PHASECHK.TRANS64.TRYWAIT P2, [R5+URZ+0x2e850], R4 ;  /* 0x02e85004050075a7 */ /* 0x0002a6000804017f */
[----:B--2---:R-:W-:Y:S05]  /*1d780*/  @!P2 NANOSLEEP.SYNCS 0x989680 ;  /* 0x009896800000a95d */ /* 0x004fea0003900000 */
[----:B------:R-:W2:Y:S02]  /*1d790*/  @!P2 SYNCS.PHASECHK.TRANS64 P2, [R5+URZ+0x2e850], R4 ;  /* 0x02e850040500a5a7 */ /* 0x000ea4000804007f */
[----:B--2---:R-:W-:Y:S05]  /*1d7a0*/  @!P2 BRA `(.L_x_912) ;  /* 0xfffffffc00eca947 */ /* 0x004fea000383ffff */
[----:B------:R-:W-:Y:S05]  /*1d7b0*/  BRA `(.L_x_909) ;  /* 0xffffff0800a07947 */ /* 0x000fea000383ffff */
.L_x_919:
[----:B-1----:R-:W-:-:S04]  /*1d7c0*/  IMAD.U32 R5, RZ, RZ, UR6 ;  /* 0x00000006ff057e24 */ /* 0x002fc8000f8e00ff */
[----:B------:R1:W2:Y:S03]  /*1d7d0*/  SYNCS.PHASECHK.TRANS64.TRYWAIT P2, [R5+URZ+0x2e830], R4 ;  /* 0x02e83004050075a7 */ /* 0x0002a6000804017f */
[----:B--2---:R-:W-:Y:S05]  /*1d7e0*/  @!P2 NANOSLEEP.SYNCS 0x989680 ;  /* 0x009896800000a95d */ /* 0x004fea0003900000 */
[----:B------:R-:W2:Y:S02]  /*1d7f0*/  @!P2 SYNCS.PHASECHK.TRANS64 P2, [R5+URZ+0x2e830], R4 ;  /* 0x02e830040500a5a7 */ /* 0x000ea4000804007f */
[----:B--2---:R-:W-:Y:S05]  /*1d800*/  @!P2 BRA `(.L_x_919) ;  /* 0xfffffffc00eca947 */ /* 0x004fea000383ffff */
[----:B------:R-:W-:Y:S05]  /*1d810*/  BRA `(.L_x_916) ;  /* 0xffffff3400187947 */ /* 0x000fea000383ffff */
.L_x_923:
[----:B-1----:R-:W-:-:S04]  /*1d820*/  IMAD.U32 R5, RZ, RZ, UR6 ;  /* 0x00000006ff057e24 */ /* 0x002fc8000f8e00ff */
[----:B------:R1:W2:Y:S03]  /*1d830*/  SYNCS.PHASECHK.TRANS64.TRYWAIT P2, [R5+URZ+0x2e850], R4 ;  /* 0x02e85004050075a7 */ /* 0x0002a6000804017f */
[----:B--2---:R-:W-:Y:S05]  /*1d840*/  @!P2 NANOSLEEP.SYNCS 0x989680 ;  /* 0x009896800000a95d */ /* 0x004fea0003900000 */
[----:B------:R-:W2:Y:S02]  /*1d850*/  @!P2 SYNCS.PHASECHK.TRANS64 P2, [R5+URZ+0x2e850], R4 ;  /* 0x02e850040500a5a7 */ /* 0x000ea4000804007f */
[----:B--2---:R-:W-:Y:S05]  /*1d860*/  @!P2 BRA `(.L_x_923) ;  /* 0xfffffffc00eca947 */ /* 0x004fea000383ffff */
[----:B------:R-:W-:Y:S05]  /*1d870*/  BRA `(.L_x_920) ;  /* 0xffffff40000c7947 */ /* 0x000fea000383ffff */
.L_x_937:
[----:B-1----:R-:W-:-:S04]  /*1d880*/  IMAD.U32 R3, RZ, RZ, UR9 ;  /* 0x00000009ff037e24 */ /* 0x002fc8000f8e00ff */
[----:B------:R1:W2:Y:S03]  /*1d890*/  SYNCS.PHASECHK.TRANS64.TRYWAIT P1, [R3+URZ+0x2e850], R0 ;  /* 0x02e85000030075a7 */ /* 0x0002a6000802017f */
[----:B--2---:R-:W-:Y:S05]  /*1d8a0*/  @!P1 NANOSLEEP.SYNCS 0x989680 ;  /* 0x009896800000995d */ /* 0x004fea0003900000 */
[----:B------:R-:W2:Y:S02]  /*1d8b0*/  @!P1 SYNCS.PHASECHK.TRANS64 P1, [R3+URZ+0x2e850], R0 ;  /* 0x02e85000030095a7 */ /* 0x000ea4000802007f */
[----:B--2---:R-:W-:Y:S05]  /*1d8c0*/  @!P1 BRA `(.L_x_937) ;  /* 0xfffffffc00ec9947 */ /* 0x004fea000383ffff */
[----:B------:R-:W-:Y:S05]  /*1d8d0*/  BRA `(.L_x_936) ;  /* 0xffffff8c00f07947 */ /* 0x000fea000383ffff */
.L_x_956:
[----:B------:R-:W-:Y:S02]  /*1d8e0*/  IMAD.MOV.U32 R13, RZ, RZ, R6 ;  /* 0x000000ffff0d7224 */ /* 0x000fe400078e0006 */
[----:B------:R-:W-:Y:S02]  /*1d8f0*/  IMAD.MOV.U32 R12, RZ, RZ, RZ ;  /* 0x000000ffff0c7224 */ /* 0x000fe400078e00ff */
[----:B------:R-:W-:Y:S02]  /*1d900*/  IMAD.MOV.U32 R11, RZ, RZ, 0x1f ;  /* 0x0000001fff0b7424 */ /* 0x000fe400078e00ff */
[----:B------:R-:W-:-:S07]  /*1d910*/  IMAD.MOV.U32 R15, RZ, RZ, -0x1 ;  /* 0xffffffffff0f7424 */ /* 0x000fce00078e00ff */
[----:B0-----:R-:W-:Y:S05]  /*1d920*/  WARPSYNC.COLLECTIVE R15, `(.L_x_1004) ;  /* 0x000000000f087348 */ /* 0x001fea0003c00000 */
[----:B------:R1:W2:Y:S02]  /*1d930*/  SHFL.IDX P6, R14, R13, R12, R11 ;  /* 0x0000000c0d0e7389 */ /* 0x0002a400000c000b */
[----:B012---:R-:W-:Y:S01]  /*1d940*/  ENDCOLLECTIVE ;  /* 0x000000000000791b */ /* 0x007fe20003800000 */
.L_x_1004:
[----:B------:R-:W-:Y:S05]  /*1d950*/  BRA `(.L_x_1005) ;  /* 0xffffffd000747947 */ /* 0x000fea000383ffff */
.L_x_958:
[----:B------:R-:W-:Y:S01]  /*1d960*/  BSSY B0, `(.L_x_1006) ;  /* 0x0000006000007945 */ /* 0x000fe20003800000 */
[----:B------:R-:W-:-:S07]  /*1d970*/  IMAD.MOV.U32 R15, RZ, RZ, -0x1 ;  /* 0xffffffffff0f7424 */ /* 0x000fce00078e00ff */
[----:B01----:R-:W-:Y:S05]  /*1d980*/  WARPSYNC.COLLECTIVE R15, `(.L_x_1007) ;  /* 0x000000000f0c7348 */ /* 0x003fea0003c00000 */
[----:B------:R-:W-:Y:S02]  /*1d990*/  ELECT P6, UR62, PT ;  /* 0x00000000003e782f */ /* 0x000fe400038c0000 */
[----:B------:R-:W-:Y:S01]  /*1d9a0*/  MOV R14, UR62 ;  /* 0x0000003e000e7c02 */ /* 0x000fe20008000f00 */
[----:B01----:R-:W-:Y:S10]  /*1d9b0*/  ENDCOLLECTIVE ;  /* 0x000000000000791b */ /* 0x003ff40003800000 */
.L_x_1007:
[----:B------:R-:W-:Y:S05]  /*1d9c0*/  BSYNC B0 ;  /* 0x0000000000007941 */ /* 0x000fea0003800000 */
.L_x_1006:
[----:B------:R-:W-:Y:S05]  /*1d9d0*/  BRA `(.L_x_1008) ;  /* 0xffffffd000787947 */ /* 0x000fea000383ffff */
.L_x_960:
[----:B--2---:R-:W-:-:S04]  /*1d9e0*/  IMAD.U32 R3, RZ, RZ, UR39 ;  /* 0x00000027ff037e24 */ /* 0x004fc8000f8e00ff */
[----:B------:R2:W3:Y:S03]  /*1d9f0*/  SYNCS.PHASECHK.TRANS64.TRYWAIT P0, [R3+URZ+0x2e880], R2 ;  /* 0x02e88002030075a7 */ /* 0x0004e6000800017f */
[----:B---3--:R-:W-:Y:S05]  /*1da00*/  @!P0 NANOSLEEP.SYNCS 0x989680 ;  /* 0x009896800000895d */ /* 0x008fea0003900000 */
[----:B------:R-:W3:Y:S02]  /*1da10*/  @!P0 SYNCS.PHASECHK.TRANS64 P0, [R3+URZ+0x2e880], R2 ;  /* 0x02e88002030085a7 */ /* 0x000ee4000800007f */
[----:B---3--:R-:W-:Y:S05]  /*1da20*/  @!P0 BRA `(.L_x_960) ;  /* 0xfffffffc00ec8947 */ /* 0x008fea000383ffff */
[----:B------:R-:W-:Y:S05]  /*1da30*/  BRA `(.L_x_1009) ;  /* 0xffffffd000c47947 */ /* 0x000fea000383ffff */
.L_x_962:
[----:B--2---:R-:W-:-:S04]  /*1da40*/  IMAD.U32 R3, RZ, RZ, UR39 ;  /* 0x00000027ff037e24 */ /* 0x004fc8000f8e00ff */
[----:B------:R2:W3:Y:S03]  /*1da50*/  SYNCS.PHASECHK.TRANS64.TRYWAIT P0, [R3+URZ+0x2e840], R2 ;  /* 0x02e84002030075a7 */ /* 0x0004e6000800017f */
[----:B---3--:R-:W-:Y:S05]  /*1da60*/  @!P0 NANOSLEEP.SYNCS 0x989680 ;  /* 0x009896800000895d */ /* 0x008fea0003900000 */
[----:B------:R-:W3:Y:S02]  /*1da70*/  @!P0 SYNCS.PHASECHK.TRANS64 P0, [R3+URZ+0x2e840], R2 ;  /* 0x02e84002030085a7 */ /* 0x000ee4000800007f */
[----:B---3--:R-:W-:Y:S05]  /*1da80*/  @!P0 BRA `(.L_x_962) ;  /* 0xfffffffc00ec8947 */ /* 0x008fea000383ffff */
[----:B------:R-:W-:Y:S05]  /*1da90*/  BRA `(.L_x_1010) ;  /* 0xffffffd400047947 */ /* 0x000fea000383ffff */
.L_x_965:
[----:B------:R-:W-:Y:S01]  /*1daa0*/  IMAD.MOV.U32 R13, RZ, RZ, R7 ;  /* 0x000000ffff0d7224 */ /* 0x000fe200078e0007 */
[----:B------:R-:W-:Y:S01]  /*1dab0*/  LEA.HI R4, R8, UR40, RZ, 0x1d ;  /* 0x0000002808047c11 */ /* 0x000fe2000f8fe8ff */
[----:B------:R-:W-:Y:S02]  /*1dac0*/  IMAD.MOV.U32 R12, RZ, RZ, RZ ;  /* 0x000000ffff0c7224 */ /* 0x000fe400078e00ff */
[----:B------:R-:W-:Y:S02]  /*1dad0*/  IMAD.MOV.U32 R11, RZ, RZ, 0x181f ;  /* 0x0000181fff0b7424 */ /* 0x000fe400078e00ff */
[----:B------:R-:W-:-:S07]  /*1dae0*/  IMAD.MOV.U32 R15, RZ, RZ, -0x1 ;  /* 0xffffffffff0f7424 */ /* 0x000fce00078e00ff */
[----:B------:R-:W-:Y:S05]  /*1daf0*/  WARPSYNC.COLLECTIVE R15, `(.L_x_1011) ;  /* 0x000000000f087348 */ /* 0x000fea0003c00000 */
[----:B------:R0:W1:Y:S02]  /*1db00*/  SHFL.IDX P6, R14, R13, R12, R11 ;  /* 0x0000000c0d0e7389 */ /* 0x00006400000c000b */
[----:B01----:R-:W-:Y:S01]  /*1db10*/  ENDCOLLECTIVE ;  /* 0x000000000000791b */ /* 0x003fe20003800000 */
.L_x_1011:
[----:B------:R-:W-:Y:S02]  /*1db20*/  IMAD.MOV.U32 R13, RZ, RZ, R0 ;  /* 0x000000ffff0d7224 */ /* 0x000fe400078e0000 */
[----:B------:R-:W-:-:S07]  /*1db30*/  IMAD.MOV.U32 R2, RZ, RZ, R14 ;  /* 0x000000ffff027224 */ /* 0x000fce00078e000e */
[----:B------:R-:W-:Y:S05]  /*1db40*/  WARPSYNC.COLLECTIVE R15, `(.L_x_1012) ;  /* 0x000000000f087348 */ /* 0x000fea0003c00000 */
[----:B------:R0:W1:Y:S02]  /*1db50*/  SHFL.IDX P6, R14, R13, R12, R11 ;  /* 0x0000000c0d0e7389 */ /* 0x00006400000c000b */
[----:B01----:R-:W-:Y:S01]  /*1db60*/  ENDCOLLECTIVE ;  /* 0x000000000000791b */ /* 0x003fe20003800000 */
.L_x_1012:
[----:B------:R-:W-:Y:S02]  /*1db70*/  ULDC UR4, c[0x0][0x288] ;  /* 0x0000a20000047ab9 */ /* 0x000fe40000000800 */
[----:B------:R-:W-:-:S05]  /*1db80*/  IMAD R6, R6, UR4, RZ ;  /* 0x0000000406067c24 */ /* 0x000fca000f8e02ff */
[C---:B------:R-:W-:Y:S01]  /*1db90*/  ISETP.GE.AND P1, PT, R4.reuse, R6, PT ;  /* 0x000000060400720c */ /* 0x040fe20003f26270 */
[----:B------:R-:W-:Y:S02]  /*1dba0*/  VIADD R11, R4, 0x10 ;  /* 0x00000010040b7836 */ /* 0x000fe40000000000 */
[----:B------:R-:W-:Y:S02]  /*1dbb0*/  IMAD.MOV.U32 R13, RZ, RZ, R7 ;  /* 0x000000ffff0d7224 */ /* 0x000fe400078e0007 */
[----:B------:R-:W-:-:S08]  /*1dbc0*/  IMAD.MOV.U32 R12, RZ, RZ, 0x1 ;  /* 0x00000001ff0c7424 */ /* 0x000fd000078e00ff */
[----:B------:R-:W-:Y:S01]  /*1dbd0*/  @!P1 VIADD R9, R5, UR39 ;  /* 0x0000002705099c36 */ /* 0x000fe20008000000 */
[----:B------:R-:W-:-:S05]  /*1dbe0*/  @!P1 IADD3 R14, P2, R19, R14, RZ ;  /* 0x0000000e130e9210 */ /* 0x000fca0007f5e0ff */
[----:B------:R-:W-:Y:S02]  /*1dbf0*/  @!P1 IMAD.X R3, RZ, RZ, R2, P2 ;  /* 0x000000ffff039224 */ /* 0x000fe400010e0602 */
[----:B------:R-:W-:-:S05]  /*1dc00*/  @!P1 IMAD.MOV.U32 R2, RZ, RZ, R14 ;  /* 0x000000ffff029224 */ /* 0x000fca00078e000e */
[----:B------:R-:W-:Y:S01]  /*1dc10*/  @!PT LDS RZ, [RZ] ;  /* 0x00000000fffff984 */ /* 0x000fe20000000800 */
[----:B------:R-:W-:Y:S01]  /*1dc20*/  @!PT LDS RZ, [RZ] ;  /* 0x00000000fffff984 */ /* 0x000fe20000000800 */
[----:B------:R-:W-:Y:S01]  /*1dc30*/  @!PT LDS RZ, [RZ] ;  /* 0x00000000fffff984 */ /* 0x000fe20000000800 */
[----:B------:R0:W-:Y:S01]  /*1dc40*/  @!P1 LDGSTS.E.BYPASS.LTC128B.128 [R9+0x1c400], desc[UR50][R2.64], !P0 ;  /* 0x1c40000002099fae */ /* 0x0001e2000c101d72 */
[----:B------:R-:W-:Y:S01]  /*1dc50*/  ISETP.GE.AND P1, PT, R11, R6, PT ;  /* 0x000000060b00720c */ /* 0x000fe20003f26270 */
[----:B------:R-:W-:-:S12]  /*1dc60*/  IMAD.MOV.U32 R11, RZ, RZ, 0x181f ;  /* 0x0000181fff0b7424 */ /* 0x000fd800078e00ff */
[----:B0-----:R-:W-:Y:S05]  /*1dc70*/  WARPSYNC.COLLECTIVE R15, `(.L_x_1013) ;  /* 0x000000000f087348 */ /* 0x001fea0003c00000 */
[----:B------:R1:W2:Y:S02]  /*1dc80*/  SHFL.IDX P6, R14, R13, R12, R11 ;  /* 0x0000000c0d0e7389 */ /* 0x0002a400000c000b */
[----:B012---:R-:W-:Y:S01]  /*1dc90*/  ENDCOLLECTIVE ;  /* 0x000000000000791b */ /* 0x007fe20003800000 */
.L_x_1013:
[----:B------:R-:W-:Y:S02]  /*1dca0*/  VIADD R9, R4, 0x20 ;  /* 0x0000002004097836 */ /* 0x000fe40000000000 */
[----:B------:R-:W-:Y:S02]  /*1dcb0*/  @!P1 VIADD R21, R5, UR39 ;  /* 0x0000002705159c36 */ /* 0x000fe40008000000 */
[----:B------:R-:W-:Y:S02]  /*1dcc0*/  IMAD.MOV.U32 R13, RZ, RZ, R0 ;  /* 0x000000ffff0d7224 */ /* 0x000fe400078e0000 */
[----:B------:R-:W-:-:S07]  /*1dcd0*/  IMAD.MOV.U32 R2, RZ, RZ, R14 ;  /* 0x000000ffff027224 */ /* 0x000fce00078e000e */
[----:B------:R-:W-:Y:S05]  /*1dce0*/  WARPSYNC.COLLECTIVE R15, `(.L_x_1014) ;  /* 0x000000000f087348 */ /* 0x000fea0003c00000 */
[----:B------:R0:W1:Y:S02]  /*1dcf0*/  SHFL.IDX P6, R14, R13, R12, R11 ;  /* 0x0000000c0d0e7389 */ /* 0x00006400000c000b */
[----:B01----:R-:W-:Y:S01]  /*1dd00*/  ENDCOLLECTIVE ;  /* 0x000000000000791b */ /* 0x003fe20003800000 */
.L_x_1014:
[----:B------:R-:W-:Y:S02]  /*1dd10*/  IMAD.MOV.U32 R13, RZ, RZ, R7 ;  /* 0x000000ffff0d7224 */ /* 0x000fe400078e0007 */
[----:B------:R-:W-:Y:S01]  /*1dd20*/  IMAD.MOV.U32 R12, RZ, RZ, 0x2 ;  /* 0x00000002ff0c7424 */ /* 0x000fe200078e00ff */
[----:B------:R-:W-:-:S05]  /*1dd30*/  @!P1 IADD3 R14, P2, R19, R14, RZ ;  /* 0x0000000e130e9210 */ /* 0x000fca0007f5e0ff */
[----:B------:R-:W-:Y:S02]  /*1dd40*/  @!P1 IMAD.X R3, RZ, RZ, R2, P2 ;  /* 0x000000ffff039224 */ /* 0x000fe400010e0602 */
[----:B------:R-:W-:-:S07]  /*1dd50*/  @!P1 IMAD.MOV.U32 R2, RZ, RZ, R14 ;  /* 0x000000ffff029224 */ /* 0x000fce00078e000e */
[----:B------:R-:W-:Y:S05]  /*1dd60*/  WARPSYNC.COLLECTIVE R15, `(.L_x_1015) ;  /* 0x000000000f087348 */ /* 0x000fea0003c00000 */
[----:B------:R0:W1:Y:S02]  /*1dd70*/  SHFL.IDX P6, R14, R13, R12, R11 ;  /* 0x0000000c0d0e7389 */ /* 0x00006400000c000b */
[----:B01----:R-:W-:Y:S01]  /*1dd80*/  ENDCOLLECTIVE ;  /* 0x000000000000791b */ /* 0x003fe20003800000 */
.L_x_1015:
[----:B------:R-:W-:Y:S01]  /*1dd90*/  @!PT LDS RZ, [RZ] ;  /* 0x00000000fffff984 */ /* 0x000fe20000000800 */
[----:B------:R-:W-:Y:S01]  /*1dda0*/  @!PT LDS RZ, [RZ] ;  /* 0x00000000fffff984 */ /* 0x000fe20000000800 */
[----:B------:R-:W-:Y:S01]  /*1ddb0*/  @!PT LDS RZ, [RZ] ;  /* 0x00000000fffff984 */ /* 0x000fe20000000800 */
[----:B------:R0:W-:Y:S01]  /*1ddc0*/  @!P1 LDGSTS.E.BYPASS.LTC128B.128 [R21+0x1cc00], desc[UR50][R2.64], !P0 ;  /* 0x1cc0000002159fae */ /* 0x0001e2000c101d72 */
[----:B------:R-:W-:Y:S01]  /*1ddd0*/  ISETP.GE.AND P1, PT, R9, R6, PT ;  /* 0x000000060900720c */ /* 0x000fe20003f26270 */
[----:B------:R-:W-:Y:S02]  /*1dde0*/  IMAD.MOV.U32 R13, RZ, RZ, R0 ;  /* 0x000000ffff0d7224 */ /* 0x000fe400078e0000 */
[----:B0-----:R-:W-:-:S10]  /*1ddf0*/  VIADD R21, R4, 0x30 ;  /* 0x0000003004157836 */ /* 0x001fd40000000000 */
[----:B------:R-:W-:Y:S02]  /*1de00*/  @!P1 VIADD R9, R5, UR39 ;  /* 0x0000002705099c36 */ /* 0x000fe40008000000 */
[----:B------:R-:W-:-:S07]  /*1de10*/  IMAD.MOV.U32 R2, RZ, RZ, R14 ;  /* 0x000000ffff027224 */ /* 0x000fce00078e000e */
[----:B------:R-:W-:Y:S05]  /*1de20*/  WARPSYNC.COLLECTIVE R15, `(.L_x_1016) ;  /* 0x000000000f087348 */ /* 0x000fea0003c00000 */
[----:B------:R0:W1:Y:S02]  /*1de30*/  SHFL.IDX P6, R14, R13, R12, R11 ;  /* 0x0000000c0d0e7389 */ /* 0x00006400000c000b */
[----:B01----:R-:W-:Y:S01]  /*1de40*/  ENDCOLLECTIVE ;  /* 0x000000000000791b */ /* 0x003fe20003800000 */
.L_x_1016:
        /* <DEDUP_REMOVED lines=8> */
.L_x_1017:
        /* <DEDUP_REMOVED lines=12> */
.L_x_1018:
        /* <DEDUP_REMOVED lines=8> */
.L_x_1019:
        /* <DEDUP_REMOVED lines=12> */
.L_x_1020:
        /* <DEDUP_REMOVED lines=8> */
.L_x_1021:
[----:B------:R-:W-:Y:S01]  /*1e150*/  @!PT LDS RZ, [RZ] ;  /* 0x00000000fffff984 */ /* 0x000fe20000000800 */
[----:B------:R-:W-:Y:S01]  /*1e160*/  @!PT LDS RZ, [RZ] ;  /* 0x00000000fffff984 */ /* 0x000fe20000000800 */
[----:B------:R-:W-:Y:S01]  /*1e170*/  @!PT LDS RZ, [RZ] ;  /* 0x00000000fffff984 */ /* 0x000fe20000000800 */
[----:B------:R0:W-:Y:S01]  /*1e180*/  @!P1 LDGSTS.E.BYPASS.LTC128B.128 [R9+0x1e400], desc[UR50][R2.64], !P0 ;  /* 0x1e40000002099fae */ /* 0x0001e2000c101d72 */
[----:B------:R-:W-:Y:S01]  /*1e190*/  ISETP.GE.AND P1, PT, R21, R6, PT ;  /* 0x000000061500720c */ /* 0x000fe20003f26270 */
[----:B------:R-:W-:-:S12]  /*1e1a0*/  IMAD.MOV.U32 R13, RZ, RZ, R0 ;  /* 0x000000ffff0d7224 */ /* 0x000fd800078e0000 */
[----:B------:R-:W-:Y:S02]  /*1e1b0*/  @!P1 VIADD R21, R5, UR39 ;  /* 0x0000002705159c36 */ /* 0x000fe40008000000 */
[----:B0-----:R-:W-:-:S07]  /*1e1c0*/  IMAD.MOV.U32 R2, RZ, RZ, R14 ;  /* 0x000000ffff027224 */ /* 0x001fce00078e000e */
[----:B------:R-:W-:Y:S05]  /*1e1d0*/  WARPSYNC.COLLECTIVE R15, `(.L_x_1022) ;  /* 0x000000000f087348 */ /* 0x000fea0003c00000 */
[----:B------:R0:W1:Y:S02]  /*1e1e0*/  SHFL.IDX P6, R14, R13, R12, R11 ;  /* 0x0000000c0d0e7389 */ /* 0x00006400000c000b */
[----:B01----:R-:W-:Y:S01]  /*1e1f0*/  ENDCOLLECTIVE ;  /* 0x000000000000791b */ /* 0x003fe20003800000 */
.L_x_1022:
        /* <DEDUP_REMOVED lines=8> */
.L_x_1023:
[----:B------:R-:W-:Y:S01]  /*1e280*/  @!PT LDS RZ, [RZ] ;  /* 0x00000000fffff984 */ /* 0x000fe20000000800 */
[----:B------:R-:W-:Y:S01]  /*1e290*/  @!PT LDS RZ, [RZ] ;  /* 0x00000000fffff984 */ /* 0x000fe20000000800 */
[----:B------:R-:W-:Y:S01]  /*1e2a0*/  @!PT LDS RZ, [RZ] ;  /* 0x00000000fffff984 */ /* 0x000fe20000000800 */
[----:B------:R0:W-:Y:S01]  /*1e2b0*/  @!P1 LDGSTS.E.BYPASS.LTC128B.128 [R21+0x1ec00], desc[UR50][R2.64], !P0 ;  /* 0x1ec0000002159fae */ /* 0x0001e2000c101d72 */
[----:B------:R-:W-:Y:S02]  /*1e2c0*/  IMAD.MOV.U32 R13, RZ, RZ, R0 ;  /* 0x000000ffff0d7224 */ /* 0x000fe400078e0000 */
[----:B0-----:R-:W-:-:S05]  /*1e2d0*/  VIADD R3, R4, 0x60 ;  /* 0x0000006004037836 */ /* 0x001fca0000000000 */
[----:B------:R-:W-:Y:S01]  /*1e2e0*/  ISETP.GE.AND P1, PT, R3, R6, PT ;  /* 0x000000060300720c */ /* 0x000fe20003f26270 */
[----:B------:R-:W-:-:S12]  /*1e2f0*/  IMAD.MOV.U32 R2, RZ, RZ, R14 ;  /* 0x000000ffff027224 */ /* 0x000fd800078e000e */
[----:B------:R-:W-:Y:S05]  /*1e300*/  WARPSYNC.COLLECTIVE R15, `(.L_x_1024) ;  /* 0x000000000f087348 */ /* 0x000fea0003c00000 */
[----:B------:R0:W1:Y:S02]  /*1e310*/  SHFL.IDX P6, R14, R13, R12, R11 ;  /* 0x0000000c0d0e7389 */ /* 0x00006400000c000b */
[----:B01----:R-:W-:Y:S01]  /*1e320*/  ENDCOLLECTIVE ;  /* 0x000000000000791b */ /* 0x003fe20003800000 */
.L_x_1024:
[----:B------:R-:W-:Y:S02]  /*1e330*/  @!P1 VIADD R9, R5, UR39 ;  /* 0x0000002705099c36 */ /* 0x000fe40008000000 */
        /* <DEDUP_REMOVED lines=8> */
.L_x_1025:
[----:B------:R-:W-:Y:S01]  /*1e3c0*/  @!PT LDS RZ, [RZ] ;  /* 0x00000000fffff984 */ /* 0x000fe20000000800 */
[----:B------:R-:W-:Y:S01]  /*1e3d0*/  @!PT LDS RZ, [RZ] ;  /* 0x00000000fffff984 */ /* 0x000fe20000000800 */
[----:B------:R-:W-:Y:S01]  /*1e3e0*/  @!PT LDS RZ, [RZ] ;  /* 0x00000000fffff984 */ /* 0x000fe20000000800 */
[----:B------:R0:W-:Y:S01]  /*1e3f0*/  @!P1 LDGSTS.E.BYPASS.LTC128B.128 [R9+0x1f400], desc[UR50][R2.64], !P0 ;  /* 0x1f40000002099fae */ /* 0x0001e2000c101d72 */
[----:B------:R-:W-:Y:S02]  /*1e400*/  IMAD.MOV.U32 R13, RZ, RZ, R0 ;  /* 0x000000ffff0d7224 */ /* 0x000fe400078e0000 */
[----:B------:R-:W-:-:S07]  /*1e410*/  IMAD.MOV.U32 R7, RZ, RZ, R14 ;  /* 0x000000ffff077224 */ /* 0x000fce00078e000e */
[----:B0-----:R-:W-:Y:S05]  /*1e420*/  WARPSYNC.COLLECTIVE R15, `(.L_x_1026) ;  /* 0x000000000f087348 */ /* 0x001fea0003c00000 */
[----:B------:R1:W2:Y:S02]  /*1e430*/  SHFL.IDX P6, R14, R13, R12, R11 ;  /* 0x0000000c0d0e7389 */ /* 0x0002a400000c000b */
[----:B012---:R-:W-:Y:S01]  /*1e440*/  ENDCOLLECTIVE ;  /* 0x000000000000791b */ /* 0x007fe20003800000 */
.L_x_1026:
[----:B------:R-:W-:Y:S05]  /*1e450*/  BRA `(.L_x_1027) ;  /* 0xffffffd4001c7947 */ /* 0x000fea000383ffff */
.L_x_966:
[----:B0-----:R-:W-:-:S04]  /*1e460*/  IMAD.U32 R3, RZ, RZ, UR39 ;  /* 0x00000027ff037e24 */ /* 0x001fc8000f8e00ff */
[----:B------:R0:W1:Y:S03]  /*1e470*/  SYNCS.PHASECHK.TRANS64.TRYWAIT P0, [R3+URZ+0x2e820], R0 ;  /* 0x02e82000030075a7 */ /* 0x000066000800017f */
[----:B-1----:R-:W-:Y:S05]  /*1e480*/  @!P0 NANOSLEEP.SYNCS 0x989680 ;  /* 0x009896800000895d */ /* 0x002fea0003900000 */
[----:B------:R-:W1:Y:S02]  /*1e490*/  @!P0 SYNCS.PHASECHK.TRANS64 P0, [R3+URZ+0x2e820], R0 ;  /* 0x02e82000030085a7 */ /* 0x000e64000800007f */
[----:B-1----:R-:W-:Y:S05]  /*1e4a0*/  @!P0 BRA `(.L_x_966) ;  /* 0xfffffffc00ec8947 */ /* 0x002fea000383ffff */
[----:B------:R-:W-:Y:S05]  /*1e4b0*/  BRA `(.L_x_1028) ;  /* 0xffffffd400547947 */ /* 0x000fea000383ffff */
.L_x_971:
[----:B0-----:R0:W1:Y:S02]  /*1e4c0*/  SYNCS.PHASECHK.TRANS64.TRYWAIT P0, [R4+URZ+0x2e880], R3 ;  /* 0x02e88003040075a7 */ /* 0x001064000800017f */
[----:B-1----:R-:W-:Y:S05]  /*1e4d0*/  @!P0 NANOSLEEP.SYNCS 0x989680 ;  /* 0x009896800000895d */ /* 0x002fea0003900000 */
[----:B------:R-:W1:Y:S02]  /*1e4e0*/  @!P0 SYNCS.PHASECHK.TRANS64 P0, [R4+URZ+0x2e880], R3 ;  /* 0x02e88003040085a7 */ /* 0x000e64000800007f */
[----:B-1----:R-:W-:Y:S05]  /*1e4f0*/  @!P0 BRA `(.L_x_971) ;  /* 0xfffffffc00f08947 */ /* 0x002fea000383ffff */
[----:B------:R-:W-:Y:S05]  /*1e500*/  BRA `(.L_x_1029) ;  /* 0xffffffd400e87947 */ /* 0x000fea000383ffff */
.L_x_975:
[----:B-1----:R1:W2:Y:S02]  /*1e510*/  SYNCS.PHASECHK.TRANS64.TRYWAIT P0, [R4+URZ+0x2e840], R3 ;  /* 0x02e84003040075a7 */ /* 0x0022a4000800017f */
[----:B--2---:R-:W-:Y:S05]  /*1e520*/  @!P0 NANOSLEEP.SYNCS 0x989680 ;  /* 0x009896800000895d */ /* 0x004fea0003900000 */
[----:B------:R-:W2:Y:S02]  /*1e530*/  @!P0 SYNCS.PHASECHK.TRANS64 P0, [R4+URZ+0x2e840], R3 ;  /* 0x02e84003040085a7 */ /* 0x000ea4000800007f */
[----:B--2---:R-:W-:Y:S05]  /*1e540*/  @!P0 BRA `(.L_x_975) ;  /* 0xfffffffc00f08947 */ /* 0x004fea000383ffff */
[----:B------:R-:W-:Y:S05]  /*1e550*/  BRA `(.L_x_1030) ;  /* 0xffffffd8005c7947 */ /* 0x000fea000383ffff */
.L_x_980:
[----:B0-----:R0:W1:Y:S02]  /*1e560*/  SYNCS.PHASECHK.TRANS64.TRYWAIT P0, [R19+URZ+0x2e870], R2 ;  /* 0x02e87002130075a7 */ /* 0x001064000800017f */
[----:B-1----:R-:W-:Y:S05]  /*1e570*/  @!P0 NANOSLEEP.SYNCS 0x989680 ;  /* 0x009896800000895d */ /* 0x002fea0003900000 */
[----:B------:R-:W1:Y:S02]  /*1e580*/  @!P0 SYNCS.PHASECHK.TRANS64 P0, [R19+URZ+0x2e870], R2 ;  /* 0x02e87002130085a7 */ /* 0x000e64000800007f */
[----:B-1----:R-:W-:Y:S05]  /*1e590*/  @!P0 BRA `(.L_x_980) ;  /* 0xfffffffc00f08947 */ /* 0x002fea000383ffff */
[----:B------:R-:W-:Y:S05]  /*1e5a0*/  BRA `(.L_x_1031) ;  /* 0xffffffd800fc7947 */ /* 0x000fea000383ffff */
.L_x_982:
[----:B0-----:R0:W1:Y:S02]  /*1e5b0*/  SYNCS.PHASECHK.TRANS64.TRYWAIT P0, [R19+URZ+0x2e860], R2 ;  /* 0x02e86002130075a7 */ /* 0x001064000800017f */
[----:B-1----:R-:W-:Y:S05]  /*1e5c0*/  @!P0 NANOSLEEP.SYNCS 0x989680 ;  /* 0x009896800000895d */ /* 0x002fea0003900000 */
[----:B------:R-:W1:Y:S02]  /*1e5d0*/  @!P0 SYNCS.PHASECHK.TRANS64 P0, [R19+URZ+0x2e860], R2 ;  /* 0x02e86002130085a7 */ /* 0x000e64000800007f */
[----:B-1----:R-:W-:Y:S05]  /*1e5e0*/  @!P0 BRA `(.L_x_982) ;  /* 0xfffffffc00f08947 */ /* 0x002fea000383ffff */
[----:B------:R-:W-:Y:S05]  /*1e5f0*/  BRA `(.L_x_1032) ;  /* 0xffffffdc00007947 */ /* 0x000fea000383ffff */
.L_x_988:
[----:B0-----:R-:W2:Y:S02]  /*1e600*/  LDL R2, [R1] ;  /* 0x0000000001027983 */ /* 0x001ea40000100800 */
[----:B--2---:R0:W1:Y:S02]  /*1e610*/  SYNCS.PHASECHK.TRANS64.TRYWAIT P0, [R2+URZ+0x2e870], R0 ;  /* 0x02e87000020075a7 */ /* 0x004064000800017f */
[----:B-1----:R-:W-:Y:S05]  /*1e620*/  @!P0 NANOSLEEP.SYNCS 0x989680 ;  /* 0x009896800000895d */ /* 0x002fea0003900000 */
[----:B------:R-:W1:Y:S02]  /*1e630*/  @!P0 SYNCS.PHASECHK.TRANS64 P0, [R2+URZ+0x2e870], R0 ;  /* 0x02e87000020085a7 */ /* 0x000e64000800007f */
[----:B-1----:R-:W-:Y:S05]  /*1e640*/  @!P0 BRA `(.L_x_988) ;  /* 0xfffffffc00ec8947 */ /* 0x002fea000383ffff */
[----:B------:R-:W-:Y:S05]  /*1e650*/  BRA `(.L_x_1033) ;  /* 0xffffffe000f07947 */ /* 0x000fea000383ffff */
.L_x_990:
[----:B0-----:R-:W2:Y:S02]  /*1e660*/  LDL R4, [R1] ;  /* 0x0000000001047983 */ /* 0x001ea40000100800 */
[----:B--2---:R0:W1:Y:S02]  /*1e670*/  SYNCS.PHASECHK.TRANS64.TRYWAIT P0, [R4+URZ+0x2e860], R3 ;  /* 0x02e86003040075a7 */ /* 0x004064000800017f */
[----:B-1----:R-:W-:Y:S05]  /*1e680*/  @!P0 NANOSLEEP.SYNCS 0x989680 ;  /* 0x009896800000895d */ /* 0x002fea0003900000 */
[----:B------:R-:W1:Y:S02]  /*1e690*/  @!P0 SYNCS.PHASECHK.TRANS64 P0, [R4+URZ+0x2e860], R3 ;  /* 0x02e86003040085a7 */ /* 0x000e64000800007f */
[----:B-1----:R-:W-:Y:S05]  /*1e6a0*/  @!P0 BRA `(.L_x_990) ;  /* 0xfffffffc00ec8947 */ /* 0x002fea000383ffff */
[----:B------:R-:W-:Y:S05]  /*1e6b0*/  BRA `(.L_x_1034) ;  /* 0xffffffe4000c7947 */ /* 0x000fea000383ffff */
.L_x_992:
[----:B0-----:R0:W1:Y:S02]  /*1e6c0*/  SYNCS.PHASECHK.TRANS64.TRYWAIT P0, [R7+URZ+0x2e820], R2 ;  /* 0x02e82002070075a7 */ /* 0x001064000800017f */
[----:B-1----:R-:W-:Y:S05]  /*1e6d0*/  @!P0 NANOSLEEP.SYNCS 0x989680 ;  /* 0x009896800000895d */ /* 0x002fea0003900000 */
[----:B------:R-:W1:Y:S02]  /*1e6e0*/  @!P0 SYNCS.PHASECHK.TRANS64 P0, [R7+URZ+0x2e820], R2 ;  /* 0x02e82002070085a7 */ /* 0x000e64000800007f */
[----:B-1----:R-:W-:Y:S05]  /*1e6f0*/  @!P0 BRA `(.L_x_992) ;  /* 0xfffffffc00f08947 */ /* 0x002fea000383ffff */
[----:B------:R-:W-:Y:S05]  /*1e700*/  BRA `(.L_x_1035) ;  /* 0xffffffe800e07947 */ /* 0x000fea000383ffff */
.L_x_994:
[----:B0-----:R0:W1:Y:S02]  /*1e710*/  SYNCS.PHASECHK.TRANS64.TRYWAIT P1, [R6+URZ], R3 ;  /* 0x00000003060075a7 */ /* 0x001064000802017f */
[----:B-1----:R-:W-:Y:S05]  /*1e720*/  @!P1 NANOSLEEP.SYNCS 0x989680 ;  /* 0x009896800000995d */ /* 0x002fea0003900000 */
[----:B------:R-:W1:Y:S02]  /*1e730*/  @!P1 SYNCS.PHASECHK.TRANS64 P1, [R6+URZ], R3 ;  /* 0x00000003060095a7 */ /* 0x000e64000802007f */
[----:B-1----:R-:W-:Y:S05]  /*1e740*/  @!P1 BRA `(.L_x_994) ;  /* 0xfffffffc00f09947 */ /* 0x002fea000383ffff */
[----:B------:R-:W-:Y:S05]  /*1e750*/  BRA `(.L_x_1036) ;  /* 0xffffffec00307947 */ /* 0x000fea000383ffff */
.L_x_995:
[----:B-1----:R1:W2:Y:S02]  /*1e760*/  SYNCS.PHASECHK.TRANS64.TRYWAIT P1, [R5+URZ], R2 ;  /* 0x00000002050075a7 */ /* 0x0022a4000802017f */
[----:B--2---:R-:W-:Y:S05]  /*1e770*/  @!P1 NANOSLEEP.SYNCS 0x989680 ;  /* 0x009896800000995d */ /* 0x004fea0003900000 */
[----:B------:R-:W2:Y:S02]  /*1e780*/  @!P1 SYNCS.PHASECHK.TRANS64 P1, [R5+URZ], R2 ;  /* 0x00000002050095a7 */ /* 0x000ea4000802007f */
[----:B--2---:R-:W-:Y:S05]  /*1e790*/  @!P1 BRA `(.L_x_995) ;  /* 0xfffffffc00f09947 */ /* 0x004fea000383ffff */
[----:B------:R-:W-:Y:S05]  /*1e7a0*/  BRA `(.L_x_1037) ;  /* 0xffffffec00247947 */ /* 0x000fea000383ffff */
.L_x_997:
[----:B--2---:R2:W3:Y:S02]  /*1e7b0*/  SYNCS.PHASECHK.TRANS64.TRYWAIT P1, [R0+URZ+0x2e860], R3 ;  /* 0x02e86003000075a7 */ /* 0x0044e4000802017f */
[----:B---3--:R-:W-:Y:S05]  /*1e7c0*/  @!P1 NANOSLEEP.SYNCS 0x989680 ;  /* 0x009896800000995d */ /* 0x008fea0003900000 */
[----:B------:R-:W3:Y:S02]  /*1e7d0*/  @!P1 SYNCS.PHASECHK.TRANS64 P1, [R0+URZ+0x2e860], R3 ;  /* 0x02e86003000095a7 */ /* 0x000ee4000802007f */
[----:B---3--:R-:W-:Y:S05]  /*1e7e0*/  @!P1 BRA `(.L_x_997) ;  /* 0xfffffffc00f09947 */ /* 0x008fea000383ffff */
[----:B------:R-:W-:Y:S05]  /*1e7f0*/  BRA `(.L_x_1038) ;  /* 0xffffffec00247947 */ /* 0x000fea000383ffff */
.L_x_999:
[----:B-1----:R1:W3:Y:S02]  /*1e800*/  SYNCS.PHASECHK.TRANS64.TRYWAIT P1, [R5+URZ+0x2e860], R2 ;  /* 0x02e86002050075a7 */ /* 0x0022e4000802017f */
[----:B---3--:R-:W-:Y:S05]  /*1e810*/  @!P1 NANOSLEEP.SYNCS 0x989680 ;  /* 0x009896800000995d */ /* 0x008fea0003900000 */
[----:B------:R-:W3:Y:S02]  /*1e820*/  @!P1 SYNCS.PHASECHK.TRANS64 P1, [R5+URZ+0x2e860], R2 ;  /* 0x02e86002050095a7 */ /* 0x000ee4000802007f */
[----:B---3--:R-:W-:Y:S05]  /*1e830*/  @!P1 BRA `(.L_x_999) ;  /* 0xfffffffc00f09947 */ /* 0x008fea000383ffff */
[----:B------:R-:W-:Y:S05]  /*1e840*/  BRA `(.L_x_1039) ;  /* 0xffffffec00247947 */ /* 0x000fea000383ffff */
.L_x_1001:
[----:B---3--:R3:W4:Y:S02]  /*1e850*/  SYNCS.PHASECHK.TRANS64.TRYWAIT P0, [R0+URZ+0x2e880], R3 ;  /* 0x02e88003000075a7 */ /* 0x008724000800017f */
[----:B----4-:R-:W-:Y:S05]  /*1e860*/  @!P0 NANOSLEEP.SYNCS 0x989680 ;  /* 0x009896800000895d */ /* 0x010fea0003900000 */
[----:B------:R-:W4:Y:S02]  /*1e870*/  @!P0 SYNCS.PHASECHK.TRANS64 P0, [R0+URZ+0x2e880], R3 ;  /* 0x02e88003000085a7 */ /* 0x000f24000800007f */
[----:B----4-:R-:W-:Y:S05]  /*1e880*/  @!P0 BRA `(.L_x_1001) ;  /* 0xfffffffc00f08947 */ /* 0x010fea000383ffff */
[----:B------:R-:W-:Y:S05]  /*1e890*/  BRA `(.L_x_1002) ;  /* 0xffffffec00207947 */ /* 0x000fea000383ffff */
.L_x_1040:
        /* <DEDUP_REMOVED lines=14> */
.L_x_2837:


//--------------------- .text._ZN7cutlass13device_kernelIN5flash11enable_sm90INS1_16FlashAttnFwdSm90INS1_25CollectiveMainloopFwdSm90ILi2EN4cute5tupleIJNS5_1CILi1EEES8_S8_EEENS6_IJNS7_ILi128EEENS7_ILi224EEESA_EEELi128ENS_12float_e4m3_tEfNS_4arch4Sm90ELb0ELb1ELb0ELb1ELb0ELb0ELb0ELb1ELb1ELb1ELb1ELb0EEENS1_21CollectiveEpilogueFwdINS6_IJSA_SA_SB_EEES9_NS_10bfloat16_tESF_Li256ELb1ELb1ELb1ELb1EEENS1_36VarlenDynamicPersistentTileSchedulerILi128ELi224ELi256ELi128ELb1ELb1ELb1ELb1ELb0ELb1EEEEEEEEEvNT_6ParamsE --------------------------
	.section	.text._ZN7cutlass13device_kernelIN5flash11enable_sm90INS1_16FlashAttnFwdSm90INS1_25CollectiveMainloopFwdSm90ILi2EN4cute5tupleIJNS5_1CILi1EEES8_S8_EEENS6_IJNS7_ILi128EEENS7_ILi224EEESA_EEELi128ENS_12float_e4m3_tEfNS_4arch4Sm90ELb0ELb1ELb0ELb1ELb0ELb0ELb0ELb1ELb1ELb1ELb1ELb0EEENS1_21CollectiveEpilogueFwdINS6_IJSA_SA_SB_EEES9_NS_10bfloat16_tESF_Li256ELb1ELb1ELb1ELb1EEENS1_36VarlenDynamicPersistentTileSchedulerILi128ELi224ELi256ELi128ELb1ELb1ELb1ELb1ELb0ELb1EEEEEEEEEvNT_6ParamsE,"ax",@progbits
	.align	128
.text._ZN7cutlass13device_kernelIN5flash11enable_sm90INS1_16FlashAttnFwdSm90INS1_25CollectiveMainloopFwdSm90ILi2EN4cute5tupleIJNS5_1CILi1EEES8_S8_EEENS6_IJNS7_ILi128EEENS7_ILi224EEESA_EEELi128ENS_12float_e4m3_tEfNS_4arch4Sm90ELb0ELb1ELb0ELb1ELb0ELb0ELb0ELb1ELb1ELb1ELb1ELb0EEENS1_21CollectiveEpilogueFwdINS6_IJSA_SA_SB_EEES9_NS_10bfloat16_tESF_Li256ELb1ELb1ELb1ELb1EEENS1_36VarlenDynamicPersistentTileSchedulerILi128ELi224ELi256ELi128ELb1ELb1ELb1ELb1ELb0ELb1EEEEEEEEEvNT_6ParamsE:
        .type           _ZN7cutlass13device_kernelIN5flash11enable_sm90INS1_16FlashAttnFwdSm90INS1_25CollectiveMainloopFwdSm90ILi2EN4cute5tupleIJNS5_1CILi1EEES8_S8_EEENS6_IJNS7_ILi128EEENS7_ILi224EEESA_EEELi128ENS_12float_e4m3_tEfNS_4arch4Sm90ELb0ELb1ELb0ELb1ELb0ELb0ELb0ELb1ELb1ELb1ELb1ELb0EEENS1_21CollectiveEpilogueFwdINS6_IJSA_SA_SB_EEES9_NS_10bfloat16_tESF_Li256ELb1ELb1ELb1ELb1EEENS1_36VarlenDynamicPersistentTileSchedulerILi128ELi224ELi256ELi128ELb1ELb1ELb1ELb1ELb0ELb1EEEEEEEEEvNT_6ParamsE,@function
        .size           _ZN7cutlass13device_kernelIN5flash11enable_sm90INS1_16FlashAttnFwdSm90INS1_25CollectiveMainloopFwdSm90ILi2EN4cute5tupleIJNS5_1CILi1EEES8_S8_EEENS6_IJNS7_ILi128EEENS7_ILi224EEESA_EEELi128ENS_12float_e4m3_tEfNS_4arch4Sm90ELb0ELb1ELb0ELb1ELb0ELb0ELb0ELb1ELb1ELb1ELb1ELb0EEENS1_21CollectiveEpilogueFwdINS6_IJSA_SA_SB_EEES9_NS_10bfloat16_tESF_Li256ELb1ELb1ELb1ELb1EEENS1_36VarlenDynamicPersistentTileSchedulerILi128ELi224ELi256ELi128ELb1ELb1ELb1ELb1ELb0ELb1EEEEEEEEEvNT_6ParamsE,(.L_x_2838 - _ZN7cutlass13device_kernelIN5flash11enable_sm90INS1_16FlashAttnFwdSm90INS1_25CollectiveMainloopFwdSm90ILi2EN4cute5tupleIJNS5_1CILi1EEES8_S8_EEENS6_IJNS7_ILi128EEENS7_ILi224EEESA_EEELi128ENS_12float_e4m3_tEfNS_4arch4Sm90ELb0ELb1ELb0ELb1ELb0ELb0ELb0ELb1ELb1ELb1ELb1ELb0EEENS1_21CollectiveEpilogueFwdINS6_IJSA_SA_SB_EEES9_NS_10bfloat16_tESF_Li256ELb1ELb1ELb1ELb1EEENS1_36VarlenDynamicPersistentTileSchedulerILi128ELi224ELi256ELi128ELb1ELb1ELb1ELb1ELb0ELb1EEEEEEEEEvNT_6ParamsE)
        .other          _ZN7cutlass13device_kernelIN5flash11enable_sm90INS1_16FlashAttnFwdSm90INS1_25CollectiveMainloopFwdSm90ILi2EN4cute5tupleIJNS5_1CILi1EEES8_S8_EEENS6_IJNS7_ILi128EEENS7_ILi224EEESA_EEELi128ENS_12float_e4m3_tEfNS_4arch4Sm90ELb0ELb1ELb0ELb1ELb0ELb0ELb0ELb1ELb1ELb1ELb1ELb0EEENS1_21CollectiveEpilogueFwdINS6_IJSA_SA_SB_EEES9_NS_10bfloat16_tESF_Li256ELb1ELb1ELb1ELb1EEENS1_36VarlenDynamicPersistentTileSchedulerILi128ELi224ELi256ELi128ELb1ELb1ELb1ELb1ELb0ELb1EEEEEEEEEvNT_6ParamsE,@"STO_CUDA_ENTRY STV_DEFAULT"
_ZN7cutlass13device_kernelIN5flash11enable_sm90INS1_16FlashAttnFwdSm90INS1_25CollectiveMainloopFwdSm90ILi2EN4cute5tupleIJNS5_1CILi1EEES8_S8_EEENS6_IJNS7_ILi128EEENS7_ILi224EEESA_EEELi128ENS_12float_e4m3_tEfNS_4arch4Sm90ELb0ELb1ELb0ELb1ELb0ELb0ELb0ELb1ELb1ELb1ELb1ELb0EEENS1_21CollectiveEpilogueFwdINS6_IJSA_SA_SB_EEES9_NS_10bfloat16_tESF_Li256ELb1ELb1ELb1ELb1EEENS1_36VarlenDynamicPersistentTileSchedulerILi128ELi224ELi256ELi128ELb1ELb1ELb1ELb1ELb0ELb1EEEEEEEEEvNT_6ParamsE:
        /* <DEDUP_REMOVED lines=18> */
.L_x_1042:
[----:B------:R-:W-:Y:S05]  /*0120*/  BSYNC B0 ;  /* 0x0000000000007941 */ /* 0x000fea0003800000 */
.L_x_1041:
        /* <DEDUP_REMOVED lines=41> */
.L_x_1043:
        /* <DEDUP_REMOVED lines=22> */
.L_x_1044:
        /* <DEDUP_REMOVED lines=18> */
.L_x_1045:
        /* <DEDUP_REMOVED lines=22> */
.L_x_1046:
        /* <DEDUP_REMOVED lines=22> */
.L_x_1047:
[----:B------:R-:W-:Y:S01]  /*0900*/  PLOP3.LUT P0, PT, PT, PT, UP0, 0x80, 0x0 ;  /* 0x000000000000781c */ /* 0x000fe20003f0f008 */
[----:B------:R-:W-:Y:S01]  /*0910*/  UMOV UR38, 0x1 ;  /* 0x0000000100267882 */ /* 0x000fe20000000000 */
[----:B------:R-:W-:Y:S01]  /*0920*/  NOP ;  /* 0x0000000000007918 */ /* 0x000fe20000000000 */
[----:B------:R-:W-:Y:S01]  /*0930*/  USEL UR38, UR38, 0x2, !UP0 ;  /* 0x0000000226267887 */ /* 0x000fe2000c000000 */
[----:B------:R-:W-:Y:S01]  /*0940*/  ULDC.64 UR52, c[0x0][0x208] ;  /* 0x0000820000347ab9 */ /* 0x000fe20000000a00 */
[----:B012-4-:R-:W-:Y:S08]  /*0950*/  BAR.SYNC.DEFER_BLOCKING 0x0 ;  /* 0x0000000000007b1d */ /* 0x017ff00000010000 */
[----:B------:R-:W-:Y:S05]  /*0960*/  @!P0 BRA `(.L_x_1048) ;  /* 0x000001a800a08947 */ /* 0x000fea0003800000 */
.L_x_1049:
        /* <DEDUP_REMOVED lines=25> */
[----:B------:R-:W-:Y:S01]  /*0b00*/  R2UR UR49, R11 ;  /* 0x000000000b3172ca */ /* 0x000fe200000e0000 */
[----:B------:R-:W-:Y:S01]  /*0b10*/  UMOV UR51, URZ ;  /* 0x0000003f00337c82 */ /* 0x000fe20008000000 */
[CC--:B------:R-:W-:Y:S02]  /*0b20*/  LEA.HI R2, R3.reuse, R0.reuse, RZ, 0x7 ;  /* 0x0000000003027211 */ /* 0x0c0fe400078f38ff */
[----:B------:R-:W-:-:S02]  /*0b30*/  LEA.HI R3, R3, R0, RZ, 0x2 ;  /* 0x0000000003037211 */ /* 0x000fc400078f10ff */
[----:B------:R-:W-:Y:S02]  /*0b40*/  LOP3.LUT R5, R2, 0xffffff80, RZ, 0xc0, !PT ;  /* 0xffffff8002057812 */ /* 0x000fe400078ec0ff */
[----:B------:R-:W-:Y:S02]  /*0b50*/  LOP3.LUT R9, R3, 0xfffffffc, RZ, 0xc0, !PT ;  /* 0xfffffffc03097812 */ /* 0x000fe400078ec0ff */
[----:B------:R-:W-:Y:S01]  /*0b60*/  SHF.R.S32.HI R3, RZ, 0x7, R2 ;  /* 0x00000007ff037819 */ /* 0x000fe20000011402 */
[C---:B------:R-:W-:Y:S02]  /*0b70*/  IMAD.IADD R5, R0.reuse, 0x1, -R5 ;  /* 0x0000000100057824 */ /* 0x040fe400078e0a05 */
[----:B------:R-:W-:Y:S01]  /*0b80*/  IMAD.IADD R9, R0, 0x1, -R9 ;  /* 0x0000000100097824 */ /* 0x000fe200078e0a09 */
[----:B------:R-:W-:Y:S02]  /*0b90*/  LEA.HI R2, R2, R3, RZ, 0x1 ;  /* 0x0000000302027211 */ /* 0x000fe400078f08ff */
[----:B------:R-:W-:-:S02]  /*0ba0*/  SHF.R.S32.HI R4, RZ, 0x1f, R5 ;  /* 0x0000001fff047819 */ /* 0x000fc40000011405 */
[----:B------:R-:W-:Y:S02]  /*0bb0*/  LEA.HI R0, R9, R9, RZ, 0x1 ;  /* 0x0000000909007211 */ /* 0x000fe400078f08ff */
[CC--:B------:R-:W-:Y:S02]  /*0bc0*/  LEA.HI R6, R4.reuse, R5.reuse, RZ, 0x2 ;  /* 0x0000000504067211 */ /* 0x0c0fe400078f10ff */
[----:B------:R-:W-:Y:S02]  /*0bd0*/  LEA.HI R4, R4, R5, RZ, 0x5 ;  /* 0x0000000504047211 */ /* 0x000fe400078f28ff */
[--C-:B------:R-:W-:Y:S02]  /*0be0*/  SHF.R.S32.HI R7, RZ, 0x2, R6.reuse ;  /* 0x00000002ff077819 */ /* 0x100fe40000011406 */
[----:B------:R-:W-:Y:S02]  /*0bf0*/  SHF.R.S32.HI R8, RZ, 0x1f, R6 ;  /* 0x0000001fff087819 */ /* 0x000fe40000011406 */
[----:B------:R-:W-:-:S02]  /*0c00*/  LOP3.LUT R2, R2, 0x3fffffe, RZ, 0xc0, !PT ;  /* 0x03fffffe02027812 */ /* 0x000fc400078ec0ff */
[----:B------:R-:W-:Y:S02]  /*0c10*/  LEA.HI R8, R8, R7, RZ, 0x3 ;  /* 0x0000000708087211 */ /* 0x000fe400078f18ff */
[----:B------:R-:W-:Y:S01]  /*0c20*/  SHF.R.S32.HI R4, RZ, 0x5, R4 ;  /* 0x00000005ff047819 */ /* 0x000fe20000011404 */
[----:B------:R-:W-:Y:S01]  /*0c30*/  IMAD.IADD R2, R3, 0x1, -R2 ;  /* 0x0000000103027824 */ /* 0x000fe200078e0a02 */
[----:B------:R-:W-:Y:S02]  /*0c40*/  LOP3.LUT R8, R8, 0xfffffff8, RZ, 0xc0, !PT ;  /* 0xfffffff808087812 */ /* 0x000fe400078ec0ff */
[----:B------:R-:W-:Y:S02]  /*0c50*/  LOP3.LUT R0, R0, 0x1ffffffe, RZ, 0xc0, !PT ;  /* 0x1ffffffe00007812 */ /* 0x000fe400078ec0ff */
[----:B------:R-:W-:Y:S01]  /*0c60*/  LOP3.LUT R6, R6, 0x7ffffffc, RZ, 0xc0, !PT ;  /* 0x7ffffffc06067812 */ /* 0x000fe200078ec0ff */
[----:B------:R-:W-:Y:S02]  /*0c70*/  IMAD.IADD R7, R7, 0x1, -R8 ;  /* 0x0000000107077824 */ /* 0x000fe400078e0a08 */
[----:B------:R-:W-:-:S02]  /*0c80*/  IMAD.IADD R9, R9, 0x1, -R0 ;  /* 0x0000000109097824 */ /* 0x000fc400078e0a00 */
[----:B------:R-:W-:Y:S02]  /*0c90*/  IMAD R7, R4, 0x10, R7 ;  /* 0x0000001004077824 */ /* 0x000fe400078e0207 */
[----:B------:R-:W-:Y:S02]  /*0ca0*/  IMAD.IADD R6, R5, 0x1, -R6 ;  /* 0x0000000105067824 */ /* 0x000fe400078e0a06 */
[----:B------:R-:W-:Y:S02]  /*0cb0*/  IMAD R228, R2, 0x40, R7 ;  /* 0x0000004002e47824 */ /* 0x000fe400078e0207 */
[----:B------:R-:W-:Y:S02]  /*0cc0*/  IMAD.SHL.U32 R19, R6, 0x2, RZ ;  /* 0x0000000206137824 */ /* 0x000fe400078e00ff */
[----:B------:R-:W-:-:S07]  /*0cd0*/  IMAD R22, R9, 0x8, R228 ;  /* 0x0000000809167824 */ /* 0x000fce00078e02e4 */
.L_x_1157:
[----:B01-34-:R-:W0:Y:S01]  /*0ce0*/  LDC.64 R6, c[0x0][0xa18] ;  /* 0x00028600ff067b82 */ /* 0x01be220000000a00 */
[----:B------:R-:W-:Y:S02]  /*0cf0*/  IMAD.U32 R3, RZ, RZ, UR49 ;  /* 0x00000031ff037e24 */ /* 0x000fe4000f8e00ff */
[----:B--2--5:R-:W-:-:S05]  /*0d00*/  IMAD.MOV.U32 R8, RZ, RZ, RZ ;  /* 0x000000ffff087224 */ /* 0x024fca00078e00ff */
[----:B------:R-:W1:Y:S08]  /*0d10*/  LDC R18, c[0x0][0x288] ;  /* 0x0000a200ff127b82 */ /* 0x000e700000000800 */
[----:B------:R-:W2:Y:S08]  /*0d20*/  LDC.64 R4, c[0x0][0xa28] ;  /* 0x00028a00ff047b82 */ /* 0x000eb00000000a00 */
[----:B------:R-:W3:Y:S01]  /*0d30*/  LDC.64 R10, c[0x0][0x418] ;  /* 0x00010600ff0a7b82 */ /* 0x000ee20000000a00 */
[----:B0-----:R-:W-:-:S07]  /*0d40*/  ISETP.NE.U32.AND P1, PT, R6, RZ, PT ;  /* 0x000000ff0600720c */ /* 0x001fce0003f25070 */
[----:B------:R-:W0:Y:S01]  /*0d50*/  LDC R0, c[0x0][0x424] ;  /* 0x00010900ff007b82 */ /* 0x000e220000000800 */
[----:B------:R-:W-:-:S07]  /*0d60*/  ISETP.NE.AND.EX P1, PT, R7, RZ, PT, P1 ;  /* 0x000000ff0700720c */ /* 0x000fce0003f25310 */
[----:B------:R-:W4:Y:S01]  /*0d70*/  LDC R17, c[0x0][0x2f0] ;  /* 0x0000bc00ff117b82 */ /* 0x000f220000000800 */
[----:B--2---:R-:W-:Y:S01]  /*0d80*/  ISETP.NE.U32.AND P0, PT, R4, RZ, PT ;  /* 0x000000ff0400720c */ /* 0x004fe20003f05070 */
[----:B------:R-:W-:Y:S01]  /*0d90*/  ULOP3.LUT UR4, UR6, 0xff000000, URZ, 0xc0, !UPT ;  /* 0xff00000006047892 */ /* 0x000fe2000f8ec03f */
[----:B------:R-:W-:Y:S02]  /*0da0*/  ULDC.64 UR8, c[0x0][0xa20] ;  /* 0x0002880000087ab9 */ /* 0x000fe40000000a00 */
[----:B------:R-:W-:-:S03]  /*0db0*/  ISETP.NE.AND.EX P0, PT, R5, RZ, PT, P0 ;  /* 0x000000ff0500720c */ /* 0x000fc60003f05300 */
[----:B------:R-:W2:Y:S10]  /*0dc0*/  @P1 LDC.64 R6, c[0x0][0xa18] ;  /* 0x00028600ff061b82 */ /* 0x000eb40000000a00 */
[----:B------:R-:W3:Y:S01]  /*0dd0*/  @P0 LDC.64 R4, c[0x0][0xa28] ;  /* 0x00028a00ff040b82 */ /* 0x000ee20000000a00 */
[----:B--2---:R-:W-:-:S05]  /*0de0*/  @P1 IMAD.WIDE R6, R3, 0x4, R6 ;  /* 0x0000000403061825 */ /* 0x004fca00078e0206 */
[----:B-1----:R1:W5:Y:S01]  /*0df0*/  @P1 LDG.E R18, desc[UR52][R6.64] ;  /* 0x0000003406121981 */ /* 0x002362000c1e1900 */
[----:B---3--:R-:W-:Y:S01]  /*0e00*/  @P0 IMAD.WIDE R4, R3, 0x4, R4 ;  /* 0x0000000403040825 */ /* 0x008fe200078e0204 */
[----:B------:R-:W-:Y:S01]  /*0e10*/  ULOP3.LUT UR46, UR6, 0xff0000, URZ, 0xc0, !UPT ;  /* 0x00ff0000062e7892 */ /* 0x000fe2000f8ec03f */
[----:B------:R-:W-:Y:S01]  /*0e20*/  ISETP.NE.U32.AND P2, PT, RZ, UR8, PT ;  /* 0x00000008ff007c0c */ /* 0x000fe2000bf45070 */
[----:B------:R-:W-:Y:S02]  /*0e30*/  USHF.R.U32.HI UR4, URZ, 0x8, UR4 ;  /* 0x000000083f047899 */ /* 0x000fe40008011604 */
[----:B------:R1:W5:Y:S01]  /*0e40*/  @P0 LDG.E R8, desc[UR52][R4.64] ;  /* 0x0000003404080981 */ /* 0x000362000c1e1900 */
[----:B------:R-:W-:Y:S01]  /*0e50*/  ISETP.NE.U32.AND P0, PT, R10, RZ, PT ;  /* 0x000000ff0a00720c */ /* 0x000fe20003f05070 */
[----:B------:R-:W-:Y:S01]  /*0e60*/  ULEA.HI UR46, UR46, UR4, URZ, 0x10 ;  /* 0x000000042e2e7291 */ /* 0x000fe2000f8f803f */
[----:B------:R-:W-:Y:S01]  /*0e70*/  ISETP.NE.AND.EX P2, PT, RZ, UR9, PT, P2 ;  /* 0x00000009ff007c0c */ /* 0x000fe2000bf45320 */
[----:B------:R-:W-:Y:S01]  /*0e80*/  ULOP3.LUT UR43, UR6, 0xffff, URZ, 0xc0, !UPT ;  /* 0x0000ffff062b7892 */ /* 0x000fe2000f8ec03f */
[----:B------:R-:W-:-:S04]  /*0e90*/  ISETP.NE.AND.EX P0, PT, R11, RZ, PT, P0 ;  /* 0x000000ff0b00720c */ /* 0x000fc80003f05300 */
[----:B0-----:R-:W-:Y:S01]  /*0ea0*/  SEL R0, R0, 0x1, P0 ;  /* 0x0000000100007807 */ /* 0x001fe20000000000 */
[----:B-1--4-:R-:W-:Y:S08]  /*0eb0*/  @P1 BRA `(.L_x_1050) ;  /* 0x0000000000281947 */ /* 0x012ff00003800000 */
[----:B------:R-:W-:Y:S02]  /*0ec0*/  ULDC.64 UR6, c[0x0][0xa00] ;  /* 0x0002800000067ab9 */ /* 0x000fe40000000a00 */
[----:B------:R-:W-:-:S04]  /*0ed0*/  ISETP.NE.U32.AND P0, PT, RZ, UR6, PT ;  /* 0x00000006ff007c0c */ /* 0x000fc8000bf05070 */
[----:B------:R-:W-:-:S13]  /*0ee0*/  ISETP.NE.AND.EX P0, PT, RZ, UR7, PT, P0 ;  /* 0x00000007ff007c0c */ /* 0x000fda000bf05300 */
[----:B------:R-:W-:Y:S05]  /*0ef0*/  @!P0 BRA `(.L_x_1050) ;  /* 0x0000000000188947 */ /* 0x000fea0003800000 */
[----:B------:R-:W0:Y:S01]  /*0f00*/  LDC.64 R4, c[0x0][0xa00] ;  /* 0x00028000ff047b82 */ /* 0x000e220000000a00 */
[----:B------:R-:W-:-:S04]  /*0f10*/  IMAD.U32 R3, RZ, RZ, UR49 ;  /* 0x00000031ff037e24 */ /* 0x000fc8000f8e00ff */
[----:B0-----:R-:W-:-:S05]  /*0f20*/  IMAD.WIDE R4, R3, 0x4, R4 ;  /* 0x0000000403047825 */ /* 0x001fca00078e0204 */
[----:B-----5:R-:W2:Y:S04]  /*0f30*/  LDG.E R18, desc[UR52][R4.64] ;  /* 0x0000003404127981 */ /* 0x020ea8000c1e1900 */
[----:B------:R-:W2:Y:S02]  /*0f40*/  LDG.E R3, desc[UR52][R4.64+0x4] ;  /* 0x0000043404037981 */ /* 0x000ea4000c1e1900 */
[----:B--2---:R-:W-:-:S07]  /*0f50*/  IMAD.IADD R18, R3, 0x1, -R18 ;  /* 0x0000000103127824 */ /* 0x004fce00078e0a12 */
.L_x_1050:
[----:B------:R-:W-:Y:S01]  /*0f60*/  UMOV UR44, UR49 ;  /* 0x00000031002c7c82 */ /* 0x000fe20008000000 */
[----:B------:R-:W-:Y:S01]  /*0f70*/  IMAD R17, R0, R17, RZ ;  /* 0x0000001100117224 */ /* 0x000fe200078e02ff */
[----:B------:R-:W-:Y:S06]  /*0f80*/  @!P2 BRA `(.L_x_1051) ;  /* 0x000000000018a947 */ /* 0x000fec0003800000 */
[----:B------:R-:W-:Y:S02]  /*0f90*/  ULDC.64 UR6, c[0x0][0xa20] ;  /* 0x0002880000067ab9 */ /* 0x000fe40000000a00 */
[----:B------:R-:W-:-:S06]  /*0fa0*/  UIMAD.WIDE UR6, UR49, 0x4, UR6 ;  /* 0x00000004310678a5 */ /* 0x000fcc000f8e0206 */
[----:B------:R-:W-:Y:S02]  /*0fb0*/  IMAD.U32 R4, RZ, RZ, UR6 ;  /* 0x00000006ff047e24 */ /* 0x000fe4000f8e00ff */
[----:B------:R-:W-:-:S05]  /*0fc0*/  IMAD.U32 R5, RZ, RZ, UR7 ;  /* 0x00000007ff057e24 */ /* 0x000fca000f8e00ff */
[----:B------:R0:W5:Y:S01]  /*0fd0*/  LDG.E R17, desc[UR52][R4.64] ;  /* 0x0000003404117981 */ /* 0x000162000c1e1900 */
[----:B------:R-:W-:Y:S05]  /*0fe0*/  BRA `(.L_x_1052) ;  /* 0x0000000000287947 */ /* 0x000fea0003800000 */
.L_x_1051:
[----:B------:R-:W-:Y:S02]  /*0ff0*/  ULDC.64 UR6, c[0x0][0xa08] ;  /* 0x0002820000067ab9 */ /* 0x000fe40000000a00 */
[----:B------:R-:W-:-:S04]  /*1000*/  ISETP.NE.U32.AND P0, PT, RZ, UR6, PT ;  /* 0x00000006ff007c0c */ /* 0x000fc8000bf05070 */
[----:B------:R-:W-:-:S13]  /*1010*/  ISETP.NE.AND.EX P0, PT, RZ, UR7, PT, P0 ;  /* 0x00000007ff007c0c */ /* 0x000fda000bf05300 */
[----:B------:R-:W-:Y:S05]  /*1020*/  @!P0 BRA `(.L_x_1052) ;  /* 0x0000000000188947 */ /* 0x000fea0003800000 */
[----:B------:R-:W0:Y:S01]  /*1030*/  LDC.64 R4, c[0x0][0xa08] ;  /* 0x00028200ff047b82 */ /* 0x000e220000000a00 */
[----:B------:R-:W-:-:S04]  /*1040*/  IMAD.U32 R3, RZ, RZ, UR49 ;  /* 0x00000031ff037e24 */ /* 0x000fc8000f8e00ff */
[----:B0-----:R-:W-:-:S05]  /*1050*/  IMAD.WIDE R4, R3, 0x4, R4 ;  /* 0x0000000403047825 */ /* 0x001fca00078e0204 */
[----:B------:R-:W2:Y:S04]  /*1060*/  LDG.E R17, desc[UR52][R4.64] ;  /* 0x0000003404117981 */ /* 0x000ea8000c1e1900 */
[----:B------:R-:W2:Y:S02]  /*1070*/  LDG.E R0, desc[UR52][R4.64+0x4] ;  /* 0x0000043404007981 */ /* 0x000ea4000c1e1900 */
[----:B--2---:R-:W-:-:S07]  /*1080*/  IMAD.IADD R17, R0, 0x1, -R17 ;  /* 0x0000000100117824 */ /* 0x004fce00078e0a11 */
.L_x_1052:
[----:B------:R-:W-:Y:S01]  /*1090*/  ULDC.64 UR8, c[0x0][0x990] ;  /* 0x0002640000087ab9 */ /* 0x000fe20000000a00 */
[----:B------:R-:W-:Y:S01]  /*10a0*/  ULDC.64 UR6, c[0x0][0x998] ;  /* 0x0002660000067ab9 */ /* 0x000fe20000000a00 */
[----:B------:R-:W-:Y:S01]  /*10b0*/  UISETP.NE.U32.AND UP0, UPT, UR8, URZ, UPT ;  /* 0x0000003f0800728c */ /* 0x000fe2000bf05070 */
[----:B------:R-:W-:Y:S01]  /*10c0*/  IMAD.MOV.U32 R3, RZ, RZ, 0x3f800000 ;  /* 0x3f800000ff037424 */ /* 0x000fe200078e00ff */
[----:B------:R-:W-:Y:S01]  /*10d0*/  UISETP.NE.U32.AND UP1, UPT, UR6, URZ, UPT ;  /* 0x0000003f0600728c */ /* 0x000fe2000bf25070 */
[----:B------:R-:W-:Y:S01]  /*10e0*/  IMAD.MOV.U32 R0, RZ, RZ, 0x3f800000 ;  /* 0x3f800000ff007424 */ /* 0x000fe200078e00ff */
[----:B------:R-:W-:Y:S02]  /*10f0*/  UISETP.NE.AND.EX UP0, UPT, UR9, URZ, UPT, UP0 ;  /* 0x0000003f0900728c */ /* 0x000fe4000bf05300 */
[----:B------:R-:W-:-:S04]  /*1100*/  UISETP.NE.AND.EX UP1, UPT, UR7, URZ, UPT, UP1 ;  /* 0x0000003f0700728c */ /* 0x000fc8000bf25310 */
[----:B------:R-:W-:Y:S02]  /*1110*/  PLOP3.LUT P0, PT, PT, PT, UP0, 0x80, 0x0 ;  /* 0x000000000000781c */ /* 0x000fe40003f0f008 */
[----:B------:R-:W-:-:S03]  /*1120*/  PLOP3.LUT P1, PT, PT, PT, UP1, 0x80, 0x0 ;  /* 0x000000000000781c */ /* 0x000fc60003f2f018 */
[----:B------:R-:W-:Y:S02]  /*1130*/  @UP0 USHF.R.S32.HI UR4, URZ, 0x1f, UR49 ;  /* 0x0000001f3f040899 */ /* 0x000fe40008011431 */
[----:B------:R-:W-:Y:S01]  /*1140*/  @UP1 USHF.R.S32.HI UR14, URZ, 0x1f, UR49 ;  /* 0x0000001f3f0e1899 */ /* 0x000fe20008011431 */
[----:B------:R-:W-:Y:S01]  /*1150*/  @UP0 ULDC.64 UR12, c[0x0][0x9a8] ;  /* 0x00026a00000c0ab9 */ /* 0x000fe20000000a00 */
[----:B------:R-:W-:Y:S01]  /*1160*/  @UP1 ULDC.64 UR16, c[0x0][0x9b8] ;  /* 0x00026e0000101ab9 */ /* 0x000fe20000000a00 */
[----:B------:R-:W-:Y:S02]  /*1170*/  @UP0 UIMAD UR4, UR4, UR12, URZ ;  /* 0x0000000c040402a4 */ /* 0x000fe4000f8e023f */
[----:B------:R-:W-:Y:S02]  /*1180*/  @UP1 UIMAD UR14, UR14, UR16, URZ ;  /* 0x000000100e0e12a4 */ /* 0x000fe4000f8e023f */
[----:B------:R-:W-:Y:S02]  /*1190*/  @UP0 UIMAD.WIDE.U32 UR10, UR49, UR12, URZ ;  /* 0x0000000c310a02a5 */ /* 0x000fe4000f8e003f */
[----:B------:R-:W-:-:S02]  /*11a0*/  @UP0 UIMAD UR4, UR49, UR13, UR4 ;  /* 0x0000000d310402a4 */ /* 0x000fc4000f8e0204 */
[----:B------:R-:W-:Y:S02]  /*11b0*/  @UP1 UIMAD UR14, UR49, UR17, UR14 ;  /* 0x00000011310e12a4 */ /* 0x000fe4000f8e020e */
[----:B------:R-:W-:Y:S02]  /*11c0*/  @UP1 UIMAD.WIDE.U32 UR12, UR49, UR16, URZ ;  /* 0x00000010310c12a5 */ /* 0x000fe4000f8e003f */
[----:B------:R-:W-:Y:S02]  /*11d0*/  @UP0 UIADD3 UR11, UR11, UR4, URZ ;  /* 0x000000040b0b0290 */ /* 0x000fe4000fffe03f */
[----:B------:R-:W-:Y:S01]  /*11e0*/  @UP1 UIADD3 UR13, UR13, UR14, URZ ;  /* 0x0000000e0d0d1290 */ /* 0x000fe2000fffe03f */
[----:B------:R-:W-:Y:S02]  /*11f0*/  @UP1 ULDC.64 UR16, c[0x0][0x9c0] ;  /* 0x0002700000101ab9 */ /* 0x000fe40000000a00 */
[----:B------:R-:W-:Y:S01]  /*1200*/  @UP0 ULDC.64 UR14, c[0x0][0x9b0] ;  /* 0x00026c00000e0ab9 */ /* 0x000fe20000000a00 */
[----:B------:R-:W-:-:S02]  /*1210*/  @UP1 UIMAD.WIDE.U32 UR12, UR43, UR16, UR12 ;  /* 0x000000102b0c12a5 */ /* 0x000fc4000f8e000c */
[----:B------:R-:W-:Y:S02]  /*1220*/  @UP0 UIMAD.WIDE.U32 UR10, UR43, UR14, UR10 ;  /* 0x0000000e2b0a02a5 */ /* 0x000fe4000f8e000a */
[----:B------:R-:W-:Y:S02]  /*1230*/  @UP1 UIMAD UR4, UR43, UR17, UR13 ;  /* 0x000000112b0412a4 */ /* 0x000fe4000f8e020d */
[----:B------:R-:W-:Y:S02]  /*1240*/  @UP0 UIMAD UR11, UR43, UR15, UR11 ;  /* 0x0000000f2b0b02a4 */ /* 0x000fe4000f8e020b */
[----:B------:R-:W-:Y:S02]  /*1250*/  @UP0 ULEA UR8, UP2, UR10, UR8, 0x2 ;  /* 0x000000080a080291 */ /* 0x000fe4000f84103f */
[----:B------:R-:W-:Y:S02]  /*1260*/  @UP1 ULEA UR6, UP3, UR12, UR6, 0x2 ;  /* 0x000000060c061291 */ /* 0x000fe4000f86103f */
[----:B------:R-:W-:-:S02]  /*1270*/  @UP0 ULEA.HI.X UR9, UR10, UR9, UR11, 0x2, UP2 ;  /* 0x000000090a090291 */ /* 0x000fc400090f140b */
[----:B------:R-:W-:Y:S01]  /*1280*/  @UP1 ULEA.HI.X UR7, UR12, UR7, UR4, 0x2, UP3 ;  /* 0x000000070c071291 */ /* 0x000fe200098f1404 */
[----:B0-----:R-:W-:Y:S02]  /*1290*/  IMAD.U32 R4, RZ, RZ, UR8 ;  /* 0x00000008ff047e24 */ /* 0x001fe4000f8e00ff */
[----:B-----5:R-:W-:Y:S01]  /*12a0*/  IMAD.IADD R17, R17, 0x1, -R8 ;  /* 0x0000000111117824 */ /* 0x020fe200078e0a08 */
[----:B------:R-:W-:Y:S01]  /*12b0*/  ULDC UR4, c[0x0][0x448] ;  /* 0x0001120000047ab9 */ /* 0x000fe20000000800 */
[----:B------:R-:W-:Y:S01]  /*12c0*/  IMAD.U32 R5, RZ, RZ, UR9 ;  /* 0x00000009ff057e24 */ /* 0x000fe2000f8e00ff */
[----:B------:R-:W-:Y:S01]  /*12d0*/  USHF.L.U32 UR36, UR5, 0x7, URZ ;  /* 0x0000000705247899 */ /* 0x000fe2000800063f */
[----:B------:R-:W-:Y:S01]  /*12e0*/  IMAD.U32 R6, RZ, RZ, UR6 ;  /* 0x00000006ff067e24 */ /* 0x000fe2000f8e00ff */
[----:B------:R-:W-:Y:S01]  /*12f0*/  ULDC UR10, c[0x0][0x988] ;  /* 0x00026200000a7ab9 */ /* 0x000fe20000000800 */
[----:B------:R-:W-:Y:S01]  /*1300*/  IMAD.U32 R7, RZ, RZ, UR7 ;  /* 0x00000007ff077e24 */ /* 0x000fe2000f8e00ff */
[----:B------:R-:W2:Y:S04]  /*1310*/  @P0 LDG.E R3, desc[UR52][R4.64] ;  /* 0x0000003404030981 */ /* 0x000ea8000c1e1900 */
[----:B------:R0:W2:Y:S01]  /*1320*/  @P1 LDG.E R0, desc[UR52][R6.64] ;  /* 0x0000003406001981 */ /* 0x0000a2000c1e1900 */
[----:B------:R-:W-:Y:S01]  /*1330*/  UISETP.NE.AND UP1, UPT, UR4, 0x1, UPT ;  /* 0x000000010400788c */ /* 0x000fe2000bf25270 */
[----:B------:R-:W-:Y:S01]  /*1340*/  IADD3 R8, R17, 0x1, -R18 ;  /* 0x0000000111087810 */ /* 0x000fe20007ffe812 */
[----:B------:R-:W-:Y:S01]  /*1350*/  UIADD3 UR8, UR36, 0x7f, URZ ;  /* 0x0000007f24087890 */ /* 0x000fe2000fffe03f */
[----:B------:R-:W-:-:S02]  /*1360*/  ULDC.64 UR4, c[0x0][0x9e0] ;  /* 0x0002780000047ab9 */ /* 0x000fc40000000a00 */
[----:B------:R-:W-:Y:S01]  /*1370*/  R2UR UR9, R8 ;  /* 0x00000000080972ca */ /* 0x000fe200000e0000 */
[----:B------:R-:W-:-:S05]  /*1380*/  UISETP.GE.AND UP0, UPT, UR5, 0x1, UPT ;  /* 0x000000010500788c */ /* 0x000fca000bf06270 */
[----:B------:R-:W-:Y:S01]  /*1390*/  @UP1 ULDC UR6, c[0x0][0x44c] ;  /* 0x0001130000061ab9 */ /* 0x000fe20000000800 */
[----:B------:R-:W-:Y:S01]  /*13a0*/  @UP1 ULDC UR11, c[0x0][0x450] ;  /* 0x00011400000b1ab9 */ /* 0x000fe20000000800 */
[----:B------:R-:W-:Y:S01]  /*13b0*/  UIMAD.WIDE.U32 UR6, UR8, UR6, URZ ;  /* 0x00000006080672a5 */ /* 0x000fe2000f8e003f */
[----:B------:R-:W-:-:S03]  /*13c0*/  PLOP3.LUT P1, PT, PT, PT, UP0, 0x80, 0x0 ;  /* 0x000000000000781c */ /* 0x000fc60003f2f008 */
[----:B------:R-:W-:-:S04]  /*13d0*/  @UP1 USHF.R.U32.HI UR8, URZ, UR11, UR7 ;  /* 0x0000000b3f081299 */ /* 0x000fc80008011607 */
[----:B------:R-:W-:-:S04]  /*13e0*/  UIADD3 UR8, UR9, UR8, URZ ;  /* 0x0000000809087290 */ /* 0x000fc8000fffe03f */
[----:B------:R-:W-:-:S06]  /*13f0*/  UIADD3 UR4, UR8, UR4, URZ ;  /* 0x0000000408047290 */ /* 0x000fcc000fffe03f */
[----:B0-----:R-:W-:Y:S02]  /*1400*/  IMAD.U32 R6, RZ, RZ, UR4 ;  /* 0x00000004ff067e24 */ /* 0x001fe4000f8e00ff */
[----:B--2---:R-:W-:-:S04]  /*1410*/  FMUL.FTZ R0, R3, R0 ;  /* 0x0000000003007220 */ /* 0x004fc80000410000 */
        /* <DEDUP_REMOVED lines=13> */
.L_x_1054:
[----:B------:R-:W-:-:S11]  /*14f0*/  UISETP.NE.AND UP0, UPT, UR5, 0x1, UPT ;  /* 0x000000010500788c */ /* 0x000fd6000bf05270 */
[----:B------:R-:W-:Y:S02]  /*1500*/  @UP0 ULDC.64 UR8, c[0x0][0x9e8] ;  /* 0x00027a0000080ab9 */ /* 0x000fe40000000a00 */
[----:B------:R-:W-:-:S04]  /*1510*/  UIMAD.WIDE.U32 UR6, UR4, UR8, URZ ;  /* 0x00000008040672a5 */ /* 0x000fc8000f8e003f */
[----:B------:R-:W-:-:S12]  /*1520*/  @UP0 USHF.R.U32.HI UR4, URZ, UR9, UR7 ;  /* 0x000000093f040299 */ /* 0x000fd80008011607 */
.L_x_1055:
[----:B------:R-:W-:-:S06]  /*1530*/  UIMAD UR4, UR4, UR5, UR5 ;  /* 0x00000005040472a4 */ /* 0x000fcc000f8e0205 */
[----:B------:R-:W-:-:S07]  /*1540*/  VIMNMX R6, R6, UR4, PT ;  /* 0x0000000406067c48 */ /* 0x000fce000bfe0100 */
.L_x_1053:
[C---:B------:R-:W-:Y:S01]  /*1550*/  IMAD.IADD R137, R17.reuse, 0x1, -R18 ;  /* 0x0000000111897824 */ /* 0x040fe200078e0a12 */
[----:B------:R-:W-:Y:S01]  /*1560*/  @UP1 ULDC UR6, c[0x0][0x44c] ;  /* 0x0001130000061ab9 */ /* 0x000fe20000000800 */
[----:B------:R-:W-:Y:S01]  /*1570*/  VIADD R7, R6, 0xdf ;  /* 0x000000df06077836 */ /* 0x000fe20000000000 */
[----:B------:R-:W-:Y:S01]  /*1580*/  UIMAD.WIDE.U32 UR6, UR36, UR6, URZ ;  /* 0x00000006240672a5 */ /* 0x000fe2000f8e003f */
[----:B------:R-:W-:Y:S01]  /*1590*/  VIADD R5, R17, 0xdf ;  /* 0x000000df11057836 */ /* 0x000fe20000000000 */
        /* <DEDUP_REMOVED lines=27> */
.L_x_1057:
[----:B------:R-:W-:-:S11]  /*1750*/  UISETP.NE.AND UP0, UPT, UR5, 0x1, UPT ;  /* 0x000000010500788c */ /* 0x000fd6000bf05270 */
[----:B------:R-:W-:Y:S02]  /*1760*/  @UP0 ULDC.64 UR10, c[0x0][0x9e8] ;  /* 0x00027a00000a0ab9 */ /* 0x000fe40000000a00 */
[----:B------:R-:W-:-:S04]  /*1770*/  UIMAD.WIDE.U32 UR6, UR4, UR10, URZ ;  /* 0x0000000a040672a5 */ /* 0x000fc8000f8e003f */
[----:B------:R-:W-:-:S12]  /*1780*/  @UP0 USHF.R.U32.HI UR4, URZ, UR11, UR7 ;  /* 0x0000000b3f040299 */ /* 0x000fd80008011607 */
.L_x_1058:
[----:B------:R-:W-:-:S04]  /*1790*/  UIMAD UR4, UR4, UR5, URZ ;  /* 0x00000005040472a4 */ /* 0x000fc8000f8e023f */
[----:B------:R-:W-:-:S04]  /*17a0*/  UISETP.LT.AND UP0, UPT, UR8, UR4, UPT ;  /* 0x000000040800728c */ /* 0x000fc8000bf01270 */
[----:B------:R-:W-:-:S12]  /*17b0*/  USEL UR8, UR8, UR4, !UP0 ;  /* 0x0000000408087287 */ /* 0x000fd8000c000000 */
.L_x_1056:
[----:B------:R-:W-:Y:S01]  /*17c0*/  UMOV UR4, URZ ;  /* 0x0000003f00047c82 */ /* 0x000fe20008000000 */
[----:B------:R-:W-:Y:S01]  /*17d0*/  UMOV UR5, UR8 ;  /* 0x0000000800057c82 */ /* 0x000fe20008000000 */
[----:B------:R-:W-:Y:S02]  /*17e0*/  ULOP3.LUT UR37, UR46, 0xff, URZ, 0xc0, !UPT ;  /* 0x000000ff2e257892 */ /* 0x000fe4000f8ec03f */
[----:B------:R-:W-:Y:S02]  /*17f0*/  UIMAD.WIDE UR4, UR8, -0x6db6db6d, UR4 ;  /* 0x92492493080478a5 */ /* 0x000fe4000f8e0204 */
[----:B------:R-:W-:Y:S02]  /*1800*/  USHF.R.U32.HI UR46, URZ, 0x10, UR46 ;  /* 0x000000103f2e7899 */ /* 0x000fe4000801162e */
[----:B------:R-:W-:-:S04]  /*1810*/  USHF.R.U32.HI UR4, URZ, 0x1f, UR5 ;  /* 0x0000001f3f047899 */ /* 0x000fc80008011605 */
[----:B------:R-:W-:-:S04]  /*1820*/  ULEA.HI.SX32 UR4, UR5, UR4, 0x19 ;  /* 0x0000000405047291 */ /* 0x000fc8000f8fca3f */
[----:B------:R-:W-:-:S04]  /*1830*/  UISETP.LT.AND UP0, UPT, URZ, UR4, UPT ;  /* 0x000000043f00728c */ /* 0x000fc8000bf01270 */
[----:B------:R-:W-:-:S03]  /*1840*/  USEL UR39, URZ, UR4, !UP0 ;  /* 0x000000043f277287 */ /* 0x000fc6000c000000 */
[----:B------:R-:W-:-:S03]  /*1850*/  UMOV UR4, URZ ;  /* 0x0000003f00047c82 */ /* 0x000fc60008000000 */
[----:B------:R-:W-:-:S13]  /*1860*/  ISETP.GT.AND P0, PT, R6, UR39, PT ;  /* 0x0000002706007c0c */ /* 0x000fda000bf04270 */
[----:B------:R-:W-:Y:S05]  /*1870*/  @!P0 BRA `(.L_x_1059) ;  /* 0x0000000000988947 */ /* 0x000fea0003800000 */
[----:B------:R-:W-:Y:S01]  /*1880*/  UISETP.NE.AND UP0, UPT, UR46, URZ, UPT ;  /* 0x0000003f2e00728c */ /* 0x000fe2000bf05270 */
[----:B------:R-:W-:-:S03]  /*1890*/  ULDC UR4, c[0x0][0x9f0] ;  /* 0x00027c0000047ab9 */ /* 0x000fc60000000800 */
[----:B------:R-:W-:-:S03]  /*18a0*/  USEL UR9, UR46, UR4, UP0 ;  /* 0x000000042e097287 */ /* 0x000fc60008000000 */
[----:B------:R-:W-:-:S03]  /*18b0*/  UMOV UR4, URZ ;  /* 0x0000003f00047c82 */ /* 0x000fc60008000000 */
[----:B------:R-:W-:-:S05]  /*18c0*/  IMAD.U32 R5, RZ, RZ, UR9 ;  /* 0x00000009ff057e24 */ /* 0x000fca000f8e00ff */
        /* <DEDUP_REMOVED lines=33> */
.L_x_1059:
[----:B------:R-:W-:Y:S02]  /*1ae0*/  UIMAD UR39, UR37, UR4, UR39 ;  /* 0x00000004252772a4 */ /* 0x000fe4000f8e0227 */
[----:B------:R-:W-:Y:S01]  /*1af0*/  IMAD.U32 R3, RZ, RZ, UR4 ;  /* 0x00000004ff037e24 */ /* 0x000fe2000f8e00ff */
[----:B------:R-:W-:Y:S02]  /*1b00*/  PLOP3.LUT P0, PT, PT, PT, PT, 0x80, 0x0 ;  /* 0x000000000000781c */ /* 0x000fe40003f0f070 */
[----:B------:R-:W-:Y:S02]  /*1b10*/  CS2R R10, SRZ ;  /* 0x00000000000a7805 */ /* 0x000fe4000001ff00 */
[----:B------:R-:W-:Y:S01]  /*1b20*/  CS2R R12, SRZ ;  /* 0x00000000000c7805 */ /* 0x000fe2000001ff00 */
[----:B------:R-:W-:Y:S01]  /*1b30*/  IMAD.MOV.U32 R9, RZ, RZ, RZ ;  /* 0x000000ffff097224 */ /* 0x000fe200078e00ff */
[----:B------:R-:W-:Y:S02]  /*1b40*/  VIADDMNMX R136, R3, UR39, R6, PT ;  /* 0x0000002703887c46 */ /* 0x000fe4000b800106 */
[----:B------:R-:W-:-:S02]  /*1b50*/  CS2R R30, SRZ ;  /* 0x00000000001e7805 */ /* 0x000fc4000001ff00 */
[----:B------:R-:W-:Y:S02]  /*1b60*/  CS2R R26, SRZ ;  /* 0x00000000001a7805 */ /* 0x000fe4000001ff00 */
[----:B------:R-:W-:Y:S02]  /*1b70*/  CS2R R20, SRZ ;  /* 0x0000000000147805 */ /* 0x000fe4000001ff00 */
[----:B------:R-:W-:Y:S02]  /*1b80*/  ISETP.GT.AND P1, PT, R136, UR39, PT ;  /* 0x0000002788007c0c */ /* 0x000fe4000bf24270 */
[----:B------:R-:W-:Y:S02]  /*1b90*/  CS2R R36, SRZ ;  /* 0x0000000000247805 */ /* 0x000fe4000001ff00 */
[----:B------:R-:W-:Y:S02]  /*1ba0*/  CS2R R32, SRZ ;  /* 0x0000000000207805 */ /* 0x000fe4000001ff00 */
[----:B------:R-:W-:-:S02]  /*1bb0*/  CS2R R38, SRZ ;  /* 0x0000000000267805 */ /* 0x000fc4000001ff00 */
[----:B------:R-:W-:Y:S02]  /*1bc0*/  CS2R R34, SRZ ;  /* 0x0000000000227805 */ /* 0x000fe4000001ff00 */
[----:B------:R-:W-:Y:S02]  /*1bd0*/  CS2R R44, SRZ ;  /* 0x00000000002c7805 */ /* 0x000fe4000001ff00 */
        /* <DEDUP_REMOVED lines=34> */
[----:B------:R-:W-:-:S06]  /*1e00*/  SHF.R.S32.HI R3, RZ, 0x7, R3 ;  /* 0x00000007ff037819 */ /* 0x000fcc0000011403 */
        /* <DEDUP_REMOVED lines=25> */
.L_x_1061:
[----:B------:R-:W-:Y:S01]  /*1fa0*/  ULEA.HI UR4, UR47, UR47, URZ, 0x1 ;  /* 0x0000002f2f047291 */ /* 0x000fe2000f8f083f */
[----:B------:R-:W-:-:S03]  /*1fb0*/  IMAD.U32 R3, RZ, RZ, UR48 ;  /* 0x00000030ff037e24 */ /* 0x000fc6000f8e00ff */
[----:B------:R-:W-:Y:S02]  /*1fc0*/  ULOP3.LUT UR4, UR4, 0xfffffffe, URZ, 0xc0, !UPT ;  /* 0xfffffffe04047892 */ /* 0x000fe4000f8ec03f */
[----:B------:R-:W-:Y:S02]  /*1fd0*/  ISETP.NE.AND P0, PT, R3, 0x3, PT ;  /* 0x000000030300780c */ /* 0x000fe40003f05270 */
[----:B------:R-:W-:-:S06]  /*1fe0*/  UIADD3 UR4, UR47, -UR4, URZ ;  /* 0x800000042f047290 */ /* 0x000fcc000fffe03f */
[----:B------:R-:W-:-:S05]  /*1ff0*/  IMAD.U32 R0, RZ, RZ, UR4 ;  /* 0x00000004ff007e24 */ /* 0x000fca000f8e00ff */
[----:B------:R-:W-:-:S04]  /*2000*/  SHF.L.U32 R0, R0, 0x1f, RZ ;  /* 0x0000001f00007819 */ /* 0x000fc800000006ff */
[----:B------:R-:W0:Y:S02]  /*2010*/  SYNCS.PHASECHK.TRANS64.TRYWAIT P1, [UR41+0x2e800], R0 ;  /* 0x02e80000ff0075a7 */ /* 0x000e240008020169 */
[----:B0-----:R-:W-:Y:S05]  /*2020*/  @!P1 BRA `(.L_x_1062) ;  /* 0x000001f800d09947 */ /* 0x001fea0003800000 */
.L_x_1258:
[----:B------:R-:W-:Y:S05]  /*2030*/  @!P0 BRA `(.L_x_1063) ;  /* 0x0000000000048947 */ /* 0x000fea0003800000 */
[----:B------:R-:W-:Y:S01]  /*2040*/  BPT.TRAP 0x1 ;  /* 0x000000040000795c */ /* 0x000fe20000300000 */
.L_x_1063:
[----:B------:R-:W-:Y:S02]  /*2050*/  IMAD.U32 R5, RZ, RZ, UR51 ;  /* 0x00000033ff057e24 */ /* 0x000fe4000f8e00ff */
[----:B0-----:R-:W-:-:S03]  /*2060*/  IMAD.U32 R0, RZ, RZ, UR50 ;  /* 0x00000032ff007e24 */ /* 0x001fc6000f8e00ff */
[----:B------:R-:W-:Y:S02]  /*2070*/  LEA R5, R5, UR41, 0x3 ;  /* 0x0000002905057c11 */ /* 0x000fe4000f8e18ff */
[----:B------:R-:W-:-:S04]  /*2080*/  SHF.L.U32 R0, R0, 0x1f, RZ ;  /* 0x0000001f00007819 */ /* 0x000fc800000006ff */
[----:B------:R0:W1:Y:S01]  /*2090*/  SYNCS.PHASECHK.TRANS64.TRYWAIT P1, [R5+URZ+0x2e830], R0 ;  /* 0x02e83000050075a7 */ /* 0x000062000802017f */
[----:B------:R-:W-:Y:S05]  /*20a0*/  @!P0 BRA `(.L_x_1064) ;  /* 0x0000000000048947 */ /* 0x000fea0003800000 */
[----:B------:R-:W-:Y:S01]  /*20b0*/  BPT.TRAP 0x1 ;  /* 0x000000040000795c */ /* 0x000fe20000300000 */
.L_x_1064:
[----:B-1----:R-:W-:Y:S05]  /*20c0*/  @P1 BRA `(.L_x_1065) ;  /* 0x0000000000081947 */ /* 0x002fea0003800000 */
[----:B------:R-:W1:Y:S02]  /*20d0*/  SYNCS.PHASECHK.TRANS64.TRYWAIT P1, [R5+URZ+0x2e830], R0 ;  /* 0x02e83000050075a7 */ /* 0x000e64000802017f */
[----:B-1----:R-:W-:Y:S05]  /*20e0*/  @!P1 BRA `(.L_x_1066) ;  /* 0x000001f800b89947 */ /* 0x002fea0003800000 */
.L_x_1065:
[----:B------:R-:W2:Y:S01]  /*20f0*/  S2R R3, SR_TID.X ;  /* 0x0000000000037919 */ /* 0x000ea20000002100 */
[----:B------:R-:W-:Y:S01]  /*2100*/  UIADD3 UR4, UR41, 0x20400, URZ ;  /* 0x0002040029047890 */ /* 0x000fe2000fffe03f */
[----:B------:R-:W-:-:S03]  /*2110*/  LOP3.LUT R2, R2, 0xfff7ffff, RZ, 0xc0, !PT ;  /* 0xfff7ffff02027812 */ /* 0x000fc600078ec0ff */
[----:B------:R-:W-:-:S04]  /*2120*/  USHF.R.U32.HI UR4, URZ, 0x4, UR4 ;  /* 0x000000043f047899 */ /* 0x000fc80008011604 */
[----:B------:R-:W-:-:S06]  /*2130*/  ULOP3.LUT UR4, UR4, 0x3fff, URZ, 0xc0, !UPT ;  /* 0x00003fff04047892 */ /* 0x000fcc000f8ec03f */
[----:B------:R-:W-:Y:S01]  /*2140*/  IMAD.U32 R7, RZ, RZ, UR4 ;  /* 0x00000004ff077e24 */ /* 0x000fe2000f8e00ff */
[----:B------:R-:W-:Y:S05]  /*2150*/  WARPSYNC.ALL ;  /* 0x0000000000007948 */ /* 0x000fea0003800000 */
[----:B------:R-:W-:Y:S02]  /*2160*/  LOP3.LUT R7, R7, 0x10000, RZ, 0xfc, !PT ;  /* 0x0001000007077812 */ /* 0x000fe400078efcff */
[----:B--2---:R-:W-:-:S13]  /*2170*/  LOP3.LUT P3, RZ, R3, 0x7f, RZ, 0xc0, !PT ;  /* 0x0000007f03ff7812 */ /* 0x004fda000786c0ff */
[----:B------:R-:W-:Y:S02]  /*2180*/  @P3 LOP3.LUT R2, R2, 0x80000, RZ, 0xfc, !PT ;  /* 0x0008000002023812 */ /* 0x000fe400078efcff */
[----:B------:R-:W-:Y:S01]  /*2190*/  R2UR UR20, R7 ;  /* 0x00000000071472ca */ /* 0x000fe200000e0000 */
[----:B------:R-:W-:Y:S01]  /*21a0*/  ULOP3.LUT UR12, UR54, 0x10000, URZ, 0xfc, !UPT ;  /* 0x00010000360c7892 */ /* 0x000fe2000f8efc3f */
[----:B------:R-:W-:Y:S01]  /*21b0*/  WARPGROUP.ARRIVE ;  /* 0x00000000000079c5 */ /* 0x000fe20000000000 */
[----:B------:R-:W-:Y:S01]  /*21c0*/  UMOV UR17, 0x40000040 ;  /* 0x4000004000117882 */ /* 0x000fe20000000000 */
[----:B------:R-:W-:Y:S01]  /*21d0*/  UMOV UR19, 0x40000040 ;  /* 0x4000004000137882 */ /* 0x000fe20000000000 */
[----:B------:R-:W-:Y:S01]  /*21e0*/  UMOV UR7, 0x40000040 ;  /* 0x4000004000077882 */ /* 0x000fe20000000000 */
[----:B------:R-:W-:Y:S01]  /*21f0*/  UMOV UR11, 0x40000040 ;  /* 0x40000040000b7882 */ /* 0x000fe20000000000 */
[----:B------:R-:W-:Y:S01]  /*2200*/  UMOV UR13, 0x40000040 ;  /* 0x40000040000d7882 */ /* 0x000fe20000000000 */
[----:B------:R-:W-:Y:S01]  /*2210*/  UMOV UR16, UR12 ;  /* 0x0000000c00107c82 */ /* 0x000fe20008000000 */
[----:B------:R-:W-:Y:S01]  /*2220*/  UMOV UR15, 0x40000040 ;  /* 0x40000040000f7882 */ /* 0x000fe20000000000 */
[----:B------:R-:W-:Y:S01]  /*2230*/  VIADD R3, R22, UR36 ;  /* 0x0000002416037c36 */ /* 0x000fe20008000000 */
[----:B------:R-:W-:-:S02]  /*2240*/  ULDC UR55, c[0x0][0x9dc] ;  /* 0x0002770000377ab9 */ /* 0x000fc40000000800 */
[----:B------:R-:W-:-:S04]  /*2250*/  UIMAD UR20, UR51, 0x700, UR20 ;  /* 0x00000700331478a4 */ /* 0x000fc8000f8e0214 */
[----:B------:R-:W-:Y:S02]  /*2260*/  UIADD3 UR4, UR20, 0x100, URZ ;  /* 0x0000010014047890 */ /* 0x000fe4000fffe03f */
[----:B------:R-:W-:Y:S02]  /*2270*/  UIADD3 UR5, UR20, 0x200, URZ ;  /* 0x0000020014057890 */ /* 0x000fe4000fffe03f */
[----:B------:R-:W-:Y:S01]  /*2280*/  UMOV UR18, UR20 ;  /* 0x0000001400127c82 */ /* 0x000fe20008000000 */
[----:B------:R-:W-:Y:S01]  /*2290*/  UIADD3 UR6, UR20, 0x2, URZ ;  /* 0x0000000214067890 */ /* 0x000fe2000fffe03f */
[----:B------:R-:W-:Y:S01]  /*22a0*/  QGMMA.64x32x32.F32.E4M3.E4M3 R120, gdesc[UR16], RZ, !UPT, gsb0 ;  /* 0x00600000107879f3 */ /* 0x000fe2000c0008ff */
[----:B------:R-:W-:Y:S01]  /*22b0*/  UMOV UR18, UR4 ;  /* 0x0000000400127c82 */ /* 0x000fe20008000000 */
[----:B------:R-:W-:Y:S01]  /*22c0*/  UMOV UR19, 0x40000040 ;  /* 0x4000004000137882 */ /* 0x000fe20000000000 */
[----:B------:R-:W-:Y:S02]  /*22d0*/  UIADD3 UR4, UR20, 0x300, URZ ;  /* 0x0000030014047890 */ /* 0x000fe4000fffe03f */
[----:B------:R-:W-:-:S02]  /*22e0*/  UIADD3 UR8, UR20, 0x102, URZ ;  /* 0x0000010214087890 */ /* 0x000fc4000fffe03f */
[----:B------:R-:W-:Y:S02]  /*22f0*/  UIADD3 UR9, UR20, 0x202, URZ ;  /* 0x0000020214097890 */ /* 0x000fe4000fffe03f */
[----:B------:R-:W-:Y:S02]  /*2300*/  UIADD3 UR10, UR20, 0x4, URZ ;  /* 0x00000004140a7890 */ /* 0x000fe4000fffe03f */
[----:B------:R-:W-:Y:S01]  /*2310*/  UIADD3 UR14, UR20, 0x6, URZ ;  /* 0x00000006140e7890 */ /* 0x000fe2000fffe03f */
        /* <DEDUP_REMOVED lines=32> */
[----:B------:R-:W-:Y:S03]  /*2520*/  QGMMA.64x32x32.F32.E4M3.E4M3 R24, gdesc[UR16], RZ, !UPT, gsb0 ;  /* 0x00600000101879f3 */ /* 0x000fe6000c0008ff */
        /* <DEDUP_REMOVED lines=29> */
[----:B------:R-:W-:Y:S02]  /*2700*/  UIADD3 UR8, UR12, 0x4, URZ ;  /* 0x000000040c087890 */ /* 0x000fe4000fffe03f */
        /* <DEDUP_REMOVED lines=51> */
[----:B------:R-:W-:Y:S02]  /*2a40*/  ULDC UR10, c[0x0][0x448] ;  /* 0x00011200000a7ab9 */ /* 0x000fe40000000800 */
[----:B------:R-:W-:Y:S02]  /*2a50*/  UISETP.NE.AND UP0, UPT, UR10, 0x1, UPT ;  /* 0x000000010a00788c */ /* 0x000fe4000bf05270 */
[----:B------:R-:W-:-:S04]  /*2a60*/  ULOP3.LUT UR10, URZ, UR55, URZ, 0x33, !UPT ;  /* 0x000000373f0a7292 */ /* 0x000fc8000f8e333f */
[----:B------:R-:W-:Y:S02]  /*2a70*/  PLOP3.LUT P1, PT, PT, PT, UP0, 0x80, 0x0 ;  /* 0x000000000000781c */ /* 0x000fe40003f2f008 */
[----:B------:R-:W-:Y:S01]  /*2a80*/  PLOP3.LUT P2, PT, PT, PT, UP0, 0x80, 0x0 ;  /* 0x000000000000781c */ /* 0x000fe20003f4f008 */
        /* <DEDUP_REMOVED lines=29> */
[----:B------:R-:W-:Y:S02]  /*2c60*/  @UP0 ULDC UR6, c[0x0][0x44c] ;  /* 0x0001130000060ab9 */ /* 0x000fe40000000800 */
[----:B01----:R-:W-:Y:S01]  /*2c70*/  @P1 IMAD.HI.U32 R0, R3, UR6, RZ ;  /* 0x0000000603001c27 */ /* 0x003fe2000f8e00ff */
[----:B------:R-:W-:-:S04]  /*2c80*/  @UP0 ULDC UR6, c[0x0][0x450] ;  /* 0x0001140000060ab9 */ /* 0x000fc80000000800 */
[----:B------:R-:W-:Y:S01]  /*2c90*/  @P2 SHF.R.U32.HI R3, RZ, UR6, R0 ;  /* 0x00000006ff032c19 */ /* 0x000fe20008011600 */
[----:B------:R-:W-:Y:S01]  /*2ca0*/  @!P3 VIADD R0, R5, 0x2e840 ;  /* 0x0002e8400500b836 */ /* 0x000fe20000000000 */
[----:B------:R-:W-:Y:S01]  /*2cb0*/  ULDC.64 UR6, c[0x0][0x9e0] ;  /* 0x0002780000067ab9 */ /* 0x000fe20000000a00 */
[----:B------:R-:W-:Y:S01]  /*2cc0*/  IMAD.MOV.U32 R5, RZ, RZ, -0xe0 ;  /* 0xffffff20ff057424 */ /* 0x000fe200078e00ff */
[----:B------:R-:W-:Y:S01]  /*2cd0*/  UISETP.GE.AND UP1, UPT, UR7, 0x1, UPT ;  /* 0x000000010700788c */ /* 0x000fe2000bf26270 */
[----:B------:R-:W0:Y:S01]  /*2ce0*/  SHFL.IDX PT, R11, R3, RZ, 0x1c1f ;  /* 0x001c1fff030b7589 */ /* 0x000e2200000e0000 */
[----:B------:R-:W-:Y:S01]  /*2cf0*/  @!P3 PRMT R0, RZ, 0x654, R0 ;  /* 0x00000654ff00b816 */ /* 0x000fe20000000000 */
[----:B------:R-:W-:-:S03]  /*2d00*/  IMAD R10, R136, R5, 0xe1 ;  /* 0x000000e1880a7424 */ /* 0x000fc600078e0205 */
[----:B------:R-:W-:Y:S02]  /*2d10*/  PLOP3.LUT P1, PT, PT, PT, UP1, 0x40, 0x0 ;  /* 0x000000000000781c */ /* 0x000fe40003f2e818 */
[----:B------:R-:W-:Y:S01]  /*2d20*/  IADD3 R5, R17, R10, -R19 ;  /* 0x0000000a11057210 */ /* 0x000fe20007ffe813 */
[----:B------:R-:W-:-:S04]  /*2d30*/  VIADD R10, R10, 0xffffffff ;  /* 0xffffffff0a0a7836 */ /* 0x000fc80000000000 */
[----:B------:R-:W-:-:S04]  /*2d40*/  IMAD.IADD R5, R5, 0x1, -R18 ;  /* 0x0000000105057824 */ /* 0x000fc800078e0a12 */
[C---:B------:R-:W-:Y:S02]  /*2d50*/  VIADD R9, R5.reuse, UR6 ;  /* 0x0000000605097c36 */ /* 0x040fe40008000000 */
[----:B------:R-:W-:Y:S02]  /*2d60*/  VIADD R4, R5, UR10 ;  /* 0x0000000a05047c36 */ /* 0x000fe40008000000 */
[----:B------:R-:W-:Y:S02]  /*2d70*/  IMAD.IADD R5, R10, 0x1, -R19 ;  /* 0x000000010a057824 */ /* 0x000fe400078e0a13 */
[----:B0-----:R-:W-:Y:S01]  /*2d80*/  IMAD.IADD R6, R4, 0x1, R11 ;  /* 0x0000000104067824 */ /* 0x001fe200078e020b */
        /* <DEDUP_REMOVED lines=9> */
[----:B------:R0:W-:Y:S02]  /*2e20*/  @!P3 SYNCS.ARRIVE.TRANS64.RED.A1T0 RZ, [R0+URZ], RZ ;  /* 0x000000ff00ffb9a7 */ /* 0x0001e4000810043f */
[----:B0-----:R-:W-:-:S05]  /*2e30*/  IMAD R0, R136, -0xe0, R17 ;  /* 0xffffff2088007824 */ /* 0x001fca00078e0211 */
[----:B------:R-:W-:-:S04]  /*2e40*/  IADD3 R0, -R19, 0xe0, R0 ;  /* 0x000000e013007810 */ /* 0x000fc80007ffe100 */
[----:B------:R-:W-:Y:S01]  /*2e50*/  VIADDMNMX R8, R11, R9, R0, PT ;  /* 0x000000090b087246 */ /* 0x000fe20003800100 */
[----:B------:R-:W-:Y:S06]  /*2e60*/  @P1 BRA `(.L_x_1067) ;  /* 0x0000000000541947 */ /* 0x000fec0003800000 */
[----:B------:R-:W-:Y:S01]  /*2e70*/  IADD3 R12, -R18, R17, R11 ;  /* 0x00000011120c7210 */ /* 0x000fe20007ffe10b */
        /* <DEDUP_REMOVED lines=11> */
.L_x_1069:
[----:B------:R-:W-:-:S06]  /*2f30*/  UISETP.NE.AND UP2, UPT, UR7, 0x1, UPT ;  /* 0x000000010700788c */ /* 0x000fcc000bf45270 */
[----:B------:R-:W-:-:S05]  /*2f40*/  PLOP3.LUT P1, PT, PT, PT, UP2, 0x80, 0x0 ;  /* 0x000000000000781c */ /* 0x000fca0003f2f028 */
[----:B------:R-:W-:-:S08]  /*2f50*/  @UP2 ULDC.64 UR10, c[0x0][0x9e8] ;  /* 0x00027a00000a2ab9 */ /* 0x000fd00000000a00 */
[----:B------:R-:W-:-:S05]  /*2f60*/  @P1 IMAD.HI.U32 R11, R12, UR10, RZ ;  /* 0x0000000a0c0b1c27 */ /* 0x000fca000f8e00ff */
[----:B------:R-:W-:-:S07]  /*2f70*/  @P1 SHF.R.U32.HI R12, RZ, UR11, R11 ;  /* 0x0000000bff0c1c19 */ /* 0x000fce000801160b */
.L_x_1070:
[----:B------:R-:W-:Y:S05]  /*2f80*/  BSYNC B0 ;  /* 0x0000000000007941 */ /* 0x000fea0003800000 */
.L_x_1068:
[----:B------:R-:W-:-:S05]  /*2f90*/  IMAD R11, R12, UR7, R5 ;  /* 0x000000070c0b7c24 */ /* 0x000fca000f8e0205 */
[----:B------:R-:W-:Y:S02]  /*2fa0*/  VIMNMX R6, R6, R11, !PT ;  /* 0x0000000b06067248 */ /* 0x000fe40007fe0100 */
[----:B------:R-:W-:-:S07]  /*2fb0*/  VIADDMNMX R8, R11, UR7, R8, PT ;  /* 0x000000070b087c46 */ /* 0x000fce000b800108 */
.L_x_1067:
        /* <DEDUP_REMOVED lines=9> */
[----:B------:R-:W-:Y:S02]  /*3050*/  ISETP.GT.AND P1, PT, R6, 0x9, !P3 ;  /* 0x000000090600780c */ /* 0x000fe40005f24270 */
[----:B------:R-:W-:Y:S02]  /*3060*/  P2R R11, PR, RZ, 0x8 ;  /* 0x00000008ff0b7803 */ /* 0x000fe40000000000 */
[----:B------:R-:W-:Y:S02]  /*3070*/  ISETP.LT.OR P1, PT, R8, 0xa, P1 ;  /* 0x0000000a0800780c */ /* 0x000fe40000f21670 */
[----:B------:R-:W-:-:S02]  /*3080*/  ISETP.GT.AND P2, PT, R6, 0x8, !P2 ;  /* 0x000000080600780c */ /* 0x000fc40005744270 */
[----:B------:R-:W-:Y:S01]  /*3090*/  ISETP.GE.AND P3, PT, R10, 0x11, PT ;  /* 0x000000110a00780c */ /* 0x000fe20003f66270 */
[----:B0-----:R-:W-:Y:S01]  /*30a0*/  IMAD.IADD R4, R4, 0x1, R3 ;  /* 0x0000000104047824 */ /* 0x001fe200078e0203 */
[----:B------:R-:W-:Y:S02]  /*30b0*/  FSEL R125, R125, -INF , !P1 ;  /* 0xff8000007d7d7808 */ /* 0x000fe40004800000 */
[----:B------:R-:W-:Y:S02]  /*30c0*/  ISETP.LT.OR P2, PT, R8, 0x9, P2 ;  /* 0x000000090800780c */ /* 0x000fe40001741670 */
        /* <DEDUP_REMOVED lines=25> */
[----:B------:R-:W-:Y:S02]  /*3260*/  ISETP.GE.AND P4, PT, R10, 0x31, PT ;  /* 0x000000310a00780c */ /* 0x000fe40003f86270 */
[----:B------:R-:W-:-:S02]  /*3270*/  FSEL R104, R104, -INF , !P2 ;  /* 0xff80000068687808 */ /* 0x000fc40005000000 */
[----:B------:R-:W-:Y:S02]  /*3280*/  ISETP.GT.AND P2, PT, R6, 0x21, !P3 ;  /* 0x000000210600780c */ /* 0x000fe40005f44270 */
[----:B------:R-:W-:Y:S02]  /*3290*/  ISETP.GE.AND P3, PT, R10, 0x29, PT ;  /* 0x000000290a00780c */ /* 0x000fe40003f66270 */
[----:B------:R-:W-:Y:S02]  /*32a0*/  ISETP.LT.OR P2, PT, R8, 0x22, P2 ;  /* 0x000000220800780c */ /* 0x000fe40001741670 */
[----:B------:R-:W-:Y:S02]  /*32b0*/  P2R R167, PR, RZ, 0x8 ;  /* 0x00000008ffa77803 */ /* 0x000fe40000000000 */
[----:B------:R-:W-:Y:S02]  /*32c0*/  FSEL R105, R105, -INF , !P2 ;  /* 0xff80000069697808 */ /* 0x000fe40005000000 */
[----:B------:R-:W-:-:S02]  /*32d0*/  ISETP.GT.AND P2, PT, R6, 0x28, !P3 ;  /* 0x000000280600780c */ /* 0x000fc40005f44270 */
[----:B------:R-:W-:Y:S02]  /*32e0*/  P2R R171, PR, RZ, 0x10 ;  /* 0x00000010ffab7803 */ /* 0x000fe40000000000 */
[----:B------:R-:W-:Y:S02]  /*32f0*/  ISETP.LT.OR P2, PT, R8, 0x29, P2 ;  /* 0x000000290800780c */ /* 0x000fe40001741670 */
[----:B------:R-:W-:Y:S02]  /*3300*/  VIADDMNMX R0, R3, R9, R0, PT ;  /* 0x0000000903007246 */ /* 0x000fe40003800100 */
[----:B------:R-:W-:Y:S02]  /*3310*/  FSEL R108, R108, -INF , !P2 ;  /* 0xff8000006c6c7808 */ /* 0x000fe40005000000 */
[----:B------:R-:W-:-:S04]  /*3320*/  ISETP.GE.AND P2, PT, R10, 0x2a, PT ;  /* 0x0000002a0a00780c */ /* 0x000fc80003f46270 */
[----:B------:R-:W-:-:S04]  /*3330*/  ISETP.GT.AND P3, PT, R6, 0x29, !P2 ;  /* 0x000000290600780c */ /* 0x000fc80005764270 */
[----:B------:R-:W-:-:S04]  /*3340*/  ISETP.LT.OR P3, PT, R8, 0x2a, P3 ;  /* 0x0000002a0800780c */ /* 0x000fc80001f61670 */
        /* <DEDUP_REMOVED lines=236> */
.L_x_1073:
[----:B------:R-:W-:-:S06]  /*4210*/  UISETP.NE.AND UP2, UPT, UR7, 0x1, UPT ;  /* 0x000000010700788c */ /* 0x000fcc000bf45270 */
[----:B------:R-:W-:-:S05]  /*4220*/  PLOP3.LUT P6, PT, PT, PT, UP2, 0x80, 0x0 ;  /* 0x000000000000781c */ /* 0x000fca0003fcf028 */
[----:B------:R-:W-:-:S08]  /*4230*/  @UP2 ULDC.64 UR10, c[0x0][0x9e8] ;  /* 0x00027a00000a2ab9 */ /* 0x000fd00000000a00 */
[----:B------:R-:W-:Y:S01]  /*4240*/  @P6 IMAD.HI.U32 R3, R6, UR10, RZ ;  /* 0x0000000a06036c27 */ /* 0x000fe2000f8e00ff */
[----:B------:R-:W-:-:S13]  /*4250*/  PLOP3.LUT P6, PT, PT, PT, UP2, 0x80, 0x0 ;  /* 0x000000000000781c */ /* 0x000fda0003fcf028 */
[----:B------:R-:W-:-:S07]  /*4260*/  @P6 SHF.R.U32.HI R6, RZ, UR11, R3 ;  /* 0x0000000bff066c19 */ /* 0x000fce0008011603 */
.L_x_1074:
[----:B------:R-:W-:Y:S05]  /*4270*/  BSYNC B0 ;  /* 0x0000000000007941 */ /* 0x000fea0003800000 */
.L_x_1072:
[----:B------:R-:W-:-:S05]  /*4280*/  IMAD R5, R6, UR7, R5 ;  /* 0x0000000706057c24 */ /* 0x000fca000f8e0205 */
[----:B------:R-:W-:Y:S02]  /*4290*/  VIMNMX R4, R4, R5, !PT ;  /* 0x0000000504047248 */ /* 0x000fe40007fe0100 */
[----:B------:R-:W-:-:S07]  /*42a0*/  VIADDMNMX R0, R5, UR7, R0, PT ;  /* 0x0000000705007c46 */ /* 0x000fce000b800100 */
.L_x_1071:
[----:B------:R-:W-:Y:S01]  /*42b0*/  ISETP.GT.AND P1, PT, R4, 0x20, !P1 ;  /* 0x000000200400780c */ /* 0x000fe20004f24270 */
[----:B------:R-:W-:Y:S01]  /*42c0*/  @UP0 ULDC UR10, c[0x0][0x44c] ;  /* 0x00011300000a0ab9 */ /* 0x000fe20000000800 */
[----:B------:R-:W-:Y:S01]  /*42d0*/  ISETP.NE.AND P6, PT, R173, RZ, PT ;  /* 0x000000ffad00720c */ /* 0x000fe20003fc5270 */
[----:B------:R-:W-:Y:S01]  /*42e0*/  UIMAD.WIDE.U32 UR10, UR36, UR10, URZ ;  /* 0x0000000a240a72a5 */ /* 0x000fe2000f8e003f */
[----:B------:R-:W-:Y:S01]  /*42f0*/  ISETP.LT.OR P1, PT, R0, 0x21, P1 ;  /* 0x000000210000780c */ /* 0x000fe20000f21670 */
[----:B------:R-:W-:Y:S01]  /*4300*/  @UP0 ULDC UR18, c[0x0][0x450] ;  /* 0x0001140000120ab9 */ /* 0x000fe20000000800 */
[----:B------:R-:W-:Y:S01]  /*4310*/  ISETP.GT.AND P2, PT, R4, 0x29, !P2 ;  /* 0x000000290400780c */ /* 0x000fe20005744270 */
[----:B------:R-:W-:Y:S01]  /*4320*/  UMOV UR14, UR36 ;  /* 0x00000024000e7c82 */ /* 0x000fe20008000000 */
[----:B------:R-:W-:Y:S01]  /*4330*/  FSEL R106, R106, -INF , !P1 ;  /* 0xff8000006a6a7808 */ /* 0x000fe20004800000 */
[----:B------:R-:W-:Y:S01]  /*4340*/  @UP0 USHF.R.U32.HI UR14, URZ, UR18, UR11 ;  /* 0x000000123f0e0299 */ /* 0x000fe2000801160b */
[----:B------:R-:W-:-:S02]  /*4350*/  ISETP.NE.AND P1, PT, R168, RZ, PT ;  /* 0x000000ffa800720c */ /* 0x000fc40003f25270 */
[----:B------:R-:W-:Y:S02]  /*4360*/  ISETP.LT.OR P2, PT, R0, 0x2a, P2 ;  /* 0x0000002a0000780c */ /* 0x000fe40001741670 */
[----:B------:R-:W-:Y:S02]  /*4370*/  ISETP.GT.AND P1, PT, R4, 0x21, !P1 ;  /* 0x000000210400780c */ /* 0x000fe40004f24270 */
[----:B------:R-:W-:Y:S02]  /*4380*/  FSEL R111, R111, -INF , !P2 ;  /* 0xff8000006f6f7808 */ /* 0x000fe40005000000 */
[----:B------:R-:W-:Y:S02]  /*4390*/  ISETP.LT.OR P1, PT, R0, 0x22, P1 ;  /* 0x000000220000780c */ /* 0x000fe40000f21670 */
[----:B------:R-:W-:Y:S02]  /*43a0*/  ISETP.NE.AND P2, PT, R174, RZ, PT ;  /* 0x000000ffae00720c */ /* 0x000fe40003f45270 */
        /* <DEDUP_REMOVED lines=15> */
[----:B------:R-:W-:Y:S02]  /*44a0*/  ISETP.GT.AND P1, PT, R4, 0x31, !P6 ;  /* 0x000000310400780c */ /* 0x000fe40007724270 */
[----:B------:R-:W-:Y:S02]  /*44b0*/  ISETP.NE.AND P6, PT, R175, RZ, PT ;  /* 0x000000ffaf00720c */ /* 0x000fe40003fc5270 */
        /* <DEDUP_REMOVED lines=66> */
[----:B------:R-:W-:Y:S02]  /*48e0*/  ISETP.GT.AND P1, PT, R4, 0x59, !P2 ;  /* 0x000000590400780c */ /* 0x000fe40005724270 */
[----:B------:R-:W-:-:S02]  /*48f0*/  ISETP.NE.AND P2, PT, R176, RZ, PT ;  /* 0x000000ffb000720c */ /* 0x000fc40003f45270 */
        /* <DEDUP_REMOVED lines=73> */
[----:B------:R-:W-:Y:S02]  /*4d90*/  ISETP.GT.AND P1, PT, R4, 0x88, !P2 ;  /* 0x000000880400780c */ /* 0x000fe40005724270 */
[----:B------:R-:W-:-:S02]  /*4da0*/  ISETP.NE.AND P2, PT, R178, RZ, PT ;  /* 0x000000ffb200720c */ /* 0x000fc40003f45270 */
[----:B------:R-:W-:Y:S02]  /*4db0*/  ISETP.LT.OR P1, PT, R0, 0x89, P1 ;  /* 0x000000890000780c */ /* 0x000fe40000f21670 */
[----:B------:R-:W-:Y:S02]  /*4dc0*/  FSEL R35, R35, -INF , !P4 ;  /* 0xff80000023237808 */ /* 0x000fe40006000000 */
[----:B------:R-:W-:Y:S02]  /*4dd0*/  FSEL R62, R62, -INF , !P1 ;  /* 0xff8000003e3e7808 */ /* 0x000fe40004800000 */
[----:B------:R-:W-:Y:S02]  /*4de0*/  ISETP.GT.AND P1, PT, R4, 0x89, !P6 ;  /* 0x000000890400780c */ /* 0x000fe40007724270 */
[----:B------:R-:W-:Y:S02]  /*4df0*/  ISETP.NE.AND P6, PT, R179, RZ, PT ;  /* 0x000000ffb300720c */ /* 0x000fe40003fc5270 */
[----:B------:R-:W-:-:S02]  /*4e00*/  ISETP.LT.OR P1, PT, R0, 0x8a, P1 ;  /* 0x0000008a0000780c */ /* 0x000fc40000f21670 */
[----:B------:R-:W-:Y:S02]  /*4e10*/  FSEL R38, R38, -INF , !P5 ;  /* 0xff80000026267808 */ /* 0x000fe40006800000 */
[----:B------:R-:W-:Y:S02]  /*4e20*/  FSEL R63, R63, -INF , !P1 ;  /* 0xff8000003f3f7808 */ /* 0x000fe40004800000 */
[----:B------:R-:W-:Y:S02]  /*4e30*/  ISETP.NE.AND P1, PT, R148, RZ, PT ;  /* 0x000000ff9400720c */ /* 0x000fe40003f25270 */
[----:B0-----:R-:W-:Y:S02]  /*4e40*/  FMNMX.FTZ R3, R8, R3, !PT ;  /* 0x0000000308037209 */ /* 0x001fe40007810000 */
[----:B------:R-:W-:Y:S02]  /*4e50*/  ISETP.GT.AND P1, PT, R4, 0x90, !P1 ;  /* 0x000000900400780c */ /* 0x000fe40004f24270 */
[----:B------:R-:W-:-:S02]  /*4e60*/  R2UR UR15, R137 ;  /* 0x00000000890f72ca */ /* 0x000fc400000e0000 */
[----:B------:R-:W-:-:S04]  /*4e70*/  ISETP.LT.OR P1, PT, R0, 0x91, P1 ;  /* 0x000000910000780c */ /* 0x000fc80000f21670 */
[----:B------:R-:W-:Y:S02]  /*4e80*/  FSEL R66, R66, -INF , !P1 ;  /* 0xff80000042427808 */ /* 0x000fe40004800000 */
[----:B------:R-:W-:-:S04]  /*4e90*/  ISETP.NE.AND P1, PT, R147, RZ, PT ;  /* 0x000000ff9300720c */ /* 0x000fc80003f25270 */
[----:B------:R-:W-:Y:S01]  /*4ea0*/  ISETP.GT.AND P1, PT, R4, 0x91, !P1 ;  /* 0x000000910400780c */ /* 0x000fe20004f24270 */
[----:B------:R-:W-:-:S03]  /*4eb0*/  UIADD3 UR10, UR15, UR14, URZ ;  /* 0x0000000e0f0a7290 */ /* 0x000fc6000fffe03f */
[----:B------:R-:W-:Y:S01]  /*4ec0*/  ISETP.LT.OR P1, PT, R0, 0x92, P1 ;  /* 0x000000920000780c */ /* 0x000fe20000f21670 */
[----:B------:R-:W-:-:S03]  /*4ed0*/  UIADD3 UR14, UR10, UR6, URZ ;  /* 0x000000060a0e7290 */ /* 0x000fc6000fffe03f */
        /* <DEDUP_REMOVED lines=73> */
[----:B------:R-:W-:Y:S02]  /*5370*/  ISETP.GT.AND P1, PT, R4, 0xc0, !P2 ;  /* 0x000000c00400780c */ /* 0x000fe40005724270 */
[----:B------:R-:W-:Y:S02]  /*5380*/  ISETP.NE.AND P2, PT, R139, RZ, PT ;  /* 0x000000ff8b00720c */ /* 0x000fe40003f45270 */
[----:B------:R-:W-:-:S04]  /*5390*/  ISETP.LT.OR P1, PT, R0, 0xc1, P1 ;  /* 0x000000c10000780c */ /* 0x000fc80000f21670 */
[----:B------:R-:W-:Y:S02]  /*53a0*/  FSEL R26, R26, -INF , !P1 ;  /* 0xff8000001a1a7808 */ /* 0x000fe40004800000 */
[----:B------:R-:W-:Y:S02]  /*53b0*/  ISETP.GT.AND P1, PT, R4, 0xc1, !P6 ;  /* 0x000000c10400780c */ /* 0x000fe40007724270 */
[----:B------:R-:W-:Y:S01]  /*53c0*/  ISETP.NE.AND P6, PT, R138, RZ, PT ;  /* 0x000000ff8a00720c */ /* 0x000fe20003fc5270 */
[----:B------:R-:W-:Y:S01]  /*53d0*/  IMAD.U32 R138, RZ, RZ, UR42 ;  /* 0x0000002aff8a7e24 */ /* 0x000fe2000f8e00ff */
[----:B------:R-:W-:-:S03]  /*53e0*/  ISETP.LT.OR P1, PT, R0, 0xc2, P1 ;  /* 0x000000c20000780c */ /* 0x000fc60000f21670 */
[----:B------:R-:W-:Y:S01]  /*53f0*/  FFMA.FTZ R138, R3, R138, -8 ;  /* 0xc1000000038a7423 */ /* 0x000fe2000001008a */
[----:B------:R-:W-:Y:S02]  /*5400*/  FSEL R27, R27, -INF , !P1 ;  /* 0xff8000001b1b7808 */ /* 0x000fe40004800000 */
[----:B------:R-:W-:-:S04]  /*5410*/  FSETP.NEU.FTZ.AND P1, PT, R3, -INF , PT ;  /* 0xff8000000300780b */ /* 0x000fc80003f3d000 */
[----:B------:R-:W-:Y:S02]  /*5420*/  FSEL R138, R138, RZ, P1 ;  /* 0x000000ff8a8a7208 */ /* 0x000fe40000800000 */
[----:B------:R-:W-:Y:S02]  /*5430*/  ISETP.GT.AND P1, PT, R4, 0xc8, !P6 ;  /* 0x000000c80400780c */ /* 0x000fe40007724270 */
[----:B------:R-:W-:Y:S01]  /*5440*/  ISETP.NE.AND P6, PT, R10, RZ, PT ;  /* 0x000000ff0a00720c */ /* 0x000fe20003fc5270 */
        /* <DEDUP_REMOVED lines=27> */
[----:B------:R-:W-:Y:S01]  /*5600*/  ISETP.GT.AND P1, PT, R4, 0xc9, !P2 ;  /* 0x000000c90400780c */ /* 0x000fe20005724270 */
[----:B------:R-:W-:Y:S01]  /*5610*/  MUFU.EX2 R6, R6 ;  /* 0x0000000600067308 */ /* 0x000fe20000000800 */
[----:B------:R-:W-:Y:S01]  /*5620*/  FMNMX.FTZ R112, R106, R113, !PT ;  /* 0x000000716a707209 */ /* 0x000fe20007810000 */
[--C-:B------:R-:W-:Y:S01]  /*5630*/  FFMA.FTZ R14, R132, UR42, -R138.reuse ;  /* 0x0000002a840e7c23 */ /* 0x100fe2000801088a */
[----:B------:R-:W-:Y:S01]  /*5640*/  ISETP.LT.OR P1, PT, R0, 0xca, P1 ;  /* 0x000000ca0000780c */ /* 0x000fe20000f21670 */
[--C-:B------:R-:W-:Y:S01]  /*5650*/  FFMA.FTZ R21, R133, UR42, -R138.reuse ;  /* 0x0000002a85157c23 */ /* 0x100fe2000801088a */
[----:B------:R-:W-:Y:S01]  /*5660*/  FMNMX.FTZ R93, R107, R112, !PT ;  /* 0x000000706b5d7209 */ /* 0x000fe20007810000 */
[--C-:B------:R-:W-:Y:S01]  /*5670*/  FFMA.FTZ R88, R88, UR42, -R138.reuse ;  /* 0x0000002a58587c23 */ /* 0x100fe2000801088a */
[----:B------:R-:W-:Y:S01]  /*5680*/  ISETP.GT.AND P2, PT, R4, 0xd9, !P6 ;  /* 0x000000d90400780c */ /* 0x000fe20007744270 */
[--C-:B------:R-:W-:Y:S01]  /*5690*/  FFMA.FTZ R4, R40, UR42, -R138.reuse ;  /* 0x0000002a28047c23 */ /* 0x100fe2000801088a */
[----:B------:R-:W-:Y:S01]  /*56a0*/  FMNMX.FTZ R96, R110, R93, !PT ;  /* 0x0000005d6e607209 */ /* 0x000fe20007810000 */
[----:B------:R-:W-:Y:S01]  /*56b0*/  MUFU.EX2 R9, R9 ;  /* 0x0000000900097308 */ /* 0x000fe20000000800 */
[----:B------:R-:W-:Y:S01]  /*56c0*/  FSEL R31, R31, -INF , !P1 ;  /* 0xff8000001f1f7808 */ /* 0x000fe20004800000 */
[--C-:B------:R-:W-:Y:S01]  /*56d0*/  FFMA.FTZ R89, R89, UR42, -R138.reuse ;  /* 0x0000002a59597c23 */ /* 0x100fe2000801088a */
[----:B------:R-:W-:Y:S01]  /*56e0*/  FMNMX.FTZ R117, R111, R96, !PT ;  /* 0x000000606f757209 */ /* 0x000fe20007810000 */
[--C-:B------:R-:W-:Y:S01]  /*56f0*/  FFMA.FTZ R96, R97, UR42, -R138.reuse ;  /* 0x0000002a61607c23 */ /* 0x100fe2000801088a */
[----:B------:R-:W-:Y:S01]  /*5700*/  ISETP.LT.OR P2, PT, R0, 0xda, P2 ;  /* 0x000000da0000780c */ /* 0x000fe20001741670 */
[--C-:B------:R-:W-:Y:S01]  /*5710*/  FFMA.FTZ R92, R92, UR42, -R138.reuse ;  /* 0x0000002a5c5c7c23 */ /* 0x100fe2000801088a */
[----:B------:R-:W-:Y:S01]  /*5720*/  FMNMX.FTZ R112, R114, R117, !PT ;  /* 0x0000007572707209 */ /* 0x000fe20007810000 */
[----:B------:R-:W0:Y:S01]  /*5730*/  MUFU.EX2 R10, R10 ;  /* 0x0000000a000a7308 */ /* 0x000e220000000800 */
[----:B------:R-:W-:Y:S01]  /*5740*/  FSEL R39, R39, -INF , !P2 ;  /* 0xff80000027277808 */ /* 0x000fe20005000000 */
[--C-:B------:R-:W-:Y:S01]  /*5750*/  FFMA.FTZ R72, R72, UR42, -R138.reuse ;  /* 0x0000002a48487c23 */ /* 0x100fe2000801088a */
[----:B------:R-:W-:Y:S01]  /*5760*/  FMNMX.FTZ R97, R115, R112, !PT ;  /* 0x0000007073617209 */ /* 0x000fe20007810000 */
[--C-:B------:R-:W-:Y:S01]  /*5770*/  FFMA.FTZ R73, R73, UR42, -R138.reuse ;  /* 0x0000002a49497c23 */ /* 0x100fe2000801088a */
[----:B------:R-:W-:-:S01]  /*5780*/  FFMA.FTZ R76, R76, UR42, -R138 ;  /* 0x0000002a4c4c7c23 */ /* 0x000fc2000801088a */
[--C-:B------:R-:W-:Y:S01]  /*5790*/  FFMA.FTZ R77, R77, UR42, -R138.reuse ;  /* 0x0000002a4d4d7c23 */ /* 0x100fe2000801088a */
[----:B------:R-:W-:Y:S01]  /*57a0*/  FMNMX.FTZ R100, R118, R97, !PT ;  /* 0x0000006176647209 */ /* 0x000fe20007810000 */
[----:B------:R-:W-:Y:S01]  /*57b0*/  MUFU.EX2 R8, R8 ;  /* 0x0000000800087308 */ /* 0x000fe20000000800 */
[----:B------:R-:W-:-:S01]  /*57c0*/  FFMA.FTZ R84, R84, UR42, -R138 ;  /* 0x0000002a54547c23 */ /* 0x000fc2000801088a */
[--C-:B------:R-:W-:Y:S01]  /*57d0*/  FFMA.FTZ R85, R85, UR42, -R138.reuse ;  /* 0x0000002a55557c23 */ /* 0x100fe2000801088a */
[----:B------:R-:W-:Y:S01]  /*57e0*/  FMNMX.FTZ R117, R119, R100, !PT ;  /* 0x0000006477757209 */ /* 0x000fe20007810000 */
[--C-:B------:R-:W-:Y:S01]  /*57f0*/  FFMA.FTZ R100, R101, UR42, -R138.reuse ;  /* 0x0000002a65647c23 */ /* 0x100fe2000801088a */
[----:B------:R-:W-:-:S01]  /*5800*/  FFMA.FTZ R80, R80, UR42, -R138 ;  /* 0x0000002a50507c23 */ /* 0x000fc2000801088a */
[--C-:B------:R-:W-:Y:S01]  /*5810*/  FFMA.FTZ R81, R81, UR42, -R138.reuse ;  /* 0x0000002a51517c23 */ /* 0x100fe2000801088a */
[----:B------:R-:W-:Y:S01]  /*5820*/  FMNMX.FTZ R112, R90, R117, !PT ;  /* 0x000000755a707209 */ /* 0x000fe20007810000 */
[----:B------:R-:W-:Y:S01]  /*5830*/  MUFU.EX2 R11, R11 ;  /* 0x0000000b000b7308 */ /* 0x000fe20000000800 */
[----:B0-----:R-:W-:Y:S01]  /*5840*/  F2FP.SATFINITE.E4M3.F32.PACK_AB_MERGE_C R224, R10, R9, RZ ;  /* 0x000000090ae0723e */ /* 0x001fe200048070ff */
[--C-:B------:R-:W-:Y:S01]  /*5850*/  FFMA.FTZ R60, R60, UR42, -R138.reuse ;  /* 0x0000002a3c3c7c23 */ /* 0x100fe2000801088a */
[----:B------:R-:W-:Y:S01]  /*5860*/  FMNMX.FTZ R101, R91, R112, !PT ;  /* 0x000000705b657209 */ /* 0x000fe20007810000 */
[----:B------:R-:W-:Y:S01]  /*5870*/  FFMA.FTZ R61, R61, UR42, -R138 ;  /* 0x0000002a3d3d7c23 */ /* 0x000fe2000801088a */
[----:B------:R-:W-:Y:S01]  /*5880*/  F2FP.SATFINITE.E4M3.F32.PACK_AB_MERGE_C R224, R6, R5, R224 ;  /* 0x0000000506e0723e */ /* 0x000fe200048070e0 */
        /* <DEDUP_REMOVED lines=10> */
[----:B------:R-:W0:Y:S01]  /*5930*/  MUFU.EX2 R21, R21 ;  /* 0x0000001500157308 */ /* 0x000e220000000800 */
        /* <DEDUP_REMOVED lines=20> */
[----:B------:R-:W-:-:S02]  /*5a80*/  F2FP.SATFINITE.E4M3.F32.PACK_AB_MERGE_C R226, R11, R8, R226 ;  /* 0x000000080be2723e */ /* 0x000fc400048070e2 */
[----:B------:R-:W-:Y:S01]  /*5a90*/  FMNMX.FTZ R112, R78, R101, !PT ;  /* 0x000000654e707209 */ /* 0x000fe20007810000 */
[----:B------:R-:W-:Y:S03]  /*5aa0*/  MUFU.EX2 R13, R13 ;  /* 0x0000000d000d7308 */ /* 0x000fe60000000800 */
[----:B------:R-:W-:-:S04]  /*5ab0*/  FMNMX.FTZ R101, R79, R112, !PT ;  /* 0x000000704f657209 */ /* 0x000fc80007810000 */
        /* <DEDUP_REMOVED lines=10> */
[----:B------:R-:W0:Y:S03]  /*5b60*/  MUFU.EX2 R105, R105 ;  /* 0x0000006900697308 */ /* 0x000e260000000800 */
[----:B------:R-:W-:-:S04]  /*5b70*/  FMNMX.FTZ R101, R63, R112, !PT ;  /* 0x000000703f657209 */ /* 0x000fc80007810000 */
[----:B------:R-:W-:Y:S01]  /*5b80*/  FMNMX.FTZ R112, R66, R101, !PT ;  /* 0x0000006542707209 */ /* 0x000fe20007810000 */
[----:B------:R-:W-:Y:S03]  /*5b90*/  MUFU.EX2 R15, R15 ;  /* 0x0000000f000f7308 */ /* 0x000fe60000000800 */
[----:B------:R-:W-:-:S04]  /*5ba0*/  FMNMX.FTZ R101, R67, R112, !PT ;  /* 0x0000007043657209 */ /* 0x000fc80007810000 */
[----:B------:R-:W-:Y:S01]  /*5bb0*/  FMNMX.FTZ R112, R70, R101, !PT ;  /* 0x0000006546707209 */ /* 0x000fe20007810000 */
[----:B------:R-:W-:Y:S01]  /*5bc0*/  MUFU.EX2 R20, R20 ;  /* 0x0000001400147308 */ /* 0x000fe20000000800 */
[----:B0-----:R-:W-:Y:S02]  /*5bd0*/  F2FP.SATFINITE.E4M3.F32.PACK_AB_MERGE_C R220, R105, R104, RZ ;  /* 0x0000006869dc723e */ /* 0x001fe400048070ff */
[----:B------:R-:W-:Y:S02]  /*5be0*/  FMNMX.FTZ R101, R71, R112, !PT ;  /* 0x0000007047657209 */ /* 0x000fe40007810000 */
[----:B------:R-:W-:Y:S02]  /*5bf0*/  F2FP.SATFINITE.E4M3.F32.PACK_AB_MERGE_C R220, R13, R12, R220 ;  /* 0x0000000c0ddc723e */ /* 0x000fe400048070dc */
        /* <DEDUP_REMOVED lines=15> */
[----:B------:R-:W0:Y:S03]  /*5cf0*/  MUFU.EX2 R92, R92 ;  /* 0x0000005c005c7308 */ /* 0x000e260000000800 */
[----:B------:R-:W-:-:S04]  /*5d00*/  FMNMX.FTZ R101, R27, R112, !PT ;  /* 0x000000701b657209 */ /* 0x000fc80007810000 */
[----:B------:R-:W-:Y:S01]  /*5d10*/  FMNMX.FTZ R40, R30, R101, !PT ;  /* 0x000000651e287209 */ /* 0x000fe20007810000 */
[----:B------:R-:W-:Y:S03]  /*5d20*/  MUFU.EX2 R96, R96 ;  /* 0x0000006000607308 */ /* 0x000fe60000000800 */
[----:B------:R-:W-:-:S04]  /*5d30*/  FMNMX.FTZ R101, R31, R40, !PT ;  /* 0x000000281f657209 */ /* 0x000fc80007810000 */
[----:B------:R-:W-:Y:S01]  /*5d40*/  FMNMX.FTZ R40, R34, R101, !PT ;  /* 0x0000006522287209 */ /* 0x000fe20007810000 */
[----:B------:R-:W1:Y:S01]  /*5d50*/  MUFU.EX2 R100, R100 ;  /* 0x0000006400647308 */ /* 0x000e620000000800 */
[----:B0-----:R-:W-:Y:S02]  /*5d60*/  F2FP.SATFINITE.E4M3.F32.PACK_AB_MERGE_C R216, R113, R92, RZ ;  /* 0x0000005c71d8723e */ /* 0x001fe400048070ff */
[----:B------:R-:W-:Y:S01]  /*5d70*/  FMNMX.FTZ R101, R35, R40, !PT ;  /* 0x0000002823657209 */ /* 0x000fe20007810000 */
[----:B------:R-:W-:-:S01]  /*5d80*/  FFMA.FTZ R40, R44, UR42, -R138 ;  /* 0x0000002a2c287c23 */ /* 0x000fc2000801088a */
[--C-:B------:R-:W-:Y:S01]  /*5d90*/  FFMA.FTZ R44, R48, UR42, -R138.reuse ;  /* 0x0000002a302c7c23 */ /* 0x100fe2000801088a */
[----:B------:R-:W-:-:S01]  /*5da0*/  FFMA.FTZ R48, R52, UR42, -R138 ;  /* 0x0000002a34307c23 */ /* 0x000fc2000801088a */
[----:B------:R-:W-:Y:S01]  /*5db0*/  FMNMX.FTZ R0, R38, R101, !PT ;  /* 0x0000006526007209 */ /* 0x000fe20007810000 */
[----:B------:R-:W-:Y:S01]  /*5dc0*/  MUFU.EX2 R72, R72 ;  /* 0x0000004800487308 */ /* 0x000fe20000000800 */
[----:B------:R-:W-:-:S02]  /*5dd0*/  F2FP.SATFINITE.E4M3.F32.PACK_AB_MERGE_C R216, R89, R88, R216 ;  /* 0x0000005859d8723e */ /* 0x000fc400048070d8 */
[----:B------:R-:W-:-:S05]  /*5de0*/  FMNMX.FTZ R0, R39, R0, !PT ;  /* 0x0000000027007209 */ /* 0x000fca0007810000 */
[----:B------:R-:W0:Y:S01]  /*5df0*/  SHFL.BFLY PT, R101, R0, 0x2, 0x1f ;  /* 0x0c401f0000657f89 */ /* 0x000e2200000e0000 */
[----:B------:R-:W-:Y:S01]  /*5e00*/  MUFU.EX2 R73, R73 ;  /* 0x0000004900497308 */ /* 0x000fe20000000800 */
[----:B-1----:R-:W-:-:S04]  /*5e10*/  F2FP.SATFINITE.E4M3.F32.PACK_AB_MERGE_C R218, R100, R97, RZ ;  /* 0x0000006164da723e */ /* 0x002fc800048070ff */
[----:B------:R-:W-:-:S03]  /*5e20*/  F2FP.SATFINITE.E4M3.F32.PACK_AB_MERGE_C R218, R96, R93, R218 ;  /* 0x0000005d60da723e */ /* 0x000fc600048070da */
[----:B------:R-:W-:Y:S08]  /*5e30*/  MUFU.EX2 R76, R76 ;  /* 0x0000004c004c7308 */ /* 0x000ff00000000800 */
[----:B------:R-:W1:Y:S01]  /*5e40*/  MUFU.EX2 R77, R77 ;  /* 0x0000004d004d7308 */ /* 0x000e620000000800 */
[----:B0-----:R-:W-:-:S07]  /*5e50*/  FMNMX.FTZ R101, R0, R101, !PT ;  /* 0x0000006500657209 */ /* 0x001fce0007810000 */
[----:B------:R-:W-:Y:S01]  /*5e60*/  MUFU.EX2 R84, R84 ;  /* 0x0000005400547308 */ /* 0x000fe20000000800 */
[----:B------:R-:W0:Y:S07]  /*5e70*/  SHFL.BFLY PT, R0, R101, 0x1, 0x1f ;  /* 0x0c201f0065007f89 */ /* 0x000e2e00000e0000 */
[----:B------:R-:W2:Y:S01]  /*5e80*/  MUFU.EX2 R85, R85 ;  /* 0x0000005500557308 */ /* 0x000ea20000000800 */
[----:B-1----:R-:W-:-:S04]  /*5e90*/  F2FP.SATFINITE.E4M3.F32.PACK_AB_MERGE_C R212, R77, R76, RZ ;  /* 0x0000004c4dd4723e */ /* 0x002fc800048070ff */
[----:B------:R-:W-:-:S03]  /*5ea0*/  F2FP.SATFINITE.E4M3.F32.PACK_AB_MERGE_C R212, R73, R72, R212 ;  /* 0x0000004849d4723e */ /* 0x000fc600048070d4 */
[----:B------:R-:W-:Y:S08]  /*5eb0*/  MUFU.EX2 R80, R80 ;  /* 0x0000005000507308 */ /* 0x000ff00000000800 */
[----:B------:R-:W-:Y:S01]  /*5ec0*/  MUFU.EX2 R81, R81 ;  /* 0x0000005100517308 */ /* 0x000fe20000000800 */
[----:B--2---:R-:W-:Y:S02]  /*5ed0*/  F2FP.SATFINITE.E4M3.F32.PACK_AB_MERGE_C R214, R85, R84, RZ ;  /* 0x0000005455d6723e */ /* 0x004fe400048070ff */
[----:B0-----:R-:W-:Y:S01]  /*5ee0*/  FMNMX.FTZ R0, R101, R0, !PT ;  /* 0x0000000065007209 */ /* 0x001fe20007810000 */
[----:B------:R-:W-:-:S03]  /*5ef0*/  IMAD.U32 R101, RZ, RZ, UR42 ;  /* 0x0000002aff657e24 */ /* 0x000fc6000f8e00ff */
[C---:B------:R-:W-:Y:S01]  /*5f00*/  FSETP.NEU.FTZ.AND P1, PT, R0.reuse, -INF , PT ;  /* 0xff8000000000780b */ /* 0x040fe20003f3d000 */
[----:B------:R-:W-:-:S01]  /*5f10*/  FFMA.FTZ R112, R0, R101, -8 ;  /* 0xc100000000707423 */ /* 0x000fc20000010065 */
[----:B------:R-:W-:Y:S04]  /*5f20*/  MUFU.EX2 R60, R60 ;  /* 0x0000003c003c7308 */ /* 0x000fe80000000800 */
[----:B------:R-:W-:Y:S02]  /*5f30*/  FSEL R112, R112, RZ, P1 ;  /* 0x000000ff70707208 */ /* 0x000fe40000800000 */
[----:B------:R-:W-:Y:S02]  /*5f40*/  PLOP3.LUT P1, PT, PT, PT, UP1, 0x40, 0x0 ;  /* 0x000000000000781c */ /* 0x000fe40003f2e818 */
[----:B------:R-:W-:Y:S01]  /*5f50*/  MUFU.EX2 R61, R61 ;  /* 0x0000003d003d7308 */ /* 0x000fe20000000800 */
[----:B------:R-:W-:-:S01]  /*5f60*/  FFMA.FTZ R125, R111, UR42, -R112 ;  /* 0x0000002a6f7d7c23 */ /* 0x000fc20008010870 */
[--C-:B------:R-:W-:Y:S01]  /*5f70*/  FFMA.FTZ R117, R126, UR42, -R112.reuse ;  /* 0x0000002a7e757c23 */ /* 0x100fe20008010870 */
[----:B------:R-:W-:-:S01]  /*5f80*/  FFMA.FTZ R111, R115, UR42, -R112 ;  /* 0x0000002a736f7c23 */ /* 0x000fc20008010870 */
[----:B------:R-:W-:Y:S01]  /*5f90*/  FFMA.FTZ R115, R119, UR42, -R112 ;  /* 0x0000002a77737c23 */ /* 0x000fe20008010870 */
[----:B------:R-:W-:-:S01]  /*5fa0*/  FADD.FTZ R126, R5, R6 ;  /* 0x00000006057e7221 */ /* 0x000fc20000010000 */
[--C-:B------:R-:W-:Y:S01]  /*5fb0*/  FFMA.FTZ R119, R95, UR42, -R112.reuse ;  /* 0x0000002a5f777c23 */ /* 0x100fe20008010870 */
[----:B------:R-:W-:-:S01]  /*5fc0*/  FFMA.FTZ R95, R99, UR42, -R112 ;  /* 0x0000002a635f7c23 */ /* 0x000fc20008010870 */
[--C-:B------:R-:W-:Y:S01]  /*5fd0*/  FFMA.FTZ R99, R103, UR42, -R112.reuse ;  /* 0x0000002a67637c23 */ /* 0x100fe20008010870 */
[----:B------:R-:W-:-:S01]  /*5fe0*/  FFMA.FTZ R124, R110, UR42, -R112 ;  /* 0x0000002a6e7c7c23 */ /* 0x000fc20008010870 */
[----:B------:R-:W-:Y:S01]  /*5ff0*/  FADD.FTZ R103, R9, R126 ;  /* 0x0000007e09677221 */ /* 0x000fe20000010000 */
[----:B------:R-:W-:-:S01]  /*6000*/  FFMA.FTZ R110, R114, UR42, -R112 ;  /* 0x0000002a726e7c23 */ /* 0x000fc20008010870 */
[--C-:B------:R-:W-:Y:S01]  /*6010*/  FFMA.FTZ R52, R122, UR42, -R112.reuse ;  /* 0x0000002a7a347c23 */ /* 0x100fe20008010870 */
[----:B------:R-:W-:-:S01]  /*6020*/  FFMA.FTZ R101, R123, UR42, -R112 ;  /* 0x0000002a7b657c23 */ /* 0x000fc20008010870 */
[--C-:B------:R-:W-:Y:S01]  /*6030*/  FFMA.FTZ R114, R118, UR42, -R112.reuse ;  /* 0x0000002a76727c23 */ /* 0x100fe20008010870 */
[----:B------:R-:W-:-:S01]  /*6040*/  FFMA.FTZ R118, R94, UR42, -R112 ;  /* 0x0000002a5e767c23 */ /* 0x000fc20008010870 */
[----:B------:R-:W-:Y:S01]  /*6050*/  FFMA.FTZ R94, R98, UR42, -R112 ;  /* 0x0000002a625e7c23 */ /* 0x000fe20008010870 */
[----:B------:R-:W-:-:S01]  /*6060*/  FADD.FTZ R103, R10, R103 ;  /* 0x000000670a677221 */ /* 0x000fc20000010000 */
[--C-:B------:R-:W-:Y:S01]  /*6070*/  FFMA.FTZ R98, R102, UR42, -R112.reuse ;  /* 0x0000002a66627c23 */ /* 0x100fe20008010870 */
[----:B------:R-:W-:-:S01]  /*6080*/  FFMA.FTZ R102, R78, UR42, -R112 ;  /* 0x0000002a4e667c23 */ /* 0x000fc20008010870 */
[----:B------:R-:W-:Y:S01]  /*6090*/  FFMA.FTZ R78, R82, UR42, -R112 ;  /* 0x0000002a524e7c23 */ /* 0x000fe20008010870 */
[----:B------:R-:W-:Y:S01]  /*60a0*/  MUFU.EX2 R52, R52 ;  /* 0x0000003400347308 */ /* 0x000fe20000000800 */
[----:B------:R-:W-:-:S01]  /*60b0*/  FADD.FTZ R82, R8, R103 ;  /* 0x0000006708527221 */ /* 0x000fc20000010000 */
[--C-:B------:R-:W-:Y:S01]  /*60c0*/  FFMA.FTZ R120, R127, UR42, -R112.reuse ;  /* 0x0000002a7f787c23 */ /* 0x100fe20008010870 */
        /* <DEDUP_REMOVED lines=23> */
[----:B------:R-:W-:Y:S01]  /*6240*/  FFMA.FTZ R58, R58, UR42, -R112 ;  /* 0x0000002a3a3a7c23 */ /* 0x000fe20008010870 */
[----:B------:R-:W-:Y:S01]  /*6250*/  F2FP.SATFINITE.E4M3.F32.PACK_AB_MERGE_C R214, R81, R80, R214 ;  /* 0x0000005051d6723e */ /* 0x000fe200048070d6 */
[--C-:B------:R-:W-:Y:S01]  /*6260*/  FFMA.FTZ R59, R59, UR42, -R112.reuse ;  /* 0x0000002a3b3b7c23 */ /* 0x100fe20008010870 */
[----:B------:R-:W-:-:S01]  /*6270*/  FFMA.FTZ R62, R62, UR42, -R112 ;  /* 0x0000002a3e3e7c23 */ /* 0x000fc20008010870 */
[--C-:B------:R-:W-:Y:S01]  /*6280*/  FFMA.FTZ R63, R63, UR42, -R112.reuse ;  /* 0x0000002a3f3f7c23 */ /* 0x100fe20008010870 */
[----:B------:R-:W-:-:S01]  /*6290*/  FFMA.FTZ R66, R66, UR42, -R112 ;  /* 0x0000002a42427c23 */ /* 0x000fc20008010870 */
[----:B------:R-:W0:Y:S01]  /*62a0*/  MUFU.EX2 R116, R116 ;  /* 0x0000007400747308 */ /* 0x000e220000000800 */
[----:B-1----:R-:W-:-:S01]  /*62b0*/  FADD.FTZ R103, R117, R86 ;  /* 0x0000005675677221 */ /* 0x002fc20000010000 */
[----:B------:R-:W-:Y:S01]  /*62c0*/  FADD.FTZ R86, R104, R127 ;  /* 0x0000007f68567221 */ /* 0x000fe20000010000 */
[----:B------:R-:W-:-:S01]  /*62d0*/  FFMA.FTZ R70, R70, UR42, -R112 ;  /* 0x0000002a46467c23 */ /* 0x000fc20008010870 */
[--C-:B------:R-:W-:Y:S01]  /*62e0*/  FFMA.FTZ R71, R71, UR42, -R112.reuse ;  /* 0x0000002a47477c23 */ /* 0x100fe20008010870 */
[----:B------:R-:W-:-:S01]  /*62f0*/  FFMA.FTZ R42, R42, UR42, -R112 ;  /* 0x0000002a2a2a7c23 */ /* 0x000fc20008010870 */
[----:B------:R-:W-:Y:S01]  /*6300*/  FADD.FTZ R126, R105, R86 ;  /* 0x00000056697e7221 */ /* 0x000fe20000010000 */
[----:B------:R-:W-:-:S01]  /*6310*/  FFMA.FTZ R43, R43, UR42, -R112 ;  /* 0x0000002a2b2b7c23 */ /* 0x000fc20008010870 */
[----:B------:R-:W1:Y:S01]  /*6320*/  MUFU.EX2 R121, R121 ;  /* 0x0000007900797308 */ /* 0x000e620000000800 */
[----:B--2---:R-:W-:-:S01]  /*6330*/  FADD.FTZ R103, R120, R103 ;  /* 0x0000006778677221 */ /* 0x004fc20000010000 */
[----:B------:R-:W-:Y:S01]  /*6340*/  FADD.FTZ R127, R15, R126 ;  /* 0x0000007e0f7f7221 */ /* 0x000fe20000010000 */
[----:B------:R-:W-:-:S01]  /*6350*/  FFMA.FTZ R46, R46, UR42, -R112 ;  /* 0x0000002a2e2e7c23 */ /* 0x000fc20008010870 */
[--C-:B------:R-:W-:Y:S01]  /*6360*/  FFMA.FTZ R47, R47, UR42, -R112.reuse ;  /* 0x0000002a2f2f7c23 */ /* 0x100fe20008010870 */
[----:B------:R-:W-:-:S01]  /*6370*/  FFMA.FTZ R50, R50, UR42, -R112 ;  /* 0x0000002a32327c23 */ /* 0x000fc20008010870 */
[----:B------:R-:W-:Y:S01]  /*6380*/  FADD.FTZ R127, R20, R127 ;  /* 0x0000007f147f7221 */ /* 0x000fe20000010000 */
        /* <DEDUP_REMOVED lines=15> */
[----:B------:R-:W-:Y:S01]  /*6480*/  FFMA.FTZ R39, R39, UR42, -R112 ;  /* 0x0000002a27277c23 */ /* 0x000fe20008010870 */
[----:B------:R-:W-:Y:S01]  /*6490*/  F2FP.SATFINITE.E4M3.F32.PACK_AB_MERGE_C R117, R120, R117, RZ ;  /* 0x000000757875723e */ /* 0x000fe200048070ff */
[----:B------:R-:W1:Y:S01]  /*64a0*/  MUFU.EX2 R106, R106 ;  /* 0x0000006a006a7308 */ /* 0x000e620000000800 */
[----:B--2---:R-:W-:-:S01]  /*64b0*/  FADD.FTZ R10, R122, R103 ;  /* 0x000000677a0a7221 */ /* 0x004fc20000010000 */
[----:B------:R-:W-:Y:S01]  /*64c0*/  FADD.FTZ R103, R109, R86 ;  /* 0x000000566d677221 */ /* 0x000fe20000010000 */
[----:B------:R-:W-:-:S03]  /*64d0*/  F2FP.SATFINITE.E4M3.F32.PACK_AB_MERGE_C R225, R101, R52, R117 ;  /* 0x0000003465e1723e */ /* 0x000fc60004807075 */
[----:B------:R-:W-:Y:S02]  /*64e0*/  FADD.FTZ R86, R88, R103 ;  /* 0x0000006758567221 */ /* 0x000fe40000010000 */
[----:B------:R-:W2:Y:S01]  /*64f0*/  MUFU.EX2 R107, R107 ;  /* 0x0000006b006b7308 */ /* 0x000ea20000000800 */
[----:B0-----:R-:W-:-:S01]  /*6500*/  FADD.FTZ R21, R123, R10 ;  /* 0x0000000a7b157221 */ /* 0x001fc20000010000 */
[----:B------:R-:W-:Y:S01]  /*6510*/  FADD.FTZ R103, R89, R86 ;  /* 0x0000005659677221 */ /* 0x000fe20000010000 */
[----:B------:R-:W-:-:S04]  /*6520*/  F2FP.SATFINITE.E4M3.F32.PACK_AB_MERGE_C R122, R123, R122, RZ ;  /* 0x0000007a7b7a723e */ /* 0x000fc800048070ff */
[----:B------:R-:W-:Y:S01]  /*6530*/  F2FP.SATFINITE.E4M3.F32.PACK_AB_MERGE_C R227, R121, R116, R122 ;  /* 0x0000007479e3723e */ /* 0x000fe2000480707a */
[----:B------:R-:W0:Y:S01]  /*6540*/  MUFU.EX2 R124, R124 ;  /* 0x0000007c007c7308 */ /* 0x000e220000000800 */
[----:B-1----:R-:W-:-:S07]  /*6550*/  FADD.FTZ R14, R106, R21 ;  /* 0x000000156a0e7221 */ /* 0x002fce0000010000 */
[----:B------:R-:W1:Y:S01]  /*6560*/  MUFU.EX2 R125, R125 ;  /* 0x0000007d007d7308 */ /* 0x000e620000000800 */
[----:B--2---:R-:W-:-:S01]  /*6570*/  FADD.FTZ R21, R107, R14 ;  /* 0x0000000e6b157221 */ /* 0x004fc20000010000 */
[----:B------:R-:W-:-:S04]  /*6580*/  FADD.FTZ R14, R92, R103 ;  /* 0x000000675c0e7221 */ /* 0x000fc80000010000 */
[----:B------:R-:W-:Y:S02]  /*6590*/  FADD.FTZ R14, R113, R14 ;  /* 0x0000000e710e7221 */ /* 0x000fe40000010000 */
[----:B------:R-:W2:Y:S01]  /*65a0*/  MUFU.EX2 R110, R110 ;  /* 0x0000006e006e7308 */ /* 0x000ea20000000800 */
[----:B0-----:R-:W-:-:S07]  /*65b0*/  FADD.FTZ R6, R124, R21 ;  /* 0x000000157c067221 */ /* 0x001fce0000010000 */
[----:B------:R-:W0:Y:S01]  /*65c0*/  MUFU.EX2 R111, R111 ;  /* 0x0000006f006f7308 */ /* 0x000e220000000800 */
[----:B-1----:R-:W-:-:S01]  /*65d0*/  FADD.FTZ R21, R125, R6 ;  /* 0x000000067d157221 */ /* 0x002fc20000010000 */
[----:B------:R-:W-:Y:S01]  /*65e0*/  FFMA.FTZ R6, R67, UR42, -R112 ;  /* 0x0000002a43067c23 */ /* 0x000fe20008010870 */
[----:B------:R-:W-:-:S04]  /*65f0*/  F2FP.SATFINITE.E4M3.F32.PACK_AB_MERGE_C R124, R125, R124, RZ ;  /* 0x0000007c7d7c723e */ /* 0x000fc800048070ff */
[----:B------:R-:W-:Y:S01]  /*6600*/  F2FP.SATFINITE.E4M3.F32.PACK_AB_MERGE_C R221, R107, R106, R124 ;  /* 0x0000006a6bdd723e */ /* 0x000fe2000480707c */
        /* <DEDUP_REMOVED lines=14> */
[----:B------:R-:W-:Y:S01]  /*66f0*/  FADD.FTZ R76, R76, R13 ;  /* 0x0000000d4c4c7221 */ /* 0x000fe20000010000 */
[----:B------:R-:W-:-:S03]  /*6700*/  F2FP.SATFINITE.E4M3.F32.PACK_AB_MERGE_C R114, R115, R114, RZ ;  /* 0x000000727372723e */ /* 0x000fc600048070ff */
[----:B------:R-:W-:Y:S01]  /*6710*/  FADD.FTZ R77, R77, R76 ;  /* 0x0000004c4d4d7221 */ /* 0x000fe20000010000 */
[----:B------:R-:W-:Y:S01]  /*6720*/  F2FP.SATFINITE.E4M3.F32.PACK_AB_MERGE_C R223, R111, R110, R114 ;  /* 0x0000006e6fdf723e */ /* 0x000fe20004807072 */
[----:B------:R-:W2:Y:S01]  /*6730*/  MUFU.EX2 R118, R118 ;  /* 0x0000007600767308 */ /* 0x000ea20000000800 */
[----:B0-----:R-:W-:-:S01]  /*6740*/  FADD.FTZ R8, R90, R11 ;  /* 0x0000000b5a087221 */ /* 0x001fc20000010000 */
[----:B------:R-:W-:-:S04]  /*6750*/  FADD.FTZ R12, R80, R77 ;  /* 0x0000004d500c7221 */ /* 0x000fc80000010000 */
[----:B------:R-:W-:Y:S01]  /*6760*/  FADD.FTZ R81, R81, R12 ;  /* 0x0000000c51517221 */ /* 0x000fe20000010000 */
[----:B------:R-:W-:Y:S01]  /*6770*/  F2FP.SATFINITE.E4M3.F32.PACK_AB_MERGE_C R12, R61, R60, RZ ;  /* 0x0000003c3d0c723e */ /* 0x000fe200048070ff */
[----:B------:R-:W0:Y:S01]  /*6780*/  MUFU.EX2 R119, R119 ;  /* 0x0000007700777308 */ /* 0x000e220000000800 */
[----:B-1----:R-:W-:-:S01]  /*6790*/  FADD.FTZ R11, R91, R8 ;  /* 0x000000085b0b7221 */ /* 0x002fc20000010000 */
[----:B------:R-:W-:-:S04]  /*67a0*/  FADD.FTZ R84, R84, R81 ;  /* 0x0000005154547221 */ /* 0x000fc80000010000 */
[----:B------:R-:W-:Y:S02]  /*67b0*/  FADD.FTZ R85, R85, R84 ;  /* 0x0000005455557221 */ /* 0x000fe40000010000 */
[----:B------:R-:W1:Y:S01]  /*67c0*/  MUFU.EX2 R94, R94 ;  /* 0x0000005e005e7308 */ /* 0x000e620000000800 */
[----:B--2---:R-:W-:-:S07]  /*67d0*/  FADD.FTZ R8, R118, R11 ;  /* 0x0000000b76087221 */ /* 0x004fce0000010000 */
[----:B------:R-:W2:Y:S01]  /*67e0*/  MUFU.EX2 R95, R95 ;  /* 0x0000005f005f7308 */ /* 0x000ea20000000800 */
[----:B0-----:R-:W-:-:S01]  /*67f0*/  FADD.FTZ R11, R119, R8 ;  /* 0x00000008770b7221 */ /* 0x001fc20000010000 */
        /* <DEDUP_REMOVED lines=20> */
[----:B------:R-:W-:-:S04]  /*6940*/  F2FP.SATFINITE.E4M3.F32.PACK_AB_MERGE_C R79, R79, R102, RZ ;  /* 0x000000664f4f723e */ /* 0x000fc800048070ff */
[----:B------:R-:W-:Y:S02]  /*6950*/  F2FP.SATFINITE.E4M3.F32.PACK_AB_MERGE_C R213, R75, R74, R79 ;  /* 0x0000004a4bd5723e */ /* 0x000fe4000480704f */
[----:B------:R-:W-:Y:S01]  /*6960*/  MUFU.EX2 R56, R56 ;  /* 0x0000003800387308 */ /* 0x000fe20000000800 */
[----:B0-----:R-:W-:-:S07]  /*6970*/  FADD.FTZ R8, R78, R11 ;  /* 0x0000000b4e087221 */ /* 0x001fce0000010000 */
        /* <DEDUP_REMOVED lines=8> */
[----:B-1----:R-:W-:-:S01]  /*6a00*/  FADD.FTZ R8, R82, R11 ;  /* 0x0000000b52087221 */ /* 0x002fc20000010000 */
[----:B------:R-:W-:-:S04]  /*6a10*/  FADD.FTZ R60, R60, R57 ;  /* 0x000000393c3c7221 */ /* 0x000fc80000010000 */
[----:B------:R-:W-:Y:S02]  /*6a20*/  FADD.FTZ R61, R61, R60 ;  /* 0x0000003c3d3d7221 */ /* 0x000fe40000010000 */
[----:B------:R-:W-:Y:S01]  /*6a30*/  MUFU.EX2 R68, R68 ;  /* 0x0000004400447308 */ /* 0x000fe20000000800 */
[----:B--2---:R-:W-:-:S01]  /*6a40*/  FADD.FTZ R11, R87, R8 ;  /* 0x00000008570b7221 */ /* 0x004fc20000010000 */
[----:B------:R-:W-:-:S04]  /*6a50*/  F2FP.SATFINITE.E4M3.F32.PACK_AB_MERGE_C R82, R87, R82, RZ ;  /* 0x000000525752723e */ /* 0x000fc800048070ff */
[----:B------:R-:W-:Y:S02]  /*6a60*/  F2FP.SATFINITE.E4M3.F32.PACK_AB_MERGE_C R215, R83, R78, R82 ;  /* 0x0000004e53d7723e */ /* 0x000fe40004807052 */
[----:B------:R-:W1:Y:S01]  /*6a70*/  MUFU.EX2 R69, R69 ;  /* 0x0000004500457308 */ /* 0x000e620000000800 */
[----:B0-----:R-:W-:-:S07]  /*6a80*/  FADD.FTZ R8, R58, R11 ;  /* 0x0000000b3a087221 */ /* 0x001fce0000010000 */
[----:B------:R-:W0:Y:S08]  /*6a90*/  MUFU.EX2 R59, R59 ;  /* 0x0000003b003b7308 */ /* 0x000e300000000800 */
[----:B------:R-:W-:Y:S01]  /*6aa0*/  MUFU.EX2 R64, R64 ;  /* 0x0000004000407308 */ /* 0x000fe20000000800 */
[----:B-1----:R-:W-:-:S07]  /*6ab0*/  F2FP.SATFINITE.E4M3.F32.PACK_AB_MERGE_C R12, R69, R68, RZ ;  /* 0x00000044450c723e */ /* 0x002fce00048070ff */
[----:B------:R-:W1:Y:S01]  /*6ac0*/  MUFU.EX2 R65, R65 ;  /* 0x0000004100417308 */ /* 0x000e620000000800 */
[----:B0-----:R-:W-:-:S07]  /*6ad0*/  FADD.FTZ R8, R59, R8 ;  /* 0x000000083b087221 */ /* 0x001fce0000010000 */
[----:B------:R-:W0:Y:S08]  /*6ae0*/  MUFU.EX2 R9, R62 ;  /* 0x0000003e00097308 */ /* 0x000e300000000800 */
[----:B------:R-:W2:Y:S01]  /*6af0*/  MUFU.EX2 R10, R63 ;  /* 0x0000003f000a7308 */ /* 0x000ea20000000800 */
[----:B-1----:R-:W-:Y:S01]  /*6b00*/  F2FP.SATFINITE.E4M3.F32.PACK_AB_MERGE_C R210, R65, R64, R12 ;  /* 0x0000004041d2723e */ /* 0x002fe2000480700c */
[----:B------:R-:W-:-:S04]  /*6b10*/  FADD.FTZ R64, R64, R61 ;  /* 0x0000003d40407221 */ /* 0x000fc80000010000 */
[----:B------:R-:W-:Y:S02]  /*6b20*/  FADD.FTZ R65, R65, R64 ;  /* 0x0000004041417221 */ /* 0x000fe40000010000 */
[----:B------:R-:W1:Y:S01]  /*6b30*/  MUFU.EX2 R5, R66 ;  /* 0x0000004200057308 */ /* 0x000e620000000800 */
[----:B0-----:R-:W-:-:S01]  /*6b40*/  FADD.FTZ R11, R9, R8 ;  /* 0x00000008090b7221 */ /* 0x001fc20000010000 */
[----:B------:R-:W-:-:S04]  /*6b50*/  FADD.FTZ R68, R68, R65 ;  /* 0x0000004144447221 */ /* 0x000fc80000010000 */
[----:B------:R-:W-:Y:S02]  /*6b60*/  FADD.FTZ R69, R69, R68 ;  /* 0x0000004445457221 */ /* 0x000fe40000010000 */
[----:B------:R-:W-:Y:S01]  /*6b70*/  MUFU.EX2 R40, R40 ;  /* 0x0000002800287308 */ /* 0x000fe20000000800 */
[----:B--2---:R-:W-:-:S01]  /*6b80*/  FADD.FTZ R8, R10, R11 ;  /* 0x0000000b0a087221 */ /* 0x004fc20000010000 */
[----:B------:R-:W-:-:S04]  /*6b90*/  F2FP.SATFINITE.E4M3.F32.PACK_AB_MERGE_C R10, R10, R9, RZ ;  /* 0x000000090a0a723e */ /* 0x000fc800048070ff */
[----:B------:R-:W-:Y:S02]  /*6ba0*/  F2FP.SATFINITE.E4M3.F32.PACK_AB_MERGE_C R209, R59, R58, R10 ;  /* 0x0000003a3bd1723e */ /* 0x000fe4000480700a */
[----:B------:R-:W0:Y:S01]  /*6bb0*/  MUFU.EX2 R45, R45 ;  /* 0x0000002d002d7308 */ /* 0x000e220000000800 */
[----:B-1----:R-:W-:-:S07]  /*6bc0*/  FADD.FTZ R9, R5, R8 ;  /* 0x0000000805097221 */ /* 0x002fce0000010000 */
[----:B------:R-:W1:Y:S08]  /*6bd0*/  MUFU.EX2 R6, R6 ;  /* 0x0000000600067308 */ /* 0x000e700000000800 */
[----:B------:R-:W2:Y:S01]  /*6be0*/  MUFU.EX2 R4, R4 ;  /* 0x0000000400047308 */ /* 0x000ea20000000800 */
[----:B0-----:R-:W-:-:S07]  /*6bf0*/  F2FP.SATFINITE.E4M3.F32.PACK_AB_MERGE_C R11, R45, R40, RZ ;  /* 0x000000282d0b723e */ /* 0x001fce00048070ff */
[----:B------:R-:W0:Y:S01]  /*6c00*/  MUFU.EX2 R41, R41 ;  /* 0x0000002900297308 */ /* 0x000e220000000800 */
[----:B-1----:R-:W-:-:S07]  /*6c10*/  FADD.FTZ R9, R6, R9 ;  /* 0x0000000906097221 */ /* 0x002fce0000010000 */
[----:B------:R-:W1:Y:S01]  /*6c20*/  MUFU.EX2 R70, R70 ;  /* 0x0000004600467308 */ /* 0x000e620000000800 */
[----:B--2---:R-:W-:-:S07]  /*6c30*/  FADD.FTZ R8, R4, R69 ;  /* 0x0000004504087221 */ /* 0x004fce0000010000 */
[----:B------:R-:W2:Y:S01]  /*6c40*/  MUFU.EX2 R71, R71 ;  /* 0x0000004700477308 */ /* 0x000ea20000000800 */
[C---:B0-----:R-:W-:Y:S01]  /*6c50*/  F2FP.SATFINITE.E4M3.F32.PACK_AB_MERGE_C R204, R41.reuse, R4, R11 ;  /* 0x0000000429cc723e */ /* 0x041fe2000480700b */
[----:B------:R-:W-:-:S04]  /*6c60*/  FADD.FTZ R41, R41, R8 ;  /* 0x0000000829297221 */ /* 0x000fc80000010000 */
[----:B------:R-:W-:Y:S02]  /*6c70*/  FADD.FTZ R40, R40, R41 ;  /* 0x0000002928287221 */ /* 0x000fe40000010000 */
[----:B------:R-:W0:Y:S01]  /*6c80*/  MUFU.EX2 R42, R42 ;  /* 0x0000002a002a7308 */ /* 0x000e220000000800 */
[----:B-1----:R-:W-:-:S01]  /*6c90*/  FADD.FTZ R4, R70, R9 ;  /* 0x0000000946047221 */ /* 0x002fc20000010000 */
[----:B------:R-:W-:-:S06]  /*6ca0*/  FADD.FTZ R45, R45, R40 ;  /* 0x000000282d2d7221 */ /* 0x000fcc0000010000 */
[----:B------:R-:W1:Y:S01]  /*6cb0*/  MUFU.EX2 R43, R43 ;  /* 0x0000002b002b7308 */ /* 0x000e620000000800 */
[C---:B--2---:R-:W-:Y:S01]  /*6cc0*/  F2FP.SATFINITE.E4M3.F32.PACK_AB_MERGE_C R70, R71.reuse, R70, RZ ;  /* 0x000000464746723e */ /* 0x044fe200048070ff */
[----:B------:R-:W-:-:S03]  /*6cd0*/  FADD.FTZ R71, R71, R4 ;  /* 0x0000000447477221 */ /* 0x000fc60000010000 */
[----:B------:R-:W-:-:S03]  /*6ce0*/  F2FP.SATFINITE.E4M3.F32.PACK_AB_MERGE_C R211, R6, R5, R70 ;  /* 0x0000000506d3723e */ /* 0x000fc60004807046 */
[----:B------:R-:W2:Y:S01]  /*6cf0*/  MUFU.EX2 R46, R46 ;  /* 0x0000002e002e7308 */ /* 0x000ea20000000800 */
[----:B0-----:R-:W-:-:S07]  /*6d00*/  FADD.FTZ R4, R42, R71 ;  /* 0x000000472a047221 */ /* 0x001fce0000010000 */
[----:B------:R-:W-:Y:S01]  /*6d10*/  MUFU.EX2 R48, R48 ;  /* 0x0000003000307308 */ /* 0x000fe20000000800 */
[----:B-1----:R-:W-:-:S07]  /*6d20*/  FADD.FTZ R9, R43, R4 ;  /* 0x000000042b097221 */ /* 0x002fce0000010000 */
[----:B------:R-:W0:Y:S01]  /*6d30*/  MUFU.EX2 R53, R53 ;  /* 0x0000003500357308 */ /* 0x000e220000000800 */
[----:B--2---:R-:W-:-:S07]  /*6d40*/  FADD.FTZ R4, R46, R9 ;  /* 0x000000092e047221 */ /* 0x004fce0000010000 */
        /* <DEDUP_REMOVED lines=52> */
[----:B------:R-:W-:Y:S01]  /*7090*/  MUFU.EX2 R38, R38 ;  /* 0x0000002600267308 */ /* 0x000fe20000000800 */
[----:B-1----:R-:W-:-:S01]  /*70a0*/  FADD.FTZ R4, R34, R31 ;  /* 0x0000001f22047221 */ /* 0x002fc20000010000 */
[----:B------:R-:W-:-:S04]  /*70b0*/  FADD.FTZ R6, R36, R33 ;  /* 0x0000002124067221 */ /* 0x000fc80000010000 */
[----:B------:R-:W-:Y:S02]  /*70c0*/  FADD.FTZ R6, R37, R6 ;  /* 0x0000000625067221 */ /* 0x000fe40000010000 */
[----:B------:R-:W0:Y:S01]  /*70d0*/  MUFU.EX2 R39, R39 ;  /* 0x0000002700277308 */ /* 0x000e220000000800 */
[----:B--2---:R-:W-:-:S01]  /*70e0*/  FADD.FTZ R5, R35, R4 ;  /* 0x0000000423057221 */ /* 0x004fc20000010000 */
[----:B0-----:R-:W-:-:S03]  /*70f0*/  F2FP.SATFINITE.E4M3.F32.PACK_AB_MERGE_C R4, R39, R38, RZ ;  /* 0x000000262704723e */ /* 0x001fc600048070ff */
[----:B------:R-:W-:Y:S01]  /*7100*/  FADD.FTZ R38, R38, R5 ;  /* 0x0000000526267221 */ /* 0x000fe20000010000 */
[----:B------:R-:W-:-:S03]  /*7110*/  F2FP.SATFINITE.E4M3.F32.PACK_AB_MERGE_C R203, R35, R34, R4 ;  /* 0x0000002223cb723e */ /* 0x000fc60004807004 */
[----:B------:R-:W-:Y:S01]  /*7120*/  FADD.FTZ R5, R39, R38 ;  /* 0x0000002627057221 */ /* 0x000fe20000010000 */
[----:B------:R-:W-:Y:S01]  /*7130*/  VIADD R4, R136, 0xfffffffe ;  /* 0xfffffffe88047836 */ /* 0x000fe20000000000 */
        /* <DEDUP_REMOVED lines=11> */
.L_x_1076:
[----:B------:R-:W-:-:S11]  /*71f0*/  UISETP.NE.AND UP2, UPT, UR7, 0x1, UPT ;  /* 0x000000010700788c */ /* 0x000fd6000bf45270 */
[----:B------:R-:W-:Y:S02]  /*7200*/  @UP2 ULDC.64 UR18, c[0x0][0x9e8] ;  /* 0x00027a0000122ab9 */ /* 0x000fe40000000a00 */
[----:B------:R-:W-:-:S04]  /*7210*/  UIMAD.WIDE.U32 UR10, UR6, UR18, URZ ;  /* 0x00000012060a72a5 */ /* 0x000fc8000f8e003f */
[----:B------:R-:W-:-:S12]  /*7220*/  @UP2 USHF.R.U32.HI UR6, URZ, UR19, UR11 ;  /* 0x000000133f062299 */ /* 0x000fd8000801160b */
.L_x_1077:
[----:B------:R-:W-:-:S04]  /*7230*/  UIMAD UR6, UR6, UR7, UR7 ;  /* 0x00000007060672a4 */ /* 0x000fc8000f8e0207 */
[----:B------:R-:W-:-:S04]  /*7240*/  UISETP.LT.AND UP2, UPT, UR14, UR6, UPT ;  /* 0x000000060e00728c */ /* 0x000fc8000bf41270 */
[----:B------:R-:W-:-:S12]  /*7250*/  USEL UR14, UR14, UR6, UP2 ;  /* 0x000000060e0e7287 */ /* 0x000fd80009000000 */
.L_x_1075:
[----:B------:R-:W-:Y:S01]  /*7260*/  UMOV UR6, URZ ;  /* 0x0000003f00067c82 */ /* 0x000fe20008000000 */
[----:B------:R-:W-:Y:S01]  /*7270*/  UMOV UR7, UR14 ;  /* 0x0000000e00077c82 */ /* 0x000fe20008000000 */
[----:B------:R-:W-:Y:S01]  /*7280*/  CS2R R24, SRZ ;  /* 0x0000000000187805 */ /* 0x000fe2000001ff00 */
[----:B------:R-:W-:Y:S01]  /*7290*/  UIMAD.WIDE UR6, UR14, -0x6db6db6d, UR6 ;  /* 0x924924930e0678a5 */ /* 0x000fe2000f8e0206 */
[----:B------:R-:W-:Y:S02]  /*72a0*/  CS2R R26, SRZ ;  /* 0x00000000001a7805 */ /* 0x000fe4000001ff00 */
[----:B------:R-:W-:Y:S02]  /*72b0*/  CS2R R28, SRZ ;  /* 0x00000000001c7805 */ /* 0x000fe4000001ff00 */
[----:B------:R-:W-:Y:S01]  /*72c0*/  CS2R R30, SRZ ;  /* 0x00000000001e7805 */ /* 0x000fe2000001ff00 */
[----:B------:R-:W-:Y:S01]  /*72d0*/  USHF.R.U32.HI UR6, URZ, 0x1f, UR7 ;  /* 0x0000001f3f067899 */ /* 0x000fe20008011607 */
[----:B------:R-:W-:-:S02]  /*72e0*/  CS2R R32, SRZ ;  /* 0x0000000000207805 */ /* 0x000fc4000001ff00 */
[----:B------:R-:W-:Y:S02]  /*72f0*/  CS2R R34, SRZ ;  /* 0x0000000000227805 */ /* 0x000fe4000001ff00 */
[----:B------:R-:W-:Y:S01]  /*7300*/  CS2R R36, SRZ ;  /* 0x0000000000247805 */ /* 0x000fe2000001ff00 */
[----:B------:R-:W-:Y:S01]  /*7310*/  ULEA.HI.SX32 UR6, UR7, UR6, 0x19 ;  /* 0x0000000607067291 */ /* 0x000fe2000f8fca3f */
[----:B------:R-:W-:Y:S02]  /*7320*/  CS2R R38, SRZ ;  /* 0x0000000000267805 */ /* 0x000fe4000001ff00 */
[----:B------:R-:W-:Y:S02]  /*7330*/  CS2R R40, SRZ ;  /* 0x0000000000287805 */ /* 0x000fe4000001ff00 */
[----:B------:R-:W-:Y:S01]  /*7340*/  CS2R R42, SRZ ;  /* 0x00000000002a7805 */ /* 0x000fe2000001ff00 */
[----:B------:R-:W-:Y:S01]  /*7350*/  UISETP.LT.AND UP2, UPT, UR39, UR6, UPT ;  /* 0x000000062700728c */ /* 0x000fe2000bf41270 */
[----:B------:R-:W-:-:S02]  /*7360*/  CS2R R44, SRZ ;  /* 0x00000000002c7805 */ /* 0x000fc4000001ff00 */
[----:B------:R-:W-:Y:S02]  /*7370*/  CS2R R46, SRZ ;  /* 0x00000000002e7805 */ /* 0x000fe4000001ff00 */
[----:B------:R-:W-:Y:S01]  /*7380*/  CS2R R48, SRZ ;  /* 0x0000000000307805 */ /* 0x000fe2000001ff00 */
[----:B------:R-:W-:Y:S01]  /*7390*/  USEL UR59, UR39, UR6, !UP2 ;  /* 0x00000006273b7287 */ /* 0x000fe2000d000000 */
[----:B------:R-:W-:Y:S02]  /*73a0*/  CS2R R50, SRZ ;  /* 0x0000000000327805 */ /* 0x000fe4000001ff00 */
[----:B------:R-:W-:Y:S02]  /*73b0*/  CS2R R52, SRZ ;  /* 0x0000000000347805 */ /* 0x000fe4000001ff00 */
[----:B------:R-:W-:Y:S02]  /*73c0*/  CS2R R54, SRZ ;  /* 0x0000000000367805 */ /* 0x000fe4000001ff00 */
[----:B------:R-:W-:-:S02]  /*73d0*/  CS2R R56, SRZ ;  /* 0x0000000000387805 */ /* 0x000fc4000001ff00 */
[----:B------:R-:W-:Y:S02]  /*73e0*/  CS2R R58, SRZ ;  /* 0x00000000003a7805 */ /* 0x000fe4000001ff00 */
[----:B------:R-:W-:Y:S02]  /*73f0*/  ISETP.GE.AND P1, PT, R4, UR59, PT ;  /* 0x0000003b04007c0c */ /* 0x000fe4000bf26270 */
        /* <DEDUP_REMOVED lines=13> */
[----:B------:R-:W-:Y:S01]  /*74d0*/  CS2R R86, SRZ ;  /* 0x0000000000567805 */ /* 0x000fe2000001ff00 */
[----:B------:R-:W-:Y:S06]  /*74e0*/  @!P1 BRA `(.L_x_1078) ;  /* 0x0000005c00a89947 */ /* 0x000fec0003800000 */
        /* <DEDUP_REMOVED lines=32> */
[----:B------:R-:W-:Y:S01]  /*76f0*/  ULDC UR54, c[0x0][0x9e4] ;  /* 0x0002790000367ab9 */ /* 0x000fe20000000800 */
[----:B------:R-:W-:Y:S01]  /*7700*/  ULDC UR55, c[0x0][0x9dc] ;  /* 0x0002770000377ab9 */ /* 0x000fe20000000800 */
[----:B------:R-:W-:-:S05]  /*7710*/  ULDC UR56, c[0x0][0x9e0] ;  /* 0x0002780000387ab9 */ /* 0x000fca0000000800 */
.L_x_1096:
        /* <DEDUP_REMOVED lines=9> */
.L_x_1080:
[----:B------:R-:W-:Y:S01]  /*77b0*/  ULEA UR6, UR58, UR41, 0x3 ;  /* 0x000000293a067291 */ /* 0x000fe2000f8e183f */
[----:B------:R-:W-:-:S05]  /*77c0*/  IMAD.U32 R8, RZ, RZ, UR57 ;  /* 0x00000039ff087e24 */ /* 0x000fca000f8e00ff */
[----:B------:R-:W-:-:S04]  /*77d0*/  SHF.L.U32 R8, R8, 0x1f, RZ ;  /* 0x0000001f08087819 */ /* 0x000fc800000006ff */
[----:B------:R0:W1:Y:S01]  /*77e0*/  SYNCS.PHASECHK.TRANS64.TRYWAIT P1, [UR6+0x2e830], R8 ;  /* 0x02e83008ff0075a7 */ /* 0x0000620008020146 */
[----:B------:R-:W-:Y:S05]  /*77f0*/  @!P0 BRA `(.L_x_1081) ;  /* 0x0000000000048947 */ /* 0x000fea0003800000 */
[----:B------:R-:W-:Y:S01]  /*7800*/  BPT.TRAP 0x1 ;  /* 0x000000040000795c */ /* 0x000fe20000300000 */
.L_x_1081:
[----:B-1----:R-:W-:Y:S05]  /*7810*/  @P1 BRA `(.L_x_1079) ;  /* 0x0000000000081947 */ /* 0x002fea0003800000 */
[----:B------:R-:W1:Y:S02]  /*7820*/  SYNCS.PHASECHK.TRANS64.TRYWAIT P1, [UR6+0x2e830], R8 ;  /* 0x02e83008ff0075a7 */ /* 0x000e640008020146 */
[----:B-1----:R-:W-:Y:S05]  /*7830*/  @!P1 BRA `(.L_x_1082) ;  /* 0x000001a000f89947 */ /* 0x002fea0003800000 */
.L_x_1079:
[----:B01----:R-:W-:Y:S01]  /*7840*/  VIADD R8, R23, 0x8 ;  /* 0x0000000817087836 */ /* 0x003fe20000000000 */
[----:B------:R-:W-:Y:S01]  /*7850*/  R2UR UR60, R7 ;  /* 0x00000000073c72ca */ /* 0x000fe200000e0000 */
[----:B------:R-:W-:Y:S01]  /*7860*/  UMOV UR19, 0x40000040 ;  /* 0x4000004000137882 */ /* 0x000fe20000000000 */
[----:B------:R-:W-:Y:S01]  /*7870*/  UMOV UR20, UR16 ;  /* 0x0000001000147c82 */ /* 0x000fe20008000000 */
[----:B------:R-:W-:Y:S01]  /*7880*/  UMOV UR21, UR17 ;  /* 0x0000001100157c82 */ /* 0x000fe20008000000 */
[----:B------:R0:W-:Y:S06]  /*7890*/  BAR.SYNC.DEFER_BLOCKING R8, 0x100 ;  /* 0x000400080000751d */ /* 0x0001ec0000010000 */
[----:B------:R-:W-:Y:S01]  /*78a0*/  UMOV UR23, 0x40000040 ;  /* 0x4000004000177882 */ /* 0x000fe20000000000 */
[----:B------:R-:W-:Y:S01]  /*78b0*/  UMOV UR24, UR16 ;  /* 0x0000001000187c82 */ /* 0x000fe20008000000 */
[----:B------:R-:W-:Y:S01]  /*78c0*/  UMOV UR25, UR17 ;  /* 0x0000001100197c82 */ /* 0x000fe20008000000 */
[----:B------:R-:W-:Y:S01]  /*78d0*/  UIMAD UR60, UR58, 0x700, UR60 ;  /* 0x000007003a3c78a4 */ /* 0x000fe2000f8e023c */
[----:B------:R-:W-:Y:S01]  /*78e0*/  UMOV UR27, 0x40000040 ;  /* 0x40000040001b7882 */ /* 0x000fe20000000000 */
[----:B------:R-:W-:-:S02]  /*78f0*/  UMOV UR28, UR16 ;  /* 0x00000010001c7c82 */ /* 0x000fc40008000000 */
[----:B------:R-:W-:Y:S02]  /*7900*/  UIADD3 UR22, UR60, 0x100, URZ ;  /* 0x000001003c167890 */ /* 0x000fe4000fffe03f */
[----:B------:R-:W-:Y:S02]  /*7910*/  UIADD3 UR26, UR60, 0x200, URZ ;  /* 0x000002003c1a7890 */ /* 0x000fe4000fffe03f */
[----:B------:R-:W-:Y:S01]  /*7920*/  UMOV UR18, UR60 ;  /* 0x0000003c00127c82 */ /* 0x000fe20008000000 */
[----:B------:R-:W-:Y:S01]  /*7930*/  UIADD3 UR30, UR60, 0x300, URZ ;  /* 0x000003003c1e7890 */ /* 0x000fe2000fffe03f */
[----:B------:R-:W-:Y:S01]  /*7940*/  UMOV UR29, UR17 ;  /* 0x00000011001d7c82 */ /* 0x000fe20008000000 */
[----:B------:R-:W-:Y:S01]  /*7950*/  UMOV UR31, 0x40000040 ;  /* 0x40000040001f7882 */ /* 0x000fe20000000000 */
[----:B------:R-:W-:Y:S01]  /*7960*/  UIADD3 UR34, UR60, 0x400, URZ ;  /* 0x000004003c227890 */ /* 0x000fe2000fffe03f */
[----:B------:R-:W-:Y:S01]  /*7970*/  WARPGROUP.ARRIVE ;  /* 0x00000000000079c5 */ /* 0x000fe20000000000 */
[----:B------:R-:W-:Y:S01]  /*7980*/  UMOV UR32, UR16 ;  /* 0x0000001000207c82 */ /* 0x000fe20008000000 */
[----:B------:R-:W-:Y:S01]  /*7990*/  UMOV UR33, UR17 ;  /* 0x0000001100217c82 */ /* 0x000fe20008000000 */
[----:B------:R-:W-:Y:S01]  /*79a0*/  UMOV UR35, 0x40000040 ;  /* 0x4000004000237882 */ /* 0x000fe20000000000 */
[----:B------:R-:W-:-:S02]  /*79b0*/  UIADD3 UR6, UR60, 0x600, URZ ;  /* 0x000006003c067890 */ /* 0x000fc4000fffe03f */
[----:B------:R-:W-:Y:S01]  /*79c0*/  QGMMA.64x32x32.F32.E4M3.E4M3 R184, gdesc[UR16], RZ, !UPT, gsb0 ;  /* 0x0060000010b879f3 */ /* 0x000fe2000c0008ff */
[----:B------:R-:W-:Y:S01]  /*79d0*/  UIADD3 UR18, UR60, 0x500, URZ ;  /* 0x000005003c127890 */ /* 0x000fe2000fffe03f */
[----:B------:R-:W-:Y:S01]  /*79e0*/  UMOV UR19, 0x40000040 ;  /* 0x4000004000137882 */ /* 0x000fe20000000000 */
[----:B------:R-:W-:Y:S01]  /*79f0*/  UMOV UR7, 0x40000040 ;  /* 0x4000004000077882 */ /* 0x000fe20000000000 */
[----:B------:R-:W-:Y:S01]  /*7a00*/  UIADD3 UR10, UR60, 0x602, URZ ;  /* 0x000006023c0a7890 */ /* 0x000fe2000fffe03f */
[----:B------:R-:W-:Y:S01]  /*7a10*/  UMOV UR11, 0x40000040 ;  /* 0x40000040000b7882 */ /* 0x000fe20000000000 */
        /* <DEDUP_REMOVED lines=153> */
.L_x_1084:
[----:B------:R-:W-:Y:S01]  /*83b0*/  ULEA UR6, UR51, UR41, 0x3 ;  /* 0x0000002933067291 */ /* 0x000fe2000f8e183f */
[----:B------:R-:W-:-:S05]  /*83c0*/  IMAD.U32 R8, RZ, RZ, UR50 ;  /* 0x00000032ff087e24 */ /* 0x000fca000f8e00ff */
[----:B------:R-:W-:-:S04]  /*83d0*/  SHF.L.U32 R8, R8, 0x1f, RZ ;  /* 0x0000001f08087819 */ /* 0x000fc800000006ff */
[----:B------:R0:W1:Y:S01]  /*83e0*/  SYNCS.PHASECHK.TRANS64.TRYWAIT P1, [UR6+0x2e850], R8 ;  /* 0x02e85008ff0075a7 */ /* 0x0000620008020146 */
[----:B------:R-:W-:Y:S05]  /*83f0*/  @!P0 BRA `(.L_x_1085) ;  /* 0x0000000000048947 */ /* 0x000fea0003800000 */
[----:B------:R-:W-:Y:S01]  /*8400*/  BPT.TRAP 0x1 ;  /* 0x000000040000795c */ /* 0x000fe20000300000 */
.L_x_1085:
[----:B-1----:R-:W-:Y:S05]  /*8410*/  @P1 BRA `(.L_x_1083) ;  /* 0x0000000000081947 */ /* 0x002fea0003800000 */
[----:B------:R-:W1:Y:S02]  /*8420*/  SYNCS.PHASECHK.TRANS64.TRYWAIT P1, [UR6+0x2e850], R8 ;  /* 0x02e85008ff0075a7 */ /* 0x000e640008020146 */
[----:B-1----:R-:W-:Y:S05]  /*8430*/  @!P1 BRA `(.L_x_1086) ;  /* 0x0000019800109947 */ /* 0x002fea0003800000 */
.L_x_1083:
[----:B------:R-:W-:Y:S01]  /*8440*/  UIADD3 UR6, UR41, 0x400, URZ ;  /* 0x0000040029067890 */ /* 0x000fe2000fffe03f */
[----:B------:R-:W-:Y:S01]  /*8450*/  WARPGROUP.ARRIVE ;  /* 0x00000000000079c5 */ /* 0x000fe20000000000 */
[----:B------:R-:W-:-:S05]  /*8460*/  UMOV UR7, 0xc0000010 ;  /* 0xc000001000077882 */ /* 0x000fca0000000000 */
[----:B-1----:R-:W1:Y:S01]  /*8470*/  S2R R9, SR_TID.X ;  /* 0x0000000000097919 */ /* 0x002e620000002100 */
[----:B------:R-:W-:Y:S01]  /*8480*/  USHF.R.U32.HI UR6, URZ, 0x4, UR6 ;  /* 0x000000043f067899 */ /* 0x000fe20008011606 */
[----:B------:R-:W-:Y:S01]  /*8490*/  PLOP3.LUT P1, PT, PT, PT, UP0, 0x80, 0x0 ;  /* 0x000000000000781c */ /* 0x000fe20003f2f008 */
[----:B------:R-:W-:Y:S01]  /*84a0*/  VIADD R13, R22, UR36 ;  /* 0x00000024160d7c36 */ /* 0x000fe20008000000 */
[----:B------:R-:W-:Y:S01]  /*84b0*/  PLOP3.LUT P2, PT, PT, PT, UP0, 0x80, 0x0 ;  /* 0x000000000000781c */ /* 0x000fe20003f4f008 */
[----:B------:R-:W-:Y:S01]  /*84c0*/  ULOP3.LUT UR6, UR6, 0x3fff, URZ, 0xc0, !UPT ;  /* 0x00003fff06067892 */ /* 0x000fe2000f8ec03f */
[----:B0-----:R-:W-:Y:S02]  /*84d0*/  IMAD.U32 R8, RZ, RZ, UR58 ;  /* 0x0000003aff087e24 */ /* 0x001fe4000f8e00ff */
[----:B------:R-:W-:Y:S01]  /*84e0*/  IMAD R14, R4, -0xe0, RZ ;  /* 0xffffff20040e7824 */ /* 0x000fe200078e02ff */
[----:B------:R-:W-:-:S04]  /*84f0*/  ULOP3.LUT UR6, UR6, 0x10000, URZ, 0xfc, !UPT ;  /* 0x0001000006067892 */ /* 0x000fc8000f8efc3f */
[----:B------:R-:W-:-:S07]  /*8500*/  UIMAD UR10, UR51, 0x700, UR6 ;  /* 0x00000700330a78a4 */ /* 0x000fce000f8e0206 */
[----:B------:R-:W-:Y:S02]  /*8510*/  UMOV UR6, UR10 ;  /* 0x0000000a00067c82 */ /* 0x000fe40008000000 */
[----:B------:R-:W-:Y:S01]  /*8520*/  QGMMA.64x128x32.F32.E4M3.E4M3 R24, R224, gdesc[UR4], R24, gsb0 ;  /* 0x01e00004e0187df3 */ /* 0x000fe20008000818 */
[----:B------:R-:W-:Y:S01]  /*8530*/  UIADD3 UR6, UR10, 0x100, URZ ;  /* 0x000001000a067890 */ /* 0x000fe2000fffe03f */
[----:B------:R-:W-:Y:S01]  /*8540*/  UMOV UR7, 0xc0000010 ;  /* 0xc000001000077882 */ /* 0x000fe20000000000 */
[----:B-1----:R-:W-:-:S13]  /*8550*/  LOP3.LUT P3, RZ, R9, 0x7f, RZ, 0xc0, !PT ;  /* 0x0000007f09ff7812 */ /* 0x002fda000786c0ff */
[----:B------:R-:W-:-:S05]  /*8560*/  @!P3 LEA R8, R8, UR41, 0x3 ;  /* 0x000000290808bc11 */ /* 0x000fca000f8e18ff */
[----:B------:R-:W-:-:S05]  /*8570*/  @!P3 VIADD R8, R8, 0x2e840 ;  /* 0x0002e8400808b836 */ /* 0x000fca0000000000 */
[----:B------:R-:W-:Y:S01]  /*8580*/  @!P3 PRMT R8, RZ, 0x654, R8 ;  /* 0x00000654ff08b816 */ /* 0x000fe20000000008 */
[----:B------:R-:W-:Y:S02]  /*8590*/  WARPGROUP.DEPBAR.LE gsb0, 0x0 ;  /* 0x00008000000079c5 */ /* 0x000fe40000010000 */
[----:B------:R-:W-:-:S06]  /*85a0*/  WARPGROUP.ARRIVE ;  /* 0x00000000000079c5 */ /* 0x000fcc0000000000 */
        /* <DEDUP_REMOVED lines=31> */
[----:B------:R-:W-:Y:S01]  /*87a0*/  ULOP3.LUT UR6, URZ, UR55, URZ, 0x33, !UPT ;  /* 0x000000373f067292 */ /* 0x000fe2000f8e333f */
[----:B------:R-:W-:-:S03]  /*87b0*/  IADD3 R9, -R23, 0xb, RZ ;  /* 0x0000000b17097810 */ /* 0x000fc60007ffe1ff */
[----:B------:R-:W0:Y:S01]  /*87c0*/  SHFL.IDX PT, R15, R13, RZ, 0x1c1f ;  /* 0x001c1fff0d0f7589 */ /* 0x000e2200000e0000 */
[----:B------:R-:W-:Y:S02]  /*87d0*/  WARPGROUP.DEPBAR.LE gsb0, 0x0 ;  /* 0x00008000000079c5 */ /* 0x000fe40000010000 */
[----:B------:R1:W-:Y:S06]  /*87e0*/  BAR.ARV R9, 0x100 ;  /* 0x000400090000751d */ /* 0x0003ec0000002000 */
[----:B------:R2:W-:Y:S02]  /*87f0*/  @!P3 SYNCS.ARRIVE.TRANS64.RED.A1T0 RZ, [R8+URZ], RZ ;  /* 0x000000ff08ffb9a7 */ /* 0x0005e4000810043f */
[----:B--2---:R-:W-:-:S04]  /*8800*/  IADD3 R8, -R19, 0x1, R14 ;  /* 0x0000000113087810 */ /* 0x004fc80007ffe10e */
[----:B------:R-:W-:-:S05]  /*8810*/  IADD3 R8, -R18, R8, R17 ;  /* 0x0000000812087210 */ /* 0x000fca0007ffe111 */
[C---:B------:R-:W-:Y:S02]  /*8820*/  VIADD R12, R8.reuse, UR56 ;  /* 0x00000038080c7c36 */ /* 0x040fe40008000000 */
[----:B------:R-:W-:Y:S02]  /*8830*/  VIADD R11, R8, UR6 ;  /* 0x00000006080b7c36 */ /* 0x000fe40008000000 */
[----:B------:R-:W-:Y:S02]  /*8840*/  IMAD.IADD R8, R14, 0x1, -R19 ;  /* 0x000000010e087824 */ /* 0x000fe400078e0a13 */
[--C-:B0-----:R-:W-:Y:S02]  /*8850*/  IMAD.IADD R10, R12, 0x1, R15.reuse ;  /* 0x000000010c0a7824 */ /* 0x101fe400078e020f */
[----:B-1----:R-:W-:Y:S01]  /*8860*/  IMAD.IADD R9, R11, 0x1, R15 ;  /* 0x000000010b097824 */ /* 0x002fe200078e020f */
[----:B------:R-:W-:Y:S06]  /*8870*/  @P1 BRA `(.L_x_1087) ;  /* 0x0000000000541947 */ /* 0x000fec0003800000 */
[----:B------:R-:W-:Y:S01]  /*8880*/  IADD3 R15, -R18, R17, R15 ;  /* 0x00000011120f7210 */ /* 0x000fe20007ffe10f */
[----:B------:R-:W-:Y:S03]  /*8890*/  BSSY B0, `(.L_x_1088) ;  /* 0x0000010000007945 */ /* 0x000fe60003800000 */
        /* <DEDUP_REMOVED lines=10> */
.L_x_1089:
[----:B------:R-:W-:-:S05]  /*8940*/  IMAD.U32 R21, RZ, RZ, UR54 ;  /* 0x00000036ff157e24 */ /* 0x000fca000f8e00ff */
[----:B------:R-:W-:-:S13]  /*8950*/  ISETP.NE.AND P1, PT, R21, 0x1, PT ;  /* 0x000000011500780c */ /* 0x000fda0003f25270 */
[----:B------:R-:W0:Y:S02]  /*8960*/  @P1 LDC.64 R200, c[0x0][0x9e8] ;  /* 0x00027a00ffc81b82 */ /* 0x000e240000000a00 */
[----:B0-----:R-:W-:-:S05]  /*8970*/  @P1 IMAD.HI.U32 R20, R15, R200, RZ ;  /* 0x000000c80f141227 */ /* 0x001fca00078e00ff */
[----:B------:R-:W-:-:S07]  /*8980*/  @P1 SHF.R.U32.HI R15, RZ, R201, R20 ;  /* 0x000000c9ff0f1219 */ /* 0x000fce0000011614 */
.L_x_1090:
[----:B------:R-:W-:Y:S05]  /*8990*/  BSYNC B0 ;  /* 0x0000000000007941 */ /* 0x000fea0003800000 */
.L_x_1088:
[----:B------:R-:W-:-:S05]  /*89a0*/  IMAD R15, R15, R21, R8 ;  /* 0x000000150f0f7224 */ /* 0x000fca00078e0208 */
[----:B------:R-:W-:Y:S02]  /*89b0*/  VIADDMNMX R10, R15, R21, R10, PT ;  /* 0x000000150f0a7246 */ /* 0x000fe4000380010a */
[----:B------:R-:W-:-:S07]  /*89c0*/  VIMNMX R9, R9, R15, !PT ;  /* 0x0000000f09097248 */ /* 0x000fce0007fe0100 */
.L_x_1087:
[C---:B------:R-:W-:Y:S01]  /*89d0*/  ISETP.GE.AND P1, PT, R14.reuse, 0x2, PT ;  /* 0x000000020e00780c */ /* 0x040fe20003f26270 */
[----:B------:R-:W0:Y:S01]  /*89e0*/  SHFL.IDX PT, R13, R13, 0x1, 0x1c1f ;  /* 0x003c1f000d0d7f89 */ /* 0x000e2200000e0000 */
        /* <DEDUP_REMOVED lines=10> */
[----:B------:R-:W-:Y:S01]  /*8a90*/  LOP3.LUT R2, R2, 0xffffbfff, RZ, 0xc0, !PT ;  /* 0xffffbfff02027812 */ /* 0x000fe200078ec0ff */
[----:B0-----:R-:W-:Y:S01]  /*8aa0*/  IMAD.IADD R12, R12, 0x1, R13 ;  /* 0x000000010c0c7824 */ /* 0x001fe200078e020d */
        /* <DEDUP_REMOVED lines=311> */
[----:B------:R-:W-:Y:S01]  /*9e20*/  ISETP.GT.AND P6, PT, R9, 0xd9, !P6 ;  /* 0x000000d90900780c */ /* 0x000fe200077c4270 */
[----:B------:R-:W-:-:S03]  /*9e30*/  IMAD.IADD R9, R11, 0x1, R13 ;  /* 0x000000010b097824 */ /* 0x000fc600078e020d */
        /* <DEDUP_REMOVED lines=16> */
.L_x_1093:
[----:B------:R-:W-:-:S05]  /*9f40*/  IMAD.U32 R15, RZ, RZ, UR54 ;  /* 0x00000036ff0f7e24 */ /* 0x000fca000f8e00ff */
[----:B------:R-:W-:-:S13]  /*9f50*/  ISETP.NE.AND P6, PT, R15, 0x1, PT ;  /* 0x000000010f00780c */ /* 0x000fda0003fc5270 */
[----:B------:R-:W0:Y:S02]  /*9f60*/  @P6 LDC.64 R10, c[0x0][0x9e8] ;  /* 0x00027a00ff0a6b82 */ /* 0x000e240000000a00 */
[----:B0-----:R-:W-:-:S05]  /*9f70*/  @P6 IMAD.HI.U32 R10, R13, R10, RZ ;  /* 0x0000000a0d0a6227 */ /* 0x001fca00078e00ff */
[----:B------:R-:W-:-:S07]  /*9f80*/  @P6 SHF.R.U32.HI R13, RZ, R11, R10 ;  /* 0x0000000bff0d6219 */ /* 0x000fce000001160a */
.L_x_1094:
[----:B------:R-:W-:Y:S05]  /*9f90*/  BSYNC B0 ;  /* 0x0000000000007941 */ /* 0x000fea0003800000 */
.L_x_1092:
[----:B------:R-:W-:-:S05]  /*9fa0*/  IMAD R8, R13, R15, R8 ;  /* 0x0000000f0d087224 */ /* 0x000fca00078e0208 */
[----:B------:R-:W-:Y:S02]  /*9fb0*/  VIADDMNMX R12, R8, R15, R12, PT ;  /* 0x0000000f080c7246 */ /* 0x000fe4000380010c */
[----:B------:R-:W-:-:S07]  /*9fc0*/  VIMNMX R9, R9, R8, !PT ;  /* 0x0000000809097248 */ /* 0x000fce0007fe0100 */
.L_x_1091:
[----:B------:R-:W-:Y:S01]  /*9fd0*/  ISETP.GT.AND P1, PT, R9, 0x20, !P1 ;  /* 0x000000200900780c */ /* 0x000fe20004f24270 */
[----:B------:R-:W-:Y:S01]  /*9fe0*/  IMAD.U32 R15, RZ, RZ, UR42 ;  /* 0x0000002aff0f7e24 */ /* 0x000fe2000f8e00ff */
        /* <DEDUP_REMOVED lines=32> */
[----:B------:R-:W-:Y:S02]  /*a1f0*/  ISETP.GT.AND P1, PT, R9, 0x31, !P6 ;  /* 0x000000310900780c */ /* 0x000fe40007724270 */
[----:B------:R-:W-:Y:S02]  /*a200*/  LOP3.LUT P6, RZ, R16, 0x10000000, RZ, 0xc0, !PT ;  /* 0x1000000010ff7812 */ /* 0x000fe400078cc0ff */
        /* <DEDUP_REMOVED lines=104> */
[C---:B------:R-:W-:Y:S01]  /*a890*/  ISETP.GT.AND P2, PT, R9.reuse, 0xc9, !P2 ;  /* 0x000000c90900780c */ /* 0x040fe20005744270 */
[----:B------:R-:W0:Y:S01]  /*a8a0*/  SHFL.BFLY PT, R8, R13, 0x2, 0x1f ;  /* 0x0c401f000d087f89 */ /* 0x000e2200000e0000 */
[----:B------:R-:W-:Y:S02]  /*a8b0*/  FSEL R146, R146, -INF , !P1 ;  /* 0xff80000092927808 */ /* 0x000fe40004800000 */
[----:B------:R-:W-:Y:S02]  /*a8c0*/  LOP3.LUT P1, RZ, R16, 0x800000, RZ, 0xc0, !PT ;  /* 0x0080000010ff7812 */ /* 0x000fe4000782c0ff */
[----:B------:R-:W-:Y:S02]  /*a8d0*/  ISETP.LT.OR P2, PT, R12, 0xca, P2 ;  /* 0x000000ca0c00780c */ /* 0x000fe40001741670 */
[----:B------:R-:W-:-:S02]  /*a8e0*/  ISETP.GT.AND P1, PT, R9, 0x71, !P1 ;  /* 0x000000710900780c */ /* 0x000fc40004f24270 */
[----:B------:R-:W-:Y:S02]  /*a8f0*/  ISETP.GT.AND P3, PT, R9, 0xd0, !P3 ;  /* 0x000000d00900780c */ /* 0x000fe40005f64270 */
[----:B------:R-:W-:Y:S02]  /*a900*/  ISETP.LT.OR P1, PT, R12, 0x72, P1 ;  /* 0x000000720c00780c */ /* 0x000fe40000f21670 */
[----:B------:R-:W-:Y:S02]  /*a910*/  FSEL R95, R95, -INF , !P2 ;  /* 0xff8000005f5f7808 */ /* 0x000fe40005000000 */
[----:B------:R-:W-:Y:S02]  /*a920*/  FSEL R147, R147, -INF , !P1 ;  /* 0xff80000093937808 */ /* 0x000fe40004800000 */
[----:B------:R-:W-:Y:S02]  /*a930*/  LOP3.LUT P1, RZ, R16, 0x400000, RZ, 0xc0, !PT ;  /* 0x0040000010ff7812 */ /* 0x000fe4000782c0ff */
[----:B------:R-:W-:-:S02]  /*a940*/  ISETP.GT.AND P4, PT, R9, 0xd1, !P4 ;  /* 0x000000d10900780c */ /* 0x000fc40006784270 */
[----:B------:R-:W-:Y:S02]  /*a950*/  ISETP.GT.AND P1, PT, R9, 0x78, !P1 ;  /* 0x000000780900780c */ /* 0x000fe40004f24270 */
[C---:B------:R-:W-:Y:S02]  /*a960*/  ISETP.LT.OR P3, PT, R12.reuse, 0xd1, P3 ;  /* 0x000000d10c00780c */ /* 0x040fe40001f61670 */
[----:B------:R-:W-:Y:S02]  /*a970*/  ISETP.LT.OR P1, PT, R12, 0x79, P1 ;  /* 0x000000790c00780c */ /* 0x000fe40000f21670 */
[----:B0-----:R-:W-:Y:S02]  /*a980*/  FMNMX.FTZ R14, R13, R8, !PT ;  /* 0x000000080d0e7209 */ /* 0x001fe40007810000 */
[----:B------:R-:W-:Y:S02]  /*a990*/  FSEL R150, R150, -INF , !P1 ;  /* 0xff80000096967808 */ /* 0x000fe40004800000 */
[----:B------:R-:W-:Y:S01]  /*a9a0*/  LOP3.LUT P1, RZ, R16, 0x200000, RZ, 0xc0, !PT ;  /* 0x0020000010ff7812 */ /* 0x000fe2000782c0ff */
[----:B------:R-:W0:Y:S01]  /*a9b0*/  SHFL.BFLY PT, R11, R14, 0x1, 0x1f ;  /* 0x0c201f000e0b7f89 */ /* 0x000e2200000e0000 */
[----:B------:R-:W-:-:S02]  /*a9c0*/  ISETP.GT.AND P5, PT, R9, 0xd8, !P5 ;  /* 0x000000d80900780c */ /* 0x000fc40006fa4270 */
[----:B------:R-:W-:Y:S02]  /*a9d0*/  ISETP.GT.AND P1, PT, R9, 0x79, !P1 ;  /* 0x000000790900780c */ /* 0x000fe40004f24270 */
[C---:B------:R-:W-:Y:S02]  /*a9e0*/  ISETP.LT.OR P4, PT, R12.reuse, 0xd2, P4 ;  /* 0x000000d20c00780c */ /* 0x040fe40002781670 */
[----:B------:R-:W-:Y:S02]  /*a9f0*/  ISETP.LT.OR P1, PT, R12, 0x7a, P1 ;  /* 0x0000007a0c00780c */ /* 0x000fe40000f21670 */
[----:B------:R-:W-:Y:S02]  /*aa00*/  FSEL R98, R98, -INF , !P3 ;  /* 0xff80000062627808 */ /* 0x000fe40005800000 */
[----:B------:R-:W-:Y:S02]  /*aa10*/  FSEL R151, R151, -INF , !P1 ;  /* 0xff80000097977808 */ /* 0x000fe40004800000 */
[----:B------:R-:W-:-:S02]  /*aa20*/  LOP3.LUT P1, RZ, R16, 0x100000, RZ, 0xc0, !PT ;  /* 0x0010000010ff7812 */ /* 0x000fc4000782c0ff */
[----:B------:R-:W-:Y:S02]  /*aa30*/  ISETP.LT.OR P5, PT, R12, 0xd9, P5 ;  /* 0x000000d90c00780c */ /* 0x000fe40002fa1670 */
[----:B------:R-:W-:Y:S02]  /*aa40*/  ISETP.GT.AND P1, PT, R9, 0x80, !P1 ;  /* 0x000000800900780c */ /* 0x000fe40004f24270 */
[----:B------:R-:W-:Y:S02]  /*aa50*/  FSEL R102, R102, -INF , !P5 ;  /* 0xff80000066667808 */ /* 0x000fe40006800000 */
[----:B------:R-:W-:Y:S02]  /*aa60*/  ISETP.LT.OR P1, PT, R12, 0x81, P1 ;  /* 0x000000810c00780c */ /* 0x000fe40000f21670 */
[----:B0-----:R-:W-:Y:S02]  /*aa70*/  FMNMX.FTZ R8, R14, R11, !PT ;  /* 0x0000000b0e087209 */ /* 0x001fe40007810000 */
[----:B------:R-:W-:-:S02]  /*aa80*/  FSEL R122, R122, -INF , !P1 ;  /* 0xff8000007a7a7808 */ /* 0x000fc40004800000 */
        /* <DEDUP_REMOVED lines=101> */
[C---:B------:R-:W-:Y:S02]  /*b0e0*/  ISETP.GT.AND P1, PT, R9.reuse, RZ, !P6 ;  /* 0x000000ff0900720c */ /* 0x040fe40007724270 */
        /* <DEDUP_REMOVED lines=80> */
[----:B------:R-:W-:Y:S01]  /*b5f0*/  FFMA.FTZ R117, R101, UR42, -R10 ;  /* 0x0000002a65757c23 */ /* 0x000fe2000801080a */
        /* <DEDUP_REMOVED lines=49> */
[----:B------:R-:W-:-:S01]  /*b910*/  FFMA.FTZ R189, R108, UR42, -R10 ;  /* 0x0000002a6cbd7c23 */ /* 0x000fc2000801080a */
[----:B------:R-:W-:Y:S01]  /*b920*/  FSEL R108, R99, -INF , !P4 ;  /* 0xff800000636c7808 */ /* 0x000fe20006000000 */
[----:B------:R-:W-:Y:S01]  /*b930*/  MUFU.EX2 R152, R152 ;  /* 0x0000009800987308 */ /* 0x000fe20000000800 */
[----:B------:R-:W-:Y:S02]  /*b940*/  FMNMX.FTZ R9, R95, R188, !PT ;  /* 0x000000bc5f097209 */ /* 0x000fe40007810000 */
[----:B------:R-:W-:Y:S02]  /*b950*/  FSEL R10, R8, RZ, P1 ;  /* 0x000000ff080a7208 */ /* 0x000fe40000800000 */
[----:B------:R-:W-:-:S03]  /*b960*/  FMNMX.FTZ R9, R98, R9, !PT ;  /* 0x0000000962097209 */ /* 0x000fc60007810000 */
[----:B------:R-:W-:Y:S01]  /*b970*/  FADD.FTZ R10, -R10, R3 ;  /* 0x000000030a0a7221 */ /* 0x000fe20000010100 */
[----:B------:R-:W-:Y:S01]  /*b980*/  FMNMX.FTZ R9, R108, R9, !PT ;  /* 0x000000096c097209 */ /* 0x000fe20007810000 */
[----:B------:R-:W-:Y:S02]  /*b990*/  MUFU.EX2 R3, R117 ;  /* 0x0000007500037308 */ /* 0x000fe40000000800 */
[----:B------:R-:W-:Y:S01]  /*b9a0*/  FMUL.FTZ R10, R10, UR42 ;  /* 0x0000002a0a0a7c20 */ /* 0x000fe20008410000 */
[----:B------:R-:W-:-:S04]  /*b9b0*/  FMNMX.FTZ R188, R102, R9, !PT ;  /* 0x0000000966bc7209 */ /* 0x000fc80007810000 */
[----:B------:R-:W-:Y:S01]  /*b9c0*/  FMNMX.FTZ R188, R103, R188, !PT ;  /* 0x000000bc67bc7209 */ /* 0x000fe20007810000 */
[----:B------:R-:W0:Y:S04]  /*b9d0*/  MUFU.EX2 R10, R10 ;  /* 0x0000000a000a7308 */ /* 0x000e280000000800 */
[----:B------:R-:W1:Y:S04]  /*b9e0*/  SHFL.BFLY PT, R9, R188, 0x2, 0x1f ;  /* 0x0c401f00bc097f89 */ /* 0x000e6800000e0000 */
[----:B------:R2:W-:Y:S08]  /*b9f0*/  MUFU.EX2 R99, R189 ;  /* 0x000000bd00637308 */ /* 0x0005f00000000800 */
[----:B------:R-:W-:Y:S08]  /*ba00*/  MUFU.EX2 R153, R153 ;  /* 0x0000009900997308 */ /* 0x000ff00000000800 */
[----:B------:R-:W-:Y:S01]  /*ba10*/  MUFU.EX2 R156, R156 ;  /* 0x0000009c009c7308 */ /* 0x000fe20000000800 */
[----:B-1----:R-:W-:-:S07]  /*ba20*/  FMNMX.FTZ R9, R188, R9, !PT ;  /* 0x00000009bc097209 */ /* 0x002fce0007810000 */
[----:B------:R-:W-:Y:S01]  /*ba30*/  MUFU.EX2 R157, R157 ;  /* 0x0000009d009d7308 */ /* 0x000fe20000000800 */
[----:B------:R-:W1:Y:S07]  /*ba40*/  SHFL.BFLY PT, R188, R9, 0x1, 0x1f ;  /* 0x0c201f0009bc7f89 */ /* 0x000e6e00000e0000 */
[----:B------:R-:W-:Y:S08]  /*ba50*/  MUFU.EX2 R160, R160 ;  /* 0x000000a000a07308 */ /* 0x000ff00000000800 */
[----:B------:R-:W-:Y:S08]  /*ba60*/  MUFU.EX2 R161, R161 ;  /* 0x000000a100a17308 */ /* 0x000ff00000000800 */
[----:B------:R-:W-:Y:S01]  /*ba70*/  MUFU.EX2 R164, R164 ;  /* 0x000000a400a47308 */ /* 0x000fe20000000800 */
[----:B-1----:R-:W-:Y:S01]  /*ba80*/  FMNMX.FTZ R9, R9, R188, !PT ;  /* 0x000000bc09097209 */ /* 0x002fe20007810000 */
[----:B------:R-:W-:-:S03]  /*ba90*/  IMAD.U32 R188, RZ, RZ, UR42 ;  /* 0x0000002affbc7e24 */ /* 0x000fc6000f8e00ff */
[C---:B------:R-:W-:Y:S01]  /*baa0*/  FSETP.NEU.FTZ.AND P1, PT, R9.reuse, -INF , PT ;  /* 0xff8000000900780b */ /* 0x040fe20003f3d000 */
[----:B------:R-:W-:-:S02]  /*bab0*/  FFMA.FTZ R101, R9, R188, -8 ;  /* 0xc100000009657423 */ /* 0x000fc400000100bc */
[----:B------:R-:W-:Y:S03]  /*bac0*/  MUFU.EX2 R165, R165 ;  /* 0x000000a500a57308 */ /* 0x000fe60000000800 */
[----:B------:R-:W-:-:S05]  /*bad0*/  FSEL R101, R101, RZ, P1 ;  /* 0x000000ff65657208 */ /* 0x000fca0000800000 */
[--C-:B------:R-:W-:Y:S01]  /*bae0*/  FFMA.FTZ R193, R190, UR42, -R101.reuse ;  /* 0x0000002abec17c23 */ /* 0x100fe20008010865 */
[----:B------:R-:W-:-:S01]  /*baf0*/  FFMA.FTZ R190, R191, UR42, -R101 ;  /* 0x0000002abfbe7c23 */ /* 0x000fc20008010865 */
[----:B------:R-:W-:Y:S01]  /*bb00*/  FSEL R191, R9, RZ, P1 ;  /* 0x000000ff09bf7208 */ /* 0x000fe20000800000 */
[----:B------:R-:W-:-:S01]  /*bb10*/  FFMA.FTZ R188, R11, UR42, -R101 ;  /* 0x0000002a0bbc7c23 */ /* 0x000fc20008010865 */
[--C-:B------:R-:W-:Y:S01]  /*bb20*/  FFMA.FTZ R11, R187, UR42, -R101.reuse ;  /* 0x0000002abb0b7c23 */ /* 0x100fe20008010865 */
[----:B------:R1:W-:Y:S01]  /*bb30*/  MUFU.EX2 R117, R193 ;  /* 0x000000c100757308 */ /* 0x0003e20000000800 */
[----:B------:R-:W-:-:S01]  /*bb40*/  FFMA.FTZ R187, R194, UR42, -R101 ;  /* 0x0000002ac2bb7c23 */ /* 0x000fc20008010865 */
[----:B------:R-:W-:Y:S01]  /*bb50*/  FADD.FTZ R191, -R191, R0 ;  /* 0x00000000bfbf7221 */ /* 0x000fe20000010100 */
[----:B------:R-:W-:-:S01]  /*bb60*/  FFMA.FTZ R192, R195, UR42, -R101 ;  /* 0x0000002ac3c07c23 */ /* 0x000fc20008010865 */
[----:B0-----:R-:W-:Y:S01]  /*bb70*/  FFMA.FTZ R195, R10, R6, R13 ;  /* 0x000000060ac37223 */ /* 0x001fe2000001000d */
[----:B--2---:R-:W-:-:S01]  /*bb80*/  FFMA.FTZ R189, R198, UR42, -R101 ;  /* 0x0000002ac6bd7c23 */ /* 0x004fc20008010865 */
[----:B------:R-:W-:Y:S01]  /*bb90*/  FMUL.FTZ R191, R191, UR42 ;  /* 0x0000002abfbf7c20 */ /* 0x000fe20008410000 */
[----:B------:R-:W-:-:S01]  /*bba0*/  FFMA.FTZ R194, R199, UR42, -R101 ;  /* 0x0000002ac7c27c23 */ /* 0x000fc20008010865 */
[----:B------:R-:W-:Y:S01]  /*bbb0*/  MUFU.EX2 R188, R188 ;  /* 0x000000bc00bc7308 */ /* 0x000fe20000000800 */
[----:B-1----:R-:W-:-:S01]  /*bbc0*/  FFMA.FTZ R193, R142, UR42, -R101 ;  /* 0x0000002a8ec17c23 */ /* 0x002fc20008010865 */
[--C-:B------:R-:W-:Y:S01]  /*bbd0*/  FFMA.FTZ R142, R146, UR42, -R101.reuse ;  /* 0x0000002a928e7c23 */ /* 0x100fe20008010865 */
[----:B------:R-:W-:-:S01]  /*bbe0*/  FFMA.FTZ R146, R150, UR42, -R101 ;  /* 0x0000002a96927c23 */ /* 0x000fc20008010865 */
[----:B------:R-:W-:Y:S01]  /*bbf0*/  FADD.FTZ R150, R14, R195 ;  /* 0x000000c30e967221 */ /* 0x000fe20000010000 */
        /* <DEDUP_REMOVED lines=21> */
[----:B------:R-:W-:Y:S01]  /*bd50*/  FADD.FTZ R5, R15, R150 ;  /* 0x000000960f057221 */ /* 0x000fe20000010000 */
        /* <DEDUP_REMOVED lines=21> */
[----:B------:R-:W3:Y:S01]  /*beb0*/  MUFU.EX2 R189, R189 ;  /* 0x000000bd00bd7308 */ /* 0x000ee20000000800 */
[----:B------:R-:W-:-:S01]  /*bec0*/  FFMA.FTZ R118, R118, UR42, -R101 ;  /* 0x0000002a76767c23 */ /* 0x000fc20008010865 */
[--C-:B------:R-:W-:Y:S01]  /*bed0*/  FFMA.FTZ R119, R119, UR42, -R101.reuse ;  /* 0x0000002a77777c23 */ /* 0x100fe20008010865 */
[----:B------:R-:W-:-:S01]  /*bee0*/  FFMA.FTZ R90, R90, UR42, -R101 ;  /* 0x0000002a5a5a7c23 */ /* 0x000fc20008010865 */
[--C-:B------:R-:W-:Y:S01]  /*bef0*/  FFMA.FTZ R91, R91, UR42, -R101.reuse ;  /* 0x0000002a5b5b7c23 */ /* 0x100fe20008010865 */
[----:B------:R-:W-:-:S01]  /*bf00*/  FFMA.FTZ R94, R94, UR42, -R101 ;  /* 0x0000002a5e5e7c23 */ /* 0x000fc20008010865 */
[----:B------:R-:W-:-:S02]  /*bf10*/  FFMA.FTZ R102, R102, UR42, -R101 ;  /* 0x0000002a66667c23 */ /* 0x000fc40008010865 */
[----:B------:R4:W-:Y:S08]  /*bf20*/  MUFU.EX2 R0, R193 ;  /* 0x000000c100007308 */ /* 0x0009f00000000800 */
[----:B------:R-:W5:Y:S01]  /*bf30*/  MUFU.EX2 R194, R194 ;  /* 0x000000c200c27308 */ /* 0x000f620000000800 */
[----:B----4-:R-:W-:-:S01]  /*bf40*/  FADD.FTZ R193, R117, R6 ;  /* 0x0000000675c17221 */ /* 0x010fc20000010000 */
[----:B------:R-:W-:-:S03]  /*bf50*/  FADD.FTZ R6, R20, R5 ;  /* 0x0000000514067221 */ /* 0x000fc60000010000 */
[----:B--2---:R-:W-:Y:S01]  /*bf60*/  FADD.FTZ R150, R190, R193 ;  /* 0x000000c1be967221 */ /* 0x004fe20000010000 */
[----:B------:R-:W-:-:S02]  /*bf70*/  FADD.FTZ R5, R21, R6 ;  /* 0x0000000615057221 */ /* 0x000fc40000010000 */
[----:B------:R-:W2:Y:S01]  /*bf80*/  MUFU.EX2 R170, R170 ;  /* 0x000000aa00aa7308 */ /* 0x000ea20000000800 */
[----:B0-----:R-:W-:-:S01]  /*bf90*/  FADD.FTZ R193, R187, R150 ;  /* 0x00000096bbc17221 */ /* 0x001fc20000010000 */
[----:B------:R-:W-:-:S03]  /*bfa0*/  FADD.FTZ R6, R184, R5 ;  /* 0x00000005b8067221 */ /* 0x000fc60000010000 */
[----:B-1----:R-:W-:Y:S01]  /*bfb0*/  FADD.FTZ R150, R192, R193 ;  /* 0x000000c1c0967221 */ /* 0x002fe20000010000 */
[----:B------:R-:W-:-:S02]  /*bfc0*/  FADD.FTZ R5, R185, R6 ;  /* 0x00000006b9057221 */ /* 0x000fc40000010000 */
[----:B------:R-:W0:Y:S01]  /*bfd0*/  MUFU.EX2 R171, R171 ;  /* 0x000000ab00ab7308 */ /* 0x000e220000000800 */
[----:B---3--:R-:W-:-:S01]  /*bfe0*/  FADD.FTZ R193, R189, R150 ;  /* 0x00000096bdc17221 */ /* 0x008fc20000010000 */
[----:B------:R-:W-:-:S03]  /*bff0*/  FADD.FTZ R5, R186, R5 ;  /* 0x00000005ba057221 */ /* 0x000fc60000010000 */
[----:B-----5:R-:W-:Y:S01]  /*c000*/  FADD.FTZ R193, R194, R193 ;  /* 0x000000c1c2c17221 */ /* 0x020fe20000010000 */
[----:B------:R-:W-:-:S02]  /*c010*/  FADD.FTZ R6, R168, R5 ;  /* 0x00000005a8067221 */ /* 0x000fc40000010000 */
        /* <DEDUP_REMOVED lines=54> */
[----:B0-----:R-:W-:-:S04]  /*c380*/  FADD.FTZ R193, R139, R150 ;  /* 0x000000968bc17221 */ /* 0x001fc80000010000 */
[----:B------:R-:W-:-:S03]  /*c390*/  FADD.FTZ R150, R0, R193 ;  /* 0x000000c100967221 */ /* 0x000fc60000010000 */
        /* <DEDUP_REMOVED lines=58> */
[----:B------:R-:W-:-:S06]  /*c740*/  FFMA.FTZ R193, R95, UR42, -R101 ;  /* 0x0000002a5fc17c23 */ /* 0x000fcc0008010865 */
        /* <DEDUP_REMOVED lines=8> */
[----:B0-----:R-:W-:-:S01]  /*c7d0*/  FADD.FTZ R150, R12, R95 ;  /* 0x0000005f0c967221 */ /* 0x001fc20000010000 */
[--C-:B------:R-:W-:Y:S01]  /*c7e0*/  FFMA.FTZ R95, R98, UR42, -R101.reuse ;  /* 0x0000002a625f7c23 */ /* 0x100fe20008010865 */
[----:B------:R-:W-:-:S01]  /*c7f0*/  FFMA.FTZ R98, R108, UR42, -R101 ;  /* 0x0000002a6c627c23 */ /* 0x000fc20008010865 */
[----:B------:R-:W-:-:S04]  /*c800*/  FFMA.FTZ R101, R103, UR42, -R101 ;  /* 0x0000002a67657c23 */ /* 0x000fc80008010865 */
        /* <DEDUP_REMOVED lines=43> */
[----:B-1----:R-:W-:-:S04]  /*cac0*/  FADD.FTZ R6, R100, R103 ;  /* 0x0000006764067221 */ /* 0x002fc80000010000 */
[----:B------:R-:W-:Y:S01]  /*cad0*/  FADD.FTZ R6, R3, R6 ;  /* 0x0000000603067221 */ /* 0x000fe20000010000 */
[----:B--2---:R-:W-:-:S04]  /*cae0*/  FADD.FTZ R5, R102, R5 ;  /* 0x0000000566057221 */ /* 0x004fc80000010000 */
[----:B0-----:R-:W-:Y:S01]  /*caf0*/  FADD.FTZ R5, R101, R5 ;  /* 0x0000000565057221 */ /* 0x001fe20000010000 */
[----:B------:R-:W-:Y:S06]  /*cb00*/  @!P0 BRA `(.L_x_1095) ;  /* 0x0000000000048947 */ /* 0x000fec0003800000 */
[----:B------:R-:W-:Y:S01]  /*cb10*/  BPT.TRAP 0x1 ;  /* 0x000000040000795c */ /* 0x000fe20000300000 */
.L_x_1095:
        /* <DEDUP_REMOVED lines=131> */
[----:B------:R-:W-:Y:S01]  /*d350*/  IMAD.MOV.U32 R0, RZ, RZ, R9 ;  /* 0x000000ffff007224 */ /* 0x000fe200078e0009 */
[----:B------:R-:W-:Y:S01]  /*d360*/  UMOV UR51, UR58 ;  /* 0x0000003a00337c82 */ /* 0x000fe20008000000 */
[----:B------:R-:W-:Y:S01]  /*d370*/  IMAD.MOV.U32 R3, RZ, RZ, R8 ;  /* 0x000000ffff037224 */ /* 0x000fe200078e0008 */
[----:B------:R-:W-:-:S06]  /*d380*/  UMOV UR50, UR57 ;  /* 0x0000003900327c82 */ /* 0x000fcc0008000000 */
.L_x_1078:
[----:B------:R-:W-:Y:S01]  /*d390*/  ULDC UR6, c[0x0][0x448] ;  /* 0x0001120000067ab9 */ /* 0x000fe20000000800 */
[----:B------:R-:W-:Y:S01]  /*d3a0*/  IADD3 R8, R17, 0x1, -R18 ;  /* 0x0000000111087810 */ /* 0x000fe20007ffe812 */
[----:B------:R-:W-:Y:S01]  /*d3b0*/  UISETP.NE.AND UP0, UPT, UR6, 0x1, UPT ;  /* 0x000000010600788c */ /* 0x000fe2000bf05270 */
[----:B------:R-:W-:Y:S02]  /*d3c0*/  ULDC UR11, c[0x0][0x9e4] ;  /* 0x00027900000b7ab9 */ /* 0x000fe40000000800 */
[----:B------:R-:W-:Y:S01]  /*d3d0*/  R2UR UR14, R8 ;  /* 0x00000000080e72ca */ /* 0x000fe200000e0000 */
[----:B------:R-:W-:Y:S02]  /*d3e0*/  UISETP.GE.AND UP1, UPT, UR11, 0x1, UPT ;  /* 0x000000010b00788c */ /* 0x000fe4000bf26270 */
[----:B------:R-:W-:-:S04]  /*d3f0*/  UIADD3 UR10, UR36, 0x7f, URZ ;  /* 0x0000007f240a7890 */ /* 0x000fc8000fffe03f */
[----:B------:R-:W-:Y:S01]  /*d400*/  PLOP3.LUT P1, PT, PT, PT, UP1, 0x40, 0x0 ;  /* 0x000000000000781c */ /* 0x000fe20003f2e818 */
[----:B------:R-:W-:Y:S01]  /*d410*/  @UP0 ULDC UR6, c[0x0][0x44c] ;  /* 0x0001130000060ab9 */ /* 0x000fe20000000800 */
[----:B------:R-:W-:Y:S01]  /*d420*/  @UP0 ULDC UR15, c[0x0][0x450] ;  /* 0x00011400000f0ab9 */ /* 0x000fe20000000800 */
[----:B------:R-:W-:-:S04]  /*d430*/  UIMAD.WIDE.U32 UR6, UR10, UR6, URZ ;  /* 0x000000060a0672a5 */ /* 0x000fc8000f8e003f */
[----:B------:R-:W-:-:S04]  /*d440*/  @UP0 USHF.R.U32.HI UR10, URZ, UR15, UR7 ;  /* 0x0000000f3f0a0299 */ /* 0x000fc80008011607 */
[----:B------:R-:W-:-:S04]  /*d450*/  UIADD3 UR10, UR14, UR10, URZ ;  /* 0x0000000a0e0a7290 */ /* 0x000fc8000fffe03f */
        /* <DEDUP_REMOVED lines=12> */
.L_x_1098:
[----:B------:R-:W-:-:S11]  /*d520*/  UISETP.NE.AND UP2, UPT, UR11, 0x1, UPT ;  /* 0x000000010b00788c */ /* 0x000fd6000bf45270 */
[----:B------:R-:W-:Y:S02]  /*d530*/  @UP2 ULDC.64 UR14, c[0x0][0x9e8] ;  /* 0x00027a00000e2ab9 */ /* 0x000fe40000000a00 */
[----:B------:R-:W-:-:S04]  /*d540*/  UIMAD.WIDE.U32 UR6, UR10, UR14, URZ ;  /* 0x0000000e0a0672a5 */ /* 0x000fc8000f8e003f */
[----:B------:R-:W-:-:S12]  /*d550*/  @UP2 USHF.R.U32.HI UR10, URZ, UR15, UR7 ;  /* 0x0000000f3f0a2299 */ /* 0x000fd80008011607 */
.L_x_1099:
[----:B------:R-:W-:-:S04]  /*d560*/  UIMAD UR10, UR10, UR11, URZ ;  /* 0x0000000b0a0a72a4 */ /* 0x000fc8000f8e023f */
[----:B------:R-:W-:-:S04]  /*d570*/  UISETP.LT.AND UP2, UPT, UR55, UR10, UPT ;  /* 0x0000000a3700728c */ /* 0x000fc8000bf41270 */
[----:B------:R-:W-:-:S12]  /*d580*/  USEL UR55, UR55, UR10, !UP2 ;  /* 0x0000000a37377287 */ /* 0x000fd8000d000000 */
.L_x_1097:
        /* <DEDUP_REMOVED lines=13> */
.L_x_1110:
[----:B------:R-:W-:Y:S01]  /*d660*/  ISETP.NE.AND P2, PT, RZ, UR45, PT ;  /* 0x0000002dff007c0c */ /* 0x000fe2000bf45270 */
[----:B------:R-:W-:-:S04]  /*d670*/  UISETP.NE.AND UP2, UPT, UR55, 0x1, UPT ;  /* 0x000000013700788c */ /* 0x000fc8000bf45270 */
[----:B------:R-:W-:-:S04]  /*d680*/  USEL UR50, URZ, 0x1, UP2 ;  /* 0x000000013f327887 */ /* 0x000fc80009000000 */
[----:B------:R-:W-:-:S04]  /*d690*/  ULOP3.LUT UR50, UR56, UR50, URZ, 0x3c, !UPT ;  /* 0x0000003238327292 */ /* 0x000fc8000f8e3c3f */
[----:B------:R-:W-:Y:S08]  /*d6a0*/  @P2 BRA `(.L_x_1101) ;  /* 0x0000000000382947 */ /* 0x000ff00003800000 */
[----:B------:R-:W-:Y:S05]  /*d6b0*/  @!P0 BRA `(.L_x_1102) ;  /* 0x0000000000048947 */ /* 0x000fea0003800000 */
[----:B------:R-:W-:Y:S01]  /*d6c0*/  BPT.TRAP 0x1 ;  /* 0x000000040000795c */ /* 0x000fe20000300000 */
.L_x_1102:
        /* <DEDUP_REMOVED lines=9> */
.L_x_1103:
[----:B-1----:R-:W-:Y:S05]  /*d760*/  @P1 BRA `(.L_x_1101) ;  /* 0x0000000000081947 */ /* 0x002fea0003800000 */
[----:B------:R-:W1:Y:S02]  /*d770*/  SYNCS.PHASECHK.TRANS64.TRYWAIT P1, [UR6+0x2e830], R0 ;  /* 0x02e83000ff0075a7 */ /* 0x000e640008020146 */
[----:B-1----:R-:W-:Y:S05]  /*d780*/  @!P1 BRA `(.L_x_1104) ;  /* 0x0000014400549947 */ /* 0x002fea0003800000 */
.L_x_1101:
[----:B01----:R-:W-:Y:S01]  /*d790*/  VIADD R0, R23, 0x8 ;  /* 0x0000000817007836 */ /* 0x003fe20000000000 */
[----:B------:R-:W-:Y:S01]  /*d7a0*/  R2UR UR57, R7 ;  /* 0x00000000073972ca */ /* 0x000fe200000e0000 */
[----:B------:R-:W-:Y:S01]  /*d7b0*/  UIADD3 UR51, UR55, 0x1, URZ ;  /* 0x0000000137337890 */ /* 0x000fe2000fffe03f */
[----:B------:R-:W-:Y:S02]  /*d7c0*/  UMOV UR19, 0x40000040 ;  /* 0x4000004000137882 */ /* 0x000fe40000000000 */
[----:B------:R0:W-:Y:S01]  /*d7d0*/  BAR.SYNC.DEFER_BLOCKING R0, 0x100 ;  /* 0x000400000000751d */ /* 0x0001e20000010000 */
[----:B------:R-:W-:-:S04]  /*d7e0*/  UISETP.NE.AND UP2, UPT, UR51, 0x2, UPT ;  /* 0x000000023300788c */ /* 0x000fc8000bf45270 */
[----:B------:R-:W-:Y:S01]  /*d7f0*/  USEL UR51, UR51, URZ, UP2 ;  /* 0x0000003f33337287 */ /* 0x000fe20009000000 */
[----:B------:R-:W-:Y:S01]  /*d800*/  UMOV UR20, UR16 ;  /* 0x0000001000147c82 */ /* 0x000fe20008000000 */
[----:B------:R-:W-:Y:S02]  /*d810*/  UMOV UR21, UR17 ;  /* 0x0000001100157c82 */ /* 0x000fe40008000000 */
[----:B------:R-:W-:Y:S01]  /*d820*/  UIMAD UR57, UR51, 0x700, UR57 ;  /* 0x00000700333978a4 */ /* 0x000fe2000f8e0239 */
[----:B------:R-:W-:Y:S01]  /*d830*/  UMOV UR23, 0x40000040 ;  /* 0x4000004000177882 */ /* 0x000fe20000000000 */
[----:B------:R-:W-:Y:S02]  /*d840*/  UMOV UR24, UR16 ;  /* 0x0000001000187c82 */ /* 0x000fe40008000000 */
[----:B------:R-:W-:Y:S02]  /*d850*/  UIADD3 UR22, UR57, 0x100, URZ ;  /* 0x0000010039167890 */ /* 0x000fe4000fffe03f */
[----:B------:R-:W-:-:S02]  /*d860*/  UIADD3 UR26, UR57, 0x200, URZ ;  /* 0x00000200391a7890 */ /* 0x000fc4000fffe03f */
[----:B------:R-:W-:Y:S01]  /*d870*/  UMOV UR18, UR57 ;  /* 0x0000003900127c82 */ /* 0x000fe20008000000 */
[----:B------:R-:W-:Y:S01]  /*d880*/  UMOV UR25, UR17 ;  /* 0x0000001100197c82 */ /* 0x000fe20008000000 */
[----:B------:R-:W-:Y:S01]  /*d890*/  UMOV UR27, 0x40000040 ;  /* 0x40000040001b7882 */ /* 0x000fe20000000000 */
[----:B------:R-:W-:Y:S01]  /*d8a0*/  UIADD3 UR30, UR57, 0x300, URZ ;  /* 0x00000300391e7890 */ /* 0x000fe2000fffe03f */
[----:B------:R-:W-:Y:S01]  /*d8b0*/  UMOV UR28, UR16 ;  /* 0x00000010001c7c82 */ /* 0x000fe20008000000 */
[----:B------:R-:W-:Y:S01]  /*d8c0*/  UMOV UR29, UR17 ;  /* 0x00000011001d7c82 */ /* 0x000fe20008000000 */
[----:B------:R-:W-:Y:S01]  /*d8d0*/  WARPGROUP.ARRIVE ;  /* 0x00000000000079c5 */ /* 0x000fe20000000000 */
[----:B------:R-:W-:Y:S01]  /*d8e0*/  UMOV UR31, 0x40000040 ;  /* 0x40000040001f7882 */ /* 0x000fe20000000000 */
[----:B------:R-:W-:Y:S01]  /*d8f0*/  UIADD3 UR34, UR57, 0x400, URZ ;  /* 0x0000040039227890 */ /* 0x000fe2000fffe03f */
[----:B------:R-:W-:Y:S01]  /*d900*/  UMOV UR32, UR16 ;  /* 0x0000001000207c82 */ /* 0x000fe20008000000 */
[----:B------:R-:W-:-:S02]  /*d910*/  UMOV UR33, UR17 ;  /* 0x0000001100217c82 */ /* 0x000fc40008000000 */
[----:B------:R-:W-:Y:S01]  /*d920*/  QGMMA.64x32x32.F32.E4M3.E4M3 R184, gdesc[UR16], RZ, !UPT, gsb0 ;  /* 0x0060000010b879f3 */ /* 0x000fe2000c0008ff */
[----:B------:R-:W-:Y:S01]  /*d930*/  UMOV UR35, 0x40000040 ;  /* 0x4000004000237882 */ /* 0x000fe20000000000 */
[----:B------:R-:W-:Y:S01]  /*d940*/  UIADD3 UR18, UR57, 0x500, URZ ;  /* 0x0000050039127890 */ /* 0x000fe2000fffe03f */
[----:B------:R-:W-:Y:S01]  /*d950*/  UMOV UR19, 0x40000040 ;  /* 0x4000004000137882 */ /* 0x000fe20000000000 */
[----:B------:R-:W-:Y:S01]  /*d960*/  UIADD3 UR6, UR57, 0x600, URZ ;  /* 0x0000060039067890 */ /* 0x000fe2000fffe03f */
[----:B------:R-:W-:Y:S01]  /*d970*/  UMOV UR7, 0x40000040 ;  /* 0x4000004000077882 */ /* 0x000fe20000000000 */
[----:B------:R-:W-:Y:S01]  /*d980*/  UIADD3 UR10, UR57, 0x602, URZ ;  /* 0x00000602390a7890 */ /* 0x000fe2000fffe03f */
[----:B------:R-:W-:Y:S01]  /*d990*/  UMOV UR11, 0x40000040 ;  /* 0x40000040000b7882 */ /* 0x000fe20000000000 */
[----:B------:R-:W-:Y:S01]  /*d9a0*/  UIADD3 UR14, UR57, 0x6, URZ ;  /* 0x00000006390e7890 */ /* 0x000fe2000fffe03f */
[----:B------:R-:W-:Y:S01]  /*d9b0*/  UMOV UR15, 0x40000040 ;  /* 0x40000040000f7882 */ /* 0x000fe20000000000 */
        /* <DEDUP_REMOVED lines=151> */
.L_x_1106:
[----:B------:R-:W-:Y:S01]  /*e330*/  ULEA UR6, UR55, UR41, 0x3 ;  /* 0x0000002937067291 */ /* 0x000fe2000f8e183f */
[----:B------:R-:W-:-:S05]  /*e340*/  IMAD.U32 R0, RZ, RZ, UR56 ;  /* 0x00000038ff007e24 */ /* 0x000fca000f8e00ff */
[----:B------:R-:W-:-:S04]  /*e350*/  SHF.L.U32 R0, R0, 0x1f, RZ ;  /* 0x0000001f00007819 */ /* 0x000fc800000006ff */
[----:B------:R0:W1:Y:S01]  /*e360*/  SYNCS.PHASECHK.TRANS64.TRYWAIT P1, [UR6+0x2e850], R0 ;  /* 0x02e85000ff0075a7 */ /* 0x0000620008020146 */
[----:B------:R-:W-:Y:S05]  /*e370*/  @!P0 BRA `(.L_x_1107) ;  /* 0x0000000000048947 */ /* 0x000fea0003800000 */
[----:B------:R-:W-:Y:S01]  /*e380*/  BPT.TRAP 0x1 ;  /* 0x000000040000795c */ /* 0x000fe20000300000 */
.L_x_1107:
[----:B-1----:R-:W-:Y:S05]  /*e390*/  @P1 BRA `(.L_x_1105) ;  /* 0x0000000000081947 */ /* 0x002fea0003800000 */
[----:B------:R-:W1:Y:S02]  /*e3a0*/  SYNCS.PHASECHK.TRANS64.TRYWAIT P1, [UR6+0x2e850], R0 ;  /* 0x02e85000ff0075a7 */ /* 0x000e640008020146 */
[----:B-1----:R-:W-:Y:S05]  /*e3b0*/  @!P1 BRA `(.L_x_1108) ;  /* 0x0000013800609947 */ /* 0x002fea0003800000 */
.L_x_1105:
[----:B------:R-:W-:Y:S01]  /*e3c0*/  UIADD3 UR6, UR41, 0x400, URZ ;  /* 0x0000040029067890 */ /* 0x000fe2000fffe03f */
[----:B------:R-:W-:Y:S01]  /*e3d0*/  WARPGROUP.ARRIVE ;  /* 0x00000000000079c5 */ /* 0x000fe20000000000 */
[----:B------:R-:W-:Y:S01]  /*e3e0*/  UMOV UR7, 0xc0000010 ;  /* 0xc000001000077882 */ /* 0x000fe20000000000 */
[----:B01----:R-:W-:Y:S01]  /*e3f0*/  FMNMX.FTZ R0, R184, R8, !PT ;  /* 0x00000008b8007209 */ /* 0x003fe20007810000 */
[----:B------:R-:W-:Y:S01]  /*e400*/  USHF.R.U32.HI UR6, URZ, 0x4, UR6 ;  /* 0x000000043f067899 */ /* 0x000fe20008011606 */
[----:B------:R-:W-:Y:S02]  /*e410*/  FMNMX.FTZ R10, R186, R9, !PT ;  /* 0x00000009ba0a7209 */ /* 0x000fe40007810000 */
[----:B------:R-:W0:Y:S01]  /*e420*/  S2R R229, SR_TID.X ;  /* 0x0000000000e57919 */ /* 0x000e220000002100 */
[----:B------:R-:W-:Y:S01]  /*e430*/  FMNMX.FTZ R3, R185, R0, !PT ;  /* 0x00000000b9037209 */ /* 0x000fe20007810000 */
[----:B------:R-:W-:Y:S01]  /*e440*/  ULOP3.LUT UR6, UR6, 0x3fff, URZ, 0xc0, !UPT ;  /* 0x00003fff06067892 */ /* 0x000fe2000f8ec03f */
[----:B------:R-:W-:-:S02]  /*e450*/  FMNMX.FTZ R11, R187, R10, !PT ;  /* 0x0000000abb0b7209 */ /* 0x000fc40007810000 */
[----:B------:R-:W-:Y:S01]  /*e460*/  FMNMX.FTZ R0, R188, R3, !PT ;  /* 0x00000003bc007209 */ /* 0x000fe20007810000 */
[----:B------:R-:W-:Y:S01]  /*e470*/  ULOP3.LUT UR6, UR6, 0x10000, URZ, 0xfc, !UPT ;  /* 0x0001000006067892 */ /* 0x000fe2000f8efc3f */
[----:B------:R-:W-:Y:S02]  /*e480*/  FMNMX.FTZ R10, R190, R11, !PT ;  /* 0x0000000bbe0a7209 */ /* 0x000fe40007810000 */
[----:B------:R-:W-:Y:S01]  /*e490*/  FMNMX.FTZ R3, R189, R0, !PT ;  /* 0x00000000bd037209 */ /* 0x000fe20007810000 */
[----:B------:R-:W-:Y:S01]  /*e4a0*/  UIMAD UR10, UR55, 0x700, UR6 ;  /* 0x00000700370a78a4 */ /* 0x000fe2000f8e0206 */
[----:B------:R-:W-:Y:S02]  /*e4b0*/  FMNMX.FTZ R11, R191, R10, !PT ;  /* 0x0000000abf0b7209 */ /* 0x000fe40007810000 */
[----:B------:R-:W-:Y:S02]  /*e4c0*/  FMNMX.FTZ R0, R192, R3, !PT ;  /* 0x00000003c0007209 */ /* 0x000fe40007810000 */
[----:B------:R-:W-:-:S02]  /*e4d0*/  FMNMX.FTZ R10, R194, R11, !PT ;  /* 0x0000000bc20a7209 */ /* 0x000fc40007810000 */
[----:B------:R-:W-:Y:S01]  /*e4e0*/  UMOV UR6, UR10 ;  /* 0x0000000a00067c82 */ /* 0x000fe20008000000 */
[----:B------:R-:W-:Y:S01]  /*e4f0*/  FMNMX.FTZ R3, R193, R0, !PT ;  /* 0x00000000c1037209 */ /* 0x000fe20007810000 */
[----:B------:R-:W-:Y:S01]  /*e500*/  QGMMA.64x128x32.F32.E4M3.E4M3 R24, R224, gdesc[UR4], R24, gsb0 ;  /* 0x01e00004e0187df3 */ /* 0x000fe20008000818 */
[----:B------:R-:W-:Y:S01]  /*e510*/  UIADD3 UR6, UR10, 0x100, URZ ;  /* 0x000001000a067890 */ /* 0x000fe2000fffe03f */
[----:B------:R-:W-:Y:S01]  /*e520*/  FMNMX.FTZ R11, R195, R10, !PT ;  /* 0x0000000ac30b7209 */ /* 0x000fe20007810000 */
[----:B------:R-:W-:Y:S01]  /*e530*/  UMOV UR7, 0xc0000010 ;  /* 0xc000001000077882 */ /* 0x000fe20000000000 */
        /* <DEDUP_REMOVED lines=69> */
[----:B------:R-:W-:-:S02]  /*e990*/  WARPGROUP.DEPBAR.LE gsb0, 0x0 ;  /* 0x00008000000079c5 */ /* 0x000fc40000010000 */
        /* <DEDUP_REMOVED lines=34> */
[----:B0-----:R-:W-:Y:S01]  /*ebc0*/  LOP3.LUT P1, RZ, R229, 0x7f, RZ, 0xc0, !PT ;  /* 0x0000007fe5ff7812 */ /* 0x001fe2000782c0ff */
[----:B------:R-:W0:Y:S01]  /*ebd0*/  SHFL.BFLY PT, R3, R0, 0x2, 0x1f ;  /* 0x0c401f0000037f89 */ /* 0x000e2200000e0000 */
[----:B------:R-:W-:-:S05]  /*ebe0*/  FMNMX.FTZ R10, R103, R10, !PT ;  /* 0x0000000a670a7209 */ /* 0x000fca0007810000 */
[----:B------:R-:W1:Y:S01]  /*ebf0*/  SHFL.BFLY PT, R13, R10, 0x2, 0x1f ;  /* 0x0c401f000a0d7f89 */ /* 0x000e6200000e0000 */
[----:B0-----:R-:W-:-:S05]  /*ec00*/  FMNMX.FTZ R11, R0, R3, !PT ;  /* 0x00000003000b7209 */ /* 0x001fca0007810000 */
[----:B------:R-:W0:Y:S01]  /*ec10*/  SHFL.BFLY PT, R12, R11, 0x1, 0x1f ;  /* 0x0c201f000b0c7f89 */ /* 0x000e2200000e0000 */
[----:B-1----:R-:W-:Y:S01]  /*ec20*/  FMNMX.FTZ R13, R10, R13, !PT ;  /* 0x0000000d0a0d7209 */ /* 0x002fe20007810000 */
[----:B------:R-:W-:-:S04]  /*ec30*/  IMAD.U32 R10, RZ, RZ, UR42 ;  /* 0x0000002aff0a7e24 */ /* 0x000fc8000f8e00ff */
[----:B------:R-:W1:Y:S01]  /*ec40*/  SHFL.BFLY PT, R14, R13, 0x1, 0x1f ;  /* 0x0c201f000d0e7f89 */ /* 0x000e6200000e0000 */
[----:B0-----:R-:W-:-:S05]  /*ec50*/  FMNMX.FTZ R3, R11, R12, !PT ;  /* 0x0000000c0b037209 */ /* 0x001fca0007810000 */
[----:B------:R-:W-:Y:S01]  /*ec60*/  FFMA.FTZ R10, R3, R10, -8 ;  /* 0xc1000000030a7423 */ /* 0x000fe2000001000a */
[----:B-1----:R-:W-:Y:S01]  /*ec70*/  FMNMX.FTZ R0, R13, R14, !PT ;  /* 0x0000000e0d007209 */ /* 0x002fe20007810000 */
[----:B------:R-:W-:Y:S02]  /*ec80*/  FADD.FTZ R8, -R3, R8 ;  /* 0x0000000803087221 */ /* 0x000fe40000010100 */
[----:B------:R-:W-:-:S01]  /*ec90*/  FFMA.FTZ R11, R185, UR42, -R10 ;  /* 0x0000002ab90b7c23 */ /* 0x000fc2000801080a */
[----:B------:R-:W-:Y:S02]  /*eca0*/  IMAD.U32 R185, RZ, RZ, UR42 ;  /* 0x0000002affb97e24 */ /* 0x000fe4000f8e00ff */
[----:B------:R-:W-:-:S01]  /*ecb0*/  FFMA.FTZ R12, R184, UR42, -R10 ;  /* 0x0000002ab80c7c23 */ /* 0x000fc2000801080a */
[----:B------:R-:W-:Y:S01]  /*ecc0*/  FMUL.FTZ R14, R8, UR42 ;  /* 0x0000002a080e7c20 */ /* 0x000fe20008410000 */
        /* <DEDUP_REMOVED lines=61> */
[----:B------:R-:W-:Y:S01]  /*f0a0*/  MUFU.EX2 R9, R14 ;  /* 0x0000000e00097308 */ /* 0x000fe20000000800 */
[----:B------:R-:W-:Y:S01]  /*f0b0*/  IADD3 R196, -R23, 0xb, RZ ;  /* 0x0000000b17c47810 */ /* 0x000fe20007ffe1ff */
[----:B------:R-:W-:Y:S01]  /*f0c0*/  FMUL.FTZ R8, R8, UR42 ;  /* 0x0000002a08087c20 */ /* 0x000fe20008410000 */
        /* <DEDUP_REMOVED lines=54> */
[----:B------:R-:W-:-:S01]  /*f430*/  FFMA.FTZ R115, R115, UR42, -R10 ;  /* 0x0000002a73737c23 */ /* 0x000fc2000801080a */
[--C-:B------:R-:W-:Y:S01]  /*f440*/  FFMA.FTZ R118, R118, UR42, -R10.reuse ;  /* 0x0000002a76767c23 */ /* 0x100fe2000801080a */
[----:B------:R-:W-:-:S01]  /*f450*/  FFMA.FTZ R119, R119, UR42, -R10 ;  /* 0x0000002a77777c23 */ /* 0x000fc2000801080a */
[--C-:B------:R-:W-:Y:S01]  /*f460*/  FFMA.FTZ R90, R90, UR42, -R10.reuse ;  /* 0x0000002a5a5a7c23 */ /* 0x100fe2000801080a */
[----:B------:R-:W-:-:S01]  /*f470*/  FFMA.FTZ R91, R91, UR42, -R10 ;  /* 0x0000002a5b5b7c23 */ /* 0x000fc2000801080a */
[----:B------:R-:W-:-:S02]  /*f480*/  FFMA.FTZ R94, R94, UR42, -R10 ;  /* 0x0000002a5e5e7c23 */ /* 0x000fc4000801080a */
[----:B------:R3:W4:Y:S08]  /*f490*/  MUFU.EX2 R14, R189 ;  /* 0x000000bd000e7308 */ /* 0x0007300000000800 */
[----:B------:R-:W5:Y:S01]  /*f4a0*/  MUFU.EX2 R188, R188 ;  /* 0x000000bc00bc7308 */ /* 0x000f620000000800 */
[----:B---3--:R-:W-:-:S01]  /*f4b0*/  FFMA.FTZ R189, R194, UR42, -R10 ;  /* 0x0000002ac2bd7c23 */ /* 0x008fc2000801080a */
[----:B0-----:R-:W-:Y:S01]  /*f4c0*/  FADD.FTZ R194, R186, R5 ;  /* 0x00000005bac27221 */ /* 0x001fe20000010000 */
[----:B-1----:R-:W-:-:S03]  /*f4d0*/  FADD.FTZ R5, R13, R6 ;  /* 0x000000060d057221 */ /* 0x002fc60000010000 */
[----:B--2---:R-:W-:Y:S02]  /*f4e0*/  FADD.FTZ R193, R187, R194 ;  /* 0x000000c2bbc17221 */ /* 0x004fe40000010000 */
[----:B------:R-:W0:Y:S01]  /*f4f0*/  MUFU.EX2 R15, R15 ;  /* 0x0000000f000f7308 */ /* 0x000e220000000800 */
[----:B----4-:R-:W-:-:S07]  /*f500*/  FADD.FTZ R6, R14, R5 ;  /* 0x000000050e067221 */ /* 0x010fce0000010000 */
[----:B------:R-:W1:Y:S01]  /*f510*/  MUFU.EX2 R189, R189 ;  /* 0x000000bd00bd7308 */ /* 0x000e620000000800 */
[----:B-----5:R-:W-:-:S07]  /*f520*/  FADD.FTZ R194, R188, R193 ;  /* 0x000000c1bcc27221 */ /* 0x020fce0000010000 */
        /* <DEDUP_REMOVED lines=46> */
[----:B------:R-:W-:Y:S02]  /*f810*/  WARPGROUP.DEPBAR.LE gsb0, 0x0 ;  /* 0x00008000000079c5 */ /* 0x000fe40000010000 */
[----:B------:R-:W-:Y:S01]  /*f820*/  WARPGROUP.ARRIVE ;  /* 0x00000000000079c5 */ /* 0x000fe20000000000 */
[----:B--2---:R-:W-:-:S04]  /*f830*/  FADD.FTZ R6, R180, R5 ;  /* 0x00000005b4067221 */ /* 0x004fc80000010000 */
[----:B------:R-:W2:Y:S01]  /*f840*/  MUFU.EX2 R183, R183 ;  /* 0x000000b700b77308 */ /* 0x000ea20000000800 */
[----:B------:R-:W-:Y:S01]  /*f850*/  QGMMA.64x128x32.F32.E4M3.E4M3 R24, R208, gdesc[UR4], R24, gsb0 ;  /* 0x01e00004d0187df3 */ /* 0x000fe20008000818 */
[----:B------:R-:W-:Y:S01]  /*f860*/  UIADD3 UR6, UR10, 0x500, URZ ;  /* 0x000005000a067890 */ /* 0x000fe2000fffe03f */
[----:B0-----:R-:W-:Y:S01]  /*f870*/  FADD.FTZ R194, R182, R193 ;  /* 0x000000c1b6c27221 */ /* 0x001fe20000010000 */
[----:B------:R-:W-:-:S04]  /*f880*/  UMOV UR7, 0xc0000010 ;  /* 0xc000001000077882 */ /* 0x000fc80000000000 */
        /* <DEDUP_REMOVED lines=34> */
[----:B------:R-:W-:Y:S02]  /*fab0*/  WARPGROUP.DEPBAR.LE gsb0, 0x0 ;  /* 0x00008000000079c5 */ /* 0x000fe40000010000 */
[----:B------:R-:W-:-:S04]  /*fac0*/  WARPGROUP.ARRIVE ;  /* 0x00000000000079c5 */ /* 0x000fc80000000000 */
[----:B------:R-:W2:Y:S01]  /*fad0*/  MUFU.EX2 R138, R138 ;  /* 0x0000008a008a7308 */ /* 0x000ea20000000800 */
[----:B0-----:R-:W-:-:S01]  /*fae0*/  FADD.FTZ R193, R167, R194 ;  /* 0x000000c2a7c17221 */ /* 0x001fc20000010000 */
[----:B------:R-:W-:Y:S01]  /*faf0*/  QGMMA.64x128x32.F32.E4M3.E4M3 R24, R204, gdesc[UR4], R24, gsb0 ;  /* 0x01e00004cc187df3 */ /* 0x000fe20008000818 */
[----:B------:R-:W-:Y:S01]  /*fb00*/  UIADD3 UR6, UR10, 0x600, URZ ;  /* 0x000006000a067890 */ /* 0x000fe2000fffe03f */
[----:B-1----:R-:W-:-:S04]  /*fb10*/  FADD.FTZ R6, R136, R5 ;  /* 0x0000000588067221 */ /* 0x002fc80000010000 */
        /* <DEDUP_REMOVED lines=74> */
[----:B--2---:R-:W-:-:S07]  /*ffc0*/  FADD.FTZ R5, R105, R6 ;  /* 0x0000000669057221 */ /* 0x004fce0000010000 */
        /* <DEDUP_REMOVED lines=19> */
[----:B------:R-:W-:Y:S01]  /*10100*/  FFMA.FTZ R98, R99, UR42, -R10 ;  /* 0x0000002a63627c23 */ /* 0x000fe2000801080a */
[----:B------:R-:W-:-:S05]  /*10110*/  IMAD.U32 R99, RZ, RZ, UR51 ;  /* 0x00000033ff637e24 */ /* 0x000fca000f8e00ff */
        /* <DEDUP_REMOVED lines=8> */
[----:B------:R-:W-:Y:S01]  /*101a0*/  @!P1 LEA R194, R99, UR41, 0x3 ;  /* 0x0000002963c29c11 */ /* 0x000fe2000f8e18ff */
[----:B------:R-:W-:-:S01]  /*101b0*/  FFMA.FTZ R99, R102, UR42, -R10 ;  /* 0x0000002a66637c23 */ /* 0x000fc2000801080a */
[----:B------:R-:W-:-:S04]  /*101c0*/  FFMA.FTZ R10, R103, UR42, -R10 ;  /* 0x0000002a670a7c23 */ /* 0x000fc8000801080a */
[----:B------:R-:W0:Y:S01]  /*101d0*/  MUFU.EX2 R89, R89 ;  /* 0x0000005900597308 */ /* 0x000e220000000800 */
[----:B-1----:R-:W-:-:S01]  /*101e0*/  FADD.FTZ R6, R88, R5 ;  /* 0x0000000558067221 */ /* 0x002fc20000010000 */
[----:B------:R-:W-:-:S05]  /*101f0*/  @!P1 VIADD R5, R194, 0x2e840 ;  /* 0x0002e840c2059836 */ /* 0x000fca0000000000 */
[----:B------:R-:W-:Y:S01]  /*10200*/  @!P1 PRMT R5, RZ, 0x654, R5 ;  /* 0x00000654ff059816 */ /* 0x000fe20000000005 */
[----:B------:R-:W1:Y:S01]  /*10210*/  MUFU.EX2 R91, R91 ;  /* 0x0000005b005b7308 */ /* 0x000e620000000800 */
[----:B--2---:R-:W-:-:S01]  /*10220*/  FADD.FTZ R102, R90, R195 ;  /* 0x000000c35a667221 */ /* 0x004fc20000010000 */
[----:B------:R2:W-:Y:S06]  /*10230*/  BAR.ARV R196, 0x100 ;  /* 0x000400c40000751d */ /* 0x0005ec0000002000 */
[----:B------:R-:W3:Y:S01]  /*10240*/  MUFU.EX2 R92, R92 ;  /* 0x0000005c005c7308 */ /* 0x000ee20000000800 */
[----:B0-----:R-:W-:-:S01]  /*10250*/  FADD.FTZ R195, R89, R6 ;  /* 0x0000000659c37221 */ /* 0x001fc20000010000 */
[----:B------:R0:W-:Y:S06]  /*10260*/  @!P1 SYNCS.ARRIVE.TRANS64.RED.A1T0 RZ, [R5+URZ], RZ ;  /* 0x000000ff05ff99a7 */ /* 0x0001ec000810043f */
[----:B------:R-:W4:Y:S01]  /*10270*/  MUFU.EX2 R94, R94 ;  /* 0x0000005e005e7308 */ /* 0x000f220000000800 */
[----:B-1----:R-:W-:-:S07]  /*10280*/  FADD.FTZ R197, R91, R102 ;  /* 0x000000665bc57221 */ /* 0x002fce0000010000 */
[----:B------:R-:W0:Y:S01]  /*10290*/  MUFU.EX2 R93, R93 ;  /* 0x0000005d005d7308 */ /* 0x000e220000000800 */
[----:B---3--:R-:W-:-:S07]  /*102a0*/  FADD.FTZ R6, R92, R195 ;  /* 0x000000c35c067221 */ /* 0x008fce0000010000 */
[----:B------:R-:W1:Y:S01]  /*102b0*/  MUFU.EX2 R193, R193 ;  /* 0x000000c100c17308 */ /* 0x000e620000000800 */
[----:B----4-:R-:W-:-:S07]  /*102c0*/  FADD.FTZ R102, R94, R197 ;  /* 0x000000c55e667221 */ /* 0x010fce0000010000 */
[----:B------:R-:W3:Y:S01]  /*102d0*/  MUFU.EX2 R96, R96 ;  /* 0x0000006000607308 */ /* 0x000ee20000000800 */
[----:B0-----:R-:W-:-:S07]  /*102e0*/  FADD.FTZ R5, R93, R6 ;  /* 0x000000065d057221 */ /* 0x001fce0000010000 */
[----:B------:R-:W0:Y:S01]  /*102f0*/  MUFU.EX2 R95, R95 ;  /* 0x0000005f005f7308 */ /* 0x000e220000000800 */
[----:B-1----:R-:W-:-:S07]  /*10300*/  FADD.FTZ R102, R193, R102 ;  /* 0x00000066c1667221 */ /* 0x002fce0000010000 */
[----:B------:R-:W1:Y:S01]  /*10310*/  MUFU.EX2 R97, R97 ;  /* 0x0000006100617308 */ /* 0x000e620000000800 */
[----:B---3--:R-:W-:-:S07]  /*10320*/  FADD.FTZ R6, R96, R5 ;  /* 0x0000000560067221 */ /* 0x008fce0000010000 */
        /* <DEDUP_REMOVED lines=9> */
[----:B-1----:R-:W-:-:S01]  /*103c0*/  FADD.FTZ R5, R99, R6 ;  /* 0x0000000663057221 */ /* 0x002fc20000010000 */
[----:B---3--:R-:W-:-:S03]  /*103d0*/  FADD.FTZ R6, R101, R102 ;  /* 0x0000006665067221 */ /* 0x008fc60000010000 */
[----:B0-----:R-:W-:Y:S01]  /*103e0*/  FADD.FTZ R5, R10, R5 ;  /* 0x000000050a057221 */ /* 0x001fe20000010000 */
[----:B--2---:R-:W-:Y:S06]  /*103f0*/  @!P0 BRA `(.L_x_1109) ;  /* 0x0000000000048947 */ /* 0x004fec0003800000 */
[----:B------:R-:W-:Y:S01]  /*10400*/  BPT.TRAP 0x1 ;  /* 0x000000040000795c */ /* 0x000fe20000300000 */
.L_x_1109:
        /* <DEDUP_REMOVED lines=129> */
[----:B------:R-:W-:Y:S01]  /*10c20*/  F2FP.SATFINITE.E4M3.F32.PACK_AB_MERGE_C R203, R98, R95, R99 ;  /* 0x0000005f62cb723e */ /* 0x000fe20004807063 */
[----:B------:R-:W-:Y:S06]  /*10c30*/  @P1 BRA `(.L_x_1110) ;  /* 0xffffffc800881947 */ /* 0x000fec000383ffff */
.L_x_1100:
[----:B------:R-:W-:-:S13]  /*10c40*/  ISETP.GE.AND P1, PT, R4, UR39, PT ;  /* 0x0000002704007c0c */ /* 0x000fda000bf26270 */
[----:B------:R-:W-:Y:S05]  /*10c50*/  @!P1 BRA `(.L_x_1111) ;  /* 0x0000005c003c9947 */ /* 0x000fea0003800000 */
[----:B------:R-:W-:Y:S01]  /*10c60*/  IMAD.MOV.U32 R8, RZ, RZ, R0 ;  /* 0x000000ffff087224 */ /* 0x000fe200078e0000 */
[----:B------:R-:W-:Y:S01]  /*10c70*/  UMOV UR57, UR51 ;  /* 0x0000003300397c82 */ /* 0x000fe20008000000 */
[----:B------:R-:W-:Y:S01]  /*10c80*/  IMAD.MOV.U32 R9, RZ, RZ, R3 ;  /* 0x000000ffff097224 */ /* 0x000fe200078e0003 */
[----:B------:R-:W-:Y:S01]  /*10c90*/  UMOV UR58, UR50 ;  /* 0x00000032003a7c82 */ /* 0x000fe20008000000 */
[----:B------:R-:W-:Y:S01]  /*10ca0*/  ULDC UR51, c[0x0][0x9e4] ;  /* 0x0002790000337ab9 */ /* 0x000fe20000000800 */
[----:B------:R-:W-:Y:S01]  /*10cb0*/  ULDC UR55, c[0x0][0x9dc] ;  /* 0x0002770000377ab9 */ /* 0x000fe20000000800 */
[----:B------:R-:W-:-:S05]  /*10cc0*/  ULDC UR54, c[0x0][0x9e0] ;  /* 0x0002780000367ab9 */ /* 0x000fca0000000800 */
.L_x_1129:
[----:B------:R-:W-:Y:S01]  /*10cd0*/  ISETP.NE.AND P2, PT, RZ, UR45, PT ;  /* 0x0000002dff007c0c */ /* 0x000fe2000bf45270 */
[----:B------:R-:W-:-:S04]  /*10ce0*/  UISETP.NE.AND UP2, UPT, UR57, 0x1, UPT ;  /* 0x000000013900788c */ /* 0x000fc8000bf45270 */
[----:B------:R-:W-:-:S04]  /*10cf0*/  USEL UR50, URZ, 0x1, UP2 ;  /* 0x000000013f327887 */ /* 0x000fc80009000000 */
[----:B------:R-:W-:-:S04]  /*10d00*/  ULOP3.LUT UR50, UR58, UR50, URZ, 0x3c, !UPT ;  /* 0x000000323a327292 */ /* 0x000fc8000f8e3c3f */
[----:B------:R-:W-:Y:S08]  /*10d10*/  @P2 BRA `(.L_x_1112) ;  /* 0x0000000000382947 */ /* 0x000ff00003800000 */
[----:B------:R-:W-:Y:S05]  /*10d20*/  @!P0 BRA `(.L_x_1113) ;  /* 0x0000000000048947 */ /* 0x000fea0003800000 */
[----:B------:R-:W-:Y:S01]  /*10d30*/  BPT.TRAP 0x1 ;  /* 0x000000040000795c */ /* 0x000fe20000300000 */
.L_x_1113:
        /* <DEDUP_REMOVED lines=9> */
.L_x_1114:
[----:B-1----:R-:W-:Y:S05]  /*10dd0*/  @P1 BRA `(.L_x_1112) ;  /* 0x0000000000081947 */ /* 0x002fea0003800000 */
[----:B------:R-:W1:Y:S02]  /*10de0*/  SYNCS.PHASECHK.TRANS64.TRYWAIT P1, [UR6+0x2e830], R0 ;  /* 0x02e83000ff0075a7 */ /* 0x000e640008020146 */
[----:B-1----:R-:W-:Y:S05]  /*10df0*/  @!P1 BRA `(.L_x_1115) ;  /* 0x0000010c00e89947 */ /* 0x002fea0003800000 */
.L_x_1112:
        /* <DEDUP_REMOVED lines=186> */
.L_x_1117:
[----:B------:R-:W-:Y:S01]  /*119a0*/  ULEA UR6, UR57, UR41, 0x3 ;  /* 0x0000002939067291 */ /* 0x000fe2000f8e183f */
[----:B------:R-:W-:-:S05]  /*119b0*/  IMAD.U32 R0, RZ, RZ, UR58 ;  /* 0x0000003aff007e24 */ /* 0x000fca000f8e00ff */
[----:B------:R-:W-:-:S04]  /*119c0*/  SHF.L.U32 R0, R0, 0x1f, RZ ;  /* 0x0000001f00007819 */ /* 0x000fc800000006ff */
[----:B------:R0:W1:Y:S01]  /*119d0*/  SYNCS.PHASECHK.TRANS64.TRYWAIT P1, [UR6+0x2e850], R0 ;  /* 0x02e85000ff0075a7 */ /* 0x0000620008020146 */
[----:B------:R-:W-:Y:S05]  /*119e0*/  @!P0 BRA `(.L_x_1118) ;  /* 0x0000000000048947 */ /* 0x000fea0003800000 */
[----:B------:R-:W-:Y:S01]  /*119f0*/  BPT.TRAP 0x1 ;  /* 0x000000040000795c */ /* 0x000fe20000300000 */
.L_x_1118:
[----:B-1----:R-:W-:Y:S05]  /*11a00*/  @P1 BRA `(.L_x_1116) ;  /* 0x0000000000081947 */ /* 0x002fea0003800000 */
[----:B------:R-:W1:Y:S02]  /*11a10*/  SYNCS.PHASECHK.TRANS64.TRYWAIT P1, [UR6+0x2e850], R0 ;  /* 0x02e85000ff0075a7 */ /* 0x000e640008020146 */
[----:B-1----:R-:W-:Y:S05]  /*11a20*/  @!P1 BRA `(.L_x_1119) ;  /* 0x0000010000f49947 */ /* 0x002fea0003800000 */
.L_x_1116:
        /* <DEDUP_REMOVED lines=80> */
.L_x_1122:
[----:B------:R-:W-:-:S05]  /*11f30*/  IMAD.U32 R21, RZ, RZ, UR51 ;  /* 0x00000033ff157e24 */ /* 0x000fca000f8e00ff */
[----:B------:R-:W-:-:S13]  /*11f40*/  ISETP.NE.AND P1, PT, R21, 0x1, PT ;  /* 0x000000011500780c */ /* 0x000fda0003f25270 */
[----:B------:R-:W0:Y:S02]  /*11f50*/  @P1 LDC.64 R200, c[0x0][0x9e8] ;  /* 0x00027a00ffc81b82 */ /* 0x000e240000000a00 */
[----:B0-----:R-:W-:-:S05]  /*11f60*/  @P1 IMAD.HI.U32 R20, R15, R200, RZ ;  /* 0x000000c80f141227 */ /* 0x001fca00078e00ff */
[----:B------:R-:W-:-:S07]  /*11f70*/  @P1 SHF.R.U32.HI R15, RZ, R201, R20 ;  /* 0x000000c9ff0f1219 */ /* 0x000fce0000011614 */
.L_x_1123:
[----:B------:R-:W-:Y:S05]  /*11f80*/  BSYNC B0 ;  /* 0x0000000000007941 */ /* 0x000fea0003800000 */
.L_x_1121:
[----:B------:R-:W-:-:S05]  /*11f90*/  IMAD R15, R15, R21, R0 ;  /* 0x000000150f0f7224 */ /* 0x000fca00078e0200 */
[----:B------:R-:W-:Y:S02]  /*11fa0*/  VIADDMNMX R10, R15, R21, R10, PT ;  /* 0x000000150f0a7246 */ /* 0x000fe4000380010a */
[----:B------:R-:W-:-:S07]  /*11fb0*/  VIMNMX R3, R3, R15, !PT ;  /* 0x0000000f03037248 */ /* 0x000fce0007fe0100 */
.L_x_1120:
        /* <DEDUP_REMOVED lines=343> */
.L_x_1126:
[----:B------:R-:W-:-:S05]  /*13530*/  IMAD.U32 R13, RZ, RZ, UR51 ;  /* 0x00000033ff0d7e24 */ /* 0x000fca000f8e00ff */
[----:B------:R-:W-:-:S13]  /*13540*/  ISETP.NE.AND P6, PT, R13, 0x1, PT ;  /* 0x000000010d00780c */ /* 0x000fda0003fc5270 */
[----:B------:R-:W0:Y:S02]  /*13550*/  @P6 LDC.64 R10, c[0x0][0x9e8] ;  /* 0x00027a00ff0a6b82 */ /* 0x000e240000000a00 */
[----:B0-----:R-:W-:-:S05]  /*13560*/  @P6 IMAD.HI.U32 R10, R3, R10, RZ ;  /* 0x0000000a030a6227 */ /* 0x001fca00078e00ff */
[----:B------:R-:W-:-:S07]  /*13570*/  @P6 SHF.R.U32.HI R3, RZ, R11, R10 ;  /* 0x0000000bff036219 */ /* 0x000fce000001160a */
.L_x_1127:
[----:B------:R-:W-:Y:S05]  /*13580*/  BSYNC B0 ;  /* 0x0000000000007941 */ /* 0x000fea0003800000 */
.L_x_1125:
[----:B------:R-:W-:-:S05]  /*13590*/  IMAD R3, R3, R13, R0 ;  /* 0x0000000d03037224 */ /* 0x000fca00078e0200 */
[----:B------:R-:W-:Y:S02]  /*135a0*/  VIADDMNMX R12, R3, R13, R12, PT ;  /* 0x0000000d030c7246 */ /* 0x000fe4000380010c */
[----:B------:R-:W-:-:S07]  /*135b0*/  VIMNMX R14, R14, R3, !PT ;  /* 0x000000030e0e7248 */ /* 0x000fce0007fe0100 */
.L_x_1124:
        /* <DEDUP_REMOVED lines=151> */
[C---:B------:R-:W-:Y:S02]  /*13f30*/  ISETP.GT.AND P1, PT, R14.reuse, 0x78, !P1 ;  /* 0x000000780e00780c */ /* 0x040fe40004f24270 */
[----:B------:R-:W-:Y:S02]  /*13f40*/  ISETP.GT.AND P5, PT, R14, 0xd8, !P5 ;  /* 0x000000d80e00780c */ /* 0x000fe40006fa4270 */
[----:B------:R-:W-:Y:S02]  /*13f50*/  ISETP.LT.OR P1, PT, R12, 0x79, P1 ;  /* 0x000000790c00780c */ /* 0x000fe40000f21670 */
[----:B0-----:R-:W-:Y:S02]  /*13f60*/  FMNMX.FTZ R15, R10, R3, !PT ;  /* 0x000000030a0f7209 */ /* 0x001fe40007810000 */
[----:B------:R-:W-:Y:S02]  /*13f70*/  FSEL R150, R150, -INF , !P1 ;  /* 0xff80000096967808 */ /* 0x000fe40004800000 */
[----:B------:R-:W-:Y:S01]  /*13f80*/  LOP3.LUT P1, RZ, R16, 0x200000, RZ, 0xc0, !PT ;  /* 0x0020000010ff7812 */ /* 0x000fe2000782c0ff */
[----:B------:R-:W0:Y:S01]  /*13f90*/  SHFL.BFLY PT, R0, R15, 0x1, 0x1f ;  /* 0x0c201f000f007f89 */ /* 0x000e2200000e0000 */
[----:B------:R-:W-:-:S02]  /*13fa0*/  ISETP.LT.OR P3, PT, R12, 0xd1, P3 ;  /* 0x000000d10c00780c */ /* 0x000fc40001f61670 */
        /* <DEDUP_REMOVED lines=10> */
[----:B------:R-:W-:Y:S02]  /*14050*/  FSEL R102, R102, -INF , !P5 ;  /* 0xff80000066667808 */ /* 0x000fe40006800000 */
[----:B------:R-:W-:-:S02]  /*14060*/  FSEL R122, R122, -INF , !P1 ;  /* 0xff8000007a7a7808 */ /* 0x000fc40004800000 */
[----:B------:R-:W-:Y:S02]  /*14070*/  LOP3.LUT P1, RZ, R16, 0x80000, RZ, 0xc0, !PT ;  /* 0x0008000010ff7812 */ /* 0x000fe4000782c0ff */
[----:B0-----:R-:W-:Y:S01]  /*14080*/  FMNMX.FTZ R3, R15, R0, !PT ;  /* 0x000000000f037209 */ /* 0x001fe20007810000 */
[----:B------:R-:W-:Y:S01]  /*14090*/  IMAD.U32 R0, RZ, RZ, UR42 ;  /* 0x0000002aff007e24 */ /* 0x000fe2000f8e00ff */
[----:B------:R-:W-:-:S03]  /*140a0*/  ISETP.GT.AND P1, PT, R14, 0x81, !P1 ;  /* 0x000000810e00780c */ /* 0x000fc60004f24270 */
[----:B------:R-:W-:Y:S01]  /*140b0*/  FFMA.FTZ R0, R3, R0, -8 ;  /* 0xc100000003007423 */ /* 0x000fe20000010000 */
        /* <DEDUP_REMOVED lines=175> */
[----:B------:R0:W-:Y:S01]  /*14bb0*/  MUFU.EX2 R103, R193 ;  /* 0x000000c100677308 */ /* 0x0001e20000000800 */
        /* <DEDUP_REMOVED lines=54> */
[----:B------:R-:W-:Y:S01]  /*14f20*/  FMNMX.FTZ R109, R99, R108, !PT ;  /* 0x0000006c636d7209 */ /* 0x000fe20007810000 */
[--C-:B------:R-:W-:Y:S01]  /*14f30*/  FFMA.FTZ R108, R112, UR42, -R0.reuse ;  /* 0x0000002a706c7c23 */ /* 0x100fe20008010800 */
[----:B------:R-:W-:-:S02]  /*14f40*/  FFMA.FTZ R112, R116, UR42, -R0 ;  /* 0x0000002a74707c23 */ /* 0x000fc40008010800 */
[----:B------:R-:W-:-:S03]  /*14f50*/  FMNMX.FTZ R109, R102, R109, !PT ;  /* 0x0000006d666d7209 */ /* 0x000fc60007810000 */
[----:B------:R-:W-:Y:S01]  /*14f60*/  MUFU.EX2 R153, R153 ;  /* 0x0000009900997308 */ /* 0x000fe20000000800 */
[----:B------:R-:W-:Y:S01]  /*14f70*/  FMNMX.FTZ R188, R12, R109, !PT ;  /* 0x0000006d0cbc7209 */ /* 0x000fe20007810000 */
[--C-:B------:R-:W-:Y:S01]  /*14f80*/  FFMA.FTZ R109, R113, UR42, -R0.reuse ;  /* 0x0000002a716d7c23 */ /* 0x100fe20008010800 */
[----:B------:R-:W-:-:S01]  /*14f90*/  FFMA.FTZ R113, R117, UR42, -R0 ;  /* 0x0000002a75717c23 */ /* 0x000fc20008010800 */
[----:B------:R-:W-:Y:S01]  /*14fa0*/  FFMA.FTZ R117, R101, UR42, -R0 ;  /* 0x0000002a65757c23 */ /* 0x000fe20008010800 */
[----:B------:R-:W-:Y:S01]  /*14fb0*/  IMAD.U32 R101, RZ, RZ, UR42 ;  /* 0x0000002aff657e24 */ /* 0x000fe2000f8e00ff */
[----:B------:R-:W2:Y:S02]  /*14fc0*/  SHFL.BFLY PT, R189, R188, 0x2, 0x1f ;  /* 0x0c401f00bcbd7f89 */ /* 0x000ea400000e0000 */
[----:B------:R-:W-:Y:S08]  /*14fd0*/  MUFU.EX2 R156, R156 ;  /* 0x0000009c009c7308 */ /* 0x000ff00000000800 */
[----:B------:R-:W-:Y:S08]  /*14fe0*/  MUFU.EX2 R157, R157 ;  /* 0x0000009d009d7308 */ /* 0x000ff00000000800 */
[----:B------:R-:W-:Y:S01]  /*14ff0*/  MUFU.EX2 R160, R160 ;  /* 0x000000a000a07308 */ /* 0x000fe20000000800 */
[----:B--2---:R-:W-:-:S02]  /*15000*/  FMNMX.FTZ R189, R188, R189, !PT ;  /* 0x000000bdbcbd7209 */ /* 0x004fc40007810000 */
[----:B------:R-:W-:-:S05]  /*15010*/  FSEL R188, R3, RZ, P1 ;  /* 0x000000ff03bc7208 */ /* 0x000fca0000800000 */
[----:B------:R-:W-:Y:S01]  /*15020*/  MUFU.EX2 R161, R161 ;  /* 0x000000a100a17308 */ /* 0x000fe20000000800 */
[----:B------:R-:W2:Y:S01]  /*15030*/  SHFL.BFLY PT, R116, R189, 0x1, 0x1f ;  /* 0x0c201f00bd747f89 */ /* 0x000ea200000e0000 */
[----:B------:R-:W-:-:S06]  /*15040*/  FADD.FTZ R188, -R188, R9 ;  /* 0x00000009bcbc7221 */ /* 0x000fcc0000010100 */
[----:B------:R-:W-:Y:S08]  /*15050*/  MUFU.EX2 R9, R117 ;  /* 0x0000007500097308 */ /* 0x000ff00000000800 */
[----:B------:R-:W-:Y:S08]  /*15060*/  MUFU.EX2 R164, R164 ;  /* 0x000000a400a47308 */ /* 0x000ff00000000800 */
[----:B------:R-:W-:Y:S01]  /*15070*/  MUFU.EX2 R165, R165 ;  /* 0x000000a500a57308 */ /* 0x000fe20000000800 */
[----:B--2---:R-:W-:Y:S01]  /*15080*/  FMNMX.FTZ R0, R189, R116, !PT ;  /* 0x00000074bd007209 */ /* 0x004fe20007810000 */
[----:B------:R-:W-:-:S03]  /*15090*/  FMUL.FTZ R116, R188, UR42 ;  /* 0x0000002abc747c20 */ /* 0x000fc60008410000 */
[C---:B------:R-:W-:Y:S01]  /*150a0*/  FSETP.NEU.FTZ.AND P1, PT, R0.reuse, -INF , PT ;  /* 0xff8000000000780b */ /* 0x040fe20003f3d000 */
[----:B------:R-:W-:-:S02]  /*150b0*/  FFMA.FTZ R101, R0, R101, -8 ;  /* 0xc100000000657423 */ /* 0x000fc40000010065 */
[----:B------:R-:W-:Y:S03]  /*150c0*/  MUFU.EX2 R136, R136 ;  /* 0x0000008800887308 */ /* 0x000fe60000000800 */
[----:B------:R-:W-:-:S05]  /*150d0*/  FSEL R101, R101, RZ, P1 ;  /* 0x000000ff65657208 */ /* 0x000fca0000800000 */
[----:B------:R-:W2:Y:S01]  /*150e0*/  MUFU.EX2 R116, R116 ;  /* 0x0000007400747308 */ /* 0x000ea20000000800 */
[----:B0-----:R-:W-:-:S01]  /*150f0*/  FFMA.FTZ R193, R190, UR42, -R101 ;  /* 0x0000002abec17c23 */ /* 0x001fc20008010865 */
[--C-:B------:R-:W-:Y:S01]  /*15100*/  FFMA.FTZ R190, R191, UR42, -R101.reuse ;  /* 0x0000002abfbe7c23 */ /* 0x100fe20008010865 */
[----:B------:R-:W-:Y:S01]  /*15110*/  FSEL R191, R0, RZ, P1 ;  /* 0x000000ff00bf7208 */ /* 0x000fe20000800000 */
[--C-:B------:R-:W-:Y:S01]  /*15120*/  FFMA.FTZ R188, R11, UR42, -R101.reuse ;  /* 0x0000002a0bbc7c23 */ /* 0x100fe20008010865 */
[----:B------:R-:W-:-:S01]  /*15130*/  FFMA.FTZ R11, R187, UR42, -R101 ;  /* 0x0000002abb0b7c23 */ /* 0x000fc20008010865 */
[--C-:B------:R-:W-:Y:S01]  /*15140*/  FFMA.FTZ R187, R194, UR42, -R101.reuse ;  /* 0x0000002ac2bb7c23 */ /* 0x100fe20008010865 */
[----:B-1----:R-:W-:-:S01]  /*15150*/  FFMA.FTZ R192, R195, UR42, -R101 ;  /* 0x0000002ac3c07c23 */ /* 0x002fc20008010865 */
[----:B------:R-:W-:Y:S01]  /*15160*/  FADD.FTZ R191, -R191, R8 ;  /* 0x00000008bfbf7221 */ /* 0x000fe20000010100 */
[----:B------:R0:W-:Y:S01]  /*15170*/  MUFU.EX2 R117, R193 ;  /* 0x000000c100757308 */ /* 0x0001e20000000800 */
[----:B------:R-:W-:-:S01]  /*15180*/  FFMA.FTZ R189, R198, UR42, -R101 ;  /* 0x0000002ac6bd7c23 */ /* 0x000fc20008010865 */
[--C-:B------:R-:W-:Y:S01]  /*15190*/  FFMA.FTZ R194, R199, UR42, -R101.reuse ;  /* 0x0000002ac7c27c23 */ /* 0x100fe20008010865 */
[----:B------:R-:W-:Y:S01]  /*151a0*/  FMUL.FTZ R191, R191, UR42 ;  /* 0x0000002abfbf7c20 */ /* 0x000fe20008410000 */
[--C-:B------:R-:W-:Y:S01]  /*151b0*/  FFMA.FTZ R170, R170, UR42, -R101.reuse ;  /* 0x0000002aaaaa7c23 */ /* 0x100fe20008010865 */
[----:B------:R-:W-:-:S01]  /*151c0*/  FFMA.FTZ R171, R171, UR42, -R101 ;  /* 0x0000002aabab7c23 */ /* 0x000fc20008010865 */
[--C-:B------:R-:W-:Y:S01]  /*151d0*/  FFMA.FTZ R174, R174, UR42, -R101.reuse ;  /* 0x0000002aaeae7c23 */ /* 0x100fe20008010865 */
        /* <DEDUP_REMOVED lines=53> */
[----:B------:R-:W-:-:S04]  /*15530*/  FFMA.FTZ R12, R12, UR42, -R101 ;  /* 0x0000002a0c0c7c23 */ /* 0x000fc80008010865 */
        /* <DEDUP_REMOVED lines=70> */
[----:B------:R-:W-:-:S03]  /*159a0*/  FADD.FTZ R150, R8, R193 ;  /* 0x000000c108967221 */ /* 0x000fc60000010000 */
        /* <DEDUP_REMOVED lines=118> */
.L_x_1128:
        /* <DEDUP_REMOVED lines=131> */
[----:B------:R-:W-:-:S05]  /*16940*/  UMOV UR51, UR56 ;  /* 0x0000003800337c82 */ /* 0x000fca0008000000 */
.L_x_1111:
[----:B------:R-:W-:Y:S06]  /*16950*/  BAR.ARV 0x8, 0x180 ;  /* 0x0206000000007b1d */ /* 0x000fec0000002000 */
[----:B------:R-:W-:Y:S05]  /*16960*/  @!P0 BRA `(.L_x_1130) ;  /* 0x0000000000048947 */ /* 0x000fea0003800000 */
[----:B------:R-:W-:Y:S01]  /*16970*/  BPT.TRAP 0x1 ;  /* 0x000000040000795c */ /* 0x000fe20000300000 */
.L_x_1130:
[----:B------:R-:W-:Y:S01]  /*16980*/  ULEA UR4, UR51, UR41, 0x3 ;  /* 0x0000002933047291 */ /* 0x000fe2000f8e183f */
[----:B------:R-:W-:-:S05]  /*16990*/  IMAD.U32 R4, RZ, RZ, UR50 ;  /* 0x00000032ff047e24 */ /* 0x000fca000f8e00ff */
[----:B------:R-:W-:-:S04]  /*169a0*/  SHF.L.U32 R4, R4, 0x1f, RZ ;  /* 0x0000001f04047819 */ /* 0x000fc800000006ff */
[----:B------:R0:W1:Y:S01]  /*169b0*/  SYNCS.PHASECHK.TRANS64.TRYWAIT P1, [UR4+0x2e850], R4 ;  /* 0x02e85004ff0075a7 */ /* 0x0000620008020144 */
[----:B------:R-:W-:Y:S05]  /*169c0*/  @!P0 BRA `(.L_x_1131) ;  /* 0x0000000000048947 */ /* 0x000fea0003800000 */
[----:B------:R-:W-:Y:S01]  /*169d0*/  BPT.TRAP 0x1 ;  /* 0x000000040000795c */ /* 0x000fe20000300000 */
.L_x_1131:
[----:B-1----:R-:W-:Y:S05]  /*169e0*/  @P1 BRA `(.L_x_1132) ;  /* 0x0000000000081947 */ /* 0x002fea0003800000 */
[----:B------:R-:W1:Y:S02]  /*169f0*/  SYNCS.PHASECHK.TRANS64.TRYWAIT P1, [UR4+0x2e850], R4 ;  /* 0x02e85004ff0075a7 */ /* 0x000e640008020144 */
[----:B-1----:R-:W-:Y:S05]  /*16a00*/  @!P1 BRA `(.L_x_1133) ;  /* 0x000000b400149947 */ /* 0x002fea0003800000 */
.L_x_1132:
[----:B------:R-:W-:Y:S01]  /*16a10*/  UIADD3 UR41, UR41, 0x400, URZ ;  /* 0x0000040029297890 */ /* 0x000fe2000fffe03f */
[----:B------:R-:W-:Y:S01]  /*16a20*/  WARPGROUP.ARRIVE ;  /* 0x00000000000079c5 */ /* 0x000fe20000000000 */
[----:B------:R-:W-:Y:S01]  /*16a30*/  UMOV UR7, 0xc0000010 ;  /* 0xc000001000077882 */ /* 0x000fe20000000000 */
[----:B------:R-:W-:Y:S01]  /*16a40*/  ULDC.64 UR10, c[0x0][0x9a0] ;  /* 0x00026800000a7ab9 */ /* 0x000fe20000000a00 */
[----:B------:R-:W-:Y:S01]  /*16a50*/  USHF.R.U32.HI UR41, URZ, 0x4, UR41 ;  /* 0x000000043f297899 */ /* 0x000fe20008011629 */
[----:B01----:R-:W-:Y:S01]  /*16a60*/  IMAD.MOV.U32 R4, RZ, RZ, 0x3f800000 ;  /* 0x3f800000ff047424 */ /* 0x003fe200078e00ff */
[----:B------:R-:W-:Y:S02]  /*16a70*/  UISETP.NE.U32.AND UP0, UPT, UR10, URZ, UPT ;  /* 0x0000003f0a00728c */ /* 0x000fe4000bf05070 */
[----:B------:R-:W-:Y:S02]  /*16a80*/  ULOP3.LUT UR41, UR41, 0x3fff, URZ, 0xc0, !UPT ;  /* 0x00003fff29297892 */ /* 0x000fe4000f8ec03f */
[----:B------:R-:W-:-:S02]  /*16a90*/  UISETP.NE.AND.EX UP0, UPT, UR11, URZ, UPT, UP0 ;  /* 0x0000003f0b00728c */ /* 0x000fc4000bf05300 */
[----:B------:R-:W-:-:S04]  /*16aa0*/  ULOP3.LUT UR5, UR41, 0x10000, URZ, 0xfc, !UPT ;  /* 0x0001000029057892 */ /* 0x000fc8000f8efc3f */
[----:B------:R-:W-:Y:S01]  /*16ab0*/  UIMAD UR5, UR51, 0x700, UR5 ;  /* 0x00000700330578a4 */ /* 0x000fe2000f8e0205 */
[----:B------:R-:W-:-:S04]  /*16ac0*/  PLOP3.LUT P1, PT, PT, PT, UP0, 0x80, 0x0 ;  /* 0x000000000000781c */ /* 0x000fc80003f2f008 */
[----:B------:R-:W-:Y:S02]  /*16ad0*/  @UP0 USHF.R.S32.HI UR8, URZ, 0x1f, UR49 ;  /* 0x0000001f3f080899 */ /* 0x000fe40008011431 */
[----:B------:R-:W-:Y:S01]  /*16ae0*/  UMOV UR6, UR5 ;  /* 0x0000000500067c82 */ /* 0x000fe20008000000 */
[----:B------:R-:W-:Y:S01]  /*16af0*/  @UP0 ULDC.64 UR12, c[0x0][0x9c8] ;  /* 0x00027200000c0ab9 */ /* 0x000fe20000000a00 */
[----:B------:R-:W-:Y:S01]  /*16b00*/  QGMMA.64x128x32.F32.E4M3.E4M3 R24, R224, gdesc[UR4], R24, gsb0 ;  /* 0x01e00004e0187df3 */ /* 0x000fe20008000818 */
[----:B------:R-:W-:Y:S01]  /*16b10*/  UIADD3 UR6, UR5, 0x100, URZ ;  /* 0x0000010005067890 */ /* 0x000fe2000fffe03f */
[----:B------:R-:W-:Y:S01]  /*16b20*/  UMOV UR7, 0xc0000010 ;  /* 0xc000001000077882 */ /* 0x000fe20000000000 */
[----:B------:R-:W-:-:S04]  /*16b30*/  @UP0 UIMAD UR8, UR8, UR12, URZ ;  /* 0x0000000c080802a4 */ /* 0x000fc8000f8e023f */
[----:B------:R-:W-:Y:S01]  /*16b40*/  @UP0 UIMAD UR8, UR49, UR13, UR8 ;  /* 0x0000000d310802a4 */ /* 0x000fe2000f8e0208 */
        /* <DEDUP_REMOVED lines=13> */
[----:B------:R-:W-:-:S04]  /*16c20*/  @UP0 UIMAD.WIDE.U32 UR6, UR49, UR12, URZ ;  /* 0x0000000c310602a5 */ /* 0x000fc8000f8e003f */
[----:B------:R-:W-:-:S03]  /*16c30*/  @UP0 UIADD3 UR7, UR7, UR8, URZ ;  /* 0x0000000807070290 */ /* 0x000fc6000fffe03f */
[----:B------:R-:W-:Y:S02]  /*16c40*/  @UP0 ULDC.64 UR8, c[0x0][0x9d0] ;  /* 0x0002740000080ab9 */ /* 0x000fe40000000a00 */
[----:B------:R-:W-:-:S04]  /*16c50*/  @UP0 UIMAD.WIDE.U32 UR6, UR43, UR8, UR6 ;  /* 0x000000082b0602a5 */ /* 0x000fc8000f8e0006 */
[----:B------:R-:W-:Y:S02]  /*16c60*/  @UP0 UIMAD UR7, UR43, UR9, UR7 ;  /* 0x000000092b0702a4 */ /* 0x000fe4000f8e0207 */
[----:B------:R-:W-:-:S04]  /*16c70*/  @UP0 ULEA UR8, UP1, UR6, UR10, 0x2 ;  /* 0x0000000a06080291 */ /* 0x000fc8000f82103f */
[----:B------:R-:W-:Y:S02]  /*16c80*/  @UP0 ULEA.HI.X UR9, UR6, UR11, UR7, 0x2, UP1 ;  /* 0x0000000b06090291 */ /* 0x000fe400088f1407 */
[----:B------:R-:W-:Y:S01]  /*16c90*/  UIADD3 UR6, UR5, 0x400, URZ ;  /* 0x0000040005067890 */ /* 0x000fe2000fffe03f */
[----:B------:R-:W-:Y:S01]  /*16ca0*/  IMAD.U32 R8, RZ, RZ, UR8 ;  /* 0x00000008ff087e24 */ /* 0x000fe2000f8e00ff */
[----:B------:R-:W-:Y:S02]  /*16cb0*/  UMOV UR7, 0xc0000010 ;  /* 0xc000001000077882 */ /* 0x000fe40000000000 */
[----:B------:R-:W-:-:S05]  /*16cc0*/  IMAD.U32 R9, RZ, RZ, UR9 ;  /* 0x00000009ff097e24 */ /* 0x000fca000f8e00ff */
[----:B------:R0:W2:Y:S01]  /*16cd0*/  @P1 LDG.E R4, desc[UR52][R8.64] ;  /* 0x0000003408041981 */ /* 0x0000a2000c1e1900 */
[----:B------:R-:W-:Y:S02]  /*16ce0*/  WARPGROUP.DEPBAR.LE gsb0, 0x0 ;  /* 0x00008000000079c5 */ /* 0x000fe40000010000 */
[----:B------:R-:W-:-:S06]  /*16cf0*/  WARPGROUP.ARRIVE ;  /* 0x00000000000079c5 */ /* 0x000fcc0000000000 */
[----:B------:R-:W-:Y:S01]  /*16d00*/  QGMMA.64x128x32.F32.E4M3.E4M3 R24, R208, gdesc[UR4], R24, gsb0 ;  /* 0x01e00004d0187df3 */ /* 0x000fe20008000818 */
[----:B------:R-:W-:Y:S01]  /*16d10*/  UIADD3 UR6, UR5, 0x500, URZ ;  /* 0x0000050005067890 */ /* 0x000fe2000fffe03f */
[----:B------:R-:W-:Y:S01]  /*16d20*/  UMOV UR7, 0xc0000010 ;  /* 0xc000001000077882 */ /* 0x000fe20000000000 */
[----:B------:R-:W1:Y:S04]  /*16d30*/  SHFL.BFLY PT, R7, R6, 0x2, 0x1f ;  /* 0x0c401f0006077f89 */ /* 0x000e6800000e0000 */
[----:B------:R-:W3:Y:S01]  /*16d40*/  SHFL.BFLY PT, R10, R5, 0x2, 0x1f ;  /* 0x0c401f00050a7f89 */ /* 0x000ee200000e0000 */
[----:B------:R-:W-:Y:S02]  /*16d50*/  WARPGROUP.DEPBAR.LE gsb0, 0x0 ;  /* 0x00008000000079c5 */ /* 0x000fe40000010000 */
[----:B------:R-:W-:-:S06]  /*16d60*/  WARPGROUP.ARRIVE ;  /* 0x00000000000079c5 */ /* 0x000fcc0000000000 */
[----:B------:R-:W-:Y:S01]  /*16d70*/  QGMMA.64x128x32.F32.E4M3.E4M3 R24, R204, gdesc[UR4], R24, gsb0 ;  /* 0x01e00004cc187df3 */ /* 0x000fe20008000818 */
[----:B------:R-:W-:Y:S01]  /*16d80*/  UIADD3 UR6, UR5, 0x600, URZ ;  /* 0x0000060005067890 */ /* 0x000fe2000fffe03f */
[----:B------:R-:W-:Y:S01]  /*16d90*/  UMOV UR7, 0xc0000010 ;  /* 0xc000001000077882 */ /* 0x000fe20000000000 */
[----:B-1----:R-:W-:-:S01]  /*16da0*/  FADD.FTZ R7, R7, R6 ;  /* 0x0000000607077221 */ /* 0x002fc20000010000 */
[----:B---3--:R-:W-:-:S04]  /*16db0*/  FADD.FTZ R10, R10, R5 ;  /* 0x000000050a0a7221 */ /* 0x008fc80000010000 */
[----:B0-----:R-:W0:Y:S04]  /*16dc0*/  SHFL.BFLY PT, R8, R7, 0x1, 0x1f ;  /* 0x0c201f0007087f89 */ /* 0x001e2800000e0000 */
[----:B------:R-:W1:Y:S01]  /*16dd0*/  SHFL.BFLY PT, R9, R10, 0x1, 0x1f ;  /* 0x0c201f000a097f89 */ /* 0x000e6200000e0000 */
[----:B------:R-:W-:Y:S02]  /*16de0*/  IMAD.MOV.U32 R5, RZ, RZ, RZ ;  /* 0x000000ffff057224 */ /* 0x000fe400078e00ff */
[----:B0-----:R-:W-:Y:S01]  /*16df0*/  FADD.FTZ R11, R7, R8 ;  /* 0x00000008070b7221 */ /* 0x001fe20000010000 */
[----:B-1----:R-:W-:-:S04]  /*16e00*/  FADD.FTZ R14, R10, R9 ;  /* 0x000000090a0e7221 */ /* 0x002fc80000010000 */
        /* <DEDUP_REMOVED lines=29> */
.L_x_1134:
[----:B------:R-:W-:Y:S01]  /*16fe0*/  UIADD3 UR4, UR4, 0x2e860, URZ ;  /* 0x0002e86004047890 */ /* 0x000fe2000fffe03f */
[-C--:B------:R-:W-:Y:S01]  /*16ff0*/  FMUL.FTZ R9, R24, R5.reuse ;  /* 0x0000000518097220 */ /* 0x080fe20000410000 */
[----:B------:R-:W-:Y:S01]  /*17000*/  UIADD3 UR51, UR51, 0x1, URZ ;  /* 0x0000000133337890 */ /* 0x000fe2000fffe03f */
[-C--:B------:R-:W-:Y:S01]  /*17010*/  FMUL.FTZ R10, R29, R5.reuse ;  /* 0x000000051d0a7220 */ /* 0x080fe20000410000 */
[----:B------:R-:W-:Y:S01]  /*17020*/  UPRMT UR4, UR40, 0x654, UR4 ;  /* 0x0000065428047896 */ /* 0x000fe20008000004 */
[-C--:B------:R-:W-:Y:S01]  /*17030*/  FMUL.FTZ R32, R32, R5.reuse ;  /* 0x0000000520207220 */ /* 0x080fe20000410000 */
[----:B------:R-:W-:Y:S01]  /*17040*/  UISETP.NE.AND UP0, UPT, UR51, 0x2, UPT ;  /* 0x000000023300788c */ /* 0x000fe2000bf05270 */
[-C--:B------:R-:W-:Y:S01]  /*17050*/  FMUL.FTZ R37, R37, R5.reuse ;  /* 0x0000000525257220 */ /* 0x080fe20000410000 */
[-C--:B------:R-:W-:Y:S01]  /*17060*/  FMUL.FTZ R40, R40, R5.reuse ;  /* 0x0000000528287220 */ /* 0x080fe20000410000 */
[-C--:B------:R-:W-:Y:S01]  /*17070*/  FMUL.FTZ R45, R45, R5.reuse ;  /* 0x000000052d2d7220 */ /* 0x080fe20000410000 */
[-C--:B------:R-:W-:Y:S01]  /*17080*/  FMUL.FTZ R48, R48, R5.reuse ;  /* 0x0000000530307220 */ /* 0x080fe20000410000 */
[-C--:B------:R-:W-:Y:S01]  /*17090*/  FMUL.FTZ R53, R53, R5.reuse ;  /* 0x0000000535357220 */ /* 0x080fe20000410000 */
[-C--:B------:R-:W-:Y:S01]  /*170a0*/  FMUL.FTZ R56, R56, R5.reuse ;  /* 0x0000000538387220 */ /* 0x080fe20000410000 */
[----:B------:R-:W-:Y:S01]  /*170b0*/  SYNCS.ARRIVE.TRANS64.RED.A1T0 RZ, [UR4], RZ ;  /* 0x000000ffffff79a7 */ /* 0x000fe20008100404 */
        /* <DEDUP_REMOVED lines=59> */
[----:B------:R-:W-:-:S12]  /*17470*/  ULOP3.LUT UR50, UR50, UR4, URZ, 0x3c, !UPT ;  /* 0x0000000432327292 */ /* 0x000fd8000f8e3c3f */
.L_x_1060:
[----:B------:R-:W0:Y:S01]  /*17480*/  S2R R3, SR_CgaCtaId ;  /* 0x0000000000037919 */ /* 0x000e220000008800 */
[----:B------:R-:W-:Y:S01]  /*17490*/  MOV R14, 0x400 ;  /* 0x00000400000e7802 */ /* 0x000fe20000000f00 */
[----:B------:R-:W-:Y:S01]  /*174a0*/  UISETP.NE.AND UP0, UPT, UR46, URZ, UPT ;  /* 0x0000003f2e00728c */ /* 0x000fe2000bf05270 */
[----:B------:R-:W-:Y:S01]  /*174b0*/  BSSY B0, `(.L_x_1135) ;  /* 0x00003ee000007945 */ /* 0x000fe20003800000 */
[----:B------:R-:W-:Y:S06]  /*174c0*/  BAR.SYNC.DEFER_BLOCKING 0x5, 0x180 ;  /* 0x0146000000007b1d */ /* 0x000fec0000010000 */
[----:B------:R-:W1:Y:S03]  /*174d0*/  S2R R118, SR_TID.X ;  /* 0x0000000000767919 */ /* 0x000e660000002100 */
[----:B------:R-:W-:Y:S01]  /*174e0*/  @!UP0 ULDC UR46, c[0x0][0xad4] ;  /* 0x0002b500002e8ab9 */ /* 0x000fe20000000800 */
[----:B0-----:R-:W-:-:S05]  /*174f0*/  LEA R14, R3, R14, 0x18 ;  /* 0x0000000e030e7211 */ /* 0x001fca00078ec0ff */
[----:B------:R-:W0:Y:S01]  /*17500*/  LDS.128 R4, [R14+0x2e8d0] ;  /* 0x02e8d0000e047984 */ /* 0x000e220000000c00 */
[----:B-1----:R-:W-:-:S05]  /*17510*/  VIADD R18, R118, 0xffffff80 ;  /* 0xffffff8076127836 */ /* 0x002fca0000000000 */
[----:B------:R-:W-:-:S04]  /*17520*/  SHF.R.S32.HI R43, RZ, 0x1f, R18 ;  /* 0x0000001fff2b7819 */ /* 0x000fc80000011412 */
[----:B------:R-:W-:-:S04]  /*17530*/  LEA.HI R17, R43, R18, RZ, 0x3 ;  /* 0x000000122b117211 */ /* 0x000fc800078f18ff */
[----:B------:R-:W-:-:S05]  /*17540*/  LOP3.LUT R15, R17, 0xfffffff8, RZ, 0xc0, !PT ;  /* 0xfffffff8110f7812 */ /* 0x000fca00078ec0ff */
[----:B------:R-:W-:-:S04]  /*17550*/  IMAD.IADD R15, R18, 0x1, -R15 ;  /* 0x00000001120f7824 */ /* 0x000fc800078e0a0f */
[----:B------:R-:W-:-:S04]  /*17560*/  IMAD.SHL.U32 R3, R15, 0x8, RZ ;  /* 0x000000080f037824 */ /* 0x000fc800078e00ff */
[----:B------:R-:W-:Y:S01]  /*17570*/  VIADD R0, R3, 0x40 ;  /* 0x0000004003007836 */ /* 0x000fe20000000000 */
[----:B0-----:R-:W-:Y:S02]  /*17580*/  R2UR UR5, R5 ;  /* 0x00000000050572ca */ /* 0x001fe400000e0000 */
[----:B------:R-:W-:Y:S02]  /*17590*/  R2UR UR6, R6 ;  /* 0x00000000060672ca */ /* 0x000fe400000e0000 */
[----:B------:R-:W-:Y:S01]  /*175a0*/  R2UR UR49, R7 ;  /* 0x00000000073172ca */ /* 0x000fe200000e0000 */
[----:B------:R-:W-:Y:S06]  /*175b0*/  BAR.ARV 0x4, 0x180 ;  /* 0x0106000000007b1d */ /* 0x000fec0000002000 */
[----:B------:R-:W-:Y:S08]  /*175c0*/  @P0 BRA `(.L_x_1136) ;  /* 0x00000030003c0947 */ /* 0x000ff00003800000 */
[----:B------:R-:W-:Y:S01]  /*175d0*/  IMAD.SHL.U32 R4, R118, 0x4, RZ ;  /* 0x0000000476047824 */ /* 0x000fe200078e00ff */
[----:B------:R-:W-:Y:S01]  /*175e0*/  ULDC.64 UR8, c[0x4][0x38] ;  /* 0x01000e0000087ab9 */ /* 0x000fe20000000a00 */
[----:B------:R-:W-:-:S03]  /*175f0*/  ULDC.64 UR10, c[0x0][0xc00] ;  /* 0x00030000000a7ab9 */ /* 0x000fc60000000a00 */
[----:B------:R-:W-:Y:S01]  /*17600*/  LOP3.LUT R4, R4, 0xc, RZ, 0xc0, !PT ;  /* 0x0000000c04047812 */ /* 0x000fe200078ec0ff */
[----:B------:R-:W-:Y:S03]  /*17610*/  BAR.SYNC.DEFER_BLOCKING 0x1, 0x100 ;  /* 0x0044000000007b1d */ /* 0x000fe60000010000 */
[----:B------:R-:W-:-:S05]  /*17620*/  IADD3 R4, P0, R4, UR8, RZ ;  /* 0x0000000804047c10 */ /* 0x000fca000ff1e0ff */
[----:B------:R-:W-:Y:S01]  /*17630*/  IMAD.X R5, RZ, RZ, UR9, P0 ;  /* 0x00000009ff057e24 */ /* 0x000fe200080e06ff */
[----:B------:R-:W-:-:S04]  /*17640*/  ULDC.64 UR8, c[0x0][0xc00] ;  /* 0x0003000000087ab9 */ /* 0x000fc80000000a00 */
[----:B------:R0:W2:Y:S01]  /*17650*/  LDG.E.CONSTANT R8, desc[UR52][R4.64] ;  /* 0x0000003404087981 */ /* 0x0000a2000c1e9900 */
[----:B------:R-:W-:Y:S01]  /*17660*/  LOP3.LUT P0, R6, R118, 0x3, RZ, 0xc0, !PT ;  /* 0x0000000376067812 */ /* 0x000fe2000780c0ff */
[----:B------:R-:W-:-:S03]  /*17670*/  UIMAD.WIDE UR8, UR44, 0x4, UR8 ;  /* 0x000000042c0878a5 */ /* 0x000fc6000f8e0208 */
[----:B------:R-:W-:Y:S02]  /*17680*/  ISETP.EQ.OR P0, PT, R6, 0x3, !P0 ;  /* 0x000000030600780c */ /* 0x000fe40004702670 */
[CC--:B------:R-:W-:Y:S02]  /*17690*/  LEA.HI R6, R43.reuse, R18.reuse, RZ, 0x5 ;  /* 0x000000122b067211 */ /* 0x0c0fe400078f28ff */
[----:B------:R-:W-:Y:S01]  /*176a0*/  SEL R161, R48, R49, P0 ;  /* 0x0000003130a17207 */ /* 0x000fe20000000000 */
[----:B0-----:R-:W0:Y:S01]  /*176b0*/  S2R R5, SR_SWINHI ;  /* 0x0000000000057919 */ /* 0x001e220000002f00 */
[----:B------:R-:W-:Y:S01]  /*176c0*/  LEA.HI R4, R43, R18, RZ, 0x4 ;  /* 0x000000122b047211 */ /* 0x000fe200078f20ff */
[----:B------:R-:W-:Y:S01]  /*176d0*/  IMAD.SHL.U32 R6, R6, 0x20, RZ ;  /* 0x0000002006067824 */ /* 0x000fe200078e00ff */
[----:B------:R-:W-:Y:S02]  /*176e0*/  SEL R157, R49, R48, P0 ;  /* 0x00000030319d7207 */ /* 0x000fe40000000000 */
[----:B------:R-:W-:-:S02]  /*176f0*/  SEL R49, R42, R21, P0 ;  /* 0x000000152a317207 */ /* 0x000fc40000000000 */
[----:B------:R-:W-:Y:S02]  /*17700*/  SEL R111, R21, R42, P0 ;  /* 0x0000002a156f7207 */ /* 0x000fe40000000000 */
[----:B------:R-:W-:Y:S02]  /*17710*/  SHF.R.S32.HI R21, RZ, 0x4, R4 ;  /* 0x00000004ff157819 */ /* 0x000fe40000011404 */
[C---:B------:R-:W-:Y:S02]  /*17720*/  LOP3.LUT R7, R4.reuse, 0x3fffff0, RZ, 0xc0, !PT ;  /* 0x03fffff004077812 */ /* 0x040fe400078ec0ff */
[----:B------:R-:W-:Y:S02]  /*17730*/  LEA.HI R4, R4, R21, RZ, 0x1 ;  /* 0x0000001504047211 */ /* 0x000fe400078f08ff */
[----:B------:R-:W-:Y:S01]  /*17740*/  LOP3.LUT R6, R6, 0xfffffc00, RZ, 0xc0, !PT ;  /* 0xfffffc0006067812 */ /* 0x000fe200078ec0ff */
[----:B------:R-:W-:Y:S01]  /*17750*/  IMAD.IADD R7, R18, 0x1, -R7 ;  /* 0x0000000112077824 */ /* 0x000fe200078e0a07 */
[----:B------:R-:W-:-:S02]  /*17760*/  LOP3.LUT R4, R4, 0x1ffffffe, RZ, 0xc0, !PT ;  /* 0x1ffffffe04047812 */ /* 0x000fc400078ec0ff */
[----:B------:R-:W-:Y:S01]  /*17770*/  SEL R181, R11, R10, P0 ;  /* 0x0000000a0bb57207 */ /* 0x000fe20000000000 */
[----:B------:R-:W-:Y:S01]  /*17780*/  IMAD R7, R7, 0x40, R6 ;  /* 0x0000004007077824 */ /* 0x000fe200078e0206 */
[----:B------:R-:W-:Y:S01]  /*17790*/  SEL R11, R10, R11, P0 ;  /* 0x0000000b0a0b7207 */ /* 0x000fe20000000000 */
[----:B------:R-:W-:Y:S01]  /*177a0*/  IMAD.IADD R4, R21, 0x1, -R4 ;  /* 0x0000000115047824 */ /* 0x000fe200078e0a04 */
[----:B------:R-:W-:Y:S02]  /*177b0*/  SEL R175, R32, R33, P0 ;  /* 0x0000002120af7207 */ /* 0x000fe40000000000 */
[----:B------:R-:W-:Y:S01]  /*177c0*/  SEL R10, R33, R32, P0 ;  /* 0x00000020210a7207 */ /* 0x000fe20000000000 */
[----:B------:R-:W-:Y:S01]  /*177d0*/  IMAD R7, R4, 0x8, R7 ;  /* 0x0000000804077824 */ /* 0x000fe200078e0207 */
[----:B------:R-:W-:Y:S02]  /*177e0*/  SEL R179, R9, R20, P0 ;  /* 0x0000001409b37207 */ /* 0x000fe40000000000 */
[----:B------:R-:W-:-:S02]  /*177f0*/  SEL R9, R20, R9, P0 ;  /* 0x0000000914097207 */ /* 0x000fc40000000000 */
[----:B------:R-:W-:Y:S02]  /*17800*/  SEL R145, R64, R65, P0 ;  /* 0x0000004140917207 */ /* 0x000fe40000000000 */
[----:B------:R-:W-:Y:S02]  /*17810*/  MOV R32, R14 ;  /* 0x0000000e00207202 */ /* 0x000fe40000000f00 */
[----:B0-----:R-:W-:Y:S02]  /*17820*/  MOV R33, R5 ;  /* 0x0000000500217202 */ /* 0x001fe40000000f00 */
[----:B------:R-:W-:Y:S02]  /*17830*/  SEL R141, R65, R64, P0 ;  /* 0x00000040418d7207 */ /* 0x000fe40000000000 */
[----:B------:R-:W-:Y:S01]  /*17840*/  SEL R65, R50, R51, P0 ;  /* 0x0000003332417207 */ /* 0x000fe20000000000 */
[----:B------:R-:W-:Y:S01]  /*17850*/  IMAD.WIDE R20, R7, 0x2, R32 ;  /* 0x0000000207147825 */ /* 0x000fe200078e0220 */
[----:B------:R-:W-:-:S02]  /*17860*/  SEL R109, R51, R50, P0 ;  /* 0x00000032336d7207 */ /* 0x000fc40000000000 */
[----:B------:R-:W-:Y:S02]  /*17870*/  SEL R51, R58, R59, P0 ;  /* 0x0000003b3a337207 */ /* 0x000fe40000000000 */
[----:B------:R-:W-:Y:S02]  /*17880*/  SEL R105, R59, R58, P0 ;  /* 0x0000003a3b697207 */ /* 0x000fe40000000000 */
[----:B------:R-:W-:Y:S02]  /*17890*/  IADD3 R59, P1, R20, 0x40, RZ ;  /* 0x00000040143b7810 */ /* 0x000fe40007f3e0ff */
[----:B------:R-:W-:Y:S02]  /*178a0*/  SEL R131, R80, R81, P0 ;  /* 0x0000005150837207 */ /* 0x000fe40000000000 */
[----:B------:R-:W-:Y:S01]  /*178b0*/  SEL R127, R81, R80, P0 ;  /* 0x00000050517f7207 */ /* 0x000fe20000000000 */
[----:B------:R-:W-:Y:S01]  /*178c0*/  IMAD.X R29, RZ, RZ, R21, P1 ;  /* 0x000000ffff1d7224 */ /* 0x000fe200008e0615 */
[----:B------:R-:W-:-:S02]  /*178d0*/  SEL R81, R34, R35, P0 ;  /* 0x0000002322517207 */ /* 0x000fc40000000000 */
[----:B------:R-:W-:Y:S02]  /*178e0*/  SEL R115, R35, R34, P0 ;  /* 0x0000002223737207 */ /* 0x000fe40000000000 */
[----:B------:R-:W-:Y:S02]  /*178f0*/  IADD3 R35, P6, R20, 0x20, RZ ;  /* 0x0000002014237810 */ /* 0x000fe40007fde0ff */
[----:B------:R-:W-:Y:S02]  /*17900*/  LOP3.LUT R6, R59, 0x380, RZ, 0xc0, !PT ;  /* 0x000003803b067812 */ /* 0x000fe400078ec0ff */
[----:B------:R-:W-:Y:S01]  /*17910*/  SEL R139, R76, R77, P0 ;  /* 0x0000004d4c8b7207 */ /* 0x000fe20000000000 */
[----:B------:R-:W-:Y:S01]  /*17920*/  IMAD.X R97, RZ, RZ, R21, P6 ;  /* 0x000000ffff617224 */ /* 0x000fe200030e0615 */
        /* <DEDUP_REMOVED lines=9> */
[----:B------:R-:W-:Y:S02]  /*179c0*/  SHF.R.U64 R6, R6, 0x3, RZ ;  /* 0x0000000306067819 */ /* 0x000fe400000012ff */
[----:B------:R-:W-:Y:S02]  /*179d0*/  SEL R45, R78, R79, P0 ;  /* 0x0000004f4e2d7207 */ /* 0x000fe40000000000 */
[----:B------:R-:W-:Y:S02]  /*179e0*/  SEL R101, R79, R78, P0 ;  /* 0x0000004e4f657207 */ /* 0x000fe40000000000 */
[C---:B------:R-:W-:Y:S02]  /*179f0*/  IADD3 R71, P4, R20.reuse, 0x4020, RZ ;  /* 0x0000402014477810 */ /* 0x040fe40007f9e0ff */
[----:B------:R-:W-:-:S02]  /*17a00*/  IADD3 R79, P6, R20, 0x4060, RZ ;  /* 0x00004060144f7810 */ /* 0x000fc40007fde0ff */
[----:B------:R-:W-:Y:S01]  /*17a10*/  LOP3.LUT R7, R20, 0x380, RZ, 0xc0, !PT ;  /* 0x0000038014077812 */ /* 0x000fe200078ec0ff */
[----:B------:R-:W-:Y:S01]  /*17a20*/  IMAD.X R91, RZ, RZ, R21, P4 ;  /* 0x000000ffff5b7224 */ /* 0x000fe200020e0615 */
[----:B------:R-:W-:Y:S02]  /*17a30*/  LOP3.LUT R28, R6, R59, RZ, 0x3c, !PT ;  /* 0x0000003b061c7212 */ /* 0x000fe400078e3cff */
[----:B------:R-:W-:Y:S02]  /*17a40*/  LOP3.LUT R4, R35, 0x380, RZ, 0xc0, !PT ;  /* 0x0000038023047812 */ /* 0x000fe400078ec0ff */
[----:B------:R-:W-:Y:S02]  /*17a50*/  LOP3.LUT R6, R71, 0x380, RZ, 0xc0, !PT ;  /* 0x0000038047067812 */ /* 0x000fe400078ec0ff */
[----:B------:R-:W-:Y:S02]  /*17a60*/  SEL R155, R60, R61, P0 ;  /* 0x0000003d3c9b7207 */ /* 0x000fe40000000000 */
[----:B------:R-:W-:-:S02]  /*17a70*/  SEL R151, R61, R60, P0 ;  /* 0x0000003c3d977207 */ /* 0x000fc40000000000 */
[----:B------:R-:W-:Y:S02]  /*17a80*/  SEL R137, R72, R73, P0 ;  /* 0x0000004948897207 */ /* 0x000fe40000000000 */
[----:B------:R-:W-:Y:S02]  /*17a90*/  SEL R133, R73, R72, P0 ;  /* 0x0000004849857207 */ /* 0x000fe40000000000 */
[----:B------:R-:W-:Y:S02]  /*17aa0*/  LOP3.LUT R34, R79, 0x380, RZ, 0xc0, !PT ;  /* 0x000003804f227812 */ /* 0x000fe400078ec0ff */
        /* <DEDUP_REMOVED lines=12> */
[----:B------:R-:W-:Y:S02]  /*17b70*/  SHF.R.U64 R7, R7, 0x3, RZ ;  /* 0x0000000307077819 */ /* 0x000fe400000012ff */
[----:B------:R-:W-:Y:S02]  /*17b80*/  SEL R39, R66, R67, P0 ;  /* 0x0000004342277207 */ /* 0x000fe40000000000 */
[----:B------:R-:W-:-:S02]  /*17b90*/  SEL R57, R67, R66, P0 ;  /* 0x0000004243397207 */ /* 0x000fc40000000000 */
[----:B------:R-:W-:Y:S02]  /*17ba0*/  SEL R99, R74, R75, P0 ;  /* 0x0000004b4a637207 */ /* 0x000fe40000000000 */
[----:B------:R-:W-:Y:S02]  /*17bb0*/  SEL R53, R75, R74, P0 ;  /* 0x0000004a4b357207 */ /* 0x000fe40000000000 */
[----:B------:R-:W-:Y:S02]  /*17bc0*/  IADD3 R63, P2, R20, 0x60, RZ ;  /* 0x00000060143f7810 */ /* 0x000fe40007f5e0ff */
[----:B------:R-:W-:Y:S02]  /*17bd0*/  SHF.R.U64 R4, R4, 0x3, RZ ;  /* 0x0000000304047819 */ /* 0x000fe400000012ff */
[----:B------:R-:W-:Y:S02]  /*17be0*/  SHF.R.U64 R6, R6, 0x3, RZ ;  /* 0x0000000306067819 */ /* 0x000fe400000012ff */
[----:B------:R-:W-:-:S02]  /*17bf0*/  IADD3 R67, P3, R20, 0x4000, RZ ;  /* 0x0000400014437810 */ /* 0x000fc40007f7e0ff */
[----:B------:R-:W-:Y:S02]  /*17c00*/  IADD3 R75, P5, R20, 0x4040, RZ ;  /* 0x00004040144b7810 */ /* 0x000fe40007fbe0ff */
[----:B------:R-:W-:Y:S01]  /*17c10*/  SHF.R.U64 R34, R34, 0x3, RZ ;  /* 0x0000000322227819 */ /* 0x000fe200000012ff */
[--C-:B------:R-:W-:Y:S01]  /*17c20*/  IMAD.X R25, RZ, RZ, R21.reuse, P3 ;  /* 0x000000ffff197224 */ /* 0x100fe200018e0615 */
[----:B------:R-:W-:Y:S01]  /*17c30*/  LOP3.LUT R20, R7, R20, RZ, 0x3c, !PT ;  /* 0x0000001407147212 */ /* 0x000fe200078e3cff */
[--C-:B------:R-:W-:Y:S01]  /*17c40*/  IMAD.X R7, RZ, RZ, R21.reuse, P6 ;  /* 0x000000ffff077224 */ /* 0x100fe200030e0615 */
[----:B------:R-:W-:Y:S01]  /*17c50*/  SEL R125, R30, R31, P0 ;  /* 0x0000001f1e7d7207 */ /* 0x000fe20000000000 */
[----:B------:R-:W-:Y:S01]  /*17c60*/  IMAD.X R5, RZ, RZ, R21, P5 ;  /* 0x000000ffff057224 */ /* 0x000fe200028e0615 */
[----:B------:R-:W-:Y:S02]  /*17c70*/  SEL R121, R31, R30, P0 ;  /* 0x0000001e1f797207 */ /* 0x000fe40000000000 */
[----:B------:R-:W-:-:S02]  /*17c80*/  LOP3.LUT R24, R63, 0x380, RZ, 0xc0, !PT ;  /* 0x000003803f187812 */ /* 0x000fc400078ec0ff */
[----:B------:R-:W-:Y:S02]  /*17c90*/  LOP3.LUT R96, R4, R35, RZ, 0x3c, !PT ;  /* 0x0000002304607212 */ /* 0x000fe400078e3cff */
[----:B------:R-:W-:Y:S02]  /*17ca0*/  LOP3.LUT R90, R6, R71, RZ, 0x3c, !PT ;  /* 0x00000047065a7212 */ /* 0x000fe400078e3cff */
[----:B------:R-:W-:Y:S02]  /*17cb0*/  LOP3.LUT R4, R67, 0x380, RZ, 0xc0, !PT ;  /* 0x0000038043047812 */ /* 0x000fe400078ec0ff */
[----:B------:R-:W-:Y:S02]  /*17cc0*/  LOP3.LUT R30, R75, 0x380, RZ, 0xc0, !PT ;  /* 0x000003804b1e7812 */ /* 0x000fe400078ec0ff */
[----:B------:R-:W-:Y:S02]  /*17cd0*/  LOP3.LUT R6, R34, R79, RZ, 0x3c, !PT ;  /* 0x0000004f22067212 */ /* 0x000fe400078e3cff */
[----:B------:R-:W-:-:S02]  /*17ce0*/  SHF.R.U64 R24, R24, 0x3, RZ ;  /* 0x0000000318187819 */ /* 0x000fc400000012ff */
[----:B------:R-:W-:Y:S02]  /*17cf0*/  SEL R169, R40, R41, P0 ;  /* 0x0000002928a97207 */ /* 0x000fe40000000000 */
[----:B------:R-:W-:Y:S02]  /*17d00*/  SEL R165, R41, R40, P0 ;  /* 0x0000002829a57207 */ /* 0x000fe40000000000 */
[----:B------:R-:W-:Y:S02]  /*17d10*/  SHF.R.U64 R4, R4, 0x3, RZ ;  /* 0x0000000304047819 */ /* 0x000fe400000012ff */
[----:B------:R-:W-:Y:S02]  /*17d20*/  SHF.R.U64 R30, R30, 0x3, RZ ;  /* 0x000000031e1e7819 */ /* 0x000fe400000012ff */
[----:B------:R-:W-:Y:S02]  /*17d30*/  MOV R92, R6 ;  /* 0x00000006005c7202 */ /* 0x000fe40000000f00 */
[----:B------:R-:W-:-:S02]  /*17d40*/  SEL R41, R86, R87, P0 ;  /* 0x0000005756297207 */ /* 0x000fc40000000000 */
[----:B------:R-:W-:Y:S02]  /*17d50*/  SEL R31, R87, R86, P0 ;  /* 0x00000056571f7207 */ /* 0x000fe40000000000 */
[----:B------:R-:W-:Y:S02]  /*17d60*/  SEL R123, R26, R27, P0 ;  /* 0x0000001b1a7b7207 */ /* 0x000fe40000000000 */
[----:B------:R-:W-:Y:S01]  /*17d70*/  SEL R119, R27, R26, P0 ;  /* 0x0000001a1b777207 */ /* 0x000fe20000000000 */
[----:B------:R-:W-:Y:S01]  /*17d80*/  IMAD.X R27, RZ, RZ, R21, P2 ;  /* 0x000000ffff1b7224 */ /* 0x000fe200010e0615 */
[----:B------:R-:W-:Y:S02]  /*17d90*/  LOP3.LUT R26, R24, R63, RZ, 0x3c, !PT ;  /* 0x0000003f181a7212 */ /* 0x000fe400078e3cff */
[----:B------:R-:W-:Y:S02]  /*17da0*/  SEL R177, R36, R37, P0 ;  /* 0x0000002524b17207 */ /* 0x000fe40000000000 */
[----:B------:R-:W-:-:S02]  /*17db0*/  SEL R173, R37, R36, P0 ;  /* 0x0000002425ad7207 */ /* 0x000fc40000000000 */
[----:B------:R-:W-:Y:S02]  /*17dc0*/  LOP3.LUT R24, R4, R67, RZ, 0x3c, !PT ;  /* 0x0000004304187212 */ /* 0x000fe400078e3cff */
[----:B------:R-:W-:Y:S02]  /*17dd0*/  SEL R37, R82, R83, P0 ;  /* 0x0000005352257207 */ /* 0x000fe40000000000 */
[----:B------:R-:W-:Y:S02]  /*17de0*/  LOP3.LUT R4, R30, R75, RZ, 0x3c, !PT ;  /* 0x0000004b1e047212 */ /* 0x000fe400078e3cff */
[----:B------:R-:W-:Y:S02]  /*17df0*/  MOV R95, R20 ;  /* 0x00000014005f7202 */ /* 0x000fe40000000f00 */
[----:B------:R-:W-:Y:S02]  /*17e00*/  MOV R93, R28 ;  /* 0x0000001c005d7202 */ /* 0x000fe40000000f00 */
[----:B------:R-:W-:-:S02]  /*17e10*/  MOV R94, R26 ;  /* 0x0000001a005e7202 */ /* 0x000fc40000000f00 */
[----:B------:R-:W-:Y:S02]  /*17e20*/  SEL R103, R83, R82, P0 ;  /* 0x0000005253677207 */ /* 0x000fe40000000000 */
[----:B------:R-:W-:Y:S02]  /*17e30*/  MOV R90, R90 ;  /* 0x0000005a005a7202 */ /* 0x000fe40000000f00 */
[----:B------:R-:W-:Y:S02]  /*17e40*/  MOV R91, R4 ;  /* 0x00000004005b7202 */ /* 0x000fe40000000f00 */
[----:B------:R-:W-:Y:S02]  /*17e50*/  MOV R96, R96 ;  /* 0x0000006000607202 */ /* 0x000fe40000000f00 */
[----:B------:R-:W-:Y:S02]  /*17e60*/  MOV R42, R24 ;  /* 0x00000018002a7202 */ /* 0x000fe40000000f00 */
[----:B--2---:R-:W-:Y:S01]  /*17e70*/  LOP3.LUT R6, R8, 0x2, RZ, 0x3c, !PT ;  /* 0x0000000208067812 */ /* 0x004fe200078e3cff */
[----:B------:R-:W-:Y:S04]  /*17e80*/  SHFL.IDX PT, R21, R41, R8, 0x1c1f ;  /* 0x001c1f0829157589 */ /* 0x000fe800000e0000 */
[----:B------:R-:W0:Y:S04]  /*17e90*/  SHFL.IDX PT, R30, R31, R6, 0x1c1f ;  /* 0x001c1f061f1e7589 */ /* 0x000e2800000e0000 */
[----:B------:R-:W-:Y:S04]  /*17ea0*/  SHFL.IDX PT, R28, R123, R8, 0x1c1f ;  /* 0x001c1f087b1c7589 */ /* 0x000fe800000e0000 */
[----:B------:R-:W1:Y:S04]  /*17eb0*/  SHFL.IDX PT, R29, R119, R6, 0x1c1f ;  /* 0x001c1f06771d7589 */ /* 0x000e6800000e0000 */
[----:B------:R-:W-:Y:S04]  /*17ec0*/  SHFL.IDX PT, R74, R55, R8, 0x1c1f ;  /* 0x001c1f08374a7589 */ /* 0x000fe800000e0000 */
[----:B------:R-:W-:Y:S04]  /*17ed0*/  SHFL.IDX PT, R26, R125, R8, 0x1c1f ;  /* 0x001c1f087d1a7589 */ /* 0x000fe800000e0000 */
[----:B------:R-:W-:Y:S04]  /*17ee0*/  SHFL.IDX PT, R102, R37, R8, 0x1c1f ;  /* 0x001c1f0825667589 */ /* 0x000fe800000e0000 */
[----:B------:R-:W-:Y:S01]  /*17ef0*/  SHFL.IDX PT, R55, R10, R6, 0x1c1f ;  /* 0x001c1f060a377589 */ /* 0x000fe200000e0000 */
[----:B0-----:R-:W-:-:S02]  /*17f00*/  SEL R25, R21, R30, P0 ;  /* 0x0000001e15197207 */ /* 0x001fc40000000000 */
[----:B------:R-:W-:Y:S01]  /*17f10*/  SEL R21, R30, R21, P0 ;  /* 0x000000151e157207 */ /* 0x000fe20000000000 */
[----:B------:R-:W0:Y:S04]  /*17f20*/  SHFL.IDX PT, R27, R121, R6, 0x1c1f ;  /* 0x001c1f06791b7589 */ /* 0x000e2800000e0000 */
[----:B------:R-:W-:Y:S01]  /*17f30*/  SHFL.IDX PT, R35, R81, R8, 0x1c1f ;  /* 0x001c1f0851237589 */ /* 0x000fe200000e0000 */
[----:B-1----:R-:W-:Y:S02]  /*17f40*/  SEL R30, R28, R29, P0 ;  /* 0x0000001d1c1e7207 */ /* 0x002fe40000000000 */
[----:B------:R-:W-:Y:S01]  /*17f50*/  SEL R28, R29, R28, P0 ;  /* 0x0000001c1d1c7207 */ /* 0x000fe20000000000 */
[----:B------:R-:W-:Y:S04]  /*17f60*/  SHFL.IDX PT, R34, R85, R8, 0x1c1f ;  /* 0x001c1f0855227589 */ /* 0x000fe800000e0000 */
[----:B------:R-:W-:Y:S04]  /*17f70*/  SHFL.IDX PT, R75, R51, R8, 0x1c1f ;  /* 0x001c1f08334b7589 */ /* 0x000fe800000e0000 */
[----:B------:R-:W1:Y:S04]  /*17f80*/  SHFL.IDX PT, R37, R117, R6, 0x1c1f ;  /* 0x001c1f0675257589 */ /* 0x000e6800000e0000 */
[----:B------:R-:W2:Y:S04]  /*17f90*/  SHFL.IDX PT, R10, R115, R6, 0x1c1f ;  /* 0x001c1f06730a7589 */ /* 0x000ea800000e0000 */
[----:B------:R-:W-:Y:S01]  /*17fa0*/  SHFL.IDX PT, R49, R49, R8, 0x1c1f ;  /* 0x001c1f0831317589 */ /* 0x000fe200000e0000 */
[----:B0-----:R-:W-:-:S02]  /*17fb0*/  SEL R31, R26, R27, P0 ;  /* 0x0000001b1a1f7207 */ /* 0x001fc40000000000 */
[----:B------:R-:W-:Y:S01]  /*17fc0*/  SEL R29, R27, R26, P0 ;  /* 0x0000001a1b1d7207 */ /* 0x000fe20000000000 */
[----:B------:R-:W-:Y:S04]  /*17fd0*/  SHFL.IDX PT, R48, R77, R8, 0x1c1f ;  /* 0x001c1f084d307589 */ /* 0x000fe800000e0000 */
[----:B------:R-:W0:Y:S04]  /*17fe0*/  SHFL.IDX PT, R51, R113, R6, 0x1c1f ;  /* 0x001c1f0671337589 */ /* 0x000e2800000e0000 */
[----:B------:R-:W3:Y:S04]  /*17ff0*/  SHFL.IDX PT, R50, R111, R6, 0x1c1f ;  /* 0x001c1f066f327589 */ /* 0x000ee800000e0000 */
[----:B------:R-:W-:Y:S01]  /*18000*/  SHFL.IDX PT, R65, R65, R8, 0x1c1f ;  /* 0x001c1f0841417589 */ /* 0x000fe200000e0000 */
[----:B-1----:R-:W-:-:S02]  /*18010*/  SEL R41, R34, R37, P0 ;  /* 0x0000002522297207 */ /* 0x002fc40000000000 */
[----:B------:R-:W-:Y:S01]  /*18020*/  SEL R27, R37, R34, P0 ;  /* 0x00000022251b7207 */ /* 0x000fe20000000000 */
[----:B------:R-:W1:Y:S01]  /*18030*/  SHFL.IDX PT, R72, R109, R6, 0x1c1f ;  /* 0x001c1f066d487589 */ /* 0x000e6200000e0000 */
[----:B--2---:R-:W-:Y:S02]  /*18040*/  SEL R40, R35, R10, P0 ;  /* 0x0000000a23287207 */ /* 0x004fe40000000000 */
[----:B------:R-:W-:Y:S01]  /*18050*/  SEL R26, R10, R35, P0 ;  /* 0x000000230a1a7207 */ /* 0x000fe20000000000 */
[----:B------:R-:W-:Y:S04]  /*18060*/  SHFL.IDX PT, R66, R161, R8, 0x1c1f ;  /* 0x001c1f08a1427589 */ /* 0x000fe800000e0000 */
[----:B------:R-:W-:Y:S04]  /*18070*/  SHFL.IDX PT, R76, R153, R8, 0x1c1f ;  /* 0x001c1f08994c7589 */ /* 0x000fe800000e0000 */
[----:B------:R-:W2:Y:S01]  /*18080*/  SHFL.IDX PT, R67, R157, R6, 0x1c1f ;  /* 0x001c1f069d437589 */ /* 0x000ea200000e0000 */
[----:B0-----:R-:W-:-:S02]  /*18090*/  SEL R37, R48, R51, P0 ;  /* 0x0000003330257207 */ /* 0x001fc40000000000 */
[----:B------:R-:W-:Y:S01]  /*180a0*/  SEL R35, R51, R48, P0 ;  /* 0x0000003033237207 */ /* 0x000fe20000000000 */
[----:B------:R-:W0:Y:S01]  /*180b0*/  SHFL.IDX PT, R77, R149, R6, 0x1c1f ;  /* 0x001c1f06954d7589 */ /* 0x000e2200000e0000 */
[----:B---3--:R-:W-:Y:S02]  /*180c0*/  SEL R36, R49, R50, P0 ;  /* 0x0000003231247207 */ /* 0x008fe40000000000 */
[----:B------:R-:W-:Y:S01]  /*180d0*/  SEL R34, R50, R49, P0 ;  /* 0x0000003132227207 */ /* 0x000fe20000000000 */
[----:B------:R-:W-:Y:S04]  /*180e0*/  SHFL.IDX PT, R64, R61, R8, 0x1c1f ;  /* 0x001c1f083d407589 */ /* 0x000fe800000e0000 */
[----:B------:R-:W-:Y:S01]  /*180f0*/  SHFL.IDX PT, R83, R39, R8, 0x1c1f ;  /* 0x001c1f0827537589 */ /* 0x000fe200000e0000 */
[----:B-1----:R-:W-:-:S02]  /*18100*/  SEL R48, R65, R72, P0 ;  /* 0x0000004841307207 */ /* 0x002fc40000000000 */
[----:B------:R-:W-:Y:S01]  /*18110*/  SEL R50, R72, R65, P0 ;  /* 0x0000004148327207 */ /* 0x000fe20000000000 */
[----:B------:R-:W1:Y:S04]  /*18120*/  SHFL.IDX PT, R73, R73, R6, 0x1c1f ;  /* 0x001c1f0649497589 */ /* 0x000e6800000e0000 */
[----:B------:R-:W-:Y:S04]  /*18130*/  SHFL.IDX PT, R38, R163, R8, 0x1c1f ;  /* 0x001c1f08a3267589 */ /* 0x000fe800000e0000 */
[----:B------:R-:W-:Y:S01]  /*18140*/  SHFL.IDX PT, R58, R155, R8, 0x1c1f ;  /* 0x001c1f089b3a7589 */ /* 0x000fe200000e0000 */
[----:B--2---:R-:W-:-:S02]  /*18150*/  SEL R68, R66, R67, P0 ;  /* 0x0000004342447207 */ /* 0x004fc40000000000 */
[----:B------:R-:W-:Y:S01]  /*18160*/  SEL R66, R67, R66, P0 ;  /* 0x0000004243427207 */ /* 0x000fe20000000000 */
[----:B------:R-:W2:Y:S01]  /*18170*/  SHFL.IDX PT, R39, R159, R6, 0x1c1f ;  /* 0x001c1f069f277589 */ /* 0x000ea200000e0000 */
[----:B0-----:R-:W-:Y:S02]  /*18180*/  SEL R72, R76, R77, P0 ;  /* 0x0000004d4c487207 */ /* 0x001fe40000000000 */
[----:B------:R-:W-:Y:S01]  /*18190*/  SEL R76, R77, R76, P0 ;  /* 0x0000004c4d4c7207 */ /* 0x000fe20000000000 */
[----:B------:R-:W0:Y:S04]  /*181a0*/  SHFL.IDX PT, R59, R151, R6, 0x1c1f ;  /* 0x001c1f06973b7589 */ /* 0x000e2800000e0000 */
[----:B------:R3:W4:Y:S04]  /*181b0*/  SHFL.IDX PT, R78, R105, R6, 0x1c1f ;  /* 0x001c1f06694e7589 */ /* 0x00072800000e0000 */
[----:B------:R-:W-:Y:S01]  /*181c0*/  SHFL.IDX PT, R80, R145, R8, 0x1c1f ;  /* 0x001c1f0891507589 */ /* 0x000fe200000e0000 */
[----:B-1----:R-:W-:-:S02]  /*181d0*/  SEL R49, R64, R73, P0 ;  /* 0x0000004940317207 */ /* 0x002fc40000000000 */
[----:B------:R-:W-:Y:S01]  /*181e0*/  SEL R51, R73, R64, P0 ;  /* 0x0000004049337207 */ /* 0x000fe20000000000 */
[----:B------:R-:W-:Y:S01]  /*181f0*/  SHFL.IDX PT, R81, R141, R6, 0x1c1f ;  /* 0x001c1f068d517589 */ /* 0x000fe200000e0000 */
[----:B---3--:R-:W-:-:S03]  /*18200*/  F2FP.BF16.F32.PACK_AB R105, R49, R48 ;  /* 0x000000303169723e */ /* 0x008fc600000010ff */
[----:B------:R1:W3:Y:S04]  /*18210*/  SHFL.IDX PT, R79, R107, R6, 0x1c1f ;  /* 0x001c1f066b4f7589 */ /* 0x0002e800000e0000 */
[----:B------:R-:W-:Y:S01]  /*18220*/  SHFL.IDX PT, R44, R179, R8, 0x1c1f ;  /* 0x001c1f08b32c7589 */ /* 0x000fe200000e0000 */
[----:B--2---:R-:W-:-:S03]  /*18230*/  SEL R67, R39, R38, P0 ;  /* 0x0000002627437207 */ /* 0x004fc60000000000 */
[----:B------:R-:W2:Y:S01]  /*18240*/  SHFL.IDX PT, R54, R175, R8, 0x1c1f ;  /* 0x001c1f08af367589 */ /* 0x000ea200000e0000 */
[----:B0-----:R-:W-:Y:S02]  /*18250*/  SEL R73, R58, R59, P0 ;  /* 0x0000003b3a497207 */ /* 0x001fe40000000000 */
[----:B------:R-:W-:Y:S01]  /*18260*/  SEL R77, R59, R58, P0 ;  /* 0x0000003a3b4d7207 */ /* 0x000fe20000000000 */
[----:B------:R-:W-:Y:S01]  /*18270*/  SHFL.IDX PT, R62, R147, R8, 0x1c1f ;  /* 0x001c1f08933e7589 */ /* 0x000fe200000e0000 */
[----:B----4-:R-:W-:Y:S02]  /*18280*/  SEL R58, R75, R78, P0 ;  /* 0x0000004e4b3a7207 */ /* 0x010fe40000000000 */
[----:B------:R-:W-:Y:S01]  /*18290*/  F2FP.BF16.F32.PACK_AB R106, R67, R66 ;  /* 0x00000042436a723e */ /* 0x000fe200000010ff */
[----:B------:R-:W0:Y:S01]  /*182a0*/  SHFL.IDX PT, R9, R9, R6, 0x1c1f ;  /* 0x001c1f0609097589 */ /* 0x000e2200000e0000 */
[----:B-1----:R-:W-:-:S03]  /*182b0*/  F2FP.BF16.F32.PACK_AB R107, R51, R50 ;  /* 0x00000032336b723e */ /* 0x002fc600000010ff */
[----:B------:R-:W-:Y:S04]  /*182c0*/  SHFL.IDX PT, R63, R143, R6, 0x1c1f ;  /* 0x001c1f068f3f7589 */ /* 0x000fe800000e0000 */
[----:B------:R-:W-:Y:S01]  /*182d0*/  SHFL.IDX PT, R4, R181, R8, 0x1c1f ;  /* 0x001c1f08b5047589 */ /* 0x000fe200000e0000 */
[----:B---3--:R-:W-:-:S03]  /*182e0*/  SEL R59, R74, R79, P0 ;  /* 0x0000004f4a3b7207 */ /* 0x008fc60000000000 */
[----:B------:R-:W-:Y:S04]  /*182f0*/  SHFL.IDX PT, R11, R11, R6, 0x1c1f ;  /* 0x001c1f060b0b7589 */ /* 0x000fe800000e0000 */
[----:B------:R-:W1:Y:S01]  /*18300*/  SHFL.IDX PT, R86, R57, R6, 0x1c1f ;  /* 0x001c1f0639567589 */ /* 0x000e6200000e0000 */
[----:B--2---:R-:W-:Y:S02]  /*18310*/  SEL R52, R54, R55, P0 ;  /* 0x0000003736347207 */ /* 0x004fe40000000000 */
[----:B------:R-:W-:Y:S01]  /*18320*/  SEL R54, R55, R54, P0 ;  /* 0x0000003637367207 */ /* 0x000fe20000000000 */
[----:B------:R-:W-:Y:S04]  /*18330*/  SHFL.IDX PT, R5, R177, R8, 0x1c1f ;  /* 0x001c1f08b1057589 */ /* 0x000fe800000e0000 */
[----:B------:R-:W-:Y:S01]  /*18340*/  SHFL.IDX PT, R60, R169, R8, 0x1c1f ;  /* 0x001c1f08a93c7589 */ /* 0x000fe200000e0000 */
[----:B0-----:R-:W-:-:S02]  /*18350*/  SEL R46, R44, R9, P0 ;  /* 0x000000092c2e7207 */ /* 0x001fc40000000000 */
[----:B------:R-:W-:Y:S01]  /*18360*/  SEL R44, R9, R44, P0 ;  /* 0x0000002c092c7207 */ /* 0x000fe20000000000 */
[----:B------:R-:W-:Y:S01]  /*18370*/  SHFL.IDX PT, R88, R131, R8, 0x1c1f ;  /* 0x001c1f0883587589 */ /* 0x000fe200000e0000 */
[----:B------:R-:W-:-:S03]  /*18380*/  F2FP.BF16.F32.PACK_AB R9, R41, R40 ;  /* 0x000000282909723e */ /* 0x000fc600000010ff */
[----:B------:R-:W0:Y:S04]  /*18390*/  SHFL.IDX PT, R20, R173, R6, 0x1c1f ;  /* 0x001c1f06ad147589 */ /* 0x000e2800000e0000 */
[----:B------:R-:W2:Y:S04]  /*183a0*/  SHFL.IDX PT, R61, R165, R6, 0x1c1f ;  /* 0x001c1f06a53d7589 */ /* 0x000ea800000e0000 */
[----:B------:R-:W3:Y:S01]  /*183b0*/  SHFL.IDX PT, R87, R127, R6, 0x1c1f ;  /* 0x001c1f067f577589 */ /* 0x000ee200000e0000 */
[----:B-1----:R-:W-:-:S03]  /*183c0*/  SEL R64, R86, R83, P0 ;  /* 0x0000005356407207 */ /* 0x002fc60000000000 */
[----:B------:R-:W-:Y:S04]  /*183d0*/  SHFL.IDX PT, R7, R171, R8, 0x1c1f ;  /* 0x001c1f08ab077589 */ /* 0x000fe800000e0000 */
[----:B------:R-:W-:Y:S04]  /*183e0*/  SHFL.IDX PT, R84, R137, R8, 0x1c1f ;  /* 0x001c1f0889547589 */ /* 0x000fe800000e0000 */
[----:B------:R-:W-:Y:S04]  /*183f0*/  SHFL.IDX PT, R70, R139, R8, 0x1c1f ;  /* 0x001c1f088b467589 */ /* 0x000fe800000e0000 */
[----:B------:R-:W-:Y:S01]  /*18400*/  SHFL.IDX PT, R89, R89, R8, 0x1c1f ;  /* 0x001c1f0859597589 */ /* 0x000fe200000e0000 */
[----:B0-----:R-:W-:-:S03]  /*18410*/  SEL R55, R20, R5, P0 ;  /* 0x0000000514377207 */ /* 0x001fc60000000000 */
[----:B------:R0:W-:Y:S01]  /*18420*/  SHFL.IDX PT, R82, R47, R8, 0x1c1f ;  /* 0x001c1f082f527589 */ /* 0x0001e200000e0000 */
[----:B--2---:R-:W-:Y:S02]  /*18430*/  SEL R56, R60, R61, P0 ;  /* 0x0000003d3c387207 */ /* 0x004fe40000000000 */
[----:B------:R-:W-:Y:S01]  /*18440*/  SEL R60, R61, R60, P0 ;  /* 0x0000003c3d3c7207 */ /* 0x000fe20000000000 */
[----:B------:R-:W-:Y:S01]  /*18450*/  SHFL.IDX PT, R99, R99, R8, 0x1c1f ;  /* 0x001c1f0863637589 */ /* 0x000fe200000e0000 */
[----:B------:R-:W-:-:S03]  /*18460*/  F2FP.BF16.F32.PACK_AB R10, R55, R54 ;  /* 0x00000036370a723e */ /* 0x000fc600000010ff */
[----:B------:R1:W-:Y:S01]  /*18470*/  SHFL.IDX PT, R98, R45, R8, 0x1c1f ;  /* 0x001c1f082d627589 */ /* 0x0003e200000e0000 */
[----:B0-----:R-:W-:-:S03]  /*18480*/  SEL R47, R4, R11, P0 ;  /* 0x0000000b042f7207 */ /* 0x001fc60000000000 */
[----:B------:R0:W2:Y:S04]  /*18490*/  SHFL.IDX PT, R97, R69, R6, 0x1c1f ;  /* 0x001c1f0645617589 */ /* 0x0000a800000e0000 */
[----:B------:R-:W4:Y:S01]  /*184a0*/  SHFL.IDX PT, R24, R167, R6, 0x1c1f ;  /* 0x001c1f06a7187589 */ /* 0x000f2200000e0000 */
[----:B-1----:R-:W-:-:S03]  /*184b0*/  SEL R45, R11, R4, P0 ;  /* 0x000000040b2d7207 */ /* 0x002fc60000000000 */
[----:B------:R-:W1:Y:S01]  /*184c0*/  SHFL.IDX PT, R85, R133, R6, 0x1c1f ;  /* 0x001c1f0685557589 */ /* 0x000e6200000e0000 */
[----:B------:R-:W-:Y:S02]  /*184d0*/  F2FP.BF16.F32.PACK_AB R4, R47, R46 ;  /* 0x0000002e2f04723e */ /* 0x000fe400000010ff */
[----:B0-----:R-:W-:Y:S01]  /*184e0*/  SEL R69, R38, R39, P0 ;  /* 0x0000002726457207 */ /* 0x001fe20000000000 */
[----:B------:R-:W0:Y:S01]  /*184f0*/  SHFL.IDX PT, R8, R129, R6, 0x1c1f ;  /* 0x001c1f0681087589 */ /* 0x000e2200000e0000 */
[----:B------:R-:W-:Y:S02]  /*18500*/  SEL R38, R78, R75, P0 ;  /* 0x0000004b4e267207 */ /* 0x000fe40000000000 */
[----:B------:R-:W-:Y:S01]  /*18510*/  SEL R78, R80, R81, P0 ;  /* 0x00000051504e7207 */ /* 0x000fe20000000000 */
[----:B------:R-:W0:Y:S01]  /*18520*/  SHFL.IDX PT, R71, R135, R6, 0x1c1f ;  /* 0x001c1f0687477589 */ /* 0x000e2200000e0000 */
[----:B------:R-:W-:Y:S02]  /*18530*/  SEL R39, R79, R74, P0 ;  /* 0x0000004a4f277207 */ /* 0x000fe40000000000 */
[----:B------:R-:W-:Y:S01]  /*18540*/  SEL R80, R81, R80, P0 ;  /* 0x0000005051507207 */ /* 0x000fe20000000000 */
[----:B------:R-:W-:Y:S01]  /*18550*/  SHFL.IDX PT, R101, R101, R6, 0x1c1f ;  /* 0x001c1f0665657589 */ /* 0x000fe200000e0000 */
[----:B------:R-:W-:-:S02]  /*18560*/  SEL R79, R62, R63, P0 ;  /* 0x0000003f3e4f7207 */ /* 0x000fc40000000000 */
[----:B------:R-:W-:Y:S01]  /*18570*/  SEL R81, R63, R62, P0 ;  /* 0x0000003e3f517207 */ /* 0x000fe20000000000 */
[----:B------:R4:W0:Y:S01]  /*18580*/  SHFL.IDX PT, R100, R53, R6, 0x1c1f ;  /* 0x001c1f0635647589 */ /* 0x00082200000e0000 */
[----:B------:R-:W-:Y:S02]  /*18590*/  SEL R62, R83, R86, P0 ;  /* 0x00000056533e7207 */ /* 0x000fe40000000000 */
[----:B---3--:R-:W-:Y:S01]  /*185a0*/  SEL R86, R88, R87, P0 ;  /* 0x0000005758567207 */ /* 0x008fe20000000000 */
[----:B------:R3:W3:Y:S01]  /*185b0*/  SHFL.IDX PT, R103, R103, R6, 0x1c1f ;  /* 0x001c1f0667677589 */ /* 0x0006e200000e0000 */
[----:B--2---:R-:W-:Y:S02]  /*185c0*/  SEL R63, R82, R97, P0 ;  /* 0x00000061523f7207 */ /* 0x004fe40000000000 */
[----:B------:R-:W-:Y:S02]  /*185d0*/  SEL R65, R97, R82, P0 ;  /* 0x0000005261417207 */ /* 0x000fe40000000000 */
[----:B------:R-:W-:-:S02]  /*185e0*/  SEL R88, R87, R88, P0 ;  /* 0x0000005857587207 */ /* 0x000fc40000000000 */
[----:B----4-:R-:W-:Y:S02]  /*185f0*/  SEL R53, R5, R20, P0 ;  /* 0x0000001405357207 */ /* 0x010fe40000000000 */
[----:B------:R-:W-:Y:S02]  /*18600*/  SEL R57, R7, R24, P0 ;  /* 0x0000001807397207 */ /* 0x000fe40000000000 */
[----:B------:R-:W-:Y:S02]  /*18610*/  SEL R61, R24, R7, P0 ;  /* 0x00000007183d7207 */ /* 0x000fe40000000000 */
[----:B-1----:R-:W-:Y:S02]  /*18620*/  SEL R82, R84, R85, P0 ;  /* 0x0000005554527207 */ /* 0x002fe40000000000 */
[----:B0-----:R-:W-:Y:S02]  /*18630*/  SEL R87, R89, R8, P0 ;  /* 0x0000000859577207 */ /* 0x001fe40000000000 */
[----:B------:R-:W-:-:S02]  /*18640*/  SEL R84, R85, R84, P0 ;  /* 0x0000005455547207 */ /* 0x000fc40000000000 */
[----:B------:R-:W-:Y:S02]  /*18650*/  SEL R89, R8, R89, P0 ;  /* 0x0000005908597207 */ /* 0x000fe40000000000 */
[----:B------:R-:W-:Y:S02]  /*18660*/  F2FP.BF16.F32.PACK_AB R5, R31, R30 ;  /* 0x0000001e1f05723e */ /* 0x000fe400000010ff */
[----:B---3--:R-:W-:Y:S02]  /*18670*/  F2FP.BF16.F32.PACK_AB R6, R45, R44 ;  /* 0x0000002c2d06723e */ /* 0x008fe400000010ff */
[----:B------:R-:W-:Y:S02]  /*18680*/  F2FP.BF16.F32.PACK_AB R7, R29, R28 ;  /* 0x0000001c1d07723e */ /* 0x000fe400000010ff */
[----:B------:R-:W-:Y:S02]  /*18690*/  SEL R83, R70, R71, P0 ;  /* 0x0000004746537207 */ /* 0x000fe40000000000 */
[----:B------:R-:W-:Y:S01]  /*186a0*/  SEL R85, R71, R70, P0 ;  /* 0x0000004647557207 */ /* 0x000fe20000000000 */
[----:B------:R0:W-:Y:S01]  /*186b0*/  STSM.16.M88.4 [R95], R4 ;  /* 0x000000045f007844 */ /* 0x0001e20000000200 */
[----:B------:R-:W-:-:S02]  /*186c0*/  F2FP.BF16.F32.PACK_AB R8, R53, R52 ;  /* 0x000000343508723e */ /* 0x000fc400000010ff */
[----:B------:R-:W-:Y:S02]  /*186d0*/  F2FP.BF16.F32.PACK_AB R11, R27, R26 ;  /* 0x0000001a1b0b723e */ /* 0x000fe400000010ff */
[----:B------:R-:W-:Y:S02]  /*186e0*/  SEL R70, R99, R100, P0 ;  /* 0x0000006463467207 */ /* 0x000fe40000000000 */
[----:B------:R-:W-:Y:S01]  /*186f0*/  SEL R74, R100, R99, P0 ;  /* 0x00000063644a7207 */ /* 0x000fe20000000000 */
[----:B------:R1:W-:Y:S01]  /*18700*/  STSM.16.M88.4 [R96], R8 ;  /* 0x0000000860007844 */ /* 0x0003e20000000200 */
[----:B------:R-:W-:Y:S02]  /*18710*/  SEL R71, R98, R101, P0 ;  /* 0x0000006562477207 */ /* 0x000fe40000000000 */
[----:B------:R-:W-:Y:S02]  /*18720*/  SEL R75, R101, R98, P0 ;  /* 0x00000062654b7207 */ /* 0x000fe40000000000 */
[----:B------:R-:W-:-:S02]  /*18730*/  SEL R24, R102, R103, P0 ;  /* 0x0000006766187207 */ /* 0x000fc40000000000 */
[----:B------:R-:W-:Y:S01]  /*18740*/  SEL R20, R103, R102, P0 ;  /* 0x0000006667147207 */ /* 0x000fe20000000000 */
[----:B0-----:R-:W-:Y:S01]  /*18750*/  IMAD.U32 R6, RZ, RZ, UR8 ;  /* 0x00000008ff067e24 */ /* 0x001fe2000f8e00ff */
[----:B------:R-:W-:Y:S01]  /*18760*/  F2FP.BF16.F32.PACK_AB R100, R57, R56 ;  /* 0x000000383964723e */ /* 0x000fe200000010ff */
[----:B------:R-:W-:Y:S01]  /*18770*/  IMAD.U32 R7, RZ, RZ, UR9 ;  /* 0x00000009ff077e24 */ /* 0x000fe2000f8e00ff */
[----:B------:R-:W-:Y:S01]  /*18780*/  F2FP.BF16.F32.PACK_AB R101, R37, R36 ;  /* 0x000000242565723e */ /* 0x000fe200000010ff */
[----:B------:R-:W0:Y:S01]  /*18790*/  LDC.64 R4, c[0x0][0xc08] ;  /* 0x00030200ff047b82 */ /* 0x000e220000000a00 */
[----:B------:R-:W-:Y:S02]  /*187a0*/  F2FP.BF16.F32.PACK_AB R102, R61, R60 ;  /* 0x0000003c3d66723e */ /* 0x000fe400000010ff */
[----:B------:R-:W-:Y:S02]  /*187b0*/  F2FP.BF16.F32.PACK_AB R103, R35, R34 ;  /* 0x000000222367723e */ /* 0x000fe400000010ff */
[----:B------:R-:W-:-:S02]  /*187c0*/  F2FP.BF16.F32.PACK_AB R104, R69, R68 ;  /* 0x000000444568723e */ /* 0x000fc400000010ff */
[----:B-1----:R-:W-:Y:S01]  /*187d0*/  F2FP.BF16.F32.PACK_AB R8, R73, R72 ;  /* 0x000000484908723e */ /* 0x002fe200000010ff */
[----:B------:R1:W-:Y:S01]  /*187e0*/  STSM.16.M88.4 [R93], R100 ;  /* 0x000000645d007844 */ /* 0x0003e20000000200 */
[----:B------:R-:W-:Y:S02]  /*187f0*/  F2FP.BF16.F32.PACK_AB R9, R59, R58 ;  /* 0x0000003a3b09723e */ /* 0x000fe400000010ff */
[----:B------:R-:W-:Y:S01]  /*18800*/  F2FP.BF16.F32.PACK_AB R10, R77, R76 ;  /* 0x0000004c4d0a723e */ /* 0x000fe200000010ff */
[----:B------:R2:W-:Y:S01]  /*18810*/  STSM.16.M88.4 [R94], R104 ;  /* 0x000000685e007844 */ /* 0x0005e20000000200 */
[----:B------:R-:W-:Y:S02]  /*18820*/  F2FP.BF16.F32.PACK_AB R11, R39, R38 ;  /* 0x00000026270b723e */ /* 0x000fe400000010ff */
[----:B------:R-:W-:Y:S02]  /*18830*/  F2FP.BF16.F32.PACK_AB R96, R79, R78 ;  /* 0x0000004e4f60723e */ /* 0x000fe400000010ff */
[----:B------:R-:W-:Y:S01]  /*18840*/  F2FP.BF16.F32.PACK_AB R97, R63, R62 ;  /* 0x0000003e3f61723e */ /* 0x000fe200000010ff */
[----:B------:R-:W-:Y:S01]  /*18850*/  STSM.16.M88.4 [R42], R8 ;  /* 0x000000082a007844 */ /* 0x000fe20000000200 */
[----:B------:R-:W-:-:S02]  /*18860*/  F2FP.BF16.F32.PACK_AB R98, R81, R80 ;  /* 0x000000505162723e */ /* 0x000fc400000010ff */
[----:B------:R-:W-:Y:S02]  /*18870*/  F2FP.BF16.F32.PACK_AB R99, R65, R64 ;  /* 0x000000404163723e */ /* 0x000fe400000010ff */
[----:B------:R-:W-:Y:S02]  /*18880*/  ISETP.NE.U32.AND P0, PT, RZ, UR10, PT ;  /* 0x0000000aff007c0c */ /* 0x000fe4000bf05070 */
[----:B-1----:R-:W-:Y:S01]  /*18890*/  F2FP.BF16.F32.PACK_AB R100, R83, R82 ;  /* 0x000000525364723e */ /* 0x002fe200000010ff */
[----:B------:R-:W-:Y:S01]  /*188a0*/  STSM.16.M88.4 [R90], R96 ;  /* 0x000000605a007844 */ /* 0x000fe20000000200 */
[----:B------:R-:W-:Y:S02]  /*188b0*/  F2FP.BF16.F32.PACK_AB R101, R71, R70 ;  /* 0x000000464765723e */ /* 0x000fe400000010ff */
[----:B------:R-:W-:Y:S02]  /*188c0*/  F2FP.BF16.F32.PACK_AB R102, R85, R84 ;  /* 0x000000545566723e */ /* 0x000fe400000010ff */
[----:B------:R-:W-:-:S02]  /*188d0*/  F2FP.BF16.F32.PACK_AB R103, R75, R74 ;  /* 0x0000004a4b67723e */ /* 0x000fc400000010ff */
[----:B--2---:R-:W-:Y:S02]  /*188e0*/  F2FP.BF16.F32.PACK_AB R104, R87, R86 ;  /* 0x000000565768723e */ /* 0x004fe400000010ff */
[----:B------:R-:W-:Y:S01]  /*188f0*/  F2FP.BF16.F32.PACK_AB R105, R25, R24 ;  /* 0x000000181969723e */ /* 0x000fe200000010ff */
[----:B------:R1:W-:Y:S01]  /*18900*/  STSM.16.M88.4 [R91], R100 ;  /* 0x000000645b007844 */ /* 0x0003e20000000200 */
[----:B------:R-:W-:Y:S02]  /*18910*/  F2FP.BF16.F32.PACK_AB R106, R89, R88 ;  /* 0x00000058596a723e */ /* 0x000fe400000010ff */
[----:B------:R-:W-:Y:S02]  /*18920*/  F2FP.BF16.F32.PACK_AB R107, R21, R20 ;  /* 0x00000014156b723e */ /* 0x000fe400000010ff */
[----:B------:R-:W-:-:S03]  /*18930*/  ISETP.NE.AND.EX P0, PT, RZ, UR11, PT, P0 ;  /* 0x0000000bff007c0c */ /* 0x000fc6000bf05300 */
[----:B------:R2:W-:Y:S01]  /*18940*/  STSM.16.M88.4 [R92], R104 ;  /* 0x000000685c007844 */ /* 0x0005e20000000200 */
[----:B------:R-:W-:Y:S08]  /*18950*/  BAR.SYNC.DEFER_BLOCKING 0x1, 0x100 ;  /* 0x0044000000007b1d */ /* 0x000ff00000010000 */
[----:B-1----:R-:W1:Y:S01]  /*18960*/  LDC R91, c[0x0][0xbe8] ;  /* 0x0002fa00ff5b7b82 */ /* 0x002e620000000800 */
[----:B------:R-:W3:Y:S01]  /*18970*/  @P0 LDG.E R93, desc[UR52][R6.64] ;  /* 0x00000034065d0981 */ /* 0x000ee2000c1e1900 */
[----:B0-----:R-:W-:-:S02]  /*18980*/  ISETP.NE.U32.AND P1, PT, R4, RZ, PT ;  /* 0x000000ff0400720c */ /* 0x001fc40003f25070 */
[----:B------:R-:W-:-:S11]  /*18990*/  R2UR UR4, R5 ;  /* 0x00000000050472ca */ /* 0x000fd600000e0000 */
[----:B------:R-:W-:Y:S01]  /*189a0*/  VOTEU.ANY UP0, P1 ;  /* 0x00000000003f7886 */ /* 0x000fe20000800100 */
[----:B-1----:R-:W-:Y:S01]  /*189b0*/  ISETP.NE.AND P1, PT, R91, 0x1, PT ;  /* 0x000000015b00780c */ /* 0x002fe20003f25270 */
[----:B------:R-:W-:Y:S02]  /*189c0*/  UISETP.NE.AND.EX UP0, UPT, UR4, URZ, UPT, UP0 ;  /* 0x0000003f0400728c */ /* 0x000fe4000bf05300 */
[----:B------:R-:W-:Y:S01]  /*189d0*/  UISETP.GT.AND UP1, UPT, UR46, 0x1, UPT ;  /* 0x000000012e00788c */ /* 0x000fe2000bf24270 */
[----:B------:R-:W-:Y:S01]  /*189e0*/  UMOV UR18, 0x9b8 ;  /* 0x000009b800127882 */ /* 0x000fe20000000000 */
[----:B------:R-:W-:Y:S02]  /*189f0*/  ULDC UR4, c[0x0][0xa88] ;  /* 0x0002a20000047ab9 */ /* 0x000fe40000000800 */
[----:B------:R-:W-:Y:S01]  /*18a00*/  USEL UR18, UR18, 0x978, UP1 ;  /* 0x0000097812127887 */ /* 0x000fe20008800000 */
[----:B------:R-:W-:Y:S01]  /*18a10*/  PLOP3.LUT P4, PT, PT, PT, UP0, 0x80, 0x0 ;  /* 0x000000000000781c */ /* 0x000fe20003f8f008 */
[----:B------:R-:W-:-:S03]  /*18a20*/  IMAD.U32 R10, RZ, RZ, UR4 ;  /* 0x00000004ff0a7e24 */ /* 0x000fc6000f8e00ff */
[----:B------:R-:W-:Y:S01]  /*18a30*/  @UP0 ULDC.64 UR8, c[0x0][0xc08] ;  /* 0x0003020000080ab9 */ /* 0x000fe20000000a00 */
[----:B------:R-:W0:Y:S01]  /*18a40*/  @P1 LDC R8, c[0x0][0xbec] ;  /* 0x0002fb00ff081b82 */ /* 0x000e220000000800 */
[----:B------:R-:W-:-:S07]  /*18a50*/  @UP0 UIMAD.WIDE UR8, UR44, 0x4, UR8 ;  /* 0x000000042c0808a5 */ /* 0x000fce000f8e0208 */
[----:B------:R-:W1:Y:S01]  /*18a60*/  @P1 LDC R11, c[0x0][0xbf0] ;  /* 0x0002fc00ff0b1b82 */ /* 0x000e620000000800 */
[----:B------:R-:W-:Y:S01]  /*18a70*/  UISETP.NE.U32.AND UP0, UPT, UR10, URZ, UPT ;  /* 0x0000003f0a00728c */ /* 0x000fe2000bf05070 */
[----:B------:R-:W-:Y:S01]  /*18a80*/  IMAD.U32 R4, RZ, RZ, UR8 ;  /* 0x00000008ff047e24 */ /* 0x000fe2000f8e00ff */
[----:B------:R-:W-:Y:S01]  /*18a90*/  ULDC.64 UR12, c[0x0][UR18+0x218] ;  /* 0x00008600120c7abb */ /* 0x000fe20008000a00 */
[----:B------:R-:W-:Y:S01]  /*18aa0*/  IMAD.U32 R5, RZ, RZ, UR9 ;  /* 0x00000009ff057e24 */ /* 0x000fe2000f8e00ff */
[----:B------:R-:W-:Y:S02]  /*18ab0*/  UISETP.NE.AND.EX UP0, UPT, UR11, URZ, UPT, UP0 ;  /* 0x0000003f0b00728c */ /* 0x000fe4000bf05300 */
[----:B------:R-:W-:Y:S01]  /*18ac0*/  USEL UR16, UR37, URZ, UP1 ;  /* 0x0000003f25107287 */ /* 0x000fe20008800000 */
[----:B------:R-:W-:Y:S01]  /*18ad0*/  VIADD R95, R22, UR36 ;  /* 0x00000024165f7c36 */ /* 0x000fe20008000000 */
[----:B------:R-:W-:Y:S01]  /*18ae0*/  UMOV UR4, URZ ;  /* 0x0000003f00047c82 */ /* 0x000fe20008000000 */
[----:B------:R-:W-:Y:S01]  /*18af0*/  UIMAD.WIDE.U32 UR8, UR12, UR43, URZ ;  /* 0x0000002b0c0872a5 */ /* 0x000fe2000f8e003f */
[----:B------:R0:W5:Y:S01]  /*18b00*/  @P4 LDG.E R10, desc[UR52][R4.64] ;  /* 0x00000034040a4981 */ /* 0x000162000c1e1900 */
[----:B------:R-:W-:Y:S01]  /*18b10*/  ULDC.64 UR14, c[0x0][UR18+0x228] ;  /* 0x00008a00120e7abb */ /* 0x000fe20008000a00 */
[----:B------:R-:W-:Y:S01]  /*18b20*/  UIMAD UR12, UR13, UR43, URZ ;  /* 0x0000002b0d0c72a4 */ /* 0x000fe2000f8e023f */
[----:B------:R-:W-:Y:S01]  /*18b30*/  IMAD.MOV.U32 R9, RZ, RZ, R95 ;  /* 0x000000ffff097224 */ /* 0x000fe200078e005f */
[----:B------:R-:W-:Y:S01]  /*18b40*/  USHF.R.S32.HI UR17, URZ, 0x1f, UR44 ;  /* 0x0000001f3f117899 */ /* 0x000fe2000801142c */
[----:B------:R-:W-:Y:S01]  /*18b50*/  LEA.HI R43, R43, R18, RZ, 0x7 ;  /* 0x000000122b2b7211 */ /* 0x000fe200078f38ff */
[----:B------:R-:W-:-:S02]  /*18b60*/  USEL UR7, UR44, URZ, !UP0 ;  /* 0x0000003f2c077287 */ /* 0x000fc4000c000000 */
[----:B------:R-:W-:Y:S01]  /*18b70*/  UIMAD.WIDE.U32 UR20, UR14, UR16, URZ ;  /* 0x000000100e1472a5 */ /* 0x000fe2000f8e003f */
[----:B------:R-:W-:Y:S01]  /*18b80*/  LOP3.LUT R43, R43, 0xffffff80, RZ, 0xc0, !PT ;  /* 0xffffff802b2b7812 */ /* 0x000fe200078ec0ff */
[----:B------:R-:W-:Y:S01]  /*18b90*/  ULDC.64 UR10, c[0x0][UR18+0x220] ;  /* 0x00008800120a7abb */ /* 0x000fe20008000a00 */
[----:B------:R-:W-:Y:S01]  /*18ba0*/  UIMAD UR14, UR15, UR16, URZ ;  /* 0x000000100f0e72a4 */ /* 0x000fe2000f8e023f */
[----:B0-----:R-:W-:Y:S01]  /*18bb0*/  @P1 IMAD.HI.U32 R4, R95, R8, RZ ;  /* 0x000000085f041227 */ /* 0x001fe200078e00ff */
[----:B------:R-:W-:Y:S02]  /*18bc0*/  UIADD3 UR15, UR9, UR12, URZ ;  /* 0x0000000c090f7290 */ /* 0x000fe4000fffe03f */
[----:B------:R-:W-:Y:S01]  /*18bd0*/  USEL UR17, UR17, URZ, !UP0 ;  /* 0x0000003f11117287 */ /* 0x000fe2000c000000 */
[----:B------:R-:W-:Y:S01]  /*18be0*/  IMAD.U32 R5, RZ, RZ, UR21 ;  /* 0x00000015ff057e24 */ /* 0x000fe2000f8e00ff */
[----:B------:R-:W-:Y:S01]  /*18bf0*/  UIMAD UR9, UR11, UR7, URZ ;  /* 0x000000070b0972a4 */ /* 0x000fe2000f8e023f */
[----:B-1----:R-:W-:Y:S01]  /*18c00*/  @P1 SHF.R.U32.HI R9, RZ, R11, R4 ;  /* 0x0000000bff091219 */ /* 0x002fe20000011604 */
[----:B------:R-:W-:Y:S01]  /*18c10*/  UIMAD.WIDE.U32 UR12, UR10, UR7, URZ ;  /* 0x000000070a0c72a5 */ /* 0x000fe2000f8e003f */
[----:B------:R-:W-:Y:S01]  /*18c20*/  IMAD.U32 R4, RZ, RZ, UR20 ;  /* 0x00000014ff047e24 */ /* 0x000fe2000f8e00ff */
[----:B------:R-:W-:Y:S01]  /*18c30*/  UIMAD UR9, UR10, UR17, UR9 ;  /* 0x000000110a0972a4 */ /* 0x000fe2000f8e0209 */
[--C-:B------:R-:W-:Y:S01]  /*18c40*/  SHF.R.S32.HI R5, RZ, 0x1f, R9.reuse ;  /* 0x0000001fff057819 */ /* 0x100fe20000011409 */
[----:B------:R-:W-:Y:S01]  /*18c50*/  UIADD3 UR14, UR21, UR14, URZ ;  /* 0x0000000e150e7290 */ /* 0x000fe2000fffe03f */
[----:B------:R-:W-:Y:S01]  /*18c60*/  IMAD.MOV R8, RZ, RZ, -R9 ;  /* 0x000000ffff087224 */ /* 0x000fe200078e0a09 */
[----:B------:R-:W-:-:S03]  /*18c70*/  UIADD3 UR9, UR13, UR9, URZ ;  /* 0x000000090d097290 */ /* 0x000fc6000fffe03f */
        /* <DEDUP_REMOVED lines=24> */
.L_x_1137:
[----:B------:R-:W-:Y:S01]  /*18e00*/  SHFL.IDX PT, R6, R11, RZ, 0x1c1f ;  /* 0x001c1fff0b067589 */ /* 0x000fe200000e0000 */
[----:B------:R-:W-:Y:S02]  /*18e10*/  IMAD.IADD R18, R18, 0x1, -R43 ;  /* 0x0000000112127824 */ /* 0x000fe400078e0a2b */
[----:B------:R-:W-:Y:S01]  /*18e20*/  VIADD R43, R228, UR36 ;  /* 0x00000024e42b7c36 */ /* 0x000fe20008000000 */
[----:B------:R-:W0:Y:S01]  /*18e30*/  SHFL.IDX PT, R7, R5, RZ, 0x1c1f ;  /* 0x001c1fff05077589 */ /* 0x000e2200000e0000 */
[----:B-----5:R-:W-:Y:S01]  /*18e40*/  IMAD R4, R10, R91, RZ ;  /* 0x0000005b0a047224 */ /* 0x020fe200078e02ff */
[----:B------:R-:W-:Y:S01]  /*18e50*/  LOP3.LUT P0, RZ, R18, 0x3, RZ, 0xc0, !PT ;  /* 0x0000000312ff7812 */ /* 0x000fe2000780c0ff */
[C---:B------:R-:W-:Y:S01]  /*18e60*/  VIADD R93, R43.reuse, 0x8 ;  /* 0x000000082b5d7836 */ /* 0x040fe20000000000 */
[----:B------:R-:W-:Y:S02]  /*18e70*/  SHFL.IDX PT, R8, R11, 0x1, 0x1c1f ;  /* 0x003c1f000b087f89 */ /* 0x000fe400000e0000 */
[----:B------:R-:W-:-:S02]  /*18e80*/  ISETP.GE.OR P2, PT, R43, R4, P0 ;  /* 0x000000042b00720c */ /* 0x000fc40000746670 */
[----:B------:R-:W1:Y:S01]  /*18e90*/  SHFL.IDX PT, R9, R5, 0x1, 0x1c1f ;  /* 0x003c1f0005097f89 */ /* 0x000e6200000e0000 */
[----:B------:R-:W-:-:S10]  /*18ea0*/  ISETP.GE.OR P0, PT, R93, R4, P0 ;  /* 0x000000045d00720c */ /* 0x000fd40000706670 */
[----:B0-----:R0:W-:Y:S04]  /*18eb0*/  @!P2 ST.E desc[UR52][R6.64], R12 ;  /* 0x0000000c0600a985 */ /* 0x0011e8000c101934 */
[----:B-1----:R0:W-:Y:S01]  /*18ec0*/  @!P0 ST.E desc[UR52][R8.64], R13 ;  /* 0x0000000d08008985 */ /* 0x0021e2000c101934 */
[----:B------:R-:W-:-:S13]  /*18ed0*/  PLOP3.LUT P0, PT, PT, PT, UP1, 0x80, 0x0 ;  /* 0x000000000000781c */ /* 0x000fda0003f0f018 */
[----:B0-----:R-:W-:Y:S05]  /*18ee0*/  @P0 BRA `(.L_x_1138) ;  /* 0x0000000800980947 */ /* 0x001fea0003800000 */
[----:B------:R-:W-:Y:S01]  /*18ef0*/  SHF.R.S32.HI R20, RZ, 0x3, R17 ;  /* 0x00000003ff147819 */ /* 0x000fe20000011411 */
[----:B------:R-:W-:Y:S01]  /*18f00*/  ULDC.64 UR12, c[0x0][0xaa0] ;  /* 0x0002a800000c7ab9 */ /* 0x000fe20000000a00 */
[----:B------:R-:W0:Y:S03]  /*18f10*/  @P1 LDC R7, c[0x0][0xbf0] ;  /* 0x0002fc00ff071b82 */ /* 0x000e260000000800 */
[----:B------:R-:W-:-:S04]  /*18f20*/  IMAD R5, R20, 0x40, R3 ;  /* 0x0000004014057824 */ /* 0x000fc800078e0203 */
[----:B------:R-:W-:-:S03]  /*18f30*/  IMAD.WIDE R32, R5, 0x2, R32 ;  /* 0x0000000205207825 */ /* 0x000fc600078e0220 */
[C---:B------:R-:W-:Y:S01]  /*18f40*/  IADD3 R29, P6, R32.reuse, 0x1000, RZ ;  /* 0x00001000201d7810 */ /* 0x040fe20007fde0ff */
[----:B------:R-:W-:Y:S01]  /*18f50*/  UIMAD UR10, UR11, UR12, URZ ;  /* 0x0000000c0b0a72a4 */ /* 0x000fe2000f8e023f */
[----:B------:R-:W-:Y:S01]  /*18f60*/  IMAD R15, R15, 0x20, R20 ;  /* 0x000000200f0f7824 */ /* 0x000fe200078e0214 */
[----:B------:R-:W-:Y:S01]  /*18f70*/  UIMAD.WIDE.U32 UR8, UR4, UR12, URZ ;  /* 0x0000000c040872a5 */ /* 0x000fe2000f8e003f */
[----:B------:R-:W-:Y:S02]  /*18f80*/  LOP3.LUT R28, R29, 0x380, RZ, 0xc0, !PT ;  /* 0x000003801d1c7812 */ /* 0x000fe400078ec0ff */
[----:B------:R-:W-:Y:S02]  /*18f90*/  IADD3 R25, P5, R32, 0x2000, RZ ;  /* 0x0000200020197810 */ /* 0x000fe40007fbe0ff */
[----:B------:R-:W-:Y:S01]  /*18fa0*/  SHF.R.U64 R28, R28, 0x3, RZ ;  /* 0x000000031c1c7819 */ /* 0x000fe200000012ff */
[----:B------:R-:W-:Y:S01]  /*18fb0*/  UIMAD UR10, UR4, UR13, UR10 ;  /* 0x0000000d040a72a4 */ /* 0x000fe2000f8e020a */
[----:B------:R-:W-:Y:S01]  /*18fc0*/  VIADD R15, R15, UR36 ;  /* 0x000000240f0f7c36 */ /* 0x000fe20008000000 */
[----:B------:R-:W-:-:S02]  /*18fd0*/  IADD3 R9, P4, R32, 0x3000, RZ ;  /* 0x0000300020097810 */ /* 0x000fc40007f9e0ff */
[----:B------:R-:W-:Y:S01]  /*18fe0*/  LOP3.LUT R28, R28, R29, RZ, 0x3c, !PT ;  /* 0x0000001d1c1c7212 */ /* 0x000fe200078e3cff */
[--C-:B------:R-:W-:Y:S01]  /*18ff0*/  IMAD.X R29, RZ, RZ, R33.reuse, P6 ;  /* 0x000000ffff1d7224 */ /* 0x100fe200030e0621 */
[C---:B------:R-:W-:Y:S01]  /*19000*/  IADD3 R6, P6, R32.reuse, 0x7000, RZ ;  /* 0x0000700020067810 */ /* 0x040fe20007fde0ff */
[----:B------:R-:W-:Y:S01]  /*19010*/  UIADD3 UR9, UR9, UR10, URZ ;  /* 0x0000000a09097290 */ /* 0x000fe2000fffe03f */
[----:B------:R-:W-:Y:S02]  /*19020*/  IADD3 R49, P3, R32, 0x4000, RZ ;  /* 0x0000400020317810 */ /* 0x000fe40007f7e0ff */
[----:B------:R-:W-:Y:S01]  /*19030*/  LOP3.LUT R5, R6, 0x380, RZ, 0xc0, !PT ;  /* 0x0000038006057812 */ /* 0x000fe200078ec0ff */
[----:B------:R-:W-:Y:S01]  /*19040*/  ULDC.64 UR10, c[0x0][0xae8] ;  /* 0x0002ba00000a7ab9 */ /* 0x000fe20000000a00 */
[----:B------:R-:W-:Y:S01]  /*19050*/  USHF.R.S32.HI UR4, URZ, 0x1f, UR7 ;  /* 0x0000001f3f047899 */ /* 0x000fe20008011407 */
[C---:B------:R-:W-:Y:S01]  /*19060*/  IADD3 R45, P2, R32.reuse, 0x5000, RZ ;  /* 0x00005000202d7810 */ /* 0x040fe20007f5e0ff */
[----:B------:R-:W-:Y:S01]  /*19070*/  IMAD.X R35, RZ, RZ, R33, P6 ;  /* 0x000000ffff237224 */ /* 0x000fe200030e0621 */
[----:B------:R-:W-:Y:S01]  /*19080*/  SHF.R.U64 R5, R5, 0x3, RZ ;  /* 0x0000000305057819 */ /* 0x000fe200000012ff */
[----:B------:R-:W-:Y:S01]  /*19090*/  UIMAD.WIDE.U32 UR8, UR43, UR10, UR8 ;  /* 0x0000000a2b0872a5 */ /* 0x000fe2000f8e0008 */
[----:B------:R-:W-:Y:S01]  /*190a0*/  IADD3 R37, P0, R32, 0x6000, RZ ;  /* 0x0000600020257810 */ /* 0x000fe20007f1e0ff */
[----:B------:R-:W5:Y:S01]  /*190b0*/  LD.E.128 R28, desc[UR52][R28.64] ;  /* 0x000000341c1c7980 */ /* 0x000f62000c101d00 */
[----:B------:R-:W-:-:S02]  /*190c0*/  LOP3.LUT R34, R5, R6, RZ, 0x3c, !PT ;  /* 0x0000000605227212 */ /* 0x000fc400078e3cff */
[----:B------:R-:W1:Y:S01]  /*190d0*/  @P1 LDC R6, c[0x0][0xbec] ;  /* 0x0002fb00ff061b82 */ /* 0x000e620000000800 */
[----:B------:R-:W-:Y:S01]  /*190e0*/  UIMAD UR9, UR43, UR11, UR9 ;  /* 0x0000000b2b0972a4 */ /* 0x000fe2000f8e0209 */
[----:B------:R-:W-:Y:S02]  /*190f0*/  LOP3.LUT R24, R25, 0x380, RZ, 0xc0, !PT ;  /* 0x0000038019187812 */ /* 0x000fe400078ec0ff */
[----:B------:R-:W-:Y:S01]  /*19100*/  ULDC.64 UR10, c[0x0][0xaf0] ;  /* 0x0002bc00000a7ab9 */ /* 0x000fe20000000a00 */
[----:B------:R-:W-:Y:S01]  /*19110*/  LOP3.LUT R8, R9, 0x380, RZ, 0xc0, !PT ;  /* 0x0000038009087812 */ /* 0x000fe200078ec0ff */
[----:B------:R-:W-:Y:S01]  /*19120*/  UIMAD UR4, UR4, UR10, URZ ;  /* 0x0000000a040472a4 */ /* 0x000fe2000f8e023f */
[----:B------:R-:W-:Y:S02]  /*19130*/  LOP3.LUT R48, R49, 0x380, RZ, 0xc0, !PT ;  /* 0x0000038031307812 */ /* 0x000fe400078ec0ff */
[----:B------:R-:W-:Y:S02]  /*19140*/  LOP3.LUT R44, R45, 0x380, RZ, 0xc0, !PT ;  /* 0x000003802d2c7812 */ /* 0x000fe400078ec0ff */
[----:B------:R-:W-:-:S02]  /*19150*/  LOP3.LUT R36, R37, 0x380, RZ, 0xc0, !PT ;  /* 0x0000038025247812 */ /* 0x000fc400078ec0ff */
[----:B------:R-:W-:Y:S01]  /*19160*/  LOP3.LUT R41, R32, 0x380, RZ, 0xc0, !PT ;  /* 0x0000038020297812 */ /* 0x000fe200078ec0ff */
[----:B------:R-:W-:Y:S01]  /*19170*/  UIMAD UR4, UR7, UR11, UR4 ;  /* 0x0000000b070472a4 */ /* 0x000fe2000f8e0204 */
[----:B------:R-:W-:Y:S01]  /*19180*/  IMAD.MOV.U32 R5, RZ, RZ, R15 ;  /* 0x000000ffff057224 */ /* 0x000fe200078e000f */
[----:B------:R-:W-:Y:S01]  /*19190*/  UIMAD.WIDE.U32 UR8, UR7, UR10, UR8 ;  /* 0x0000000a070872a5 */ /* 0x000fe2000f8e0008 */
[----:B------:R-:W-:Y:S02]  /*191a0*/  SHF.R.U64 R24, R24, 0x3, RZ ;  /* 0x0000000318187819 */ /* 0x000fe400000012ff */
[----:B------:R-:W-:Y:S02]  /*191b0*/  SHF.R.U64 R8, R8, 0x3, RZ ;  /* 0x0000000308087819 */ /* 0x000fe400000012ff */
[----:B------:R-:W-:Y:S02]  /*191c0*/  SHF.R.U64 R48, R48, 0x3, RZ ;  /* 0x0000000330307819 */ /* 0x000fe400000012ff */
[----:B------:R-:W-:Y:S01]  /*191d0*/  SHF.R.U64 R44, R44, 0x3, RZ ;  /* 0x000000032c2c7819 */ /* 0x000fe200000012ff */
[----:B-1----:R-:W-:Y:S01]  /*191e0*/  @P1 IMAD.HI.U32 R6, R15, R6, RZ ;  /* 0x000000060f061227 */ /* 0x002fe200078e00ff */
[----:B------:R-:W-:-:S02]  /*191f0*/  SHF.R.U64 R36, R36, 0x3, RZ ;  /* 0x0000000324247819 */ /* 0x000fc400000012ff */
[----:B------:R-:W-:Y:S01]  /*19200*/  SHF.R.U64 R41, R41, 0x3, RZ ;  /* 0x0000000329297819 */ /* 0x000fe200000012ff */
[----:B------:R-:W-:Y:S01]  /*19210*/  ULDC.64 UR10, c[0x0][0xae0] ;  /* 0x0002b800000a7ab9 */ /* 0x000fe20000000a00 */
[----:B0-----:R-:W-:Y:S01]  /*19220*/  @P1 SHF.R.U32.HI R5, RZ, R7, R6 ;  /* 0x00000007ff051219 */ /* 0x001fe20000011606 */
[----:B------:R-:W-:Y:S01]  /*19230*/  UIADD3 UR4, UR9, UR4, URZ ;  /* 0x0000000409047290 */ /* 0x000fe2000fffe03f */
[----:B------:R-:W-:Y:S01]  /*19240*/  LOP3.LUT R24, R24, R25, RZ, 0x3c, !PT ;  /* 0x0000001918187212 */ /* 0x000fe200078e3cff */
[----:B------:R-:W-:Y:S01]  /*19250*/  IMAD.X R25, RZ, RZ, R33, P5 ;  /* 0x000000ffff197224 */ /* 0x000fe200028e0621 */
[--C-:B------:R-:W-:Y:S01]  /*19260*/  SHF.R.S32.HI R12, RZ, 0x1f, R5.reuse ;  /* 0x0000001fff0c7819 */ /* 0x100fe20000011405 */
[----:B------:R-:W-:Y:S01]  /*19270*/  IMAD.MOV R18, RZ, RZ, -R5 ;  /* 0x000000ffff127224 */ /* 0x000fe200078e0a05 */
        /* <DEDUP_REMOVED lines=9> */
[----:B------:R-:W-:Y:S01]  /*19310*/  IMAD.MOV.U32 R41, RZ, RZ, R33 ;  /* 0x000000ffff297224 */ /* 0x000fe200078e0021 */
[----:B------:R-:W5:Y:S01]  /*19320*/  LD.E.128 R24, desc[UR52][R24.64] ;  /* 0x0000003418187980 */ /* 0x000f62000c101d00 */
[----:B------:R-:W-:-:S02]  /*19330*/  IMAD.U32 R7, RZ, RZ, UR9 ;  /* 0x00000009ff077e24 */ /* 0x000fc4000f8e00ff */
[----:B------:R-:W-:Y:S01]  /*19340*/  IMAD.U32 R6, RZ, RZ, UR8 ;  /* 0x00000008ff067e24 */ /* 0x000fe2000f8e00ff */
[----:B------:R-:W5:Y:S01]  /*19350*/  LD.E.128 R8, desc[UR52][R8.64] ;  /* 0x0000003408087980 */ /* 0x000f62000c101d00 */
[----:B------:R-:W-:Y:S01]  /*19360*/  IMAD.U32 R7, RZ, RZ, UR4 ;  /* 0x00000004ff077e24 */ /* 0x000fe2000f8e00ff */
[----:B------:R-:W-:Y:S01]  /*19370*/  ULDC.64 UR8, c[0x0][0xad8] ;  /* 0x0002b60000087ab9 */ /* 0x000fe20000000a00 */
[----:B------:R-:W-:Y:S01]  /*19380*/  IMAD R12, R12, UR10, RZ ;  /* 0x0000000a0c0c7c24 */ /* 0x000fe2000f8e02ff */
[----:B------:R-:W5:Y:S01]  /*19390*/  LD.E.128 R40, desc[UR52][R40.64] ;  /* 0x0000003428287980 */ /* 0x000f62000c101d00 */
[----:B------:R-:W-:Y:S02]  /*193a0*/  IMAD R13, R91, R18, R15 ;  /* 0x000000125b0d7224 */ /* 0x000fe400078e020f */
[C---:B------:R-:W-:Y:S01]  /*193b0*/  IMAD R15, R5.reuse, UR11, R12 ;  /* 0x0000000b050f7c24 */ /* 0x040fe2000f8e020c */
[----:B------:R-:W5:Y:S01]  /*193c0*/  LD.E.128 R48, desc[UR52][R48.64] ;  /* 0x0000003430307980 */ /* 0x000f62000c101d00 */
[----:B------:R-:W-:Y:S01]  /*193d0*/  IMAD.WIDE.U32 R6, R5, UR10, R6 ;  /* 0x0000000a05067c25 */ /* 0x000fe2000f8e0006 */
[----:B------:R-:W-:-:S02]  /*193e0*/  SHF.R.S32.HI R5, RZ, 0x1f, R13 ;  /* 0x0000001fff057819 */ /* 0x000fc4000001140d */
[----:B------:R-:W5:Y:S04]  /*193f0*/  LD.E.128 R44, desc[UR52][R44.64] ;  /* 0x000000342c2c7980 */ /* 0x000f68000c101d00 */
[----:B------:R-:W5:Y:S04]  /*19400*/  LD.E.128 R36, desc[UR52][R36.64] ;  /* 0x0000003424247980 */ /* 0x000f68000c101d00 */
[----:B------:R-:W5:Y:S01]  /*19410*/  LD.E.128 R32, desc[UR52][R34.64] ;  /* 0x0000003422207980 */ /* 0x000f62000c101d00 */
[----:B------:R-:W-:Y:S01]  /*19420*/  @!PT LDS RZ, [RZ] ;  /* 0x00000000fffff984 */ /* 0x000fe20000000800 */
[----:B------:R-:W-:Y:S01]  /*19430*/  @!PT LDS RZ, [RZ] ;  /* 0x00000000fffff984 */ /* 0x000fe20000000800 */
[----:B------:R-:W-:Y:S01]  /*19440*/  @!PT LDS RZ, [RZ] ;  /* 0x00000000fffff984 */ /* 0x000fe20000000800 */
[----:B------:R-:W-:Y:S01]  /*19450*/  @!PT LDS RZ, [RZ] ;  /* 0x00000000fffff984 */ /* 0x000fe20000000800 */
[----:B------:R0:W-:Y:S06]  /*19460*/  MEMBAR.ALL.CTA ;  /* 0x0000000000007992 */ /* 0x0001ec0000008000 */
[----:B0-----:R-:W0:Y:S01]  /*19470*/  FENCE.VIEW.ASYNC.S ;  /* 0x00000000000073c6 */ /* 0x001e220000000000 */
[----:B------:R-:W-:-:S02]  /*19480*/  IMAD.IADD R7, R7, 0x1, R15 ;  /* 0x0000000107077824 */ /* 0x000fc400078e020f */
[----:B------:R-:W-:Y:S02]  /*19490*/  IMAD R12, R5, UR8, RZ ;  /* 0x00000008050c7c24 */ /* 0x000fe4000f8e02ff */
[----:B------:R-:W-:Y:S02]  /*194a0*/  VIADD R21, R20, UR36 ;  /* 0x0000002414157c36 */ /* 0x000fe40008000000 */
[C---:B------:R-:W-:Y:S02]  /*194b0*/  IMAD R15, R13.reuse, UR9, R12 ;  /* 0x000000090d0f7c24 */ /* 0x040fe4000f8e020c */
[----:B------:R-:W-:Y:S01]  /*194c0*/  IMAD.WIDE.U32 R6, R13, UR8, R6 ;  /* 0x000000080d067c25 */ /* 0x000fe2000f8e0006 */
[C---:B------:R-:W-:Y:S01]  /*194d0*/  ISETP.GE.AND P2, PT, R21.reuse, R4, PT ;  /* 0x000000041500720c */ /* 0x040fe20003f46270 */
[----:B------:R-:W-:Y:S02]  /*194e0*/  ULDC.64 UR8, c[0x0][0xa80] ;  /* 0x0002a00000087ab9 */ /* 0x000fe40000000a00 */
[----:B------:R-:W-:-:S02]  /*194f0*/  VIADD R5, R21, 0x20 ;  /* 0x0000002015057836 */ /* 0x000fc40000000000 */
[----:B------:R-:W-:Y:S01]  /*19500*/  IMAD.IADD R7, R7, 0x1, R15 ;  /* 0x0000000107077824 */ /* 0x000fe200078e020f */
[----:B------:R-:W-:Y:S01]  /*19510*/  LEA R15, P3, R6, UR8, 0x1 ;  /* 0x00000008060f7c11 */ /* 0x000fe2000f8608ff */
[----:B------:R-:W-:Y:S01]  /*19520*/  VIADD R14, R14, 0x2e820 ;  /* 0x0002e8200e0e7836 */ /* 0x000fe20000000000 */
[-C--:B------:R-:W-:Y:S01]  /*19530*/  ISETP.GE.AND P0, PT, R5, R4.reuse, PT ;  /* 0x000000040500720c */ /* 0x080fe20003f06270 */
[----:B------:R-:W-:Y:S01]  /*19540*/  VIADD R5, R21, 0x40 ;  /* 0x0000004015057836 */ /* 0x000fe20000000000 */
[----:B------:R-:W-:Y:S02]  /*19550*/  LEA.HI.X R17, R6, UR9, R7, 0x1, P3 ;  /* 0x0000000906117c11 */ /* 0x000fe400098f0c07 */
[----:B------:R-:W-:Y:S01]  /*19560*/  PRMT R14, RZ, 0x654, R14 ;  /* 0x00000654ff0e7816 */ /* 0x000fe2000000000e */
[----:B0-----:R0:W1:Y:S01]  /*19570*/  SHFL.IDX PT, R12, R15, RZ, 0x181f ;  /* 0x00181fff0f0c7589 */ /* 0x00106200000e0000 */
[----:B------:R-:W-:Y:S01]  /*19580*/  ISETP.GE.AND P1, PT, R5, R4, PT ;  /* 0x000000040500720c */ /* 0x000fe20003f26270 */
[----:B------:R-:W-:Y:S01]  /*19590*/  BSSY B1, `(.L_x_1139) ;  /* 0x000000f000017945 */ /* 0x000fe20003800000 */
[----:B------:R2:W-:Y:S01]  /*195a0*/  SYNCS.ARRIVE.TRANS64.RED.A1T0 RZ, [R14+URZ], RZ ;  /* 0x000000ff0eff79a7 */ /* 0x0005e2000810043f */
[----:B------:R0:W3:Y:S01]  /*195b0*/  SHFL.IDX PT, R5, R17, RZ, 0x181f ;  /* 0x00181fff11057589 */ /* 0x0000e200000e0000 */
[----:B------:R-:W-:-:S02]  /*195c0*/  SHF.R.S32.HI R18, RZ, 0x1f, R3 ;  /* 0x0000001fff127819 */ /* 0x000fc40000011403 */
[----:B--2---:R-:W-:Y:S01]  /*195d0*/  SHF.R.S32.HI R14, RZ, 0x1f, R0 ;  /* 0x0000001fff0e7819 */ /* 0x004fe20000011400 */
[----:B0-----:R-:W-:Y:S06]  /*195e0*/  @P2 BRA `(.L_x_1140) ;  /* 0x0000000000242947 */ /* 0x001fec0003800000 */
[----:B------:R-:W-:Y:S02]  /*195f0*/  ULDC UR4, c[0x0][0xac8] ;  /* 0x0002b20000047ab9 */ /* 0x000fe40000000800 */
[----:B------:R-:W-:Y:S02]  /*19600*/  ISETP.GE.AND P2, PT, R3, UR4, PT ;  /* 0x0000000403007c0c */ /* 0x000fe4000bf46270 */
[----:B------:R-:W-:-:S11]  /*19610*/  ISETP.GE.AND P3, PT, R0, UR4, PT ;  /* 0x0000000400007c0c */ /* 0x000fd6000bf66270 */
[CC--:B-1----:R-:W-:Y:S02]  /*19620*/  @!P2 LEA R6, P4, R3.reuse, R12.reuse, 0x1 ;  /* 0x0000000c0306a211 */ /* 0x0c2fe400078808ff */
[C---:B------:R-:W-:Y:S02]  /*19630*/  @!P3 LEA R12, P5, R0.reuse, R12, 0x1 ;  /* 0x0000000c000cb211 */ /* 0x040fe400078a08ff */
[-C--:B---3--:R-:W-:Y:S02]  /*19640*/  @!P2 LEA.HI.X R7, R3, R5.reuse, R18, 0x1, P4 ;  /* 0x000000050307a211 */ /* 0x088fe400020f0c12 */
[----:B------:R-:W-:-:S03]  /*19650*/  @!P3 LEA.HI.X R13, R0, R5, R14, 0x1, P5 ;  /* 0x00000005000db211 */ /* 0x000fc600028f0c0e */
[----:B-----5:R0:W-:Y:S04]  /*19660*/  @!P2 ST.E.128 desc[UR52][R6.64], R40 ;  /* 0x000000280600a985 */ /* 0x0201e8000c101d34 */
[----:B------:R0:W-:Y:S02]  /*19670*/  @!P3 ST.E.128 desc[UR52][R12.64], R48 ;  /* 0x000000300c00b985 */ /* 0x0001e4000c101d34 */
.L_x_1140:
[----:B------:R-:W-:Y:S05]  /*19680*/  BSYNC B1 ;  /* 0x0000000000017941 */ /* 0x000fea0003800000 */
.L_x_1139:
[----:B---3--:R2:W3:Y:S01]  /*19690*/  SHFL.IDX PT, R5, R17, 0x1, 0x181f ;  /* 0x00381f0011057f89 */ /* 0x0084e200000e0000 */
[----:B------:R-:W-:Y:S03]  /*196a0*/  BSSY B1, `(.L_x_1141) ;  /* 0x000000c000017945 */ /* 0x000fe60003800000 */
[----:B01----:R2:W0:Y:S01]  /*196b0*/  SHFL.IDX PT, R12, R15, 0x1, 0x181f ;  /* 0x00381f000f0c7f89 */ /* 0x00342200000e0000 */
[----:B------:R-:W-:Y:S05]  /*196c0*/  @P0 BRA `(.L_x_1142) ;  /* 0x0000000000240947 */ /* 0x000fea0003800000 */
[----:B------:R-:W-:Y:S02]  /*196d0*/  ULDC UR4, c[0x0][0xac8] ;  /* 0x0002b20000047ab9 */ /* 0x000fe40000000800 */
[----:B------:R-:W-:Y:S02]  /*196e0*/  ISETP.GE.AND P3, PT, R3, UR4, PT ;  /* 0x0000000403007c0c */ /* 0x000fe4000bf66270 */
[----:B------:R-:W-:-:S11]  /*196f0*/  ISETP.GE.AND P4, PT, R0, UR4, PT ;  /* 0x0000000400007c0c */ /* 0x000fd6000bf86270 */
[CC--:B0-----:R-:W-:Y:S02]  /*19700*/  @!P3 LEA R6, P0, R3.reuse, R12.reuse, 0x1 ;  /* 0x0000000c0306b211 */ /* 0x0c1fe400078008ff */
[C---:B------:R-:W-:Y:S02]  /*19710*/  @!P4 LEA R12, P2, R0.reuse, R12, 0x1 ;  /* 0x0000000c000cc211 */ /* 0x040fe400078408ff */
[-C--:B---3--:R-:W-:Y:S02]  /*19720*/  @!P3 LEA.HI.X R7, R3, R5.reuse, R18, 0x1, P0 ;  /* 0x000000050307b211 */ /* 0x088fe400000f0c12 */
[----:B------:R-:W-:-:S03]  /*19730*/  @!P4 LEA.HI.X R13, R0, R5, R14, 0x1, P2 ;  /* 0x00000005000dc211 */ /* 0x000fc600010f0c0e */
[----:B-----5:R1:W-:Y:S04]  /*19740*/  @!P3 ST.E.128 desc[UR52][R6.64], R28 ;  /* 0x0000001c0600b985 */ /* 0x0203e8000c101d34 */
[----:B------:R1:W-:Y:S02]  /*19750*/  @!P4 ST.E.128 desc[UR52][R12.64], R44 ;  /* 0x0000002c0c00c985 */ /* 0x0003e4000c101d34 */
.L_x_1142:
[----:B------:R-:W-:Y:S05]  /*19760*/  BSYNC B1 ;  /* 0x0000000000017941 */ /* 0x000fea0003800000 */
.L_x_1141:
[----:B---3--:R3:W4:Y:S01]  /*19770*/  SHFL.IDX PT, R5, R17, 0x2, 0x181f ;  /* 0x00581f0011057f89 */ /* 0x00872200000e0000 */
        /* <DEDUP_REMOVED lines=10> */
[----:B-----5:R1:W-:Y:S04]  /*19820*/  @!P2 ST.E.128 desc[UR52][R6.64], R24 ;  /* 0x000000180600a985 */ /* 0x0203e8000c101d34 */
[----:B------:R1:W-:Y:S02]  /*19830*/  @!P3 ST.E.128 desc[UR52][R12.64], R36 ;  /* 0x000000240c00b985 */ /* 0x0003e4000c101d34 */
.L_x_1144:
[----:B------:R-:W-:Y:S05]  /*19840*/  BSYNC B1 ;  /* 0x0000000000017941 */ /* 0x000fea0003800000 */
.L_x_1143:
[----:B----4-:R-:W-:Y:S01]  /*19850*/  VIADD R5, R21, 0x60 ;  /* 0x0000006015057836 */ /* 0x010fe20000000000 */
[----:B--23--:R-:W2:Y:S04]  /*19860*/  SHFL.IDX PT, R17, R17, 0x3, 0x181f ;  /* 0x00781f0011117f89 */ /* 0x00cea800000e0000 */
[----:B------:R-:W-:Y:S01]  /*19870*/  ISETP.GE.AND P0, PT, R5, R4, PT ;  /* 0x000000040500720c */ /* 0x000fe20003f06270 */
[----:B------:R-:W3:-:S12]  /*19880*/  SHFL.IDX PT, R15, R15, 0x3, 0x181f ;  /* 0x00781f000f0f7f89 */ /* 0x000ed800000e0000 */
[----:B------:R-:W-:Y:S05]  /*19890*/  @P0 BRA `(.L_x_1145) ;  /* 0x0000001800bc0947 */ /* 0x000fea0003800000 */
[----:B------:R-:W-:Y:S02]  /*198a0*/  ULDC UR4, c[0x0][0xac8] ;  /* 0x0002b20000047ab9 */ /* 0x000fe40000000800 */
[----:B------:R-:W-:-:S13]  /*198b0*/  ISETP.GE.AND P1, PT, R3, UR4, PT ;  /* 0x0000000403007c0c */ /* 0x000fda000bf26270 */
[----:B---3--:R-:W-:-:S04]  /*198c0*/  @!P1 LEA R4, P0, R3, R15, 0x1 ;  /* 0x0000000f03049211 */ /* 0x008fc800078008ff */
[----:B--2---:R-:W-:Y:S02]  /*198d0*/  @!P1 LEA.HI.X R5, R3, R17, R18, 0x1, P0 ;  /* 0x0000001103059211 */ /* 0x004fe400000f0c12 */
[----:B------:R-:W-:-:S03]  /*198e0*/  ISETP.GE.AND P0, PT, R0, UR4, PT ;  /* 0x0000000400007c0c */ /* 0x000fc6000bf06270 */
[----:B-----5:R2:W-:Y:S10]  /*198f0*/  @!P1 ST.E.128 desc[UR52][R4.64], R8 ;  /* 0x0000000804009985 */ /* 0x0205f4000c101d34 */
[----:B------:R-:W-:Y:S05]  /*19900*/  @P0 BRA `(.L_x_1145) ;  /* 0x0000001800a00947 */ /* 0x000fea0003800000 */
[----:B--2---:R-:W-:-:S04]  /*19910*/  LEA R4, P0, R0, R15, 0x1 ;  /* 0x0000000f00047211 */ /* 0x004fc800078008ff */
[----:B------:R-:W-:-:S05]  /*19920*/  LEA.HI.X R5, R0, R17, R14, 0x1, P0 ;  /* 0x0000001100057211 */ /* 0x000fca00000f0c0e */
[----:B------:R2:W-:Y:S01]  /*19930*/  ST.E.128 desc[UR52][R4.64], R32 ;  /* 0x0000002004007985 */ /* 0x0005e2000c101d34 */
[----:B------:R-:W-:Y:S05]  /*19940*/  BRA `(.L_x_1145) ;  /* 0x0000001800907947 */ /* 0x000fea0003800000 */
.L_x_1138:
[----:B------:R-:W-:Y:S01]  /*19950*/  ULDC.64 UR12, c[0x0][0xb08] ;  /* 0x0002c200000c7ab9 */ /* 0x000fe20000000a00 */
[----:B------:R-:W0:Y:S01]  /*19960*/  @P1 LDC R0, c[0x0][0xbec] ;  /* 0x0002fb00ff001b82 */ /* 0x000e220000000800 */
[----:B------:R-:W-:Y:S01]  /*19970*/  UIMAD UR10, UR11, UR12, URZ ;  /* 0x0000000c0b0a72a4 */ /* 0x000fe2000f8e023f */
[----:B------:R-:W-:Y:S01]  /*19980*/  IMAD.MOV.U32 R3, RZ, RZ, R95 ;  /* 0x000000ffff037224 */ /* 0x000fe200078e005f */
[----:B------:R-:W-:Y:S01]  /*19990*/  UIMAD.WIDE.U32 UR8, UR4, UR12, URZ ;  /* 0x0000000c040872a5 */ /* 0x000fe2000f8e003f */
[----:B------:R-:W-:Y:S01]  /*199a0*/  ISETP.GE.AND P0, PT, R43, R4, PT ;  /* 0x000000042b00720c */ /* 0x000fe20003f06270 */
[----:B------:R-:W-:Y:S01]  /*199b0*/  UIMAD UR10, UR4, UR13, UR10 ;  /* 0x0000000d040a72a4 */ /* 0x000fe2000f8e020a */
[----:B------:R-:W-:Y:S01]  /*199c0*/  VIADD R14, R14, 0x2e820 ;  /* 0x0002e8200e0e7836 */ /* 0x000fe20000000000 */
[----:B------:R-:W-:Y:S01]  /*199d0*/  USHF.R.S32.HI UR4, URZ, 0x1f, UR7 ;  /* 0x0000001f3f047899 */ /* 0x000fe20008011407 */
[----:B------:R-:W1:Y:S01]  /*199e0*/  @P1 LDC R5, c[0x0][0xbf0] ;  /* 0x0002fc00ff051b82 */ /* 0x000e620000000800 */
[----:B------:R-:W-:Y:S01]  /*199f0*/  UIADD3 UR9, UR9, UR10, URZ ;  /* 0x0000000a09097290 */ /* 0x000fe2000fffe03f */
[C---:B------:R-:W-:Y:S01]  /*19a00*/  VIADD R17, R19.reuse, 0x30 ;  /* 0x0000003013117836 */ /* 0x040fe20000000000 */
[----:B------:R-:W-:Y:S01]  /*19a10*/  PRMT R14, RZ, 0x654, R14 ;  /* 0x00000654ff0e7816 */ /* 0x000fe2000000000e */
[----:B------:R-:W-:Y:S01]  /*19a20*/  ULDC.64 UR10, c[0x0][0xb38] ;  /* 0x0002ce00000a7ab9 */ /* 0x000fe20000000a00 */
[C---:B------:R-:W-:Y:S01]  /*19a30*/  VIADD R97, R19.reuse, 0x48 ;  /* 0x0000004813617836 */ /* 0x040fe20000000000 */
[----:B------:R-:W-:Y:S01]  /*19a40*/  UIMAD.WIDE.U32 UR8, UR43, UR10, UR8 ;  /* 0x0000000a2b0872a5 */ /* 0x000fe2000f8e0008 */
[C---:B------:R-:W-:Y:S01]  /*19a50*/  VIADD R99, R19.reuse, 0x50 ;  /* 0x0000005013637836 */ /* 0x040fe20000000000 */
[----:B------:R2:W-:Y:S01]  /*19a60*/  SYNCS.ARRIVE.TRANS64.RED.A1T0 RZ, [R14+URZ], RZ ;  /* 0x000000ff0eff79a7 */ /* 0x0005e2000810043f */
[C---:B------:R-:W-:Y:S01]  /*19a70*/  VIADD R101, R19.reuse, 0x58 ;  /* 0x0000005813657836 */ /* 0x040fe20000000000 */
[----:B------:R-:W-:Y:S01]  /*19a80*/  UIMAD UR9, UR43, UR11, UR9 ;  /* 0x0000000b2b0972a4 */ /* 0x000fe2000f8e0209 */
[C---:B------:R-:W-:Y:S01]  /*19a90*/  VIADD R103, R19.reuse, 0x60 ;  /* 0x0000006013677836 */ /* 0x040fe20000000000 */
[----:B------:R-:W-:Y:S01]  /*19aa0*/  BSSY B1, `(.L_x_1146) ;  /* 0x000007b000017945 */ /* 0x000fe20003800000 */
[----:B------:R-:W-:Y:S01]  /*19ab0*/  ULDC.64 UR10, c[0x0][0xb40] ;  /* 0x0002d000000a7ab9 */ /* 0x000fe20000000a00 */
[----:B------:R-:W-:Y:S01]  /*19ac0*/  VIADD R105, R19, 0x68 ;  /* 0x0000006813697836 */ /* 0x000fe20000000000 */
[----:B------:R-:W-:Y:S01]  /*19ad0*/  UIMAD UR4, UR4, UR10, URZ ;  /* 0x0000000a040472a4 */ /* 0x000fe2000f8e023f */
[----:B0-----:R-:W-:Y:S01]  /*19ae0*/  @P1 IMAD.HI.U32 R0, R95, R0, RZ ;  /* 0x000000005f001227 */ /* 0x001fe200078e00ff */
[----:B------:R-:W-:Y:S01]  /*19af0*/  UIMAD.WIDE.U32 UR8, UR7, UR10, UR8 ;  /* 0x0000000a070872a5 */ /* 0x000fe2000f8e0008 */
[----:B------:R-:W-:Y:S01]  /*19b00*/  SHF.R.S32.HI R92, RZ, 0x1f, R97 ;  /* 0x0000001fff5c7819 */ /* 0x000fe20000011461 */
[----:B------:R-:W-:Y:S01]  /*19b10*/  UIMAD UR4, UR7, UR11, UR4 ;  /* 0x0000000b070472a4 */ /* 0x000fe2000f8e0204 */
[C---:B------:R-:W-:Y:S01]  /*19b20*/  VIADD R107, R19.reuse, 0x70 ;  /* 0x00000070136b7836 */ /* 0x040fe20000000000 */
[----:B------:R-:W-:Y:S01]  /*19b30*/  SHF.R.S32.HI R94, RZ, 0x1f, R99 ;  /* 0x0000001fff5e7819 */ /* 0x000fe20000011463 */
[----:B------:R-:W-:Y:S01]  /*19b40*/  ULDC.64 UR10, c[0x0][0xb48] ;  /* 0x0002d200000a7ab9 */ /* 0x000fe20000000a00 */
[----:B------:R-:W-:Y:S01]  /*19b50*/  UIADD3 UR9, UR9, UR4, URZ ;  /* 0x0000000409097290 */ /* 0x000fe2000fffe03f */
[----:B-1----:R-:W-:Y:S01]  /*19b60*/  @P1 SHF.R.U32.HI R3, RZ, R5, R0 ;  /* 0x00000005ff031219 */ /* 0x002fe20000011600 */
[C---:B------:R-:W-:Y:S01]  /*19b70*/  VIADD R109, R19.reuse, 0x78 ;  /* 0x00000078136d7836 */ /* 0x040fe20000000000 */
[----:B------:R-:W-:Y:S01]  /*19b80*/  SHF.R.S32.HI R96, RZ, 0x1f, R101 ;  /* 0x0000001fff607819 */ /* 0x000fe20000011465 */
[----:B------:R-:W-:Y:S01]  /*19b90*/  UIMAD.WIDE.U32 UR8, UR37, UR10, UR8 ;  /* 0x0000000a250872a5 */ /* 0x000fe2000f8e0008 */
[--C-:B------:R-:W-:Y:S01]  /*19ba0*/  SHF.R.S32.HI R0, RZ, 0x1f, R3.reuse ;  /* 0x0000001fff007819 */ /* 0x100fe20000011403 */
[----:B------:R-:W-:Y:S01]  /*19bb0*/  IMAD.MOV R6, RZ, RZ, -R3 ;  /* 0x000000ffff067224 */ /* 0x000fe200078e0a03 */
[----:B------:R-:W-:Y:S01]  /*19bc0*/  SHF.R.S32.HI R98, RZ, 0x1f, R103 ;  /* 0x0000001fff627819 */ /* 0x000fe20000011467 */
[----:B------:R-:W-:Y:S01]  /*19bd0*/  UIMAD UR37, UR37, UR11, UR9 ;  /* 0x0000000b252572a4 */ /* 0x000fe2000f8e0209 */
[----:B------:R-:W-:Y:S01]  /*19be0*/  VIADD R111, R19, 0x20 ;  /* 0x00000020136f7836 */ /* 0x000fe20000000000 */
[----:B------:R-:W-:Y:S01]  /*19bf0*/  SHF.R.S32.HI R100, RZ, 0x1f, R105 ;  /* 0x0000001fff647819 */ /* 0x000fe20000011469 */
[----:B------:R-:W-:Y:S01]  /*19c00*/  ULDC.64 UR10, c[0x0][0xb30] ;  /* 0x0002cc00000a7ab9 */ /* 0x000fe20000000a00 */
[----:B------:R-:W-:Y:S01]  /*19c10*/  IMAD R5, R91, R6, R95 ;  /* 0x000000065b057224 */ /* 0x000fe200078e025f */
[----:B------:R-:W-:Y:S01]  /*19c20*/  SHF.R.S32.HI R102, RZ, 0x1f, R107 ;  /* 0x0000001fff667819 */ /* 0x000fe2000001146b */
[----:B------:R-:W-:Y:S01]  /*19c30*/  IMAD R0, R0, UR10, RZ ;  /* 0x0000000a00007c24 */ /* 0x000fe2000f8e02ff */
[----:B------:R-:W-:Y:S01]  /*19c40*/  SHF.R.S32.HI R104, RZ, 0x1f, R109 ;  /* 0x0000001fff687819 */ /* 0x000fe2000001146d */
[----:B------:R-:W-:Y:S01]  /*19c50*/  IMAD.U32 R7, RZ, RZ, UR9 ;  /* 0x00000009ff077e24 */ /* 0x000fe2000f8e00ff */
[----:B------:R-:W-:Y:S01]  /*19c60*/  SHF.R.S32.HI R110, RZ, 0x1f, R17 ;  /* 0x0000001fff6e7819 */ /* 0x000fe20000011411 */
[----:B------:R-:W-:Y:S01]  /*19c70*/  IMAD.U32 R6, RZ, RZ, UR8 ;  /* 0x00000008ff067e24 */ /* 0x000fe2000f8e00ff */
[----:B------:R-:W-:Y:S01]  /*19c80*/  ULDC.64 UR8, c[0x0][0xb28] ;  /* 0x0002ca0000087ab9 */ /* 0x000fe20000000a00 */
[----:B------:R-:W-:Y:S01]  /*19c90*/  IMAD.U32 R7, RZ, RZ, UR37 ;  /* 0x00000025ff077e24 */ /* 0x000fe2000f8e00ff */
[----:B------:R-:W-:Y:S01]  /*19ca0*/  SHF.R.S32.HI R114, RZ, 0x1f, R111 ;  /* 0x0000001fff727819 */ /* 0x000fe2000001146f */
[C---:B------:R-:W-:Y:S01]  /*19cb0*/  IMAD R9, R3.reuse, UR11, R0 ;  /* 0x0000000b03097c24 */ /* 0x040fe2000f8e0200 */
[----:B------:R-:W-:Y:S01]  /*19cc0*/  SHF.R.S32.HI R0, RZ, 0x1f, R5 ;  /* 0x0000001fff007819 */ /* 0x000fe20000011405 */
[----:B------:R-:W-:-:S04]  /*19cd0*/  IMAD.WIDE.U32 R6, R3, UR10, R6 ;  /* 0x0000000a03067c25 */ /* 0x000fc8000f8e0006 */
[----:B------:R-:W-:Y:S02]  /*19ce0*/  IMAD R0, R0, UR8, RZ ;  /* 0x0000000800007c24 */ /* 0x000fe4000f8e02ff */
[----:B------:R-:W-:Y:S02]  /*19cf0*/  IMAD.IADD R7, R7, 0x1, R9 ;  /* 0x0000000107077824 */ /* 0x000fe400078e0209 */
[C---:B------:R-:W-:Y:S02]  /*19d00*/  IMAD R3, R5.reuse, UR9, R0 ;  /* 0x0000000905037c24 */ /* 0x040fe4000f8e0200 */
[----:B------:R-:W-:Y:S01]  /*19d10*/  IMAD.WIDE.U32 R6, R5, UR8, R6 ;  /* 0x0000000805067c25 */ /* 0x000fe2000f8e0006 */
[----:B------:R-:W-:-:S03]  /*19d20*/  ULDC.64 UR8, c[0x0][0xb00] ;  /* 0x0002c00000087ab9 */ /* 0x000fc60000000a00 */
[----:B------:R-:W-:Y:S01]  /*19d30*/  IMAD.IADD R3, R7, 0x1, R3 ;  /* 0x0000000107037824 */ /* 0x000fe200078e0203 */
[C---:B------:R-:W-:Y:S01]  /*19d40*/  LEA R0, P1, R6.reuse, UR8, 0x2 ;  /* 0x0000000806007c11 */ /* 0x040fe2000f8210ff */
[C---:B------:R-:W-:Y:S02]  /*19d50*/  VIADD R91, R19.reuse, 0x38 ;  /* 0x00000038135b7836 */ /* 0x040fe40000000000 */
[C---:B------:R-:W-:Y:S01]  /*19d60*/  VIADD R95, R19.reuse, 0x40 ;  /* 0x00000040135f7836 */ /* 0x040fe20000000000 */
[----:B------:R-:W-:Y:S01]  /*19d70*/  LEA.HI.X R3, R6, UR9, R3, 0x2, P1 ;  /* 0x0000000906037c11 */ /* 0x000fe200088f1403 */
[C---:B------:R-:W-:Y:S01]  /*19d80*/  VIADD R113, R19.reuse, 0x28 ;  /* 0x0000002813717836 */ /* 0x040fe20000000000 */
[----:B------:R2:W0:Y:S01]  /*19d90*/  SHFL.IDX PT, R8, R0, RZ, 0x1c1f ;  /* 0x001c1fff00087589 */ /* 0x00042200000e0000 */
[C---:B------:R-:W-:Y:S01]  /*19da0*/  VIADD R5, R19.reuse, 0x8 ;  /* 0x0000000813057836 */ /* 0x040fe20000000000 */
[----:B------:R-:W-:Y:S01]  /*19db0*/  SHF.R.S32.HI R18, RZ, 0x1f, R91 ;  /* 0x0000001fff127819 */ /* 0x000fe2000001145b */
[C---:B------:R-:W-:Y:S01]  /*19dc0*/  VIADD R115, R19.reuse, 0x10 ;  /* 0x0000001013737836 */ /* 0x040fe20000000000 */
[----:B------:R2:W1:Y:S01]  /*19dd0*/  SHFL.IDX PT, R9, R3, RZ, 0x1c1f ;  /* 0x001c1fff03097589 */ /* 0x00046200000e0000 */
[----:B------:R-:W-:Y:S01]  /*19de0*/  VIADD R117, R19, 0x18 ;  /* 0x0000001813757836 */ /* 0x000fe20000000000 */
[----:B------:R-:W-:-:S02]  /*19df0*/  SHF.R.S32.HI R90, RZ, 0x1f, R95 ;  /* 0x0000001fff5a7819 */ /* 0x000fc4000001145f */
[----:B------:R-:W-:Y:S02]  /*19e00*/  SHF.R.S32.HI R106, RZ, 0x1f, R113 ;  /* 0x0000001fff6a7819 */ /* 0x000fe40000011471 */
[----:B------:R-:W-:Y:S02]  /*19e10*/  SHF.R.S32.HI R108, RZ, 0x1f, R115 ;  /* 0x0000001fff6c7819 */ /* 0x000fe40000011473 */
[----:B------:R-:W-:Y:S02]  /*19e20*/  SHF.R.S32.HI R112, RZ, 0x1f, R117 ;  /* 0x0000001fff707819 */ /* 0x000fe40000011475 */
[----:B------:R-:W-:Y:S01]  /*19e30*/  SHF.R.S32.HI R116, RZ, 0x1f, R5 ;  /* 0x0000001fff747819 */ /* 0x000fe20000011405 */
[----:B--2---:R-:W-:Y:S06]  /*19e40*/  @P0 BRA `(.L_x_1147) ;  /* 0x0000000400000947 */ /* 0x004fec0003800000 */
[----:B------:R-:W-:Y:S02]  /*19e50*/  ULDC UR4, c[0x0][0xac8] ;  /* 0x0002b20000047ab9 */ /* 0x000fe40000000800 */
[----:B------:R-:W-:Y:S02]  /*19e60*/  ISETP.GE.AND P3, PT, R5, UR4, PT ;  /* 0x0000000405007c0c */ /* 0x000fe4000bf66270 */
[----:B------:R-:W-:Y:S02]  /*19e70*/  ISETP.GE.AND P2, PT, R19, UR4, PT ;  /* 0x0000000413007c0c */ /* 0x000fe4000bf46270 */
[----:B------:R-:W-:Y:S02]  /*19e80*/  ISETP.GE.AND P1, PT, R115, UR4, PT ;  /* 0x0000000473007c0c */ /* 0x000fe4000bf26270 */
[----:B------:R-:W-:Y:S02]  /*19e90*/  ISETP.GE.AND P0, PT, R117, UR4, PT ;  /* 0x0000000475007c0c */ /* 0x000fe4000bf06270 */
[----:B------:R-:W-:-:S05]  /*19ea0*/  ISETP.GE.AND P4, PT, R111, UR4, PT ;  /* 0x000000046f007c0c */ /* 0x000fca000bf86270 */
[-C--:B0-----:R-:W-:Y:S02]  /*19eb0*/  @!P3 LEA R10, P5, R5, R8.reuse, 0x2 ;  /* 0x00000008050ab211 */ /* 0x081fe400078a10ff */
[----:B-1----:R-:W-:Y:S02]  /*19ec0*/  @!P2 IMAD.WIDE R6, R19, 0x4, R8 ;  /* 0x000000041306a825 */ /* 0x002fe400078e0208 */
        /* <DEDUP_REMOVED lines=14> */
[-C--:B------:R-:W-:Y:S02]  /*19fb0*/  @!P2 LEA R32, P6, R113, R8.reuse, 0x2 ;  /* 0x000000087120a211 */ /* 0x080fe400078c10ff */
        /* <DEDUP_REMOVED lines=10> */
[-C--:B--2---:R-:W-:Y:S02]  /*1a060*/  @!P1 LEA R12, P5, R95, R8.reuse, 0x2 ;  /* 0x000000085f0c9211 */ /* 0x084fe400078a10ff */
        /* <DEDUP_REMOVED lines=8> */
[----:B---3--:R-:W-:Y:S02]  /*1a0f0*/  @!P3 LEA R6, P1, R99, R8, 0x2 ;  /* 0x000000086306b211 */ /* 0x008fe400078210ff */
[----:B------:R-:W-:Y:S01]  /*1a100*/  ISETP.GE.AND P5, PT, R105, UR4, PT ;  /* 0x0000000469007c0c */ /* 0x000fe2000bfa6270 */
[----:B------:R2:W-:Y:S01]  /*1a110*/  @!P4 ST.E.64 desc[UR52][R14.64], R76 ;  /* 0x0000004c0e00c985 */ /* 0x0005e2000c101b34 */
[----:B------:R-:W-:Y:S02]  /*1a120*/  @!P3 LEA.HI.X R7, R99, R9, R94, 0x2, P1 ;  /* 0x000000096307b211 */ /* 0x000fe400008f145e */
[----:B------:R-:W-:-:S02]  /*1a130*/  ISETP.GE.AND P4, PT, R107, UR4, PT ;  /* 0x000000046b007c0c */ /* 0x000fc4000bf86270 */
[----:B------:R-:W-:Y:S01]  /*1a140*/  ISETP.GE.AND P1, PT, R109, UR4, PT ;  /* 0x000000046d007c0c */ /* 0x000fe2000bf26270 */
[----:B------:R3:W-:Y:S01]  /*1a150*/  @!P3 ST.E.64 desc[UR52][R6.64], R78 ;  /* 0x0000004e0600b985 */ /* 0x0007e2000c101b34 */
[-C--:B----4-:R-:W-:Y:S02]  /*1a160*/  @!P2 LEA R32, P6, R101, R8.reuse, 0x2 ;  /* 0x000000086520a211 */ /* 0x090fe400078c10ff */
[----:B0-----:R-:W-:Y:S02]  /*1a170*/  @!P0 LEA R10, P3, R103, R8, 0x2 ;  /* 0x00000008670a8211 */ /* 0x001fe400078610ff */
[-C--:B------:R-:W-:Y:S02]  /*1a180*/  @!P2 LEA.HI.X R33, R101, R9.reuse, R96, 0x2, P6 ;  /* 0x000000096521a211 */ /* 0x080fe400030f1460 */
[----:B------:R-:W-:-:S03]  /*1a190*/  @!P0 LEA.HI.X R11, R103, R9, R98, 0x2, P3 ;  /* 0x00000009670b8211 */ /* 0x000fc600018f1462 */
[----:B------:R3:W-:Y:S01]  /*1a1a0*/  @!P2 ST.E.64 desc[UR52][R32.64], R80 ;  /* 0x000000502000a985 */ /* 0x0007e2000c101b34 */
[-C--:B-1----:R-:W-:Y:S02]  /*1a1b0*/  @!P5 LEA R12, P2, R105, R8.reuse, 0x2 ;  /* 0x00000008690cd211 */ /* 0x082fe400078410ff */
[-C--:B--2---:R-:W-:Y:S01]  /*1a1c0*/  @!P4 LEA R14, P3, R107, R8.reuse, 0x2 ;  /* 0x000000086b0ec211 */ /* 0x084fe200078610ff */
        /* <DEDUP_REMOVED lines=8> */
.L_x_1147:
[----:B------:R-:W-:Y:S05]  /*1a250*/  BSYNC B1 ;  /* 0x0000000000017941 */ /* 0x000fea0003800000 */
.L_x_1146:
[----:B------:R-:W-:Y:S01]  /*1a260*/  ISETP.GE.AND P0, PT, R93, R4, PT ;  /* 0x000000045d00720c */ /* 0x000fe20003f06270 */
[----:B---3--:R2:W3:Y:S04]  /*1a270*/  SHFL.IDX PT, R7, R3, 0x1, 0x1c1f ;  /* 0x003c1f0003077f89 */ /* 0x0084e800000e0000 */
[----:B------:R2:W4:Y:S08]  /*1a280*/  SHFL.IDX PT, R6, R0, 0x1, 0x1c1f ;  /* 0x003c1f0000067f89 */ /* 0x00053000000e0000 */
[----:B--2---:R-:W-:Y:S05]  /*1a290*/  @P0 BRA `(.L_x_1145) ;  /* 0x00000010003c0947 */ /* 0x004fea0003800000 */
[----:B------:R-:W-:Y:S02]  /*1a2a0*/  ULDC UR4, c[0x0][0xac8] ;  /* 0x0002b20000047ab9 */ /* 0x000fe40000000800 */
[----:B------:R-:W-:Y:S02]  /*1a2b0*/  ISETP.GE.AND P1, PT, R5, UR4, PT ;  /* 0x0000000405007c0c */ /* 0x000fe4000bf26270 */
[----:B------:R-:W-:Y:S02]  /*1a2c0*/  ISETP.GE.AND P0, PT, R115, UR4, PT ;  /* 0x0000000473007c0c */ /* 0x000fe4000bf06270 */
[----:B------:R-:W-:Y:S02]  /*1a2d0*/  ISETP.GE.AND P5, PT, R19, UR4, PT ;  /* 0x0000000413007c0c */ /* 0x000fe4000bfa6270 */
[----:B------:R-:W-:-:S07]  /*1a2e0*/  ISETP.GE.AND P3, PT, R117, UR4, PT ;  /* 0x0000000475007c0c */ /* 0x000fce000bf66270 */
[-C--:B0---4-:R-:W-:Y:S02]  /*1a2f0*/  @!P1 LEA R8, P2, R5, R6.reuse, 0x2 ;  /* 0x0000000605089211 */ /* 0x091fe400078410ff */
[----:B------:R-:W-:Y:S02]  /*1a300*/  @!P0 LEA R10, P4, R115, R6, 0x2 ;  /* 0x00000006730a8211 */ /* 0x000fe400078810ff */
[-C--:B-1-3--:R-:W-:Y:S01]  /*1a310*/  @!P1 LEA.HI.X R9, R5, R7.reuse, R116, 0x2, P2 ;  /* 0x0000000705099211 */ /* 0x08afe200010f1474 */
[----:B------:R-:W-:Y:S01]  /*1a320*/  @!P5 IMAD.WIDE R4, R19, 0x4, R6 ;  /* 0x000000041304d825 */ /* 0x000fe200078e0206 */
[----:B------:R-:W-:Y:S02]  /*1a330*/  @!P0 LEA.HI.X R11, R115, R7, R108, 0x2, P4 ;  /* 0x00000007730b8211 */ /* 0x000fe400020f146c */
[----:B------:R-:W-:Y:S02]  /*1a340*/  ISETP.GE.AND P4, PT, R111, UR4, PT ;  /* 0x000000046f007c0c */ /* 0x000fe4000bf86270 */
[----:B------:R0:W-:Y:S01]  /*1a350*/  @!P5 ST.E.64 desc[UR52][R4.64], R30 ;  /* 0x0000001e0400d985 */ /* 0x0001e2000c101b34 */
[----:B------:R-:W-:-:S02]  /*1a360*/  ISETP.GE.AND P5, PT, R113, UR4, PT ;  /* 0x0000000471007c0c */ /* 0x000fc4000bfa6270 */
[----:B------:R-:W-:Y:S01]  /*1a370*/  ISETP.GE.AND P2, PT, R17, UR4, PT ;  /* 0x0000000411007c0c */ /* 0x000fe2000bf46270 */
[----:B------:R1:W-:Y:S01]  /*1a380*/  @!P1 ST.E.64 desc[UR52][R8.64], R28 ;  /* 0x0000001c08009985 */ /* 0x0003e2000c101b34 */
[----:B------:R-:W-:-:S03]  /*1a390*/  @!P3 LEA R12, P6, R117, R6, 0x2 ;  /* 0x00000006750cb211 */ /* 0x000fc600078c10ff */
[----:B------:R2:W-:Y:S01]  /*1a3a0*/  @!P0 ST.E.64 desc[UR52][R10.64], R40 ;  /* 0x000000280a008985 */ /* 0x0005e2000c101b34 */
[----:B------:R-:W-:Y:S02]  /*1a3b0*/  ISETP.GE.AND P0, PT, R91, UR4, PT ;  /* 0x000000045b007c0c */ /* 0x000fe4000bf06270 */
[-C--:B------:R-:W-:Y:S02]  /*1a3c0*/  @!P4 LEA R14, P1, R111, R6.reuse, 0x2 ;  /* 0x000000066f0ec211 */ /* 0x080fe400078210ff */
[-C--:B------:R-:W-:Y:S02]  /*1a3d0*/  @!P3 LEA.HI.X R13, R117, R7.reuse, R112, 0x2, P6 ;  /* 0x00000007750db211 */ /* 0x080fe400030f1470 */
[----:B------:R-:W-:Y:S02]  /*1a3e0*/  @!P5 LEA R32, P6, R113, R6, 0x2 ;  /* 0x000000067120d211 */ /* 0x000fe400078c10ff */
[----:B------:R-:W-:Y:S01]  /*1a3f0*/  @!P4 LEA.HI.X R15, R111, R7, R114, 0x2, P1 ;  /* 0x000000076f0fc211 */ /* 0x000fe200008f1472 */
[----:B------:R3:W-:Y:S01]  /*1a400*/  @!P3 ST.E.64 desc[UR52][R12.64], R26 ;  /* 0x0000001a0c00b985 */ /* 0x0007e2000c101b34 */
[----:B------:R-:W-:-:S02]  /*1a410*/  ISETP.GE.AND P1, PT, R95, UR4, PT ;  /* 0x000000045f007c0c */ /* 0x000fc4000bf26270 */
[-C--:B------:R-:W-:Y:S01]  /*1a420*/  @!P5 LEA.HI.X R33, R113, R7.reuse, R106, 0x2, P6 ;  /* 0x000000077121d211 */ /* 0x080fe200030f146a */
[----:B------:R4:W-:Y:S01]  /*1a430*/  @!P4 ST.E.64 desc[UR52][R14.64], R36 ;  /* 0x000000240e00c985 */ /* 0x0009e2000c101b34 */
[-C--:B0-----:R-:W-:Y:S02]  /*1a440*/  @!P2 LEA R4, P6, R17, R6.reuse, 0x2 ;  /* 0x000000061104a211 */ /* 0x081fe400078c10ff */
[----:B------:R-:W-:Y:S01]  /*1a450*/  ISETP.GE.AND P4, PT, R97, UR4, PT ;  /* 0x0000000461007c0c */ /* 0x000fe2000bf86270 */
[----:B------:R-:W-:Y:S01]  /*1a460*/  @!P5 ST.E.64 desc[UR52][R32.64], R34 ;  /* 0x000000222000d985 */ /* 0x000fe2000c101b34 */
[-C--:B------:R-:W-:Y:S02]  /*1a470*/  @!P2 LEA.HI.X R5, R17, R7.reuse, R110, 0x2, P6 ;  /* 0x000000071105a211 */ /* 0x080fe400030f146e */
[----:B-1----:R-:W-:Y:S02]  /*1a480*/  @!P0 LEA R8, P6, R91, R6, 0x2 ;  /* 0x000000065b088211 */ /* 0x002fe400078c10ff */
[----:B------:R-:W-:Y:S01]  /*1a490*/  ISETP.GE.AND P3, PT, R99, UR4, PT ;  /* 0x0000000463007c0c */ /* 0x000fe2000bf66270 */
[----:B------:R0:W-:Y:S01]  /*1a4a0*/  @!P2 ST.E.64 desc[UR52][R4.64], R48 ;  /* 0x000000300400a985 */ /* 0x0001e2000c101b34 */
[----:B------:R-:W-:-:S02]  /*1a4b0*/  @!P0 LEA.HI.X R9, R91, R7, R18, 0x2, P6 ;  /* 0x000000075b098211 */ /* 0x000fc400030f1412 */
[-C--:B--2---:R-:W-:Y:S02]  /*1a4c0*/  @!P1 LEA R10, P6, R95, R6.reuse, 0x2 ;  /* 0x000000065f0a9211 */ /* 0x084fe400078c10ff */
[----:B------:R-:W-:Y:S01]  /*1a4d0*/  ISETP.GE.AND P2, PT, R101, UR4, PT ;  /* 0x0000000465007c0c */ /* 0x000fe2000bf46270 */
[----:B------:R1:W-:Y:S01]  /*1a4e0*/  @!P0 ST.E.64 desc[UR52][R8.64], R50 ;  /* 0x0000003208008985 */ /* 0x0003e2000c101b34 */
[----:B------:R-:W-:Y:S02]  /*1a4f0*/  @!P1 LEA.HI.X R11, R95, R7, R90, 0x2, P6 ;  /* 0x000000075f0b9211 */ /* 0x000fe400030f145a */
[----:B------:R-:W-:Y:S02]  /*1a500*/  ISETP.GE.AND P0, PT, R103, UR4, PT ;  /* 0x0000000467007c0c */ /* 0x000fe4000bf06270 */
[----:B------:R-:W-:Y:S01]  /*1a510*/  @!P4 LEA R28, P5, R97, R6, 0x2 ;  /* 0x00000006611cc211 */ /* 0x000fe200078a10ff */
[----:B------:R2:W-:Y:S01]  /*1a520*/  @!P1 ST.E.64 desc[UR52][R10.64], R58 ;  /* 0x0000003a0a009985 */ /* 0x0005e2000c101b34 */
[----:B------:R-:W-:-:S02]  /*1a530*/  ISETP.GE.AND P1, PT, R105, UR4, PT ;  /* 0x0000000469007c0c */ /* 0x000fc4000bf26270 */
[-C--:B---3--:R-:W-:Y:S02]  /*1a540*/  @!P3 LEA R12, P6, R99, R6.reuse, 0x2 ;  /* 0x00000006630cb211 */ /* 0x088fe400078c10ff */
[-C--:B------:R-:W-:Y:S02]  /*1a550*/  @!P4 LEA.HI.X R29, R97, R7.reuse, R92, 0x2, P5 ;  /* 0x00000007611dc211 */ /* 0x080fe400028f145c */
[-C--:B----4-:R-:W-:Y:S02]  /*1a560*/  @!P2 LEA R14, P5, R101, R6.reuse, 0x2 ;  /* 0x00000006650ea211 */ /* 0x090fe400078a10ff */
[-C--:B------:R-:W-:Y:S01]  /*1a570*/  @!P3 LEA.HI.X R13, R99, R7.reuse, R94, 0x2, P6 ;  /* 0x00000007630db211 */ /* 0x080fe200030f145e */
[----:B------:R3:W-:Y:S01]  /*1a580*/  @!P4 ST.E.64 desc[UR52][R28.64], R38 ;  /* 0x000000261c00c985 */ /* 0x0007e2000c101b34 */
[----:B------:R-:W-:Y:S02]  /*1a590*/  ISETP.GE.AND P6, PT, R107, UR4, PT ;  /* 0x000000046b007c0c */ /* 0x000fe4000bfc6270 */
[----:B------:R-:W-:Y:S01]  /*1a5a0*/  @!P2 LEA.HI.X R15, R101, R7, R96, 0x2, P5 ;  /* 0x00000007650fa211 */ /* 0x000fe200028f1460 */
[----:B------:R3:W-:Y:S01]  /*1a5b0*/  @!P3 ST.E.64 desc[UR52][R12.64], R62 ;  /* 0x0000003e0c00b985 */ /* 0x0007e2000c101b34 */
[----:B0-----:R-:W-:-:S03]  /*1a5c0*/  @!P0 LEA R4, P5, R103, R6, 0x2 ;  /* 0x0000000667048211 */ /* 0x001fc600078a10ff */
[----:B------:R3:W-:Y:S01]  /*1a5d0*/  @!P2 ST.E.64 desc[UR52][R14.64], R64 ;  /* 0x000000400e00a985 */ /* 0x0007e2000c101b34 */
[----:B------:R-:W-:Y:S02]  /*1a5e0*/  @!P0 LEA.HI.X R5, R103, R7, R98, 0x2, P5 ;  /* 0x0000000767058211 */ /* 0x000fe400028f1462 */
[----:B-1----:R-:W-:-:S03]  /*1a5f0*/  @!P1 LEA R8, P5, R105, R6, 0x2 ;  /* 0x0000000669089211 */ /* 0x002fc600078a10ff */
[----:B------:R3:W-:Y:S01]  /*1a600*/  @!P0 ST.E.64 desc[UR52][R4.64], R70 ;  /* 0x0000004604008985 */ /* 0x0007e2000c101b34 */
[-C--:B------:R-:W-:Y:S02]  /*1a610*/  @!P1 LEA.HI.X R9, R105, R7.reuse, R100, 0x2, P5 ;  /* 0x0000000769099211 */ /* 0x080fe400028f1464 */
[----:B--2---:R-:W-:Y:S02]  /*1a620*/  @!P6 LEA R10, P5, R107, R6, 0x2 ;  /* 0x000000066b0ae211 */ /* 0x004fe400078a10ff */
[----:B------:R-:W-:Y:S01]  /*1a630*/  ISETP.GE.AND P0, PT, R109, UR4, PT ;  /* 0x000000046d007c0c */ /* 0x000fe2000bf06270 */
[----:B------:R3:W-:Y:S01]  /*1a640*/  @!P1 ST.E.64 desc[UR52][R8.64], R74 ;  /* 0x0000004a08009985 */ /* 0x0007e2000c101b34 */
[----:B------:R-:W-:-:S05]  /*1a650*/  @!P6 LEA.HI.X R11, R107, R7, R102, 0x2, P5 ;  /* 0x000000076b0be211 */ /* 0x000fca00028f1466 */
[----:B------:R3:W-:Y:S06]  /*1a660*/  @!P6 ST.E.64 desc[UR52][R10.64], R24 ;  /* 0x000000180a00e985 */ /* 0x0007ec000c101b34 */
[----:B------:R-:W-:Y:S05]  /*1a670*/  @P0 BRA `(.L_x_1145) ;  /* 0x0000000c00440947 */ /* 0x000fea0003800000 */
[----:B---3--:R-:W-:-:S04]  /*1a680*/  LEA R4, P0, R109, R6, 0x2 ;  /* 0x000000066d047211 */ /* 0x008fc800078010ff */
[----:B------:R-:W-:-:S05]  /*1a690*/  LEA.HI.X R5, R109, R7, R104, 0x2, P0 ;  /* 0x000000076d057211 */ /* 0x000fca00000f1468 */
[----:B------:R2:W-:Y:S01]  /*1a6a0*/  ST.E.64 desc[UR52][R4.64], R20 ;  /* 0x0000001404007985 */ /* 0x0005e2000c101b34 */
[----:B------:R-:W-:Y:S05]  /*1a6b0*/  BRA `(.L_x_1145) ;  /* 0x0000000c00347947 */ /* 0x000fea0003800000 */
.L_x_1136:
[----:B------:R-:W0:Y:S01]  /*1a6c0*/  LDC.64 R4, c[0x0][0xc00] ;  /* 0x00030000ff047b82 */ /* 0x000e220000000a00 */
[----:B------:R-:W-:Y:S01]  /*1a6d0*/  ULDC.64 UR8, c[0x0][0xc00] ;  /* 0x0003000000087ab9 */ /* 0x000fe20000000a00 */
[----:B------:R-:W-:Y:S01]  /*1a6e0*/  IMAD.MOV.U32 R9, RZ, RZ, RZ ;  /* 0x000000ffff097224 */ /* 0x000fe200078e00ff */
[----:B------:R-:W-:-:S05]  /*1a6f0*/  UIMAD.WIDE UR8, UR44, 0x4, UR8 ;  /* 0x000000042c0878a5 */ /* 0x000fca000f8e0208 */
[----:B------:R-:W1:Y:S01]  /*1a700*/  LDC.64 R6, c[0x0][0xc08] ;  /* 0x00030200ff067b82 */ /* 0x000e620000000a00 */
[----:B0-----:R-:W-:Y:S01]  /*1a710*/  ISETP.NE.U32.AND P0, PT, R4, RZ, PT ;  /* 0x000000ff0400720c */ /* 0x001fe20003f05070 */
[----:B------:R-:W-:Y:S01]  /*1a720*/  IMAD.U32 R4, RZ, RZ, UR8 ;  /* 0x00000008ff047e24 */ /* 0x000fe2000f8e00ff */
[----:B------:R-:W-:Y:S01]  /*1a730*/  R2UR UR4, R5 ;  /* 0x00000000050472ca */ /* 0x000fe200000e0000 */
[----:B------:R-:W-:Y:S01]  /*1a740*/  IMAD.U32 R5, RZ, RZ, UR9 ;  /* 0x00000009ff057e24 */ /* 0x000fe2000f8e00ff */
[----:B-1----:R-:W-:-:S09]  /*1a750*/  ISETP.NE.U32.AND P1, PT, R6, RZ, PT ;  /* 0x000000ff0600720c */ /* 0x002fd20003f25070 */
[----:B------:R-:W-:Y:S02]  /*1a760*/  VOTEU.ANY UP0, P0 ;  /* 0x00000000003f7886 */ /* 0x000fe40000000100 */
[----:B------:R-:W-:Y:S01]  /*1a770*/  UISETP.NE.AND.EX UP0, UPT, UR4, URZ, UPT, UP0 ;  /* 0x0000003f0400728c */ /* 0x000fe2000bf05300 */
[----:B------:R-:W-:Y:S01]  /*1a780*/  R2UR UR4, R7 ;  /* 0x00000000070472ca */ /* 0x000fe200000e0000 */
[----:B------:R-:W-:-:S04]  /*1a790*/  VOTEU.ANY UP1, P1 ;  /* 0x00000000003f7886 */ /* 0x000fc80000820100 */
[----:B------:R-:W-:-:S08]  /*1a7a0*/  PLOP3.LUT P0, PT, PT, PT, UP0, 0x80, 0x0 ;  /* 0x000000000000781c */ /* 0x000fd00003f0f008 */
[----:B------:R-:W-:-:S06]  /*1a7b0*/  UISETP.NE.AND.EX UP1, UPT, UR4, URZ, UPT, UP1 ;  /* 0x0000003f0400728c */ /* 0x000fcc000bf25310 */
[----:B------:R-:W-:Y:S01]  /*1a7c0*/  PLOP3.LUT P1, PT, PT, PT, UP1, 0x80, 0x0 ;  /* 0x000000000000781c */ /* 0x000fe20003f2f018 */
[----:B------:R0:W5:Y:S01]  /*1a7d0*/  @P0 LDG.E R9, desc[UR52][R4.64] ;  /* 0x0000003404090981 */ /* 0x000162000c1e1900 */
[----:B------:R-:W-:Y:S02]  /*1a7e0*/  ULDC UR4, c[0x0][0xa88] ;  /* 0x0002a20000047ab9 */ /* 0x000fe40000000800 */
[----:B------:R-:W-:Y:S01]  /*1a7f0*/  IMAD.U32 R8, RZ, RZ, UR4 ;  /* 0x00000004ff087e24 */ /* 0x000fe2000f8e00ff */
[----:B------:R-:W-:Y:S02]  /*1a800*/  @UP1 ULDC.64 UR8, c[0x0][0xc08] ;  /* 0x0003020000081ab9 */ /* 0x000fe40000000a00 */
[----:B------:R-:W-:-:S06]  /*1a810*/  @UP1 UIMAD.WIDE UR8, UR44, 0x4, UR8 ;  /* 0x000000042c0818a5 */ /* 0x000fcc000f8e0208 */
[----:B------:R-:W-:Y:S02]  /*1a820*/  IMAD.U32 R6, RZ, RZ, UR8 ;  /* 0x00000008ff067e24 */ /* 0x000fe4000f8e00ff */
[----:B------:R-:W-:-:S05]  /*1a830*/  IMAD.U32 R7, RZ, RZ, UR9 ;  /* 0x00000009ff077e24 */ /* 0x000fca000f8e00ff */
[----:B------:R0:W5:Y:S01]  /*1a840*/  @P1 LDG.E R8, desc[UR52][R6.64] ;  /* 0x0000003406081981 */ /* 0x000162000c1e1900 */
[----:B------:R-:W-:Y:S05]  /*1a850*/  @P1 BRA `(.L_x_1148) ;  /* 0x0000000000101947 */ /* 0x000fea0003800000 */
[----:B------:R-:W-:Y:S05]  /*1a860*/  @!P0 BRA `(.L_x_1148) ;  /* 0x00000000000c8947 */ /* 0x000fea0003800000 */
[----:B0-----:R-:W2:Y:S04]  /*1a870*/  LDG.E R7, desc[UR52][R4.64] ;  /* 0x0000003404077981 */ /* 0x001ea8000c1e1900 */
[----:B-----5:R-:W2:Y:S02]  /*1a880*/  LDG.E R8, desc[UR52][R4.64+0x4] ;  /* 0x0000043404087981 */ /* 0x020ea4000c1e1900 */
[----:B--2---:R-:W-:-:S07]  /*1a890*/  IMAD.IADD R8, R8, 0x1, -R7 ;  /* 0x0000000108087824 */ /* 0x004fce00078e0a07 */
.L_x_1148:
[----:B-----5:R-:W-:Y:S01]  /*1a8a0*/  R2UR UR16, R9 ;  /* 0x00000000091072ca */ /* 0x020fe200000e0000 */
[----:B------:R-:W-:Y:S01]  /*1a8b0*/  USHF.R.S32.HI UR7, URZ, 0x1f, UR44 ;  /* 0x0000001f3f077899 */ /* 0x000fe2000801142c */
[----:B------:R-:W-:Y:S01]  /*1a8c0*/  ISETP.GT.AND P0, PT, R18, 0x7f, PT ;  /* 0x0000007f1200780c */ /* 0x000fe20003f04270 */
[----:B------:R-:W-:Y:S01]  /*1a8d0*/  USEL UR4, UR44, URZ, !UP0 ;  /* 0x0000003f2c047287 */ /* 0x000fe2000c000000 */
[----:B------:R-:W-:Y:S01]  /*1a8e0*/  BSSY B1, `(.L_x_1149) ;  /* 0x0000039000017945 */ /* 0x000fe20003800000 */
[----:B------:R-:W-:-:S08]  /*1a8f0*/  USEL UR7, UR7, URZ, !UP0 ;  /* 0x0000003f07077287 */ /* 0x000fd0000c000000 */
[----:B------:R-:W-:Y:S02]  /*1a900*/  USHF.R.S32.HI UR16, URZ, 0x1f, UR16 ;  /* 0x0000001f3f107899 */ /* 0x000fe40008011410 */
[----:B------:R-:W-:Y:S10]  /*1a910*/  @P0 BRA `(.L_x_1150) ;  /* 0x0000000000d40947 */ /* 0x000ff40003800000 */
[----:B------:R-:W0:Y:S01]  /*1a920*/  LDC R11, c[0x0][0xbe8] ;  /* 0x0002fa00ff0b7b82 */ /* 0x000e220000000800 */
[----:B------:R-:W-:-:S05]  /*1a930*/  IMAD.U32 R10, RZ, RZ, UR36 ;  /* 0x00000024ff0a7e24 */ /* 0x000fca000f8e00ff */
[----:B------:R-:W-:Y:S01]  /*1a940*/  IADD3 R10, R10, -0x80, R118 ;  /* 0xffffff800a0a7810 */ /* 0x000fe20007ffe076 */
[----:B0-----:R-:W-:-:S05]  /*1a950*/  IMAD R4, R8, R11, RZ ;  /* 0x0000000b08047224 */ /* 0x001fca00078e02ff */
        /* <DEDUP_REMOVED lines=11> */
[----:B------:R-:W-:Y:S02]  /*1aa10*/  UIMAD.WIDE.U32 UR14, UR8, UR43, URZ ;  /* 0x0000002b080e72a5 */ /* 0x000fe4000f8e003f */
[----:B------:R-:W1:Y:S01]  /*1aa20*/  @P0 LDC R12, c[0x0][0xbf0] ;  /* 0x0002fc00ff0c0b82 */ /* 0x000e620000000800 */
[----:B------:R-:W-:Y:S02]  /*1aa30*/  UIMAD UR18, UR9, UR43, URZ ;  /* 0x0000002b091272a4 */ /* 0x000fe4000f8e023f */
[----:B------:R-:W-:Y:S01]  /*1aa40*/  UIMAD UR11, UR11, UR4, URZ ;  /* 0x000000040b0b72a4 */ /* 0x000fe2000f8e023f */
[----:B------:R-:W-:Y:S01]  /*1aa50*/  IMAD.U32 R4, RZ, RZ, UR14 ;  /* 0x0000000eff047e24 */ /* 0x000fe2000f8e00ff */
[----:B------:R-:W-:Y:S01]  /*1aa60*/  UIMAD.WIDE.U32 UR8, UR10, UR4, URZ ;  /* 0x000000040a0872a5 */ /* 0x000fe2000f8e003f */
[----:B------:R-:W-:Y:S01]  /*1aa70*/  IMAD.U32 R5, RZ, RZ, UR15 ;  /* 0x0000000fff057e24 */ /* 0x000fe2000f8e00ff */
[----:B------:R-:W-:-:S02]  /*1aa80*/  UIADD3 UR14, UR18, UR15, URZ ;  /* 0x0000000f120e7290 */ /* 0x000fc4000fffe03f */
[----:B------:R-:W-:Y:S01]  /*1aa90*/  UIMAD UR11, UR10, UR7, UR11 ;  /* 0x000000070a0b72a4 */ /* 0x000fe2000f8e020b */
[----:B------:R-:W-:-:S03]  /*1aaa0*/  ULDC.64 UR12, c[0x0][UR17+0x228] ;  /* 0x00008a00110c7abb */ /* 0x000fc60008000a00 */
[----:B------:R-:W-:Y:S01]  /*1aab0*/  UIADD3 UR11, UR9, UR11, URZ ;  /* 0x0000000b090b7290 */ /* 0x000fe2000fffe03f */
[----:B------:R-:W-:Y:S01]  /*1aac0*/  IMAD.U32 R13, RZ, RZ, UR14 ;  /* 0x0000000eff0d7e24 */ /* 0x000fe2000f8e00ff */
[----:B------:R-:W-:Y:S01]  /*1aad0*/  UIMAD.WIDE.U32 UR20, UR12, UR19, URZ ;  /* 0x000000130c1472a5 */ /* 0x000fe2000f8e003f */
[----:B0-----:R-:W-:Y:S01]  /*1aae0*/  @P0 IMAD.HI.U32 R7, R10, R7, RZ ;  /* 0x000000070a070227 */ /* 0x001fe200078e00ff */
[----:B------:R-:W-:-:S04]  /*1aaf0*/  UIMAD UR10, UR13, UR19, URZ ;  /* 0x000000130d0a72a4 */ /* 0x000fc8000f8e023f */
[----:B------:R-:W-:Y:S01]  /*1ab00*/  UIADD3 UR10, UR10, UR21, URZ ;  /* 0x000000150a0a7290 */ /* 0x000fe2000fffe03f */
[----:B-1----:R-:W-:Y:S02]  /*1ab10*/  @P0 SHF.R.U32.HI R6, RZ, R12, R7 ;  /* 0x0000000cff060219 */ /* 0x002fe40000011607 */
[----:B------:R-:W-:Y:S01]  /*1ab20*/  IADD3 R5, P0, P1, R4, UR8, R9 ;  /* 0x0000000804057c10 */ /* 0x000fe2000f91e009 */
[----:B------:R-:W-:Y:S01]  /*1ab30*/  IMAD.U32 R4, RZ, RZ, UR16 ;  /* 0x00000010ff047e24 */ /* 0x000fe2000f8e00ff */
[----:B------:R-:W-:Y:S01]  /*1ab40*/  ULDC.64 UR8, c[0x0][UR17+0x210] ;  /* 0x0000840011087abb */ /* 0x000fe20008000a00 */
[----:B------:R-:W-:-:S04]  /*1ab50*/  IMAD.MOV R7, RZ, RZ, -R6 ;  /* 0x000000ffff077224 */ /* 0x000fc800078e0a06 */
[----:B------:R-:W-:Y:S01]  /*1ab60*/  IMAD R7, R11, R7, R10 ;  /* 0x000000070b077224 */ /* 0x000fe200078e020a */
[----:B------:R-:W-:Y:S02]  /*1ab70*/  IADD3.X R10, R13, UR11, R4, P0, P1 ;  /* 0x0000000b0d0a7c10 */ /* 0x000fe400087e2404 */
[----:B------:R-:W-:Y:S01]  /*1ab80*/  IADD3 R4, P0, P1, R6, UR20, R5 ;  /* 0x0000001406047c10 */ /* 0x000fe2000f91e005 */
[----:B------:R-:W-:Y:S01]  /*1ab90*/  IMAD R11, R7, UR9, RZ ;  /* 0x00000009070b7c24 */ /* 0x000fe2000f8e02ff */
[----:B------:R-:W-:Y:S02]  /*1aba0*/  SHF.R.S32.HI R5, RZ, 0x1f, R6 ;  /* 0x0000001fff057819 */ /* 0x000fe40000011406 */
[----:B------:R-:W-:Y:S02]  /*1abb0*/  SHF.R.S32.HI R6, RZ, 0x1f, R7 ;  /* 0x0000001fff067819 */ /* 0x000fe40000011407 */
[----:B------:R-:W-:Y:S01]  /*1abc0*/  IADD3.X R5, R5, UR10, R10, P0, P1 ;  /* 0x0000000a05057c10 */ /* 0x000fe200087e240a */
[----:B------:R-:W-:Y:S01]  /*1abd0*/  ULDC.64 UR10, c[0x0][0xba8] ;  /* 0x0002ea00000a7ab9 */ /* 0x000fe20000000a00 */
[----:B------:R-:W-:Y:S01]  /*1abe0*/  @!UP0 ULDC UR10, c[0x0][0xb50] ;  /* 0x0002d400000a8ab9 */ /* 0x000fe20000000800 */
[----:B------:R-:W-:Y:S01]  /*1abf0*/  IMAD R11, R6, UR8, R11 ;  /* 0x00000008060b7c24 */ /* 0x000fe2000f8e020b */
[----:B------:R-:W-:Y:S01]  /*1ac00*/  @!UP0 ULDC UR11, c[0x0][0xb54] ;  /* 0x0002d500000b8ab9 */ /* 0x000fe20000000800 */
[----:B------:R-:W-:-:S04]  /*1ac10*/  IMAD.WIDE.U32 R4, R7, UR8, R4 ;  /* 0x0000000807047c25 */ /* 0x000fc8000f8e0004 */
[----:B------:R-:W-:Y:S01]  /*1ac20*/  IMAD.IADD R5, R5, 0x1, R11 ;  /* 0x0000000105057824 */ /* 0x000fe200078e020b */
[----:B------:R-:W-:-:S04]  /*1ac30*/  LEA R6, P0, R4, UR10, 0x2 ;  /* 0x0000000a04067c11 */ /* 0x000fc8000f8010ff */
[----:B------:R-:W-:Y:S01]  /*1ac40*/  LEA.HI.X R7, R4, UR11, R5, 0x2, P0 ;  /* 0x0000000b04077c11 */ /* 0x000fe200080f1405 */
[----:B------:R-:W-:-:S05]  /*1ac50*/  IMAD.MOV.U32 R5, RZ, RZ, -0x800000 ;  /* 0xff800000ff057424 */ /* 0x000fca00078e00ff */
[----:B------:R1:W-:Y:S03]  /*1ac60*/  STG.E desc[UR52][R6.64], R5 ;  /* 0x0000000506007986 */ /* 0x0003e6000c101934 */
.L_x_1150:
[----:B------:R-:W-:Y:S05]  /*1ac70*/  BSYNC B1 ;  /* 0x0000000000017941 */ /* 0x000fea0003800000 */
.L_x_1149:
[----:B------:R-:W-:-:S06]  /*1ac80*/  UISETP.GT.AND UP0, UPT, UR46, 0x1, UPT ;  /* 0x000000012e00788c */ /* 0x000fcc000bf04270 */
[----:B------:R-:W-:-:S13]  /*1ac90*/  PLOP3.LUT P0, PT, PT, PT, UP0, 0x80, 0x0 ;  /* 0x000000000000781c */ /* 0x000fda0003f0f008 */
[----:B------:R-:W-:Y:S05]  /*1aca0*/  @P0 BRA `(.L_x_1145) ;  /* 0x0000000400b80947 */ /* 0x000fea0003800000 */
[----:B------:R-:W2:Y:S01]  /*1acb0*/  LDC R13, c[0x0][0xbe8] ;  /* 0x0002fa00ff0d7b82 */ /* 0x000ea20000000800 */
[C---:B------:R-:W-:Y:S01]  /*1acc0*/  R2UR UR11, R9.reuse ;  /* 0x00000000090b72ca */ /* 0x040fe200000e0000 */
[----:B------:R-:W-:Y:S01]  /*1acd0*/  ULDC.64 UR12, c[0x0][0xaa0] ;  /* 0x0002a800000c7ab9 */ /* 0x000fe20000000a00 */
[----:B------:R-:W-:Y:S01]  /*1ace0*/  R2UR UR8, R9 ;  /* 0x00000000090872ca */ /* 0x000fe200000e0000 */
[----:B------:R-:W-:Y:S01]  /*1acf0*/  UIMAD UR10, UR16, UR12, URZ ;  /* 0x0000000c100a72a4 */ /* 0x000fe2000f8e023f */
[----:B------:R-:W-:Y:S01]  /*1ad00*/  SHF.R.S32.HI R12, RZ, 0x3, R17 ;  /* 0x00000003ff0c7819 */ /* 0x000fe20000011411 */
[----:B------:R-:W-:Y:S04]  /*1ad10*/  BSSY B1, `(.L_x_1151) ;  /* 0x000003d000017945 */ /* 0x000fe80003800000 */
[----:B------:R-:W-:-:S02]  /*1ad20*/  IMAD R15, R15, 0x20, R12 ;  /* 0x000000200f0f7824 */ /* 0x000fc400078e020c */
[----:B------:R-:W-:Y:S02]  /*1ad30*/  VIADD R12, R12, UR36 ;  /* 0x000000240c0c7c36 */ /* 0x000fe40008000000 */
[----:B------:R-:W-:Y:S01]  /*1ad40*/  UIMAD UR10, UR11, UR13, UR10 ;  /* 0x0000000d0b0a72a4 */ /* 0x000fe2000f8e020a */
[----:B------:R-:W-:Y:S01]  /*1ad50*/  VIADD R10, R15, UR36 ;  /* 0x000000240f0a7c36 */ /* 0x000fe20008000000 */
[----:B------:R-:W-:-:S03]  /*1ad60*/  UIMAD.WIDE.U32 UR8, UR8, UR12, URZ ;  /* 0x0000000c080872a5 */ /* 0x000fc6000f8e003f */
[----:B01----:R-:W-:Y:S01]  /*1ad70*/  IMAD.MOV.U32 R7, RZ, RZ, R10 ;  /* 0x000000ffff077224 */ /* 0x003fe200078e000a */
[----:B------:R-:W-:-:S03]  /*1ad80*/  UIADD3 UR9, UR9, UR10, URZ ;  /* 0x0000000a09097290 */ /* 0x000fc6000fffe03f */
[----:B------:R-:W-:Y:S01]  /*1ad90*/  ULDC.64 UR10, c[0x0][0xae8] ;  /* 0x0002ba00000a7ab9 */ /* 0x000fe20000000a00 */
[----:B--2---:R-:W-:Y:S01]  /*1ada0*/  ISETP.NE.AND P0, PT, R13, 0x1, PT ;  /* 0x000000010d00780c */ /* 0x004fe20003f05270 */
[----:B------:R-:W-:-:S04]  /*1adb0*/  UIMAD.WIDE.U32 UR8, UR43, UR10, UR8 ;  /* 0x0000000a2b0872a5 */ /* 0x000fc8000f8e0008 */
[----:B------:R-:W-:-:S03]  /*1adc0*/  UIMAD UR9, UR43, UR11, UR9 ;  /* 0x0000000b2b0972a4 */ /* 0x000fc6000f8e0209 */
[----:B------:R-:W-:Y:S02]  /*1add0*/  ULDC.64 UR10, c[0x0][0xaf0] ;  /* 0x0002bc00000a7ab9 */ /* 0x000fe40000000a00 */
[----:B------:R-:W-:Y:S02]  /*1ade0*/  UIMAD UR7, UR7, UR10, URZ ;  /* 0x0000000a070772a4 */ /* 0x000fe4000f8e023f */
[----:B------:R-:W-:Y:S01]  /*1adf0*/  UIMAD.WIDE.U32 UR8, UR4, UR10, UR8 ;  /* 0x0000000a040872a5 */ /* 0x000fe2000f8e0008 */
[----:B------:R-:W0:Y:S01]  /*1ae00*/  @P0 LDC R5, c[0x0][0xbec] ;  /* 0x0002fb00ff050b82 */ /* 0x000e220000000800 */
[----:B------:R-:W-:-:S03]  /*1ae10*/  UIMAD UR7, UR4, UR11, UR7 ;  /* 0x0000000b040772a4 */ /* 0x000fc6000f8e0207 */
[----:B------:R-:W-:Y:S01]  /*1ae20*/  ULDC.64 UR10, c[0x0][0xae0] ;  /* 0x0002b800000a7ab9 */ /* 0x000fe20000000a00 */
[----:B------:R-:W-:-:S03]  /*1ae30*/  UIADD3 UR4, UR9, UR7, URZ ;  /* 0x0000000709047290 */ /* 0x000fc6000fffe03f */
        /* <DEDUP_REMOVED lines=9> */
[----:B------:R-:W-:Y:S01]  /*1aed0*/  IMAD.U32 R4, RZ, RZ, UR8 ;  /* 0x00000008ff047e24 */ /* 0x000fe2000f8e00ff */
[----:B------:R-:W-:Y:S01]  /*1aee0*/  ULDC.64 UR8, c[0x0][0xad8] ;  /* 0x0002b60000087ab9 */ /* 0x000fe20000000a00 */
[C---:B------:R-:W-:Y:S01]  /*1aef0*/  IMAD R11, R7.reuse, UR11, R6 ;  /* 0x0000000b070b7c24 */ /* 0x040fe2000f8e0206 */
[----:B------:R-:W-:Y:S01]  /*1af00*/  SHF.R.S32.HI R6, RZ, 0x1f, R9 ;  /* 0x0000001fff067819 */ /* 0x000fe20000011409 */
[----:B------:R-:W-:-:S04]  /*1af10*/  IMAD.WIDE.U32 R4, R7, UR10, R4 ;  /* 0x0000000a07047c25 */ /* 0x000fc8000f8e0004 */
[----:B------:R-:W-:Y:S02]  /*1af20*/  IMAD.IADD R5, R5, 0x1, R11 ;  /* 0x0000000105057824 */ /* 0x000fe400078e020b */
[----:B------:R-:W-:Y:S02]  /*1af30*/  IMAD R10, R6, UR8, RZ ;  /* 0x00000008060a7c24 */ /* 0x000fe4000f8e02ff */
[----:B------:R-:W-:Y:S01]  /*1af40*/  IMAD R13, R8, R13, RZ ;  /* 0x0000000d080d7224 */ /* 0x000fe200078e02ff */
[----:B------:R-:W-:Y:S01]  /*1af50*/  SHF.R.S32.HI R8, RZ, 0x1f, R3 ;  /* 0x0000001fff087819 */ /* 0x000fe20000011403 */
[C---:B------:R-:W-:Y:S02]  /*1af60*/  VIADD R6, R12.reuse, 0x20 ;  /* 0x000000200c067836 */ /* 0x040fe40000000000 */
[C---:B------:R-:W-:Y:S01]  /*1af70*/  IMAD R7, R9.reuse, UR9, R10 ;  /* 0x0000000909077c24 */ /* 0x040fe2000f8e020a */
[-C--:B------:R-:W-:Y:S01]  /*1af80*/  ISETP.GE.AND P2, PT, R12, R13.reuse, PT ;  /* 0x0000000d0c00720c */ /* 0x080fe20003f46270 */
[----:B------:R-:W-:Y:S01]  /*1af90*/  IMAD.WIDE.U32 R4, R9, UR8, R4 ;  /* 0x0000000809047c25 */ /* 0x000fe2000f8e0004 */
[----:B------:R-:W-:Y:S01]  /*1afa0*/  ISETP.GE.AND P1, PT, R6, R13, PT ;  /* 0x0000000d0600720c */ /* 0x000fe20003f26270 */
[----:B------:R-:W-:Y:S01]  /*1afb0*/  ULDC.64 UR8, c[0x0][0xa80] ;  /* 0x0002a00000087ab9 */ /* 0x000fe20000000a00 */
[----:B------:R-:W-:Y:S01]  /*1afc0*/  SHF.R.S32.HI R9, RZ, 0x1f, R0 ;  /* 0x0000001fff097819 */ /* 0x000fe20000011400 */
[----:B------:R-:W-:-:S02]  /*1afd0*/  VIADD R6, R12, 0x40 ;  /* 0x000000400c067836 */ /* 0x000fc40000000000 */
[----:B------:R-:W-:Y:S01]  /*1afe0*/  IMAD.IADD R5, R5, 0x1, R7 ;  /* 0x0000000105057824 */ /* 0x000fe200078e0207 */
[----:B------:R-:W-:Y:S02]  /*1aff0*/  LEA R7, P3, R4, UR8, 0x1 ;  /* 0x0000000804077c11 */ /* 0x000fe4000f8608ff */
[----:B------:R-:W-:Y:S02]  /*1b000*/  ISETP.GE.AND P0, PT, R6, R13, PT ;  /* 0x0000000d0600720c */ /* 0x000fe40003f06270 */
[----:B------:R-:W-:Y:S02]  /*1b010*/  LEA.HI.X R6, R4, UR9, R5, 0x1, P3 ;  /* 0x0000000904067c11 */ /* 0x000fe400098f0c05 */
[----:B------:R0:W1:Y:S04]  /*1b020*/  SHFL.IDX PT, R4, R7, RZ, 0x181f ;  /* 0x00181fff07047589 */ /* 0x00006800000e0000 */
[----:B------:R0:W2:Y:S01]  /*1b030*/  SHFL.IDX PT, R5, R6, RZ, 0x181f ;  /* 0x00181fff06057589 */ /* 0x0000a200000e0000 */
[----:B------:R-:W-:Y:S05]  /*1b040*/  @P2 BRA `(.L_x_1152) ;  /* 0x0000000000242947 */ /* 0x000fea0003800000 */
        /* <DEDUP_REMOVED lines=9> */
.L_x_1152:
[----:B------:R-:W-:Y:S05]  /*1b0e0*/  BSYNC B1 ;  /* 0x0000000000017941 */ /* 0x000fea0003800000 */
.L_x_1151:
[----:B--23--:R2:W3:Y:S01]  /*1b0f0*/  SHFL.IDX PT, R5, R6, 0x1, 0x181f ;  /* 0x00381f0006057f89 */ /* 0x00c4e200000e0000 */
[----:B------:R-:W-:Y:S03]  /*1b100*/  BSSY B1, `(.L_x_1153) ;  /* 0x000000c000017945 */ /* 0x000fe60003800000 */
[----:B-1----:R2:W1:Y:S01]  /*1b110*/  SHFL.IDX PT, R4, R7, 0x1, 0x181f ;  /* 0x00381f0007047f89 */ /* 0x00246200000e0000 */
[----:B------:R-:W-:Y:S05]  /*1b120*/  @P1 BRA `(.L_x_1154) ;  /* 0x0000000000241947 */ /* 0x000fea0003800000 */
[----:B------:R-:W-:Y:S02]  /*1b130*/  ULDC UR4, c[0x0][0xac8] ;  /* 0x0002b20000047ab9 */ /* 0x000fe40000000800 */
[----:B------:R-:W-:Y:S02]  /*1b140*/  ISETP.GE.AND P3, PT, R3, UR4, PT ;  /* 0x0000000403007c0c */ /* 0x000fe4000bf66270 */
[----:B------:R-:W-:-:S11]  /*1b150*/  ISETP.GE.AND P4, PT, R0, UR4, PT ;  /* 0x0000000400007c0c */ /* 0x000fd6000bf86270 */
[CC--:B-1----:R-:W-:Y:S02]  /*1b160*/  @!P3 LEA R10, P1, R3.reuse, R4.reuse, 0x1 ;  /* 0x00000004030ab211 */ /* 0x0c2fe400078208ff */
[C---:B------:R-:W-:Y:S02]  /*1b170*/  @!P4 LEA R4, P2, R0.reuse, R4, 0x1 ;  /* 0x000000040004c211 */ /* 0x040fe400078408ff */
[-C--:B---3--:R-:W-:Y:S02]  /*1b180*/  @!P3 LEA.HI.X R11, R3, R5.reuse, R8, 0x1, P1 ;  /* 0x00000005030bb211 */ /* 0x088fe400008f0c08 */
[----:B------:R-:W-:-:S03]  /*1b190*/  @!P4 LEA.HI.X R5, R0, R5, R9, 0x1, P2 ;  /* 0x000000050005c211 */ /* 0x000fc600010f0c09 */
[----:B------:R4:W-:Y:S04]  /*1b1a0*/  @!P3 ST.E.128 desc[UR52][R10.64], RZ ;  /* 0x000000ff0a00b985 */ /* 0x0009e8000c101d34 */
[----:B------:R4:W-:Y:S02]  /*1b1b0*/  @!P4 ST.E.128 desc[UR52][R4.64], RZ ;  /* 0x000000ff0400c985 */ /* 0x0009e4000c101d34 */
.L_x_1154:
[----:B------:R-:W-:Y:S05]  /*1b1c0*/  BSYNC B1 ;  /* 0x0000000000017941 */ /* 0x000fea0003800000 */
.L_x_1153:
[----:B---34-:R3:W4:Y:S01]  /*1b1d0*/  SHFL.IDX PT, R5, R6, 0x2, 0x181f ;  /* 0x00581f0006057f89 */ /* 0x01872200000e0000 */
        /* <DEDUP_REMOVED lines=12> */
.L_x_1156:
[----:B------:R-:W-:Y:S05]  /*1b2a0*/  BSYNC B1 ;  /* 0x0000000000017941 */ /* 0x000fea0003800000 */
.L_x_1155:
[----:B-1----:R-:W-:Y:S01]  /*1b2b0*/  VIADD R4, R12, 0x60 ;  /* 0x000000600c047836 */ /* 0x002fe20000000000 */
[----:B0-23--:R-:W0:Y:S04]  /*1b2c0*/  SHFL.IDX PT, R6, R6, 0x3, 0x181f ;  /* 0x00781f0006067f89 */ /* 0x00de2800000e0000 */
[----:B------:R-:W-:Y:S01]  /*1b2d0*/  ISETP.GE.AND P0, PT, R4, R13, PT ;  /* 0x0000000d0400720c */ /* 0x000fe20003f06270 */
[----:B----4-:R1:W2:-:S12]  /*1b2e0*/  SHFL.IDX PT, R5, R7, 0x3, 0x181f ;  /* 0x00781f0007057f89 */ /* 0x01029800000e0000 */
        /* <DEDUP_REMOVED lines=10> */
.L_x_1145:
[----:B------:R-:W-:Y:S05]  /*1b390*/  BSYNC B0 ;  /* 0x0000000000007941 */ /* 0x000fea0003800000 */
.L_x_1135:
[----:B------:R-:W-:Y:S02]  /*1b3a0*/  ULDC UR4, c[0x0][0xc3c] ;  /* 0x00030f0000047ab9 */ /* 0x000fe40000000800 */
[----:B------:R-:W-:-:S06]  /*1b3b0*/  UISETP.GE.AND UP0, UPT, UR49, UR4, UPT ;  /* 0x000000043100728c */ /* 0x000fcc000bf06270 */
[----:B------:R-:W-:-:S13]  /*1b3c0*/  PLOP3.LUT P0, PT, PT, PT, UP0, 0x80, 0x0 ;  /* 0x000000000000781c */ /* 0x000fda0003f0f008 */
[----:B------:R-:W-:Y:S05]  /*1b3d0*/  @!P0 BRA `(.L_x_1157) ;  /* 0xfffffe5800408947 */ /* 0x000fea000383ffff */
[----:B------:R-:W-:Y:S05]  /*1b3e0*/  EXIT ;  /* 0x000000000000794d */ /* 0x000fea0003800000 */
.L_x_1048:
[----:B------:R-:W-:-:S08]  /*1b3f0*/  NOP ;  /* 0x0000000000007918 */ /* 0x000fd00000000000 */
[----:B------:R-:W0:-:S00]  /*1b400*/  USETMAXREG.DEALLOC.CTAPOOL 0x18 ;  /* 0x00000018000079c8 */ /* 0x000e0000080e0500 */
[----:B0-----:R-:W-:Y:S01]  /*1b410*/  LOP3.LUT R0, R0, 0x3, RZ, 0xc0, !PT ;  /* 0x0000000300007812 */ /* 0x001fe200078ec0ff */
[----:B------:R-:W-:Y:S01]  /*1b420*/  IMAD.MOV.U32 R6, RZ, RZ, RZ ;  /* 0x000000ffff067224 */ /* 0x000fe200078e00ff */
[----:B------:R-:W-:-:S04]  /*1b430*/  LOP3.LUT R16, R16, 0xfffffffd, RZ, 0xc0, !PT ;  /* 0xfffffffd10107812 */ /* 0x000fc800078ec0ff */
[----:B------:R-:W0:Y:S02]  /*1b440*/  SHFL.IDX PT, R0, R0, RZ, 0x1f ;  /* 0x00001fff00007589 */ /* 0x000e2400000e0000 */
[----:B0-----:R-:W-:-:S13]  /*1b450*/  ISETP.NE.AND P0, PT, R0, RZ, PT ;  /* 0x000000ff0000720c */ /* 0x001fda0003f05270 */
[----:B------:R-:W-:Y:S01]  /*1b460*/  @P0 LOP3.LUT R16, R16, 0x2, RZ, 0xfc, !PT ;  /* 0x0000000210100812 */ /* 0x000fe200078efcff */
[----:B------:R-:W-:Y:S06]  /*1b470*/  @!P0 BRA `(.L_x_1158) ;  /* 0x00000000002c8947 */ /* 0x000fec0003800000 */
[----:B------:R-:W0:Y:S08]  /*1b480*/  S2UR UR5, SR_CgaCtaId ;  /* 0x00000000000579c3 */ /* 0x000e300000008800 */
[----:B------:R-:W-:Y:S06]  /*1b490*/  BAR.SYNC.DEFER_BLOCKING 0x5, 0x180 ;  /* 0x0146000000007b1d */ /* 0x000fec0000010000 */
[----:B------:R-:W-:-:S02]  /*1b4a0*/  UMOV UR4, 0x400 ;  /* 0x0000040000047882 */ /* 0x000fc40000000000 */
[----:B0-----:R-:W-:-:S09]  /*1b4b0*/  ULEA UR4, UR5, UR4, 0x18 ;  /* 0x0000000405047291 */ /* 0x001fd2000f8ec03f */
[----:B------:R-:W0:Y:S04]  /*1b4c0*/  LDS.128 R4, [UR4+0x2e8d0] ;  /* 0x02e8d004ff047984 */ /* 0x000e280008000c00 */
[----:B0-----:R0:W-:Y:S01]  /*1b4d0*/  STL.64 [R1+0x10], R4 ;  /* 0x0000100401007387 */ /* 0x0011e20000100a00 */
[----:B------:R-:W-:-:S03]  /*1b4e0*/  IMAD.MOV.U32 R0, RZ, RZ, R7 ;  /* 0x000000ffff007224 */ /* 0x000fc600078e0007 */
[----:B------:R0:W-:Y:S02]  /*1b4f0*/  STL [R1+0x18], R6 ;  /* 0x0000180601007387 */ /* 0x0001e40000100800 */
[----:B------:R-:W-:Y:S01]  /*1b500*/  R2UR UR42, R0 ;  /* 0x00000000002a72ca */ /* 0x000fe200000e0000 */
[----:B------:R-:W-:Y:S06]  /*1b510*/  BAR.ARV 0x4, 0x180 ;  /* 0x0106000000007b1d */ /* 0x000fec0000002000 */
[----:B------:R-:W-:Y:S08]  /*1b520*/  BRA `(.L_x_1159) ;  /* 0x0000000c00c47947 */ /* 0x000ff00003800000 */
.L_x_1158:
[----:B------:R-:W0:Y:S01]  /*1b530*/  S2R R0, SR_TID.X ;  /* 0x0000000000007919 */ /* 0x000e220000002100 */
[----:B------:R-:W-:Y:S01]  /*1b540*/  ULDC UR4, c[0x0][0xc3c] ;  /* 0x00030f0000047ab9 */ /* 0x000fe20000000800 */
[----:B0-----:R-:W-:-:S04]  /*1b550*/  LOP3.LUT R0, R0, 0x1f, RZ, 0xc0, !PT ;  /* 0x0000001f00007812 */ /* 0x001fc800078ec0ff */
[----:B------:R-:W-:-:S04]  /*1b560*/  ISETP.NE.AND P0, PT, R0, 0x1f, PT ;  /* 0x0000001f0000780c */ /* 0x000fc80003f05270 */
[----:B------:R-:W-:-:S13]  /*1b570*/  ISETP.GE.OR P1, PT, R0, UR4, !P0 ;  /* 0x0000000400007c0c */ /* 0x000fda000c726670 */
[----:B------:R-:W0:Y:S08]  /*1b580*/  @!P1 LDC.64 R2, c[0x0][0xc80] ;  /* 0x00032000ff029b82 */ /* 0x000e300000000a00 */
        /* <DEDUP_REMOVED lines=15> */
[----:B------:R-:W-:Y:S02]  /*1b680*/  IMAD.IADD R7, R4, 0x1, R7 ;  /* 0x0000000104077824 */ /* 0x000fe400078e0207 */
[----:B------:R-:W0:Y:S03]  /*1b690*/  LDC R4, c[0x0][0xc38] ;  /* 0x00030e00ff047b82 */ /* 0x000e260000000800 */
[----:B------:R-:W1:Y:S02]  /*1b6a0*/  SHFL.UP PT, R8, R7, 0x2, RZ ;  /* 0x0440000007087989 */ /* 0x000e6400000e00ff */
[----:B-1----:R-:W-:-:S05]  /*1b6b0*/  SEL R8, R8, RZ, P2 ;  /* 0x000000ff08087207 */ /* 0x002fca0001000000 */
[----:B------:R-:W-:Y:S02]  /*1b6c0*/  IMAD.IADD R8, R7, 0x1, R8 ;  /* 0x0000000107087824 */ /* 0x000fe400078e0208 */
[----:B------:R-:W1:Y:S03]  /*1b6d0*/  S2R R7, SR_CTAID.X ;  /* 0x0000000000077919 */ /* 0x000e660000002500 */
[----:B------:R-:W2:Y:S02]  /*1b6e0*/  SHFL.UP PT, R9, R8, 0x4, RZ ;  /* 0x0480000008097989 */ /* 0x000ea400000e00ff */
[----:B--2---:R-:W-:-:S05]  /*1b6f0*/  SEL R9, R9, RZ, P3 ;  /* 0x000000ff09097207 */ /* 0x004fca0001800000 */
[----:B------:R-:W-:-:S05]  /*1b700*/  IMAD.IADD R9, R8, 0x1, R9 ;  /* 0x0000000108097824 */ /* 0x000fca00078e0209 */
[----:B------:R-:W2:Y:S02]  /*1b710*/  SHFL.UP PT, R2, R9, 0x8, RZ ;  /* 0x0500000009027989 */ /* 0x000ea400000e00ff */
[----:B--2---:R-:W-:-:S05]  /*1b720*/  SEL R2, R2, RZ, P4 ;  /* 0x000000ff02027207 */ /* 0x004fca0002000000 */
[----:B------:R-:W-:-:S05]  /*1b730*/  IMAD.IADD R2, R9, 0x1, R2 ;  /* 0x0000000109027824 */ /* 0x000fca00078e0202 */
[----:B------:R-:W2:Y:S02]  /*1b740*/  SHFL.UP PT, R3, R2, 0x10, RZ ;  /* 0x0600000002037989 */ /* 0x000ea400000e00ff */
[----:B--2---:R-:W-:-:S05]  /*1b750*/  SEL R3, R3, RZ, P5 ;  /* 0x000000ff03037207 */ /* 0x004fca0002800000 */
[----:B------:R-:W-:-:S05]  /*1b760*/  IMAD.IADD R3, R2, 0x1, R3 ;  /* 0x0000000102037824 */ /* 0x000fca00078e0203 */
[----:B------:R-:W0:Y:S02]  /*1b770*/  SHFL.IDX PT, R11, R3, 0x1f, 0x1f ;  /* 0x03e01f00030b7f89 */ /* 0x000e2400000e0000 */
[----:B0-----:R-:W-:-:S04]  /*1b780*/  IMAD R8, R11, R4, RZ ;  /* 0x000000040b087224 */ /* 0x001fc800078e02ff */
[----:B------:R-:W-:Y:S01]  /*1b790*/  IMAD.MOV.U32 R9, RZ, RZ, R8 ;  /* 0x000000ffff097224 */ /* 0x000fe200078e0008 */
[----:B-1----:R-:W-:-:S13]  /*1b7a0*/  ISETP.GT.AND P6, PT, R8, R7, PT ;  /* 0x000000070800720c */ /* 0x002fda0003fc4270 */
[----:B------:R-:W-:Y:S05]  /*1b7b0*/  @P6 BRA `(.L_x_1160) ;  /* 0x0000000000a86947 */ /* 0x000fea0003800000 */
[----:B------:R-:W-:Y:S01]  /*1b7c0*/  IMAD.MOV.U32 R8, RZ, RZ, R9 ;  /* 0x000000ffff087224 */ /* 0x000fe200078e0009 */
[----:B------:R-:W-:Y:S01]  /*1b7d0*/  UMOV UR42, URZ ;  /* 0x0000003f002a7c82 */ /* 0x000fe20008000000 */
[----:B------:R-:W-:-:S05]  /*1b7e0*/  ULDC UR5, c[0x0][0xc3c] ;  /* 0x00030f0000057ab9 */ /* 0x000fca0000000800 */
.L_x_1162:
        /* <DEDUP_REMOVED lines=22> */
[----:B------:R-:W-:Y:S02]  /*1b950*/  IMAD.IADD R9, R4, 0x1, R9 ;  /* 0x0000000104097824 */ /* 0x000fe400078e0209 */
[----:B------:R-:W0:Y:S03]  /*1b960*/  LDC R4, c[0x0][0xc38] ;  /* 0x00030e00ff047b82 */ /* 0x000e260000000800 */
        /* <DEDUP_REMOVED lines=9> */
[----:B------:R-:W0:Y:S02]  /*1ba00*/  SHFL.IDX PT, R11, R2, 0x1f, 0x1f ;  /* 0x03e01f00020b7f89 */ /* 0x000e2400000e0000 */
[----:B0-----:R-:W-:-:S04]  /*1ba10*/  IMAD R9, R11, R4, RZ ;  /* 0x000000040b097224 */ /* 0x001fc800078e02ff */
[----:B------:R-:W-:-:S05]  /*1ba20*/  IMAD.IADD R8, R9, 0x1, R8 ;  /* 0x0000000109087824 */ /* 0x000fca00078e0208 */
[----:B------:R-:W-:-:S13]  /*1ba30*/  ISETP.GT.AND P6, PT, R8, R7, PT ;  /* 0x000000070800720c */ /* 0x000fda0003fc4270 */
[----:B------:R-:W-:Y:S05]  /*1ba40*/  @!P6 BRA `(.L_x_1162) ;  /* 0xfffffffc0068e947 */ /* 0x000fea000383ffff */
[----:B------:R-:W-:-:S07]  /*1ba50*/  IMAD.MOV.U32 R3, RZ, RZ, R2 ;  /* 0x000000ffff037224 */ /* 0x000fce00078e0002 */
.L_x_1160:
        /* <DEDUP_REMOVED lines=8> */
[----:B------:R-:W-:-:S04]  /*1bae0*/  IMAD.U32 R11, RZ, RZ, UR4 ;  /* 0x00000004ff0b7e24 */ /* 0x000fc8000f8e00ff */
[----:B------:R0:W1:Y:S04]  /*1baf0*/  SHFL.IDX PT, R8, R5, R8, 0x1f ;  /* 0x00001f0805087589 */ /* 0x00006800000e0000 */
[----:B------:R0:W2:Y:S01]  /*1bb00*/  SHFL.IDX PT, R6, R6, R11, 0x1f ;  /* 0x00001f0b06067589 */ /* 0x0000a200000e0000 */
[----:B------:R-:W-:Y:S05]  /*1bb10*/  @!P0 BRA `(.L_x_1163) ;  /* 0x00000000000c8947 */ /* 0x000fea0003800000 */
[----:B------:R-:W-:-:S06]  /*1bb20*/  UIADD3 UR5, UR4, -0x1, URZ ;  /* 0xffffffff04057890 */ /* 0x000fcc000fffe03f */
[----:B------:R-:W-:-:S05]  /*1bb30*/  IMAD.U32 R2, RZ, RZ, UR5 ;  /* 0x00000005ff027e24 */ /* 0x000fca000f8e00ff */
[----:B------:R3:W4:Y:S02]  /*1bb40*/  SHFL.IDX PT, R9, R3, R2, 0x1f ;  /* 0x00001f0203097589 */ /* 0x00072400000e0000 */
.L_x_1163:
[----:B---34-:R-:W-:Y:S01]  /*1bb50*/  IMAD R2, R9, R4, R10 ;  /* 0x0000000409027224 */ /* 0x018fe200078e020a */
[----:B-1----:R-:W-:Y:S01]  /*1bb60*/  ISETP.NE.AND P0, PT, R8, 0x1, PT ;  /* 0x000000010800780c */ /* 0x002fe20003f05270 */
[----:B------:R-:W-:Y:S02]  /*1bb70*/  UIADD3 UR42, UR4, UR42, URZ ;  /* 0x0000002a042a7290 */ /* 0x000fe4000fffe03f */
[----:B0-----:R-:W-:Y:S01]  /*1bb80*/  IMAD.IADD R5, R7, 0x1, -R2 ;  /* 0x0000000107057824 */ /* 0x001fe200078e0a02 */
[----:B------:R0:W-:Y:S09]  /*1bb90*/  STL [R1+0x10], R2 ;  /* 0x0000100201007387 */ /* 0x0001f20000100800 */
[----:B------:R-:W-:Y:S05]  /*1bba0*/  @!P0 BRA `(.L_x_1164) ;  /* 0x0000000000e08947 */ /* 0x000fea0003800000 */
[----:B--2---:R-:W-:Y:S02]  /*1bbb0*/  IABS R4, R6 ;  /* 0x0000000600047213 */ /* 0x004fe40000000000 */
[----:B------:R-:W-:Y:S02]  /*1bbc0*/  IABS R7, R8 ;  /* 0x0000000800077213 */ /* 0x000fe40000000000 */
[----:B------:R-:W1:Y:S08]  /*1bbd0*/  I2F.RP R9, R4 ;  /* 0x0000000400097306 */ /* 0x000e700000209400 */
[----:B------:R-:W2:Y:S08]  /*1bbe0*/  I2F.RP R10, R7 ;  /* 0x00000007000a7306 */ /* 0x000eb00000209400 */
[----:B-1----:R-:W0:Y:S08]  /*1bbf0*/  MUFU.RCP R9, R9 ;  /* 0x0000000900097308 */ /* 0x002e300000001000 */
[----:B--2---:R-:W-:Y:S01]  /*1bc00*/  MUFU.RCP R10, R10 ;  /* 0x0000000a000a7308 */ /* 0x004fe20000001000 */
[----:B0-----:R-:W-:Y:S01]  /*1bc10*/  VIADD R2, R9, 0xffffffe ;  /* 0x0ffffffe09027836 */ /* 0x001fe20000000000 */
[----:B------:R-:W-:-:S06]  /*1bc20*/  IABS R9, R6 ;  /* 0x0000000600097213 */ /* 0x000fcc0000000000 */
[----:B------:R0:W1:Y:S02]  /*1bc30*/  F2I.FTZ.U32.TRUNC.NTZ R3, R2 ;  /* 0x0000000200037305 */ /* 0x000064000021f000 */
[----:B0-----:R-:W-:Y:S02]  /*1bc40*/  IMAD.MOV.U32 R2, RZ, RZ, RZ ;  /* 0x000000ffff027224 */ /* 0x001fe400078e00ff */
[----:B-1----:R-:W-:-:S04]  /*1bc50*/  IMAD.MOV R11, RZ, RZ, -R3 ;  /* 0x000000ffff0b7224 */ /* 0x002fc800078e0a03 */
[----:B------:R-:W-:-:S04]  /*1bc60*/  IMAD R11, R11, R4, RZ ;  /* 0x000000040b0b7224 */ /* 0x000fc800078e02ff */
[----:B------:R-:W-:Y:S01]  /*1bc70*/  IMAD.HI.U32 R3, R3, R11, R2 ;  /* 0x0000000b03037227 */ /* 0x000fe200078e0002 */
[----:B------:R-:W-:-:S03]  /*1bc80*/  IABS R2, R5 ;  /* 0x0000000500027213 */ /* 0x000fc60000000000 */
[----:B------:R-:W-:Y:S02]  /*1bc90*/  IMAD.MOV R11, RZ, RZ, -R9 ;  /* 0x000000ffff0b7224 */ /* 0x000fe400078e0a09 */
[----:B------:R-:W-:-:S04]  /*1bca0*/  IMAD.HI.U32 R9, R3, R2, RZ ;  /* 0x0000000203097227 */ /* 0x000fc800078e00ff */
[----:B------:R-:W-:Y:S02]  /*1bcb0*/  VIADD R3, R10, 0xffffffe ;  /* 0x0ffffffe0a037836 */ /* 0x000fe40000000000 */
[----:B------:R-:W-:-:S04]  /*1bcc0*/  IMAD R11, R9, R11, R2 ;  /* 0x0000000b090b7224 */ /* 0x000fc800078e0202 */
[----:B------:R-:W0:Y:S01]  /*1bcd0*/  F2I.FTZ.U32.TRUNC.NTZ R3, R3 ;  /* 0x0000000300037305 */ /* 0x000e22000021f000 */
[----:B------:R-:W-:-:S13]  /*1bce0*/  ISETP.GT.U32.AND P1, PT, R4, R11, PT ;  /* 0x0000000b0400720c */ /* 0x000fda0003f24070 */
[----:B------:R-:W-:Y:S02]  /*1bcf0*/  @!P1 IMAD.IADD R11, R11, 0x1, -R4 ;  /* 0x000000010b0b9824 */ /* 0x000fe400078e0a04 */
        /* <DEDUP_REMOVED lines=29> */
[--C-:B------:R-:W-:Y:S02]  /*1bed0*/  IMAD R8, R8, R2, R9.reuse ;  /* 0x0000000208087224 */ /* 0x100fe400078e0209 */
[----:B------:R-:W-:Y:S02]  /*1bee0*/  IMAD.MOV R2, RZ, RZ, -R9 ;  /* 0x000000ffff027224 */ /* 0x000fe400078e0a09 */
[----:B------:R-:W-:Y:S02]  /*1bef0*/  IMAD R3, R8, 0x10000, R3 ;  /* 0x0001000008037824 */ /* 0x000fe400078e0203 */
[----:B------:R-:W-:-:S03]  /*1bf00*/  IMAD R2, R6, R2, R5 ;  /* 0x0000000206027224 */ /* 0x000fc600078e0205 */
[----:B------:R1:W-:Y:S01]  /*1bf10*/  STL [R1+0x18], R3 ;  /* 0x0000180301007387 */ /* 0x0003e20000100800 */
[----:B------:R-:W-:Y:S05]  /*1bf20*/  BRA `(.L_x_1165) ;  /* 0x0000000000fc7947 */ /* 0x000fea0003800000 */
.L_x_1164:
[----:B------:R-:W-:Y:S02]  /*1bf30*/  ULDC.64 UR4, c[0x0][0xc90] ;  /* 0x0003240000047ab9 */ /* 0x000fe40000000a00 */
[----:B------:R-:W-:-:S06]  /*1bf40*/  UIMAD.WIDE UR4, UR42, 0x4, UR4 ;  /* 0x000000042a0478a5 */ /* 0x000fcc000f8e0204 */
[----:B0-----:R-:W-:Y:S02]  /*1bf50*/  IMAD.U32 R2, RZ, RZ, UR4 ;  /* 0x00000004ff027e24 */ /* 0x001fe4000f8e00ff */
[----:B------:R-:W-:-:S05]  /*1bf60*/  IMAD.U32 R3, RZ, RZ, UR5 ;  /* 0x00000005ff037e24 */ /* 0x000fca000f8e00ff */
[----:B------:R0:W2:Y:S02]  /*1bf70*/  LDG.E R7, desc[UR52][R2.64] ;  /* 0x0000003402077981 */ /* 0x0000a4000c1e1900 */
[----:B0-----:R-:W-:Y:S02]  /*1bf80*/  IMAD.MOV.U32 R2, RZ, RZ, RZ ;  /* 0x000000ffff027224 */ /* 0x001fe400078e00ff */
[----:B--2---:R-:W-:-:S05]  /*1bf90*/  IMAD R8, R6, R7, RZ ;  /* 0x0000000706087224 */ /* 0x004fca00078e02ff */
[----:B------:R-:W-:-:S04]  /*1bfa0*/  IABS R9, R8 ;  /* 0x0000000800097213 */ /* 0x000fc80000000000 */
[----:B------:R-:W0:Y:S08]  /*1bfb0*/  I2F.RP R10, R9 ;  /* 0x00000009000a7306 */ /* 0x000e300000209400 */
[----:B0-----:R-:W0:Y:S02]  /*1bfc0*/  MUFU.RCP R10, R10 ;  /* 0x0000000a000a7308 */ /* 0x001e240000001000 */
[----:B0-----:R-:W-:-:S06]  /*1bfd0*/  VIADD R11, R10, 0xffffffe ;  /* 0x0ffffffe0a0b7836 */ /* 0x001fcc0000000000 */
[----:B------:R-:W0:Y:S02]  /*1bfe0*/  F2I.FTZ.U32.TRUNC.NTZ R3, R11 ;  /* 0x0000000b00037305 */ /* 0x000e24000021f000 */
[----:B0-----:R-:W-:-:S04]  /*1bff0*/  IMAD.MOV R12, RZ, RZ, -R3 ;  /* 0x000000ffff0c7224 */ /* 0x001fc800078e0a03 */
[----:B------:R-:W-:-:S04]  /*1c000*/  IMAD R13, R12, R9, RZ ;  /* 0x000000090c0d7224 */ /* 0x000fc800078e02ff */
[----:B------:R-:W-:Y:S01]  /*1c010*/  IMAD.HI.U32 R2, R3, R13, R2 ;  /* 0x0000000d03027227 */ /* 0x000fe200078e0002 */
[----:B------:R-:W-:Y:S02]  /*1c020*/  IABS R13, R5 ;  /* 0x00000005000d7213 */ /* 0x000fe40000000000 */
[----:B------:R-:W-:-:S03]  /*1c030*/  IABS R3, R8 ;  /* 0x0000000800037213 */ /* 0x000fc60000000000 */
[----:B------:R-:W-:-:S04]  /*1c040*/  IMAD.HI.U32 R2, R2, R13, RZ ;  /* 0x0000000d02027227 */ /* 0x000fc800078e00ff */
[----:B------:R-:W-:-:S04]  /*1c050*/  IMAD.MOV R3, RZ, RZ, -R3 ;  /* 0x000000ffff037224 */ /* 0x000fc800078e0a03 */
[----:B------:R-:W-:Y:S01]  /*1c060*/  IMAD R10, R2, R3, R13 ;  /* 0x00000003020a7224 */ /* 0x000fe200078e020d */
[----:B------:R-:W-:-:S04]  /*1c070*/  LOP3.LUT R3, R5, R8, RZ, 0x3c, !PT ;  /* 0x0000000805037212 */ /* 0x000fc800078e3cff */
[----:B------:R-:W-:Y:S02]  /*1c080*/  ISETP.GT.U32.AND P1, PT, R9, R10, PT ;  /* 0x0000000a0900720c */ /* 0x000fe40003f24070 */
[----:B------:R-:W-:-:S11]  /*1c090*/  ISETP.GE.AND P2, PT, R3, RZ, PT ;  /* 0x000000ff0300720c */ /* 0x000fd60003f46270 */
[----:B------:R-:W-:Y:S02]  /*1c0a0*/  @!P1 IMAD.IADD R10, R10, 0x1, -R9 ;  /* 0x000000010a0a9824 */ /* 0x000fe400078e0a09 */
[----:B------:R-:W-:Y:S01]  /*1c0b0*/  @!P1 VIADD R2, R2, 0x1 ;  /* 0x0000000102029836 */ /* 0x000fe20000000000 */
[----:B------:R-:W-:Y:S02]  /*1c0c0*/  ISETP.NE.AND P1, PT, R8, RZ, PT ;  /* 0x000000ff0800720c */ /* 0x000fe40003f25270 */
[----:B------:R-:W-:-:S13]  /*1c0d0*/  ISETP.GE.U32.AND P0, PT, R10, R9, PT ;  /* 0x000000090a00720c */ /* 0x000fda0003f06070 */
[----:B------:R-:W-:-:S04]  /*1c0e0*/  @P0 VIADD R2, R2, 0x1 ;  /* 0x0000000102020836 */ /* 0x000fc80000000000 */
[----:B------:R-:W-:Y:S01]  /*1c0f0*/  @!P2 IMAD.MOV R2, RZ, RZ, -R2 ;  /* 0x000000ffff02a224 */ /* 0x000fe200078e0a02 */
[----:B------:R-:W-:-:S05]  /*1c100*/  @!P1 LOP3.LUT R2, RZ, R8, RZ, 0x33, !PT ;  /* 0x00000008ff029212 */ /* 0x000fca00078e33ff */
[----:B------:R-:W-:Y:S02]  /*1c110*/  IMAD R9, R7, R2, RZ ;  /* 0x0000000207097224 */ /* 0x000fe400078e02ff */
[----:B------:R-:W-:Y:S02]  /*1c120*/  IMAD.MOV R2, RZ, RZ, -R2 ;  /* 0x000000ffff027224 */ /* 0x000fe400078e0a02 */
[----:B------:R-:W-:Y:S02]  /*1c130*/  IMAD.MOV R3, RZ, RZ, -R9 ;  /* 0x000000ffff037224 */ /* 0x000fe400078e0a09 */
[----:B------:R-:W-:-:S03]  /*1c140*/  IMAD R5, R8, R2, R5 ;  /* 0x0000000208057224 */ /* 0x000fc600078e0205 */
[----:B------:R-:W-:-:S04]  /*1c150*/  VIADDMNMX R4, R3, R4, R7, PT ;  /* 0x0000000403047246 */ /* 0x000fc80003800107 */
[-C--:B------:R-:W-:Y:S02]  /*1c160*/  IABS R7, R4.reuse ;  /* 0x0000000400077213 */ /* 0x080fe40000000000 */
[----:B------:R-:W-:Y:S02]  /*1c170*/  IABS R8, R4 ;  /* 0x0000000400087213 */ /* 0x000fe40000000000 */
[----:B------:R-:W0:Y:S03]  /*1c180*/  I2F.RP R10, R7 ;  /* 0x00000007000a7306 */ /* 0x000e260000209400 */
[----:B------:R-:W-:-:S05]  /*1c190*/  IMAD.MOV R8, RZ, RZ, -R8 ;  /* 0x000000ffff087224 */ /* 0x000fca00078e0a08 */
[----:B0-----:R-:W0:Y:S02]  /*1c1a0*/  MUFU.RCP R10, R10 ;  /* 0x0000000a000a7308 */ /* 0x001e240000001000 */
[----:B0-----:R-:W-:-:S06]  /*1c1b0*/  VIADD R3, R10, 0xffffffe ;  /* 0x0ffffffe0a037836 */ /* 0x001fcc0000000000 */
[----:B------:R-:W0:Y:S02]  /*1c1c0*/  F2I.FTZ.U32.TRUNC.NTZ R3, R3 ;  /* 0x0000000300037305 */ /* 0x000e24000021f000 */
[----:B0-----:R-:W-:-:S04]  /*1c1d0*/  IMAD.MOV R2, RZ, RZ, -R3 ;  /* 0x000000ffff027224 */ /* 0x001fc800078e0a03 */
[----:B------:R-:W-:Y:S02]  /*1c1e0*/  IMAD R11, R2, R7, RZ ;  /* 0x00000007020b7224 */ /* 0x000fe400078e02ff */
[----:B------:R-:W-:-:S04]  /*1c1f0*/  IMAD.MOV.U32 R2, RZ, RZ, RZ ;  /* 0x000000ffff027224 */ /* 0x000fc800078e00ff */
[----:B------:R-:W-:Y:S01]  /*1c200*/  IMAD.HI.U32 R2, R3, R11, R2 ;  /* 0x0000000b03027227 */ /* 0x000fe200078e0002 */
[----:B------:R-:W-:Y:S02]  /*1c210*/  IABS R11, R5 ;  /* 0x00000005000b7213 */ /* 0x000fe40000000000 */
[----:B------:R-:W-:Y:S02]  /*1c220*/  LOP3.LUT R3, R5, R4, RZ, 0x3c, !PT ;  /* 0x0000000405037212 */ /* 0x000fe400078e3cff */
[----:B------:R-:W-:Y:S01]  /*1c230*/  IADD3 R5, R9, 0x1000000, R5 ;  /* 0x0100000009057810 */ /* 0x000fe20007ffe005 */
        /* <DEDUP_REMOVED lines=10> */
[----:B------:R-:W-:Y:S01]  /*1c2e0*/  @!P1 LOP3.LUT R2, RZ, R4, RZ, 0x33, !PT ;  /* 0x00000004ff029212 */ /* 0x000fe200078e33ff */
[----:B------:R-:W-:-:S04]  /*1c2f0*/  IMAD.MOV R4, RZ, RZ, -R4 ;  /* 0x000000ffff047224 */ /* 0x000fc800078e0a04 */
[----:B------:R-:W-:-:S05]  /*1c300*/  IMAD R3, R2, R4, R5 ;  /* 0x0000000402037224 */ /* 0x000fca00078e0205 */
[----:B------:R0:W-:Y:S02]  /*1c310*/  STL [R1+0x18], R3 ;  /* 0x0000180301007387 */ /* 0x0001e40000100800 */
.L_x_1165:
[----:B01----:R-:W-:-:S05]  /*1c320*/  LOP3.LUT R3, RZ, R2, RZ, 0x33, !PT ;  /* 0x00000002ff037212 */ /* 0x003fca00078e33ff */
[----:B------:R-:W-:-:S05]  /*1c330*/  IMAD.IADD R2, R6, 0x1, R3 ;  /* 0x0000000106027824 */ /* 0x000fca00078e0203 */
[----:B------:R1:W-:Y:S01]  /*1c340*/  STL [R1+0x14], R2 ;  /* 0x0000140201007387 */ /* 0x0003e20000100800 */
[----:B------:R-:W-:Y:S05]  /*1c350*/  BRA `(.L_x_1166) ;  /* 0x00000000000c7947 */ /* 0x000fea0003800000 */
.L_x_1161:
[----:B------:R0:W-:Y:S04]  /*1c360*/  STL [R1+0x10], R7 ;  /* 0x0000100701007387 */ /* 0x0001e80000100800 */
[----:B------:R0:W-:Y:S04]  /*1c370*/  STL [R1+0x14], RZ ;  /* 0x000014ff01007387 */ /* 0x0001e80000100800 */
[----:B------:R0:W-:Y:S02]  /*1c380*/  STL [R1+0x18], RZ ;  /* 0x000018ff01007387 */ /* 0x0001e40000100800 */
.L_x_1166:
[----:B------:R-:W2:Y:S04]  /*1c390*/  LDL R4, [R1+0x10] ;  /* 0x0000100001047983 */ /* 0x000ea80000100800 */
[----:B------:R-:W2:Y:S04]  /*1c3a0*/  LDL R5, [R1+0x14] ;  /* 0x0000140001057983 */ /* 0x000ea80000100800 */
[----:B------:R-:W2:Y:S01]  /*1c3b0*/  LDL R6, [R1+0x18] ;  /* 0x0000180001067983 */ /* 0x000ea20000100800 */
[----:B------:R-:W-:Y:S01]  /*1c3c0*/  ISETP.NE.AND P0, PT, R0, RZ, PT ;  /* 0x000000ff0000720c */ /* 0x000fe20003f05270 */
[----:B-1----:R-:W-:-:S12]  /*1c3d0*/  IMAD.U32 R2, RZ, RZ, UR42 ;  /* 0x0000002aff027e24 */ /* 0x002fd8000f8e00ff */
[----:B------:R-:W1:Y:S01]  /*1c3e0*/  @!P0 S2R R3, SR_CgaCtaId ;  /* 0x0000000000038919 */ /* 0x000e620000008800 */
[----:B------:R-:W-:Y:S01]  /*1c3f0*/  @!P0 MOV R0, 0x400 ;  /* 0x0000040000008802 */ /* 0x000fe20000000f00 */
[----:B0-----:R-:W-:-:S03]  /*1c400*/  @!P0 IMAD.MOV.U32 R7, RZ, RZ, R2 ;  /* 0x000000ffff078224 */ /* 0x001fc600078e0002 */
[----:B-1----:R-:W-:-:S05]  /*1c410*/  @!P0 LEA R0, R3, R0, 0x18 ;  /* 0x0000000003008211 */ /* 0x002fca00078ec0ff */
[----:B--2---:R1:W-:Y:S01]  /*1c420*/  @!P0 STS.128 [R0+0x2e8d0], R4 ;  /* 0x02e8d00400008388 */ /* 0x0043e20000000c00 */
[----:B------:R-:W-:Y:S06]  /*1c430*/  BAR.ARV 0x5, 0x180 ;  /* 0x0146000000007b1d */ /* 0x000fec0000002000 */
.L_x_1159:
[----:B-1----:R-:W-:Y:S01]  /*1c440*/  IMAD.MOV.U32 R0, RZ, RZ, 0x1 ;  /* 0x00000001ff007424 */ /* 0x002fe200078e00ff */
[----:B------:R-:W-:Y:S01]  /*1c450*/  ULDC UR4, c[0x0][0xc3c] ;  /* 0x00030f0000047ab9 */ /* 0x000fe20000000800 */
[----:B------:R1:W-:Y:S01]  /*1c460*/  STL [R1], RZ ;  /* 0x000000ff01007387 */ /* 0x0003e20000100800 */
[----:B------:R-:W-:-:S03]  /*1c470*/  UISETP.GE.AND UP0, UPT, UR42, UR4, UPT ;  /* 0x000000042a00728c */ /* 0x000fc6000bf06270 */
[----:B------:R1:W-:Y:S03]  /*1c480*/  STL [R1+0x4], R0 ;  /* 0x0000040001007387 */ /* 0x0003e60000100800 */
[----:B------:R-:W-:Y:S01]  /*1c490*/  PLOP3.LUT P0, PT, PT, PT, UP0, 0x80, 0x0 ;  /* 0x000000000000781c */ /* 0x000fe20003f0f008 */
[----:B------:R1:W-:-:S12]  /*1c4a0*/  STL [R1+0x30], RZ ;  /* 0x000030ff01007387 */ /* 0x0003d80000100800 */
[----:B-1----:R-:W-:Y:S05]  /*1c4b0*/  @P0 BRA `(.L_x_1167) ;  /* 0x00000050009c0947 */ /* 0x002fea0003800000 */
[----:B0-----:R-:W0:Y:S01]  /*1c4c0*/  S2R R6, SR_TID.X ;  /* 0x0000000000067919 */ /* 0x001e220000002100 */
[----:B------:R-:W1:Y:S01]  /*1c4d0*/  S2UR UR5, SR_CgaCtaId ;  /* 0x00000000000579c3 */ /* 0x000e620000008800 */
[----:B------:R-:W-:Y:S01]  /*1c4e0*/  UMOV UR4, 0x400 ;  /* 0x0000040000047882 */ /* 0x000fe20000000000 */
[----:B------:R-:W-:Y:S01]  /*1c4f0*/  ULDC UR40, c[0x0][0xc] ;  /* 0x0000030000287ab9 */ /* 0x000fe20000000800 */
[----:B------:R-:W-:Y:S02]  /*1c500*/  ULOP3.LUT UR39, UR38, 0x1, URZ, 0xfc, !UPT ;  /* 0x0000000126277892 */ /* 0x000fe4000f8efc3f */
[----:B------:R-:W-:Y:S01]  /*1c510*/  ULOP3.LUT UR41, UR38, 0x2, URZ, 0xfc, !UPT ;  /* 0x0000000226297892 */ /* 0x000fe2000f8efc3f */
[----:B------:R-:W-:Y:S01]  /*1c520*/  ULDC.64 UR44, c[0x0][0x198] ;  /* 0x00006600002c7ab9 */ /* 0x000fe20000000a00 */
[----:B-1----:R-:W-:-:S06]  /*1c530*/  ULEA UR4, UR5, UR4, 0x18 ;  /* 0x0000000405047291 */ /* 0x002fcc000f8ec03f */
[----:B------:R-:W-:Y:S01]  /*1c540*/  IMAD.U32 R19, RZ, RZ, UR4 ;  /* 0x00000004ff137e24 */ /* 0x000fe2000f8e00ff */
[C---:B0-----:R-:W-:Y:S01]  /*1c550*/  LOP3.LUT R4, R6.reuse, 0x7f, RZ, 0xc0, !PT ;  /* 0x0000007f06047812 */ /* 0x041fe200078ec0ff */
[C---:B------:R-:W-:Y:S01]  /*1c560*/  IMAD.SHL.U32 R0, R6.reuse, 0x20, RZ ;  /* 0x0000002006007824 */ /* 0x040fe200078e00ff */
[C---:B------:R-:W-:Y:S01]  /*1c570*/  LOP3.LUT P0, RZ, R6.reuse, 0x4, RZ, 0xc0, !PT ;  /* 0x0000000406ff7812 */ /* 0x040fe2000780c0ff */
[----:B------:R-:W-:Y:S01]  /*1c580*/  IMAD.SHL.U32 R5, R6, 0x4, RZ ;  /* 0x0000000406057824 */ /* 0x000fe200078e00ff */
[----:B------:R-:W-:Y:S02]  /*1c590*/  SHF.R.U32.HI R3, RZ, 0x5, R4 ;  /* 0x00000005ff037819 */ /* 0x000fe40000011604 */
[----:B------:R-:W-:-:S04]  /*1c5a0*/  LOP3.LUT R2, R0, 0x80, RZ, 0xc0, !PT ;  /* 0x0000008000027812 */ /* 0x000fc800078ec0ff */
        /* <DEDUP_REMOVED lines=15> */
[----:B------:R0:W-:Y:S01]  /*1c6a0*/  STL [R1+0x24], R5 ;  /* 0x0000240501007387 */ /* 0x0001e20000100800 */
[----:B------:R-:W-:Y:S01]  /*1c6b0*/  LOP3.LUT R3, R2, 0x70, R3, 0x78, !PT ;  /* 0x0000007002037812 */ /* 0x000fe200078e7803 */
[----:B------:R-:W-:Y:S01]  /*1c6c0*/  IMAD.SHL.U32 R2, R4, 0x10, RZ ;  /* 0x0000001004027824 */ /* 0x000fe200078e00ff */
[----:B------:R-:W-:-:S04]  /*1c6d0*/  SHF.R.U32.HI R4, RZ, 0x3, R4 ;  /* 0x00000003ff047819 */ /* 0x000fc80000011604 */
[----:B------:R-:W-:Y:S01]  /*1c6e0*/  LOP3.LUT R2, R3, 0x400, R2, 0xf8, !PT ;  /* 0x0000040003027812 */ /* 0x000fe200078ef802 */
[----:B------:R-:W-:-:S04]  /*1c6f0*/  IMAD.MOV.U32 R3, RZ, RZ, 0x40 ;  /* 0x00000040ff037424 */ /* 0x000fc800078e00ff */
[----:B------:R-:W-:Y:S01]  /*1c700*/  IMAD.IADD R2, R19, 0x1, R2 ;  /* 0x0000000113027824 */ /* 0x000fe200078e0202 */
[----:B------:R-:W-:Y:S02]  /*1c710*/  SEL R3, R3, 0xffffffc0, !P0 ;  /* 0xffffffc003037807 */ /* 0x000fe40004000000 */
[----:B------:R-:W-:Y:S01]  /*1c720*/  LOP3.LUT R3, R4, 0x70, R0, 0xf8, !PT ;  /* 0x0000007004037812 */ /* 0x000fe200078ef800 */
[----:B------:R-:W-:Y:S01]  /*1c730*/  IMAD.MOV.U32 R0, RZ, RZ, 0x1 ;  /* 0x00000001ff007424 */ /* 0x000fe200078e00ff */
[----:B------:R0:W-:Y:S04]  /*1c740*/  STL [R1+0x2c], R2 ;  /* 0x00002c0201007387 */ /* 0x0001e80000100800 */
[----:B------:R0:W-:Y:S04]  /*1c750*/  STL [R1+0x30], RZ ;  /* 0x000030ff01007387 */ /* 0x0001e80000100800 */
[----:B------:R0:W-:Y:S04]  /*1c760*/  STL [R1+0x4], R0 ;  /* 0x0000040001007387 */ /* 0x0001e80000100800 */
[----:B------:R0:W-:Y:S02]  /*1c770*/  STL [R1], RZ ;  /* 0x000000ff01007387 */ /* 0x0001e40000100800 */
.L_x_1241:
[----:B------:R-:W-:Y:S01]  /*1c780*/  ULDC.64 UR4, c[0x0][0xa28] ;  /* 0x00028a0000047ab9 */ /* 0x000fe20000000a00 */
[----:B------:R-:W-:Y:S01]  /*1c790*/  ULDC.64 UR8, c[0x0][0xa00] ;  /* 0x0002800000087ab9 */ /* 0x000fe20000000a00 */
[----:B------:R-:W-:Y:S01]  /*1c7a0*/  UISETP.NE.U32.AND UP0, UPT, UR4, URZ, UPT ;  /* 0x0000003f0400728c */ /* 0x000fe2000bf05070 */
[----:B------:R-:W-:Y:S01]  /*1c7b0*/  ISETP.NE.U32.AND P0, PT, RZ, UR8, PT ;  /* 0x00000008ff007c0c */ /* 0x000fe2000bf05070 */
[----:B------:R-:W-:Y:S01]  /*1c7c0*/  ULDC.64 UR6, c[0x0][0xa00] ;  /* 0x0002800000067ab9 */ /* 0x000fe20000000a00 */
[----:B01----:R-:W-:Y:S01]  /*1c7d0*/  IMAD.MOV.U32 R6, RZ, RZ, RZ ;  /* 0x000000ffff067224 */ /* 0x003fe200078e00ff */
[----:B------:R-:W-:Y:S01]  /*1c7e0*/  UISETP.NE.AND.EX UP0, UPT, UR5, URZ, UPT, UP0 ;  /* 0x0000003f0500728c */ /* 0x000fe2000bf05300 */
[----:B------:R-:W-:Y:S01]  /*1c7f0*/  ISETP.NE.AND.EX P0, PT, RZ, UR9, PT, P0 ;  /* 0x00000009ff007c0c */ /* 0x000fe2000bf05300 */
[----:B------:R-:W-:Y:S01]  /*1c800*/  UIMAD.WIDE UR6, UR42, 0x4, UR6 ;  /* 0x000000042a0678a5 */ /* 0x000fe2000f8e0206 */
[----:B------:R-:W2:Y:S01]  /*1c810*/  LDL.LU R7, [R1+0x18] ;  /* 0x0000180001077983 */ /* 0x000ea20000300800 */
[----:B------:R-:W-:Y:S01]  /*1c820*/  ULDC.64 UR10, c[0x0][0xa18] ;  /* 0x00028600000a7ab9 */ /* 0x000fe20000000a00 */
[----:B0-----:R-:W0:Y:S01]  /*1c830*/  LDC R5, c[0x0][0x288] ;  /* 0x0000a200ff057b82 */ /* 0x001e220000000800 */
[----:B------:R-:W-:Y:S01]  /*1c840*/  PLOP3.LUT P1, PT, PT, PT, UP0, 0x80, 0x0 ;  /* 0x000000000000781c */ /* 0x000fe20003f2f008 */
[----:B------:R-:W-:Y:S01]  /*1c850*/  ULDC.64 UR8, c[0x0][0xa08] ;  /* 0x0002820000087ab9 */ /* 0x000fe20000000a00 */
[----:B------:R-:W-:-:S02]  /*1c860*/  IMAD.U32 R2, RZ, RZ, UR6 ;  /* 0x00000006ff027e24 */ /* 0x000fc4000f8e00ff */
[----:B------:R-:W-:Y:S01]  /*1c870*/  IMAD.U32 R3, RZ, RZ, UR7 ;  /* 0x00000007ff037e24 */ /* 0x000fe2000f8e00ff */
[----:B------:R-:W-:Y:S02]  /*1c880*/  @UP0 ULDC.64 UR4, c[0x0][0xa28] ;  /* 0x00028a0000040ab9 */ /* 0x000fe40000000a00 */
[----:B------:R-:W-:Y:S02]  /*1c890*/  @UP0 UIMAD.WIDE UR4, UR42, 0x4, UR4 ;  /* 0x000000042a0408a5 */ /* 0x000fe4000f8e0204 */
[----:B------:R1:W3:Y:S01]  /*1c8a0*/  @P0 LDG.E R4, desc[UR52][R2.64] ;  /* 0x0000003402040981 */ /* 0x0002e2000c1e1900 */
[----:B------:R-:W-:-:S04]  /*1c8b0*/  UISETP.NE.U32.AND UP0, UPT, UR10, URZ, UPT ;  /* 0x0000003f0a00728c */ /* 0x000fc8000bf05070 */
[----:B------:R-:W-:Y:S01]  /*1c8c0*/  UISETP.NE.AND.EX UP0, UPT, UR11, URZ, UPT, UP0 ;  /* 0x0000003f0b00728c */ /* 0x000fe2000bf05300 */
[----:B-1----:R-:W-:Y:S02]  /*1c8d0*/  IMAD.U32 R2, RZ, RZ, UR4 ;  /* 0x00000004ff027e24 */ /* 0x002fe4000f8e00ff */
[----:B------:R-:W-:Y:S01]  /*1c8e0*/  IMAD.U32 R3, RZ, RZ, UR5 ;  /* 0x00000005ff037e24 */ /* 0x000fe2000f8e00ff */
[----:B------:R-:W-:-:S04]  /*1c8f0*/  ULDC.64 UR4, c[0x0][0xa08] ;  /* 0x0002820000047ab9 */ /* 0x000fc80000000a00 */
[----:B------:R1:W5:Y:S01]  /*1c900*/  @P1 LDG.E R6, desc[UR52][R2.64] ;  /* 0x0000003402061981 */ /* 0x000362000c1e1900 */
[----:B------:R-:W-:Y:S01]  /*1c910*/  ISETP.NE.U32.AND P1, PT, RZ, UR4, PT ;  /* 0x00000004ff007c0c */ /* 0x000fe2000bf25070 */
[----:B------:R-:W-:Y:S01]  /*1c920*/  UIMAD.WIDE UR8, UR42, 0x4, UR8 ;  /* 0x000000042a0878a5 */ /* 0x000fe2000f8e0208 */
[----:B------:R-:W-:Y:S02]  /*1c930*/  IMAD.MOV.U32 R0, RZ, RZ, RZ ;  /* 0x000000ffff007224 */ /* 0x000fe400078e00ff */
[----:B------:R-:W-:Y:S01]  /*1c940*/  ISETP.NE.AND.EX P1, PT, RZ, UR5, PT, P1 ;  /* 0x00000005ff007c0c */ /* 0x000fe2000bf25310 */
[----:B------:R-:W-:Y:S01]  /*1c950*/  @UP0 ULDC.64 UR4, c[0x0][0xa18] ;  /* 0x0002860000040ab9 */ /* 0x000fe20000000a00 */
[----:B------:R-:W-:Y:S01]  /*1c960*/  PLOP3.LUT P4, PT, PT, PT, UP0, 0x80, 0x0 ;  /* 0x000000000000781c */ /* 0x000fe20003f8f008 */
[----:B------:R-:W-:Y:S01]  /*1c970*/  @UP0 UIMAD.WIDE UR4, UR42, 0x4, UR4 ;  /* 0x000000042a0408a5 */ /* 0x000fe2000f8e0204 */
[----:B-1----:R-:W-:Y:S02]  /*1c980*/  IMAD.U32 R2, RZ, RZ, UR8 ;  /* 0x00000008ff027e24 */ /* 0x002fe4000f8e00ff */
[----:B------:R-:W-:-:S07]  /*1c990*/  IMAD.U32 R3, RZ, RZ, UR9 ;  /* 0x00000009ff037e24 */ /* 0x000fce000f8e00ff */
[----:B------:R1:W5:Y:S02]  /*1c9a0*/  @P1 LDG.E R0, desc[UR52][R2.64] ;  /* 0x0000003402001981 */ /* 0x000364000c1e1900 */
[----:B-1----:R-:W-:Y:S02]  /*1c9b0*/  IMAD.U32 R2, RZ, RZ, UR4 ;  /* 0x00000004ff027e24 */ /* 0x002fe4000f8e00ff */
[----:B------:R-:W-:Y:S01]  /*1c9c0*/  IMAD.U32 R3, RZ, RZ, UR5 ;  /* 0x00000005ff037e24 */ /* 0x000fe2000f8e00ff */
[----:B------:R-:W-:Y:S01]  /*1c9d0*/  UMOV UR43, URZ ;  /* 0x0000003f002b7c82 */ /* 0x000fe20008000000 */
[----:B------:R-:W-:-:S03]  /*1c9e0*/  ULDC.64 UR4, c[0x0][0xa20] ;  /* 0x0002880000047ab9 */ /* 0x000fc60000000a00 */
[----:B0-----:R0:W4:Y:S01]  /*1c9f0*/  @P4 LDG.E R5, desc[UR52][R2.64] ;  /* 0x0000003402054981 */ /* 0x001122000c1e1900 */
[----:B------:R-:W-:-:S04]  /*1ca00*/  ISETP.NE.U32.AND P3, PT, RZ, UR4, PT ;  /* 0x00000004ff007c0c */ /* 0x000fc8000bf65070 */
[----:B------:R-:W-:Y:S01]  /*1ca10*/  ISETP.NE.AND.EX P3, PT, RZ, UR5, PT, P3 ;  /* 0x00000005ff007c0c */ /* 0x000fe2000bf65330 */
[----:B0-----:R-:W0:Y:S02]  /*1ca20*/  LDC.64 R2, c[0x0][0x418] ;  /* 0x00010600ff027b82 */ /* 0x001e240000000a00 */
[----:B0-----:R-:W-:-:S04]  /*1ca30*/  ISETP.NE.U32.AND P2, PT, R2, RZ, PT ;  /* 0x000000ff0200720c */ /* 0x001fc80003f45070 */
[----:B------:R-:W-:Y:S02]  /*1ca40*/  ISETP.NE.AND.EX P2, PT, R3, RZ, PT, P2 ;  /* 0x000000ff0300720c */ /* 0x000fe40003f45320 */
[C---:B--2---:R-:W-:Y:S02]  /*1ca50*/  R2UR UR36, R7.reuse ;  /* 0x00000000072472ca */ /* 0x044fe400000e0000 */
[C---:B------:R-:W-:Y:S02]  /*1ca60*/  LOP3.LUT R2, R7.reuse, 0xff000000, RZ, 0xc0, !PT ;  /* 0xff00000007027812 */ /* 0x040fe400078ec0ff */
[----:B------:R-:W-:Y:S02]  /*1ca70*/  LOP3.LUT R9, R7, 0xff0000, RZ, 0xc0, !PT ;  /* 0x00ff000007097812 */ /* 0x000fe400078ec0ff */
[----:B------:R-:W-:-:S04]  /*1ca80*/  SHF.R.U32.HI R2, RZ, 0x8, R2 ;  /* 0x00000008ff027819 */ /* 0x000fc80000011602 */
[----:B------:R-:W-:Y:S02]  /*1ca90*/  LEA.HI R9, R9, R2, RZ, 0x10 ;  /* 0x0000000209097211 */ /* 0x000fe400078f80ff */
[----:B---3--:R-:W-:Y:S01]  /*1caa0*/  @P0 R2UR UR43, R4 ;  /* 0x00000000042b02ca */ /* 0x008fe200000e0000 */
[----:B------:R-:W-:Y:S01]  /*1cab0*/  ULOP3.LUT UR36, UR36, 0xffff, URZ, 0xc0, !UPT ;  /* 0x0000ffff24247892 */ /* 0x000fe2000f8ec03f */
[----:B------:R-:W0:Y:S02]  /*1cac0*/  LDC R4, c[0x0][0x424] ;  /* 0x00010900ff047b82 */ /* 0x000e240000000800 */
[----:B0-----:R-:W-:Y:S01]  /*1cad0*/  SEL R4, R4, 0x1, P2 ;  /* 0x0000000104047807 */ /* 0x001fe20001000000 */
[----:B----4-:R0:W-:Y:S01]  /*1cae0*/  STL [R1+0x1c], R5 ;  /* 0x00001c0501007387 */ /* 0x0101e20000100800 */
[----:B------:R-:W-:-:S04]  /*1caf0*/  IMAD.MOV.U32 R8, RZ, RZ, R5 ;  /* 0x000000ffff087224 */ /* 0x000fc800078e0005 */
[----:B0-----:R-:W0:Y:S02]  /*1cb00*/  LDC R5, c[0x0][0x2f0] ;  /* 0x0000bc00ff057b82 */ /* 0x001e240000000800 */
[----:B0-----:R-:W-:Y:S01]  /*1cb10*/  IMAD R4, R4, R5, RZ ;  /* 0x0000000504047224 */ /* 0x001fe200078e02ff */
[----:B------:R-:W-:Y:S06]  /*1cb20*/  @P4 BRA `(.L_x_1168) ;  /* 0x00000000001c4947 */ /* 0x000fec0003800000 */
[----:B------:R-:W-:Y:S05]  /*1cb30*/  @!P0 BRA `(.L_x_1168) ;  /* 0x0000000000188947 */ /* 0x000fea0003800000 */
[----:B------:R-:W-:Y:S02]  /*1cb40*/  IMAD.U32 R2, RZ, RZ, UR6 ;  /* 0x00000006ff027e24 */ /* 0x000fe4000f8e00ff */
[----:B------:R-:W-:-:S05]  /*1cb50*/  IMAD.U32 R3, RZ, RZ, UR7 ;  /* 0x00000007ff037e24 */ /* 0x000fca000f8e00ff */
[----:B------:R-:W2:Y:S04]  /*1cb60*/  LDG.E R5, desc[UR52][R2.64] ;  /* 0x0000003402057981 */ /* 0x000ea8000c1e1900 */
[----:B------:R-:W2:Y:S02]  /*1cb70*/  LDG.E R2, desc[UR52][R2.64+0x4] ;  /* 0x0000043402027981 */ /* 0x000ea4000c1e1900 */
[----:B--2---:R-:W-:-:S05]  /*1cb80*/  IMAD.IADD R8, R2, 0x1, -R5 ;  /* 0x0000000102087824 */ /* 0x004fca00078e0a05 */
[----:B------:R0:W-:Y:S02]  /*1cb90*/  STL [R1+0x1c], R8 ;  /* 0x00001c0801007387 */ /* 0x0001e40000100800 */
.L_x_1168:
[----:B-----5:R-:W-:-:S05]  /*1cba0*/  IMAD.IADD R0, R0, 0x1, R6 ;  /* 0x0000000100007824 */ /* 0x020fca00078e0206 */
[----:B------:R1:W-:Y:S01]  /*1cbb0*/  STL [R1+0x18], R0 ;  /* 0x0000180001007387 */ /* 0x0003e20000100800 */
[----:B------:R-:W-:Y:S05]  /*1cbc0*/  @!P3 BRA `(.L_x_1169) ;  /* 0x000000000018b947 */ /* 0x000fea0003800000 */
[----:B------:R-:W-:Y:S02]  /*1cbd0*/  ULDC.64 UR4, c[0x0][0xa20] ;  /* 0x0002880000047ab9 */ /* 0x000fe40000000a00 */
[----:B------:R-:W-:-:S06]  /*1cbe0*/  UIMAD.WIDE UR4, UR42, 0x4, UR4 ;  /* 0x000000042a0478a5 */ /* 0x000fcc000f8e0204 */
[----:B------:R-:W-:Y:S02]  /*1cbf0*/  IMAD.U32 R4, RZ, RZ, UR4 ;  /* 0x00000004ff047e24 */ /* 0x000fe4000f8e00ff */
[----:B------:R-:W-:-:S05]  /*1cc00*/  IMAD.U32 R5, RZ, RZ, UR5 ;  /* 0x00000005ff057e24 */ /* 0x000fca000f8e00ff */
[----:B------:R2:W5:Y:S01]  /*1cc10*/  LDG.E R4, desc[UR52][R4.64] ;  /* 0x0000003404047981 */ /* 0x000562000c1e1900 */
[----:B------:R-:W-:Y:S05]  /*1cc20*/  BRA `(.L_x_1170) ;  /* 0x0000000000187947 */ /* 0x000fea0003800000 */
.L_x_1169:
[----:B------:R-:W-:Y:S05]  /*1cc30*/  @!P1 BRA `(.L_x_1170) ;  /* 0x0000000000149947 */ /* 0x000fea0003800000 */
[----:B------:R-:W-:Y:S02]  /*1cc40*/  IMAD.U32 R2, RZ, RZ, UR8 ;  /* 0x00000008ff027e24 */ /* 0x000fe4000f8e00ff */
[----:B------:R-:W-:-:S05]  /*1cc50*/  IMAD.U32 R3, RZ, RZ, UR9 ;  /* 0x00000009ff037e24 */ /* 0x000fca000f8e00ff */
[----:B------:R-:W2:Y:S04]  /*1cc60*/  LDG.E R4, desc[UR52][R2.64] ;  /* 0x0000003402047981 */ /* 0x000ea8000c1e1900 */
[----:B------:R-:W2:Y:S02]  /*1cc70*/  LDG.E R2, desc[UR52][R2.64+0x4] ;  /* 0x0000043402027981 */ /* 0x000ea4000c1e1900 */
[----:B--2---:R-:W-:-:S07]  /*1cc80*/  IMAD.IADD R4, R2, 0x1, -R4 ;  /* 0x0000000102047824 */ /* 0x004fce00078e0a04 */
.L_x_1170:
[----:B------:R-:W3:Y:S01]  /*1cc90*/  LDL.LU R3, [R1+0x14] ;  /* 0x0000140001037983 */ /* 0x000ee20000300800 */
[----:B-1----:R-:W1:Y:S01]  /*1cca0*/  LDC R0, c[0x0][0x448] ;  /* 0x00011200ff007b82 */ /* 0x002e620000000800 */
[----:B-----5:R-:W-:Y:S01]  /*1ccb0*/  IMAD.IADD R6, R4, 0x1, -R6 ;  /* 0x0000000104067824 */ /* 0x020fe200078e0a06 */
[----:B-1----:R-:W-:-:S13]  /*1ccc0*/  ISETP.NE.AND P1, PT, R0, 0x1, PT ;  /* 0x000000010000780c */ /* 0x002fda0003f25270 */
[----:B------:R-:W1:Y:S08]  /*1ccd0*/  @P1 LDC R2, c[0x0][0x44c] ;  /* 0x00011300ff021b82 */ /* 0x000e700000000800 */
[----:B------:R-:W4:Y:S01]  /*1cce0*/  @P1 LDC R0, c[0x0][0x450] ;  /* 0x00011400ff001b82 */ /* 0x000f220000000800 */
[----:B---3--:R-:W-:-:S04]  /*1ccf0*/  IMAD.SHL.U32 R18, R3, 0x80, RZ ;  /* 0x0000008003127824 */ /* 0x008fc800078e00ff */
[----:B------:R-:W-:-:S04]  /*1cd00*/  VIADD R3, R18, 0x7f ;  /* 0x0000007f12037836 */ /* 0x000fc80000000000 */
[----:B-1----:R-:W-:-:S05]  /*1cd10*/  @P1 IMAD.HI.U32 R2, R3, R2, RZ ;  /* 0x0000000203021227 */ /* 0x002fca00078e00ff */
[----:B----4-:R-:W-:Y:S02]  /*1cd20*/  @P1 SHF.R.U32.HI R3, RZ, R0, R2 ;  /* 0x00000000ff031219 */ /* 0x010fe40000011602 */
[----:B------:R-:W-:-:S05]  /*1cd30*/  IADD3 R0, R6, 0x1, -R8 ;  /* 0x0000000106007810 */ /* 0x000fca0007ffe808 */
[----:B------:R-:W-:Y:S02]  /*1cd40*/  IMAD.IADD R0, R0, 0x1, R3 ;  /* 0x0000000100007824 */ /* 0x000fe400078e0203 */
[----:B------:R-:W1:Y:S02]  /*1cd50*/  LDC.64 R2, c[0x0][0x9e0] ;  /* 0x00027800ff027b82 */ /* 0x000e640000000a00 */
[----:B-1----:R-:W-:Y:S01]  /*1cd60*/  ISETP.GE.AND P2, PT, R3, 0x1, PT ;  /* 0x000000010300780c */ /* 0x002fe20003f46270 */
[----:B------:R-:W-:-:S12]  /*1cd70*/  IMAD.IADD R2, R0, 0x1, R2 ;  /* 0x0000000100027824 */ /* 0x000fd800078e0202 */
[----:B------:R-:W-:Y:S05]  /*1cd80*/  @!P2 BRA `(.L_x_1171) ;  /* 0x000000000040a947 */ /* 0x000fea0003800000 */
[C---:B------:R-:W-:Y:S01]  /*1cd90*/  ISETP.GT.AND P0, PT, R0.reuse, RZ, PT ;  /* 0x000000ff0000720c */ /* 0x040fe20003f04270 */
[----:B------:R-:W-:-:S12]  /*1cda0*/  VIADD R7, R0, 0xffffffff ;  /* 0xffffffff00077836 */ /* 0x000fd80000000000 */
[----:B------:R-:W-:Y:S05]  /*1cdb0*/  @P0 BRA `(.L_x_1172) ;  /* 0x00000000001c0947 */ /* 0x000fea0003800000 */
[----:B------:R-:W-:Y:S01]  /*1cdc0*/  ISETP.NE.AND P0, PT, R3, 0x1, PT ;  /* 0x000000010300780c */ /* 0x000fe20003f05270 */
[----:B------:R-:W-:-:S12]  /*1cdd0*/  IMAD.MOV R0, RZ, RZ, -R0 ;  /* 0x000000ffff007224 */ /* 0x000fd800078e0a00 */
[----:B--2---:R-:W1:Y:S02]  /*1cde0*/  @P0 LDC.64 R4, c[0x0][0x9e8] ;  /* 0x00027a00ff040b82 */ /* 0x004e640000000a00 */
[----:B-1----:R-:W-:-:S05]  /*1cdf0*/  @P0 IMAD.HI.U32 R4, R0, R4, RZ ;  /* 0x0000000400040227 */ /* 0x002fca00078e00ff */
[----:B------:R-:W-:-:S04]  /*1ce00*/  @P0 SHF.R.U32.HI R0, RZ, R5, R4 ;  /* 0x00000005ff000219 */ /* 0x000fc80000011604 */
[----:B------:R-:W-:Y:S01]  /*1ce10*/  LOP3.LUT R7, RZ, R0, RZ, 0x33, !PT ;  /* 0x00000000ff077212 */ /* 0x000fe200078e33ff */
[----:B------:R-:W-:Y:S06]  /*1ce20*/  BRA `(.L_x_1173) ;  /* 0x0000000000107947 */ /* 0x000fec0003800000 */
.L_x_1172:
[----:B------:R-:W-:-:S13]  /*1ce30*/  ISETP.NE.AND P0, PT, R3, 0x1, PT ;  /* 0x000000010300780c */ /* 0x000fda0003f05270 */
[----:B--2---:R-:W1:Y:S02]  /*1ce40*/  @P0 LDC.64 R4, c[0x0][0x9e8] ;  /* 0x00027a00ff040b82 */ /* 0x004e640000000a00 */
[----:B-1----:R-:W-:-:S05]  /*1ce50*/  @P0 IMAD.HI.U32 R4, R7, R4, RZ ;  /* 0x0000000407040227 */ /* 0x002fca00078e00ff */
[----:B------:R-:W-:-:S07]  /*1ce60*/  @P0 SHF.R.U32.HI R7, RZ, R5, R4 ;  /* 0x00000005ff070219 */ /* 0x000fce0000011604 */
.L_x_1173:
[----:B------:R-:W-:-:S05]  /*1ce70*/  IMAD R7, R7, R3, R3 ;  /* 0x0000000307077224 */ /* 0x000fca00078e0203 */
[----:B------:R-:W-:-:S07]  /*1ce80*/  VIMNMX R2, R2, R7, PT ;  /* 0x0000000702027248 */ /* 0x000fce0003fe0100 */
.L_x_1171:
[----:B------:R-:W1:Y:S01]  /*1ce90*/  @P1 LDC R4, c[0x0][0x44c] ;  /* 0x00011300ff041b82 */ /* 0x000e620000000800 */
[----:B--2---:R-:W-:Y:S01]  /*1cea0*/  IMAD.MOV.U32 R5, RZ, RZ, R18 ;  /* 0x000000ffff057224 */ /* 0x004fe200078e0012 */
[----:B------:R-:W-:Y:S01]  /*1ceb0*/  ULDC UR4, c[0x0][0x9dc] ;  /* 0x0002770000047ab9 */ /* 0x000fe20000000800 */
[----:B------:R-:W-:-:S05]  /*1cec0*/  VIADD R7, R6, 0xdf ;  /* 0x000000df06077836 */ /* 0x000fca0000000000 */
[----:B------:R-:W2:Y:S01]  /*1ced0*/  @P1 LDC R0, c[0x0][0x450] ;  /* 0x00011400ff001b82 */ /* 0x000ea20000000800 */
[----:B-1----:R-:W-:-:S05]  /*1cee0*/  @P1 IMAD.HI.U32 R4, R18, R4, RZ ;  /* 0x0000000412041227 */ /* 0x002fca00078e00ff */
[----:B--2---:R-:W-:Y:S01]  /*1cef0*/  @P1 SHF.R.U32.HI R5, RZ, R0, R4 ;  /* 0x00000000ff051219 */ /* 0x004fe20000011604 */
[----:B------:R-:W-:-:S03]  /*1cf00*/  IMAD.MOV.U32 R4, RZ, RZ, RZ ;  /* 0x000000ffff047224 */ /* 0x000fc600078e00ff */
[----:B0-----:R-:W-:Y:S01]  /*1cf10*/  IADD3 R8, R5, R6, -R8 ;  /* 0x0000000605087210 */ /* 0x001fe20007ffe808 */
[----:B------:R-:W-:Y:S02]  /*1cf20*/  VIADD R5, R2, 0xdf ;  /* 0x000000df02057836 */ /* 0x000fe40000000000 */
[----:B------:R-:W-:Y:S02]  /*1cf30*/  IMAD.MOV.U32 R6, RZ, RZ, RZ ;  /* 0x000000ffff067224 */ /* 0x000fe400078e00ff */
[----:B------:R-:W-:-:S04]  /*1cf40*/  IMAD.HI R4, R5, -0x6db6db6d, R4 ;  /* 0x9249249305047827 */ /* 0x000fc800078e0204 */
[----:B------:R-:W-:Y:S01]  /*1cf50*/  IMAD.HI R6, R7, -0x6db6db6d, R6 ;  /* 0x9249249307067827 */ /* 0x000fe200078e0206 */
[----:B------:R-:W-:-:S04]  /*1cf60*/  SHF.R.U32.HI R0, RZ, 0x1f, R4 ;  /* 0x0000001fff007819 */ /* 0x000fc80000011604 */
[----:B------:R-:W-:Y:S02]  /*1cf70*/  SHF.R.U32.HI R2, RZ, 0x1f, R6 ;  /* 0x0000001fff027819 */ /* 0x000fe40000011606 */
[----:B------:R-:W-:Y:S02]  /*1cf80*/  LEA.HI.SX32 R0, R4, R0, 0x19 ;  /* 0x0000000004007211 */ /* 0x000fe400078fcaff */
[----:B------:R-:W-:-:S04]  /*1cf90*/  LEA.HI.SX32 R2, R6, R2, 0x19 ;  /* 0x0000000206027211 */ /* 0x000fc800078fcaff */
[----:B------:R-:W-:Y:S01]  /*1cfa0*/  VIMNMX R0, R2, R0, PT ;  /* 0x0000000002007248 */ /* 0x000fe20003fe0100 */
[----:B------:R-:W-:Y:S01]  /*1cfb0*/  VIADD R2, R8, -UR4 ;  /* 0x8000000408027c36 */ /* 0x000fe20008000000 */
[----:B------:R-:W-:Y:S06]  /*1cfc0*/  @!P2 BRA `(.L_x_1174) ;  /* 0x00000000003ca947 */ /* 0x000fec0003800000 */
[----:B------:R-:W-:-:S13]  /*1cfd0*/  ISETP.GT.AND P0, PT, R8, -0x1, PT ;  /* 0xffffffff0800780c */ /* 0x000fda0003f04270 */
[----:B------:R-:W-:Y:S05]  /*1cfe0*/  @P0 BRA `(.L_x_1175) ;  /* 0x00000000001c0947 */ /* 0x000fea0003800000 */
[----:B------:R-:W-:Y:S02]  /*1cff0*/  ISETP.NE.AND P0, PT, R3, 0x1, PT ;  /* 0x000000010300780c */ /* 0x000fe40003f05270 */
[----:B------:R-:W-:-:S11]  /*1d000*/  LOP3.LUT R8, RZ, R8, RZ, 0x33, !PT ;  /* 0x00000008ff087212 */ /* 0x000fd600078e33ff */
[----:B------:R-:W0:Y:S02]  /*1d010*/  @P0 LDC.64 R4, c[0x0][0x9e8] ;  /* 0x00027a00ff040b82 */ /* 0x000e240000000a00 */
[----:B0-----:R-:W-:-:S05]  /*1d020*/  @P0 IMAD.HI.U32 R4, R8, R4, RZ ;  /* 0x0000000408040227 */ /* 0x001fca00078e00ff */
[----:B------:R-:W-:-:S04]  /*1d030*/  @P0 SHF.R.U32.HI R8, RZ, R5, R4 ;  /* 0x00000005ff080219 */ /* 0x000fc80000011604 */
[----:B------:R-:W-:Y:S01]  /*1d040*/  LOP3.LUT R8, RZ, R8, RZ, 0x33, !PT ;  /* 0x00000008ff087212 */ /* 0x000fe200078e33ff */
[----:B------:R-:W-:Y:S06]  /*1d050*/  BRA `(.L_x_1176) ;  /* 0x0000000000107947 */ /* 0x000fec0003800000 */
.L_x_1175:
[----:B------:R-:W-:-:S13]  /*1d060*/  ISETP.NE.AND P0, PT, R3, 0x1, PT ;  /* 0x000000010300780c */ /* 0x000fda0003f05270 */
[----:B------:R-:W0:Y:S02]  /*1d070*/  @P0 LDC.64 R4, c[0x0][0x9e8] ;  /* 0x00027a00ff040b82 */ /* 0x000e240000000a00 */
[----:B0-----:R-:W-:-:S05]  /*1d080*/  @P0 IMAD.HI.U32 R4, R8, R4, RZ ;  /* 0x0000000408040227 */ /* 0x001fca00078e00ff */
[----:B------:R-:W-:-:S07]  /*1d090*/  @P0 SHF.R.U32.HI R8, RZ, R5, R4 ;  /* 0x00000005ff080219 */ /* 0x000fce0000011604 */
.L_x_1176:
[----:B------:R-:W-:-:S05]  /*1d0a0*/  IMAD R3, R8, R3, RZ ;  /* 0x0000000308037224 */ /* 0x000fca00078e02ff */
[----:B------:R-:W-:-:S07]  /*1d0b0*/  VIMNMX R2, R2, R3, !PT ;  /* 0x0000000302027248 */ /* 0x000fce0007fe0100 */
.L_x_1174:
[----:B------:R-:W-:Y:S02]  /*1d0c0*/  IMAD.MOV.U32 R4, RZ, RZ, RZ ;  /* 0x000000ffff047224 */ /* 0x000fe400078e00ff */
[----:B------:R-:W-:Y:S02]  /*1d0d0*/  IMAD.MOV.U32 R5, RZ, RZ, R2 ;  /* 0x000000ffff057224 */ /* 0x000fe400078e0002 */
[----:B------:R-:W-:Y:S01]  /*1d0e0*/  IMAD.HI R2, R2, -0x6db6db6d, R4 ;  /* 0x9249249302027827 */ /* 0x000fe200078e0204 */
[----:B------:R-:W-:-:S04]  /*1d0f0*/  SHF.R.U32.HI R5, RZ, 0x10, R9 ;  /* 0x00000010ff057819 */ /* 0x000fc80000011609 */
[----:B------:R-:W-:Y:S02]  /*1d100*/  ISETP.NE.AND P0, PT, R5, RZ, PT ;  /* 0x000000ff0500720c */ /* 0x000fe40003f05270 */
[----:B------:R-:W-:-:S04]  /*1d110*/  SHF.R.U32.HI R3, RZ, 0x1f, R2 ;  /* 0x0000001fff037819 */ /* 0x000fc80000011602 */
[----:B------:R-:W-:Y:S01]  /*1d120*/  LEA.HI.SX32 R3, R2, R3, 0x19 ;  /* 0x0000000302037211 */ /* 0x000fe200078fcaff */
[----:B------:R-:W-:-:S03]  /*1d130*/  IMAD.MOV.U32 R2, RZ, RZ, RZ ;  /* 0x000000ffff027224 */ /* 0x000fc600078e00ff */
[----:B------:R-:W-:-:S03]  /*1d140*/  VIMNMX R4, RZ, R3, !PT ;  /* 0x00000003ff047248 */ /* 0x000fc60007fe0100 */
[----:B------:R-:W0:Y:S01]  /*1d150*/  @!P0 LDC R5, c[0x0][0x9f0] ;  /* 0x00027c00ff058b82 */ /* 0x000e220000000800 */
[----:B------:R-:W-:-:S13]  /*1d160*/  ISETP.GT.AND P1, PT, R0, R4, PT ;  /* 0x000000040000720c */ /* 0x000fda0003f24270 */
[----:B------:R-:W-:Y:S05]  /*1d170*/  @!P1 BRA `(.L_x_1177) ;  /* 0x00000000006c9947 */ /* 0x000fea0003800000 */
[-C--:B0-----:R-:W-:Y:S02]  /*1d180*/  IABS R6, R5.reuse ;  /* 0x0000000500067213 */ /* 0x081fe40000000000 */
        /* <DEDUP_REMOVED lines=10> */
[----:B------:R-:W-:-:S05]  /*1d230*/  IADD3 R3, R5, -0x1, R0 ;  /* 0xffffffff05037810 */ /* 0x000fca0007ffe000 */
[----:B------:R-:W-:-:S05]  /*1d240*/  IMAD.IADD R3, R3, 0x1, -R4 ;  /* 0x0000000103037824 */ /* 0x000fca00078e0a04 */
[----:B------:R-:W-:Y:S02]  /*1d250*/  IABS R2, R3 ;  /* 0x0000000300027213 */ /* 0x000fe40000000000 */
[----:B------:R-:W-:-:S03]  /*1d260*/  LOP3.LUT R3, R3, R5, RZ, 0x3c, !PT ;  /* 0x0000000503037212 */ /* 0x000fc600078e3cff */
        /* <DEDUP_REMOVED lines=12> */
.L_x_1177:
[----:B------:R-:W-:Y:S01]  /*1d330*/  LOP3.LUT R9, R9, 0xff, RZ, 0xc0, !PT ;  /* 0x000000ff09097812 */ /* 0x000fe200078ec0ff */
[----:B------:R-:W-:Y:S04]  /*1d340*/  BSSY B7, `(.L_x_1178) ;  /* 0x0000333000077945 */ /* 0x000fe80003800000 */
[----:B------:R-:W-:-:S05]  /*1d350*/  IMAD R3, R9, R2, R4 ;  /* 0x0000000209037224 */ /* 0x000fca00078e0204 */
[----:B------:R-:W-:Y:S01]  /*1d360*/  VIADDMNMX R0, R3, R2, R0, PT ;  /* 0x0000000203007246 */ /* 0x000fe20003800100 */
[----:B------:R1:W-:Y:S03]  /*1d370*/  STL [R1+0xc], R3 ;  /* 0x00000c0301007387 */ /* 0x0003e60000100800 */
[----:B------:R-:W-:Y:S01]  /*1d380*/  ISETP.GT.AND P0, PT, R0, R3, PT ;  /* 0x000000030000720c */ /* 0x000fe20003f04270 */
[----:B------:R1:W-:-:S12]  /*1d390*/  STL [R1+0x28], R0 ;  /* 0x0000280001007387 */ /* 0x0003d80000100800 */
[----:B-1----:R-:W-:Y:S05]  /*1d3a0*/  @P0 BRA `(.L_x_1179) ;  /* 0x0000000000480947 */ /* 0x002fea0003800000 */
[----:B------:R-:W1:Y:S02]  /*1d3b0*/  S2R R3, SR_TID.X ;  /* 0x0000000000037919 */ /* 0x000e640000002100 */
[----:B-1----:R-:W-:-:S04]  /*1d3c0*/  LOP3.LUT R3, R3, 0x7f, RZ, 0xc0, !PT ;  /* 0x0000007f03037812 */ /* 0x002fc800078ec0ff */
[----:B------:R-:W-:-:S13]  /*1d3d0*/  ISETP.NE.AND P0, PT, R3, RZ, PT ;  /* 0x000000ff0300720c */ /* 0x000fda0003f05270 */
[----:B------:R-:W-:Y:S05]  /*1d3e0*/  @P0 BRA `(.L_x_1180) ;  /* 0x0000003000a00947 */ /* 0x000fea0003800000 */
[----:B0-----:R-:W0:Y:S01]  /*1d3f0*/  S2R R5, SR_LANEID ;  /* 0x0000000000057919 */ /* 0x001e220000000000 */
        /* <DEDUP_REMOVED lines=13> */
.L_x_1179:
        /* <DEDUP_REMOVED lines=10> */
[----:B0-----:R-:W-:Y:S02]  /*1d570*/  IMAD.U32 R5, RZ, RZ, UR7 ;  /* 0x00000007ff057e24 */ /* 0x001fe4000f8e00ff */
        /* <DEDUP_REMOVED lines=8> */
[----:B-1----:R-:W-:Y:S05]  /*1d600*/  CALL.ABS.NOINC R2 ;  /* 0x0000000002007343 */ /* 0x002fea0003c00000 */
.L_x_1182:
[----:B------:R-:W-:Y:S05]  /*1d610*/  BSYNC B6 ;  /* 0x0000000000067941 */ /* 0x000fea0003800000 */
.L_x_1181:
[----:B------:R-:W-:Y:S01]  /*1d620*/  VIADD R0, R19, 0xe400 ;  /* 0x0000e40013007836 */ /* 0x000fe20000000000 */
[----:B------:R-:W-:Y:S01]  /*1d630*/  LOP3.LUT R16, R16, 0xfffffffe, RZ, 0xc0, !PT ;  /* 0xfffffffe10107812 */ /* 0x000fe200078ec0ff */
[----:B------:R-:W-:Y:S03]  /*1d640*/  BSSY B6, `(.L_x_1183) ;  /* 0x0000014000067945 */ /* 0x000fe60003800000 */
[----:B------:R-:W-:-:S13]  /*1d650*/  LOP3.LUT P0, RZ, R0, 0x3ff, RZ, 0xc0, !PT ;  /* 0x000003ff00ff7812 */ /* 0x000fda000780c0ff */
[----:B------:R-:W-:Y:S01]  /*1d660*/  @P0 LOP3.LUT R16, R16, 0x1, RZ, 0xfc, !PT ;  /* 0x0000000110100812 */ /* 0x000fe200078efcff */
[----:B------:R-:W-:Y:S06]  /*1d670*/  @!P0 BRA `(.L_x_1184) ;  /* 0x0000000000408947 */ /* 0x000fec0003800000 */
        /* <DEDUP_REMOVED lines=16> */
.L_x_1184:
[----:B------:R-:W-:Y:S05]  /*1d780*/  BSYNC B6 ;  /* 0x0000000000067941 */ /* 0x000fea0003800000 */
.L_x_1183:
        /* <DEDUP_REMOVED lines=20> */
.L_x_1186:
[----:B------:R-:W-:Y:S05]  /*1d8d0*/  BSYNC B6 ;  /* 0x0000000000067941 */ /* 0x000fea0003800000 */
.L_x_1185:
        /* <DEDUP_REMOVED lines=19> */
.L_x_1188:
[----:B------:R-:W-:Y:S05]  /*1da10*/  BSYNC B6 ;  /* 0x0000000000067941 */ /* 0x000fea0003800000 */
.L_x_1187:
[----:B------:R-:W-:Y:S01]  /*1da20*/  ULDC.64 UR4, c[0x0][0x9f8] ;  /* 0x00027e0000047ab9 */ /* 0x000fe20000000a00 */
[----:B------:R-:W-:Y:S01]  /*1da30*/  IMAD.U32 R8, RZ, RZ, UR42 ;  /* 0x0000002aff087e24 */ /* 0x000fe2000f8e00ff */
[----:B------:R-:W-:-:S04]  /*1da40*/  UISETP.NE.U32.AND UP0, UPT, UR4, URZ, UPT ;  /* 0x0000003f0400728c */ /* 0x000fc8000bf05070 */
[----:B------:R-:W-:-:S06]  /*1da50*/  UISETP.NE.AND.EX UP0, UPT, UR5, URZ, UPT, UP0 ;  /* 0x0000003f0500728c */ /* 0x000fcc000bf05300 */
[----:B------:R-:W-:-:S05]  /*1da60*/  PLOP3.LUT P0, PT, PT, PT, UP0, 0x80, 0x0 ;  /* 0x000000000000781c */ /* 0x000fca0003f0f008 */
[----:B------:R-:W-:Y:S02]  /*1da70*/  @UP0 ULDC.64 UR4, c[0x0][0x9f8] ;  /* 0x00027e0000040ab9 */ /* 0x000fe40000000a00 */
[----:B------:R-:W-:-:S06]  /*1da80*/  @UP0 UIMAD.WIDE UR4, UR42, 0x4, UR4 ;  /* 0x000000042a0408a5 */ /* 0x000fcc000f8e0204 */
[----:B------:R-:W-:Y:S02]  /*1da90*/  IMAD.U32 R2, RZ, RZ, UR4 ;  /* 0x00000004ff027e24 */ /* 0x000fe4000f8e00ff */
[----:B------:R-:W-:Y:S01]  /*1daa0*/  IMAD.U32 R3, RZ, RZ, UR5 ;  /* 0x00000005ff037e24 */ /* 0x000fe2000f8e00ff */
[----:B------:R-:W1:Y:S01]  /*1dab0*/  S2R R0, SR_TID.X ;  /* 0x0000000000007919 */ /* 0x000e620000002100 */
[----:B------:R-:W-:-:S03]  /*1dac0*/  ULDC.64 UR4, c[0x0][0xa08] ;  /* 0x0002820000047ab9 */ /* 0x000fc60000000a00 */
[----:B------:R2:W3:Y:S02]  /*1dad0*/  @P0 LDG.E R8, desc[UR52][R2.64] ;  /* 0x0000003402080981 */ /* 0x0004e4000c1e1900 */
[----:B--2---:R-:W2:Y:S01]  /*1dae0*/  LDC.64 R2, c[0x0][0x418] ;  /* 0x00010600ff027b82 */ /* 0x004ea20000000a00 */
[----:B-1----:R-:W-:-:S04]  /*1daf0*/  SHF.R.U32.HI R0, RZ, 0x5, R0 ;  /* 0x00000005ff007819 */ /* 0x002fc80000011600 */
[----:B------:R-:W-:Y:S02]  /*1db00*/  LOP3.LUT R0, R0, 0x3, RZ, 0xc0, !PT ;  /* 0x0000000300007812 */ /* 0x000fe400078ec0ff */
[----:B--2---:R-:W-:Y:S01]  /*1db10*/  LOP3.LUT P0, RZ, R2, UR4, RZ, 0xfc, !PT ;  /* 0x0000000402ff7c12 */ /* 0x004fe2000f80fcff */
[----:B------:R-:W-:-:S03]  /*1db20*/  UMOV UR4, 0xffffffff ;  /* 0xffffffff00047882 */ /* 0x000fc60000000000 */
[----:B------:R-:W-:Y:S02]  /*1db30*/  LOP3.LUT P0, RZ, R3, UR5, RZ, 0xfc, P0 ;  /* 0x0000000503ff7c12 */ /* 0x000fe4000800fcff */
[----:B---3--:R-:W-:Y:S01]  /*1db40*/  SHF.R.S32.HI R9, RZ, 0x1f, R8 ;  /* 0x0000001fff097819 */ /* 0x008fe20000011408 */
[----:B------:R1:W-:Y:S01]  /*1db50*/  STL [R1+0x8], R8 ;  /* 0x0000080801007387 */ /* 0x0003e20000100800 */
[----:B------:R-:W-:-:S03]  /*1db60*/  SEL R17, R8, RZ, !P0 ;  /* 0x000000ff08117207 */ /* 0x000fc60004000000 */
[----:B------:R1:W-:Y:S01]  /*1db70*/  STL [R1+0x14], R9 ;  /* 0x0000140901007387 */ /* 0x0003e20000100800 */
[----:B------:R-:W-:Y:S05]  /*1db80*/  BRA.DIV UR4, `(.L_x_1189) ;  /* 0x0000004204cc7947 */ /* 0x000fea000b800000 */
[----:B------:R2:W3:Y:S02]  /*1db90*/  SHFL.IDX PT, R14, R0, RZ, 0x1f ;  /* 0x00001fff000e7589 */ /* 0x0004e400000e0000 */
.L_x_1260:
[----:B---3--:R-:W-:Y:S02]  /*1dba0*/  ISETP.NE.AND P0, PT, R14, RZ, PT ;  /* 0x000000ff0e00720c */ /* 0x008fe40003f05270 */
[----:B------:R-:W-:Y:S02]  /*1dbb0*/  PLOP3.LUT P1, PT, PT, PT, PT, 0x8, 0x0 ;  /* 0x000000000000781c */ /* 0x000fe40003f2e170 */
[----:B------:R-:W-:-:S11]  /*1dbc0*/  LOP3.LUT R16, R16, 0xfffffffe, RZ, 0xc0, !PT ;  /* 0xfffffffe10107812 */ /* 0x000fd600078ec0ff */
[----:B------:R-:W-:Y:S01]  /*1dbd0*/  @P1 LOP3.LUT R16, R16, 0x1, RZ, 0xfc, !PT ;  /* 0x0000000110101812 */ /* 0x000fe200078efcff */
[----:B------:R-:W-:Y:S06]  /*1dbe0*/  @P0 BRA `(.L_x_1190) ;  /* 0x0000000400580947 */ /* 0x000fec0003800000 */
[----:B--2---:R-:W2:Y:S01]  /*1dbf0*/  LDL R0, [R1+0x28] ;  /* 0x0000280001007983 */ /* 0x004ea20000100800 */
[----:B------:R-:W-:Y:S01]  /*1dc00*/  UMOV UR4, 0xffffffff ;  /* 0xffffffff00047882 */ /* 0x000fe20000000000 */
[----:B--2---:R-:W-:Y:S02]  /*1dc10*/  VIADD R0, R0, 0xffffffff ;  /* 0xffffffff00007836 */ /* 0x004fe40000000000 */
[----:B------:R-:W-:Y:S05]  /*1dc20*/  BRA.DIV UR4, `(.L_x_1191) ;  /* 0x0000004204c47947 */ /* 0x000fea000b800000 */
[----:B------:R-:W-:-:S13]  /*1dc30*/  ELECT P6, URZ, PT ;  /* 0x00000000003f782f */ /* 0x000fda00038c0000 */
.L_x_1263:
[----:B------:R-:W-:Y:S05]  /*1dc40*/  @!P6 BRA `(.L_x_1190) ;  /* 0x000000040040e947 */ /* 0x000fea0003800000 */
[----:B------:R-:W-:-:S04]  /*1dc50*/  ISETP.NE.U32.AND P0, PT, R2, RZ, PT ;  /* 0x000000ff0200720c */ /* 0x000fc80003f05070 */
[----:B------:R-:W-:-:S13]  /*1dc60*/  ISETP.NE.AND.EX P0, PT, R3, RZ, PT, P0 ;  /* 0x000000ff0300720c */ /* 0x000fda0003f05300 */
[----:B------:R-:W-:Y:S05]  /*1dc70*/  @!P0 BRA `(.L_x_1192) ;  /* 0x0000000000448947 */ /* 0x000fea0003800000 */
[----:B------:R-:W2:Y:S01]  /*1dc80*/  LDC R7, c[0x0][0x43c] ;  /* 0x00010f00ff077b82 */ /* 0x000ea20000000800 */
[----:B------:R-:W-:Y:S01]  /*1dc90*/  ULDC.64 UR4, c[0x0][0x428] ;  /* 0x00010a0000047ab9 */ /* 0x000fe20000000a00 */
[----:B--2---:R-:W-:-:S13]  /*1dca0*/  ISETP.NE.AND P0, PT, R7, 0x1, PT ;  /* 0x000000010700780c */ /* 0x004fda0003f05270 */
[----:B0-----:R-:W0:Y:S02]  /*1dcb0*/  @P0 LDC.64 R4, c[0x0][0x440] ;  /* 0x00011000ff040b82 */ /* 0x001e240000000a00 */
        /* <DEDUP_REMOVED lines=13> */
.L_x_1192:
[----:B--2---:R-:W2:Y:S04]  /*1dd90*/  LDL R3, [R1] ;  /* 0x0000000001037983 */ /* 0x004ea80000100800 */
        /* <DEDUP_REMOVED lines=8> */
.L_x_1264:
        /* <DEDUP_REMOVED lines=8> */
.L_x_1194:
[----:B------:R-:W2:Y:S04]  /*1dea0*/  LDL R2, [R1] ;  /* 0x0000000001027983 */ /* 0x000ea80000100800 */
[----:B0-----:R-:W3:Y:S01]  /*1deb0*/  LDL R5, [R1+0x18] ;  /* 0x0000180001057983 */ /* 0x001ee20000100800 */
[----:B------:R-:W-:Y:S01]  /*1dec0*/  R2UR UR33, R4 ;  /* 0x00000000042172ca */ /* 0x000fe200000e0000 */
[----:B------:R-:W-:Y:S01]  /*1ded0*/  UIADD3 UR4, UP0, UR44, 0x470, URZ ;  /* 0x000004702c047890 */ /* 0x000fe2000ff1e03f */
[----:B-----5:R-:W-:Y:S01]  /*1dee0*/  R2UR UR37, R17 ;  /* 0x00000000112572ca */ /* 0x020fe200000e0000 */
[----:B------:R-:W-:Y:S01]  /*1def0*/  UMOV UR6, 0x0 ;  /* 0x0000000000067882 */ /* 0x000fe20000000000 */
[----:B------:R-:W-:Y:S01]  /*1df00*/  UMOV UR7, 0x14f00000 ;  /* 0x14f0000000077882 */ /* 0x000fe20000000000 */
[----:B------:R-:W-:Y:S01]  /*1df10*/  UIADD3.X UR5, URZ, UR45, URZ, UP0, !UPT ;  /* 0x0000002d3f057290 */ /* 0x000fe200087fe43f */
[----:B------:R-:W-:-:S07]  /*1df20*/  UMOV UR34, URZ ;  /* 0x0000003f00227c82 */ /* 0x000fce0008000000 */
        /* <DEDUP_REMOVED lines=9> */
.L_x_1265:
        /* <DEDUP_REMOVED lines=8> */
.L_x_1196:
[----:B------:R-:W-:Y:S01]  /*1e040*/  R2UR UR8, R2 ;  /* 0x00000000020872ca */ /* 0x000fe200000e0000 */
[----:B------:R-:W-:Y:S01]  /*1e050*/  UIADD3 UR4, UP0, UR44, 0x370, URZ ;  /* 0x000003702c047890 */ /* 0x000fe2000ff1e03f */
[----:B------:R-:W-:Y:S01]  /*1e060*/  R2UR UR9, R4 ;  /* 0x00000000040972ca */ /* 0x000fe200000e0000 */
[----:B------:R-:W-:Y:S01]  /*1e070*/  UMOV UR6, 0x0 ;  /* 0x0000000000067882 */ /* 0x000fe20000000000 */
[----:B------:R-:W-:Y:S01]  /*1e080*/  R2UR UR11, R0 ;  /* 0x00000000000b72ca */ /* 0x000fe200000e0000 */
[----:B------:R-:W-:Y:S01]  /*1e090*/  UIADD3.X UR5, URZ, UR45, URZ, UP0, !UPT ;  /* 0x0000002d3f057290 */ /* 0x000fe200087fe43f */
[----:B------:R-:W-:Y:S01]  /*1e0a0*/  R2UR UR13, R17 ;  /* 0x00000000110d72ca */ /* 0x000fe200000e0000 */
[----:B------:R-:W-:Y:S01]  /*1e0b0*/  UMOV UR7, 0x14f00000 ;  /* 0x14f0000000077882 */ /* 0x000fe20000000000 */
[----:B------:R-:W-:Y:S01]  /*1e0c0*/  UMOV UR10, URZ ;  /* 0x0000003f000a7c82 */ /* 0x000fe20008000000 */
[----:B------:R-:W-:Y:S01]  /*1e0d0*/  UMOV UR12, UR36 ;  /* 0x00000024000c7c82 */ /* 0x000fe20008000000 */
[----:B------:R-:W-:-:S02]  /*1e0e0*/  PLOP3.LUT P0, PT, PT, PT, PT, 0x80, 0x0 ;  /* 0x000000000000781c */ /* 0x000fc40003f0f070 */
[----:B------:R-:W-:Y:S01]  /*1e0f0*/  LOP3.LUT R16, R16, 0xfffffffe, RZ, 0xc0, !PT ;  /* 0xfffffffe10107812 */ /* 0x000fe200078ec0ff */
[----:B------:R-:W-:Y:S02]  /*1e100*/  UIADD3 UR8, UR8, 0x20400, URZ ;  /* 0x0002040008087890 */ /* 0x000fe4000fffe03f */
[----:B------:R-:W-:-:S08]  /*1e110*/  UIADD3 UR9, UR9, 0x2e830, URZ ;  /* 0x0002e83009097890 */ /* 0x000fd0000fffe03f */
[----:B------:R-:W-:Y:S01]  /*1e120*/  @P0 LOP3.LUT R16, R16, 0x1, RZ, 0xfc, !PT ;  /* 0x0000000110100812 */ /* 0x000fe200078efcff */
[----:B------:R3:W-:Y:S02]  /*1e130*/  UTMALDG.4D [UR8], [UR4], desc[UR6] ;  /* 0x00000608040075b4 */ /* 0x0007e40008019000 */
[----:B---3--:R-:W-:-:S04]  /*1e140*/  NOP ;  /* 0x0000000000007918 */ /* 0x008fc80000000000 */
.L_x_1190:
[----:B------:R-:W-:Y:S05]  /*1e150*/  WARPSYNC.ALL ;  /* 0x0000000000007948 */ /* 0x000fea0003800000 */
[----:B--2---:R-:W-:Y:S01]  /*1e160*/  VIADD R0, R19, 0x1c400 ;  /* 0x0001c40013007836 */ /* 0x004fe20000000000 */
[----:B------:R-:W-:Y:S01]  /*1e170*/  USHF.R.S32.HI UR4, URZ, 0x1f, UR43 ;  /* 0x0000001f3f047899 */ /* 0x000fe2000801142b */
[----:B------:R-:W-:Y:S03]  /*1e180*/  BAR.SYNC.DEFER_BLOCKING 0x8, 0x180 ;  /* 0x0206000000007b1d */ /* 0x000fe60000010000 */
[----:B------:R-:W-:-:S03]  /*1e190*/  LOP3.LUT P0, RZ, R0, 0x3ff, RZ, 0xc0, !PT ;  /* 0x000003ff00ff7812 */ /* 0x000fc6000780c0ff */
[----:B------:R-:W-:Y:S01]  /*1e1a0*/  ULDC.64 UR6, c[0x0][0x298] ;  /* 0x0000a60000067ab9 */ /* 0x000fe20000000a00 */
[----:B------:R-:W-:Y:S01]  /*1e1b0*/  BSSY B6, `(.L_x_1197) ;  /* 0x0000016000067945 */ /* 0x000fe20003800000 */
[----:B------:R-:W-:Y:S02]  /*1e1c0*/  UIMAD UR4, UR4, UR6, URZ ;  /* 0x00000006040472a4 */ /* 0x000fe4000f8e023f */
[----:B------:R-:W-:Y:S02]  /*1e1d0*/  UIMAD.WIDE.U32 UR46, UR43, UR6, URZ ;  /* 0x000000062b2e72a5 */ /* 0x000fe4000f8e003f */
[----:B------:R-:W-:-:S04]  /*1e1e0*/  UIMAD UR4, UR43, UR7, UR4 ;  /* 0x000000072b0472a4 */ /* 0x000fc8000f8e0204 */
[----:B------:R-:W-:Y:S01]  /*1e1f0*/  UIADD3 UR37, UR47, UR4, URZ ;  /* 0x000000042f257290 */ /* 0x000fe2000fffe03f */
[----:B------:R-:W-:Y:S11]  /*1e200*/  @!P0 BRA `(.L_x_1198) ;  /* 0x0000000000408947 */ /* 0x000ff60003800000 */
[----:B------:R-:W-:Y:S01]  /*1e210*/  MOV R2, 0x0 ;  /* 0x0000000000027802 */ /* 0x000fe20000000f00 */
[----:B------:R-:W-:Y:S01]  /*1e220*/  ULDC.64 UR6, c[0x4][0x98] ;  /* 0x0100260000067ab9 */ /* 0x000fe20000000a00 */
[----:B------:R-:W-:Y:S01]  /*1e230*/  ULDC.64 UR8, c[0x4][0xa0] ;  /* 0x0100280000087ab9 */ /* 0x000fe20000000a00 */
[----:B------:R-:W-:Y:S01]  /*1e240*/  ULDC.64 UR4, c[0x4][0x28] ;  /* 0x01000a0000047ab9 */ /* 0x000fe20000000a00 */
[----:B01----:R-:W-:Y:S02]  /*1e250*/  IMAD.U32 R4, RZ, RZ, UR6 ;  /* 0x00000006ff047e24 */ /* 0x003fe4000f8e00ff */
        /* <DEDUP_REMOVED lines=11> */
.L_x_1198:
[----:B------:R-:W-:Y:S05]  /*1e310*/  BSYNC B6 ;  /* 0x0000000000067941 */ /* 0x000fea0003800000 */
.L_x_1197:
[----:B-1----:R1:W5:Y:S01]  /*1e320*/  LDL R9, [R1+0x2c] ;  /* 0x00002c0001097983 */ /* 0x0023620000100800 */
[----:B------:R-:W2:Y:S01]  /*1e330*/  LDC R8, c[0x0][0x448] ;  /* 0x00011200ff087b82 */ /* 0x000ea20000000800 */
[----:B------:R-:W-:Y:S01]  /*1e340*/  ULDC.64 UR8, c[0x0][0xa00] ;  /* 0x0002800000087ab9 */ /* 0x000fe20000000a00 */
[----:B------:R-:W-:Y:S01]  /*1e350*/  ULDC.64 UR6, c[0x0][0x2d8] ;  /* 0x0000b60000067ab9 */ /* 0x000fe20000000a00 */
[----:B------:R-:W3:Y:S01]  /*1e360*/  S2R R2, SR_TID.X ;  /* 0x0000000000027919 */ /* 0x000ee20000002100 */
[----:B------:R-:W4:Y:S01]  /*1e370*/  S2R R0, SR_TID.X ;  /* 0x0000000000007919 */ /* 0x000f220000002100 */
[----:B------:R-:W-:Y:S01]  /*1e380*/  UISETP.NE.U32.AND UP0, UPT, UR8, URZ, UPT ;  /* 0x0000003f0800728c */ /* 0x000fe2000bf05070 */
[----:B------:R-:W-:Y:S01]  /*1e390*/  UMOV UR4, UR46 ;  /* 0x0000002e00047c82 */ /* 0x000fe20008000000 */
[----:B------:R-:W-:Y:S02]  /*1e3a0*/  UMOV UR5, UR37 ;  /* 0x0000002500057c82 */ /* 0x000fe40008000000 */
[----:B------:R-:W-:Y:S01]  /*1e3b0*/  UISETP.NE.AND.EX UP0, UPT, UR9, URZ, UPT, UP0 ;  /* 0x0000003f0900728c */ /* 0x000fe2000bf05300 */
[----:B--2---:R-:W-:Y:S01]  /*1e3c0*/  ISETP.NE.AND P0, PT, R8, 0x1, PT ;  /* 0x000000010800780c */ /* 0x004fe20003f05270 */
[----:B------:R-:W-:Y:S01]  /*1e3d0*/  UIMAD.WIDE.U32 UR4, UR36, UR6, UR4 ;  /* 0x00000006240472a5 */ /* 0x000fe2000f8e0004 */
[----:B------:R-:W-:Y:S01]  /*1e3e0*/  ULDC.64 UR8, c[0x0][0x2e0] ;  /* 0x0000b80000087ab9 */ /* 0x000fe20000000a00 */
[----:B---3--:R-:W-:-:S10]  /*1e3f0*/  LOP3.LUT R2, R2, 0x7f, RZ, 0xc0, !PT ;  /* 0x0000007f02027812 */ /* 0x008fd400078ec0ff */
[----:B0-----:R-:W0:Y:S01]  /*1e400*/  @P0 LDC R3, c[0x0][0x450] ;  /* 0x00011400ff030b82 */ /* 0x001e220000000800 */
[----:B------:R-:W-:Y:S01]  /*1e410*/  SHF.R.U32.HI R2, RZ, 0x3, R2 ;  /* 0x00000003ff027819 */ /* 0x000fe20000011602 */
[----:B----4-:R-:W-:Y:S01]  /*1e420*/  IMAD.SHL.U32 R0, R0, 0x10, RZ ;  /* 0x0000001000007824 */ /* 0x010fe200078e00ff */
[----:B------:R-:W-:-:S04]  /*1e430*/  UIMAD UR5, UR36, UR7, UR5 ;  /* 0x00000007240572a4 */ /* 0x000fc8000f8e0205 */
[----:B------:R-:W-:Y:S02]  /*1e440*/  LOP3.LUT R0, R2, 0x70, R0, 0xf8, !PT ;  /* 0x0000007002007812 */ /* 0x000fe400078ef800 */
[----:B------:R-:W2:Y:S01]  /*1e450*/  @P0 LDC R2, c[0x0][0x44c] ;  /* 0x00011300ff020b82 */ /* 0x000ea20000000800 */
[----:B------:R-:W-:Y:S02]  /*1e460*/  USEL UR7, UR42, URZ, !UP0 ;  /* 0x0000003f2a077287 */ /* 0x000fe4000c000000 */
[----:B------:R-:W-:Y:S01]  /*1e470*/  USHF.R.S32.HI UR6, URZ, 0x1f, UR42 ;  /* 0x0000001f3f067899 */ /* 0x000fe2000801142a */
[----:B------:R-:W-:Y:S01]  /*1e480*/  IMAD.IADD R0, R0, 0x1, R18 ;  /* 0x0000000100007824 */ /* 0x000fe200078e0212 */
[----:B------:R-:W-:-:S06]  /*1e490*/  UIMAD.WIDE.U32 UR4, UR7, UR8, UR4 ;  /* 0x00000008070472a5 */ /* 0x000fcc000f8e0004 */
[----:B------:R-:W-:Y:S01]  /*1e4a0*/  IMAD.U32 R7, RZ, RZ, UR5 ;  /* 0x00000005ff077e24 */ /* 0x000fe2000f8e00ff */
[----:B------:R-:W-:-:S05]  /*1e4b0*/  USEL UR6, UR6, URZ, !UP0 ;  /* 0x0000003f06067287 */ /* 0x000fca000c000000 */
[----:B------:R-:W3:Y:S01]  /*1e4c0*/  S2R R7, SR_TID.X ;  /* 0x0000000000077919 */ /* 0x000ee20000002100 */
[----:B------:R-:W-:Y:S01]  /*1e4d0*/  UIMAD UR6, UR6, UR8, URZ ;  /* 0x00000008060672a4 */ /* 0x000fe2000f8e023f */
[----:B------:R-:W-:Y:S02]  /*1e4e0*/  IMAD.MOV.U32 R4, RZ, RZ, R0 ;  /* 0x000000ffff047224 */ /* 0x000fe400078e0000 */
[----:B--2---:R-:W-:Y:S01]  /*1e4f0*/  @P0 IMAD.HI.U32 R2, R0, R2, RZ ;  /* 0x0000000200020227 */ /* 0x004fe200078e00ff */
[----:B------:R-:W-:-:S04]  /*1e500*/  UIMAD UR6, UR7, UR9, UR6 ;  /* 0x00000009070672a4 */ /* 0x000fc8000f8e0206 */
[----:B0-----:R-:W-:Y:S01]  /*1e510*/  @P0 SHF.R.U32.HI R4, RZ, R3, R2 ;  /* 0x00000003ff040219 */ /* 0x001fe20000011602 */
[----:B------:R-:W-:Y:S01]  /*1e520*/  UIADD3 UR6, UR5, UR6, URZ ;  /* 0x0000000605067290 */ /* 0x000fe2000fffe03f */
[----:B------:R-:W-:Y:S02]  /*1e530*/  IMAD.U32 R6, RZ, RZ, UR4 ;  /* 0x00000004ff067e24 */ /* 0x000fe4000f8e00ff */
[--C-:B------:R-:W-:Y:S01]  /*1e540*/  SHF.R.S32.HI R5, RZ, 0x1f, R4.reuse ;  /* 0x0000001fff057819 */ /* 0x100fe20000011404 */
[----:B------:R-:W-:Y:S01]  /*1e550*/  IMAD.MOV R2, RZ, RZ, -R4 ;  /* 0x000000ffff027224 */ /* 0x000fe200078e0a04 */
[----:B------:R-:W-:Y:S01]  /*1e560*/  ULDC.64 UR4, c[0x0][0x2d0] ;  /* 0x0000b40000047ab9 */ /* 0x000fe20000000a00 */
[----:B------:R-:W-:Y:S01]  /*1e570*/  IMAD.U32 R3, RZ, RZ, UR6 ;  /* 0x00000006ff037e24 */ /* 0x000fe2000f8e00ff */
[----:B------:R-:W-:Y:S01]  /*1e580*/  ULDC UR6, c[0x0][0x2b8] ;  /* 0x0000ae0000067ab9 */ /* 0x000fe20000000800 */
[----:B------:R-:W-:Y:S02]  /*1e590*/  IMAD R0, R8, R2, R0 ;  /* 0x0000000208007224 */ /* 0x000fe400078e0200 */
[----:B------:R-:W-:-:S02]  /*1e5a0*/  IMAD.MOV.U32 R2, RZ, RZ, R6 ;  /* 0x000000ffff027224 */ /* 0x000fc400078e0006 */
[----:B------:R-:W-:Y:S02]  /*1e5b0*/  IMAD R5, R5, UR4, RZ ;  /* 0x0000000405057c24 */ /* 0x000fe4000f8e02ff */
[----:B------:R-:W-:-:S04]  /*1e5c0*/  IMAD.WIDE.U32 R2, R4, UR4, R2 ;  /* 0x0000000404027c25 */ /* 0x000fc8000f8e0002 */
[----:B------:R-:W-:Y:S01]  /*1e5d0*/  IMAD R5, R4, UR5, R5 ;  /* 0x0000000504057c24 */ /* 0x000fe2000f8e0205 */
[----:B------:R-:W-:Y:S01]  /*1e5e0*/  SHF.R.S32.HI R4, RZ, 0x1f, R0 ;  /* 0x0000001fff047819 */ /* 0x000fe20000011400 */
[----:B------:R-:W-:Y:S02]  /*1e5f0*/  ULDC.64 UR4, c[0x0][0x2c8] ;  /* 0x0000b20000047ab9 */ /* 0x000fe40000000a00 */
[----:B------:R-:W-:Y:S02]  /*1e600*/  IMAD.IADD R3, R3, 0x1, R5 ;  /* 0x0000000103037824 */ /* 0x000fe400078e0205 */
[----:B------:R-:W-:Y:S02]  /*1e610*/  IMAD R4, R4, UR4, RZ ;  /* 0x0000000404047c24 */ /* 0x000fe4000f8e02ff */
[----:B------:R-:W-:-:S04]  /*1e620*/  IMAD.WIDE.U32 R2, R0, UR4, R2 ;  /* 0x0000000400027c25 */ /* 0x000fc8000f8e0002 */
[----:B---3--:R-:W-:Y:S02]  /*1e630*/  IMAD.SHL.U32 R10, R7, 0x10, RZ ;  /* 0x00000010070a7824 */ /* 0x008fe400078e00ff */
[----:B------:R-:W-:Y:S01]  /*1e640*/  IMAD R4, R0, UR5, R4 ;  /* 0x0000000500047c24 */ /* 0x000fe2000f8e0204 */
[----:B------:R-:W-:Y:S02]  /*1e650*/  ULDC.64 UR4, c[0x0][0x280] ;  /* 0x0000a00000047ab9 */ /* 0x000fe40000000a00 */
[----:B------:R-:W-:Y:S02]  /*1e660*/  LOP3.LUT R10, R10, 0x70, RZ, 0xc0, !PT ;  /* 0x000000700a0a7812 */ /* 0x000fe400078ec0ff */
[----:B------:R-:W-:Y:S01]  /*1e670*/  IADD3 R0, P1, R2, UR4, RZ ;  /* 0x0000000402007c10 */ /* 0x000fe2000ff3e0ff */
[----:B------:R-:W-:Y:S01]  /*1e680*/  UMOV UR4, 0xffffffff ;  /* 0xffffffff00047882 */ /* 0x000fe20000000000 */
[----:B------:R-:W-:Y:S02]  /*1e690*/  ISETP.GE.AND P0, PT, R10, UR6, PT ;  /* 0x000000060a007c0c */ /* 0x000fe4000bf06270 */
[----:B------:R-:W-:Y:S01]  /*1e6a0*/  IADD3.X R2, R3, UR5, R4, P1, !PT ;  /* 0x0000000503027c10 */ /* 0x000fe20008ffe404 */
[----:B-1----:R-:W-:Y:S10]  /*1e6b0*/  BRA.DIV UR4, `(.L_x_1199) ;  /* 0x0000003a04687947 */ /* 0x002ff4000b800000 */
[----:B------:R-:W0:Y:S02]  /*1e6c0*/  S2R R6, SR_TID.X ;  /* 0x0000000000067919 */ /* 0x000e240000002100 */
[----:B0-----:R-:W-:Y:S02]  /*1e6d0*/  LOP3.LUT R7, R6, 0x7f, RZ, 0xc0, !PT ;  /* 0x0000007f06077812 */ /* 0x001fe400078ec0ff */
[----:B------:R-:W2:Y:S02]  /*1e6e0*/  LDL.LU R6, [R1+0x1c] ;  /* 0x00001c0001067983 */ /* 0x000ea40000300800 */
[----:B------:R-:W-:Y:S02]  /*1e6f0*/  SHF.R.U32.HI R7, RZ, 0x3, R7 ;  /* 0x00000003ff077819 */ /* 0x000fe40000011607 */
[----:B------:R-:W0:Y:S03]  /*1e700*/  SHFL.IDX PT, R5, R0, RZ, 0x181f ;  /* 0x00181fff00057589 */ /* 0x000e2600000e0000 */
[----:B------:R-:W-:-:S02]  /*1e710*/  IMAD.IADD R3, R7, 0x1, R18 ;  /* 0x0000000107037824 */ /* 0x000fc400078e0212 */
[----:B--2---:R-:W-:Y:S02]  /*1e720*/  IMAD R4, R6, R8, RZ ;  /* 0x0000000806047224 */ /* 0x004fe400078e02ff */
[----:B------:R-:W1:Y:S03]  /*1e730*/  SHFL.IDX PT, R6, R2, RZ, 0x181f ;  /* 0x00181fff02067589 */ /* 0x000e6600000e0000 */
[----:B------:R-:W-:-:S13]  /*1e740*/  ISETP.GE.AND P1, PT, R3, R4, PT ;  /* 0x000000040300720c */ /* 0x000fda0003f26270 */
[----:B0-----:R-:W-:-:S05]  /*1e750*/  @!P1 IADD3 R5, P2, R10, R5, RZ ;  /* 0x000000050a059210 */ /* 0x001fca0007f5e0ff */
[----:B-1----:R-:W-:-:S04]  /*1e760*/  @!P1 IMAD.X R6, RZ, RZ, R6, P2 ;  /* 0x000000ffff069224 */ /* 0x002fc800010e0606 */
[----:B------:R-:W-:Y:S02]  /*1e770*/  @!P1 IMAD.MOV.U32 R7, RZ, RZ, R6 ;  /* 0x000000ffff079224 */ /* 0x000fe400078e0006 */
[----:B------:R-:W-:Y:S02]  /*1e780*/  @!P1 IMAD.MOV.U32 R6, RZ, RZ, R5 ;  /* 0x000000ffff069224 */ /* 0x000fe400078e0005 */
[----:B------:R-:W-:-:S03]  /*1e790*/  VIADD R5, R3, 0x10 ;  /* 0x0000001003057836 */ /* 0x000fc60000000000 */
[----:B------:R-:W-:Y:S01]  /*1e7a0*/  @!PT LDS RZ, [RZ] ;  /* 0x00000000fffff984 */ /* 0x000fe20000000800 */
[----:B-----5:R0:W-:Y:S02]  /*1e7b0*/  @!P1 LDGSTS.E.BYPASS.LTC128B.128 [R9+0x1c400], desc[UR52][R6.64], !P0 ;  /* 0x1c40000006099fae */ /* 0x0201e4000c101d74 */
        /* <DEDUP_REMOVED lines=49> */
.L_x_1282:
        /* <DEDUP_REMOVED lines=10> */
.L_x_1200:
        /* <DEDUP_REMOVED lines=18> */
.L_x_1283:
[----:B------:R-:W-:Y:S05]  /*1ec90*/  BSYNC B0 ;  /* 0x0000000000007941 */ /* 0x000fea0003800000 */
.L_x_1201:
[----:B------:R-:W2:Y:S04]  /*1eca0*/  LDL.LU R3, [R1+0x28] ;  /* 0x0000280001037983 */ /* 0x000ea80000300800 */
[----:B------:R-:W3:Y:S01]  /*1ecb0*/  LDL R2, [R1+0xc] ;  /* 0x00000c0001027983 */ /* 0x000ee20000100800 */
[----:B--2---:R-:W-:-:S05]  /*1ecc0*/  VIADD R18, R3, 0xfffffffe ;  /* 0xfffffffe03127836 */ /* 0x004fca0000000000 */
[----:B---3--:R-:W-:-:S13]  /*1ecd0*/  ISETP.GE.AND P0, PT, R18, R2, PT ;  /* 0x000000021200720c */ /* 0x008fda0003f06270 */
[----:B------:R-:W-:Y:S05]  /*1ece0*/  @!P0 BRA `(.L_x_1203) ;  /* 0x0000000c00e88947 */ /* 0x000fea0003800000 */
[----:B0-----:R0:W5:Y:S04]  /*1ecf0*/  LDL.LU R0, [R1] ;  /* 0x0000000001007983 */ /* 0x0011680000300800 */
[----:B------:R0:W5:Y:S02]  /*1ed00*/  LDL.LU R6, [R1+0x4] ;  /* 0x0000040001067983 */ /* 0x0001640000300800 */
.L_x_1223:
[----:B-----5:R-:W-:Y:S01]  /*1ed10*/  VIADD R3, R0, 0x1 ;  /* 0x0000000100037836 */ /* 0x020fe20000000000 */
[----:B------:R-:W-:Y:S01]  /*1ed20*/  LOP3.LUT P1, RZ, R16, 0x1, RZ, 0xc0, !PT ;  /* 0x0000000110ff7812 */ /* 0x000fe2000782c0ff */
[----:B------:R-:W-:Y:S05]  /*1ed30*/  YIELD ;  /* 0x0000000000007946 */ /* 0x000fea0003800000 */
[----:B------:R-:W-:Y:S01]  /*1ed40*/  ISETP.NE.AND P0, PT, R3, 0x2, PT ;  /* 0x000000020300780c */ /* 0x000fe20003f05270 */
[----:B------:R-:W-:Y:S03]  /*1ed50*/  BSSY B0, `(.L_x_1204) ;  /* 0x000006b000007945 */ /* 0x000fe60003800000 */
[----:B------:R-:W-:-:S02]  /*1ed60*/  SEL R2, RZ, 0x1, P0 ;  /* 0x00000001ff027807 */ /* 0x000fc40000000000 */
[----:B------:R-:W-:Y:S02]  /*1ed70*/  SEL R9, R3, RZ, P0 ;  /* 0x000000ff03097207 */ /* 0x000fe40000000000 */
        /* <DEDUP_REMOVED lines=28> */
.L_x_1206:
        /* <DEDUP_REMOVED lines=8> */
.L_x_1284:
[----:B------:R-:W-:Y:S05]  /*1efc0*/  BSYNC B1 ;  /* 0x0000000000017941 */ /* 0x000fea0003800000 */
.L_x_1207:
        /* <DEDUP_REMOVED lines=9> */
.L_x_1210:
[----:B------:R-:W-:Y:S05]  /*1f060*/  BSYNC B1 ;  /* 0x0000000000017941 */ /* 0x000fea0003800000 */
.L_x_1209:
[----:B------:R-:W3:Y:S04]  /*1f070*/  LDL R2, [R1] ;  /* 0x0000000001027983 */ /* 0x000ee80000100800 */
        /* <DEDUP_REMOVED lines=12> */
.L_x_1211:
        /* <DEDUP_REMOVED lines=13> */
.L_x_1285:
[----:B------:R-:W-:Y:S05]  /*1f210*/  BSYNC B1 ;  /* 0x0000000000017941 */ /* 0x000fea0003800000 */
.L_x_1212:
        /* <DEDUP_REMOVED lines=11> */
.L_x_1215:
[----:B------:R-:W-:Y:S05]  /*1f2d0*/  BSYNC B1 ;  /* 0x0000000000017941 */ /* 0x000fea0003800000 */
.L_x_1214:
        /* <DEDUP_REMOVED lines=8> */
.L_x_1216:
        /* <DEDUP_REMOVED lines=10> */
.L_x_1205:
[----:B------:R-:W-:Y:S05]  /*1f400*/  BSYNC B0 ;  /* 0x0000000000007941 */ /* 0x000fea0003800000 */
.L_x_1204:
[----:B------:R-:W-:-:S06]  /*1f410*/  UISETP.NE.AND UP0, UPT, UR39, 0x3, UPT ;  /* 0x000000032700788c */ /* 0x000fcc000bf05270 */
[----:B------:R-:W-:-:S13]  /*1f420*/  PLOP3.LUT P0, PT, PT, PT, UP0, 0x80, 0x0 ;  /* 0x000000000000781c */ /* 0x000fda0003f0f008 */
[----:B------:R-:W-:Y:S05]  /*1f430*/  @!P0 BRA `(.L_x_1217) ;  /* 0x0000000000048947 */ /* 0x000fea0003800000 */
[----:B------:R-:W-:Y:S01]  /*1f440*/  BPT.TRAP 0x1 ;  /* 0x000000040000795c */ /* 0x000fe20000300000 */
.L_x_1217:
        /* <DEDUP_REMOVED lines=8> */
.L_x_1286:
[----:B------:R-:W-:Y:S05]  /*1f4d0*/  BSYNC B0 ;  /* 0x0000000000007941 */ /* 0x000fea0003800000 */
.L_x_1218:
[----:B------:R-:W-:Y:S05]  /*1f4e0*/  @!P1 BRA `(.L_x_1220) ;  /* 0x0000000000049947 */ /* 0x000fea0003800000 */
[----:B------:R-:W-:Y:S01]  /*1f4f0*/  BPT.TRAP 0x1 ;  /* 0x000000040000795c */ /* 0x000fe20000300000 */
.L_x_1220:
[----:B--2---:R-:W-:Y:S01]  /*1f500*/  SHF.L.U32 R2, R6, 0x1f, RZ ;  /* 0x0000001f06027819 */ /* 0x004fe200000006ff */
[----:B------:R-:W-:-:S03]  /*1f510*/  IMAD R0, R0, 0x7000, RZ ;  /* 0x0000700000007824 */ /* 0x000fc600078e02ff */
[----:B------:R-:W2:Y:S02]  /*1f520*/  SYNCS.PHASECHK.TRANS64.TRYWAIT P0, [R20+URZ+0x2e860], R2 ;  /* 0x02e86002140075a7 */ /* 0x000ea4000800017f */
[----:B--2---:R-:W-:Y:S05]  /*1f530*/  @!P0 BRA `(.L_x_1221) ;  /* 0x0000003400948947 */ /* 0x004fea0003800000 */
.L_x_1287:
[----:B------:R-:W2:Y:S04]  /*1f540*/  LDL R3, [R1+0x24] ;  /* 0x0000240001037983 */ /* 0x000ea80000100800 */
[----:B------:R-:W3:Y:S01]  /*1f550*/  LDL R12, [R1+0x20] ;  /* 0x00002000010c7983 */ /* 0x000ee20000100800 */
[----:B------:R-:W-:Y:S05]  /*1f560*/  WARPSYNC.ALL ;  /* 0x0000000000007948 */ /* 0x000fea0003800000 */
[----:B--2---:R-:W-:-:S02]  /*1f570*/  LOP3.LUT R2, R0, R3, RZ, 0xfc, !PT ;  /* 0x0000000300027212 */ /* 0x004fc400078efcff */
[----:B------:R-:W2:Y:S01]  /*1f580*/  S2R R3, SR_TID.X ;  /* 0x0000000000037919 */ /* 0x000ea20000002100 */
[C---:B---3--:R-:W-:Y:S02]  /*1f590*/  IADD3 R0, R19.reuse, R0, R12 ;  /* 0x0000000013007210 */ /* 0x048fe40007ffe00c */
[----:B------:R-:W-:-:S05]  /*1f5a0*/  IMAD.IADD R2, R19, 0x1, R2 ;  /* 0x0000000113027824 */ /* 0x000fca00078e0202 */
[----:B------:R-:W1:Y:S01]  /*1f5b0*/  LDSM.16.MT88.4 R4, [R2+0xe400] ;  /* 0x00e400000204783b */ /* 0x000e620000004200 */
[----:B--2---:R-:W-:Y:S01]  /*1f5c0*/  LOP3.LUT P0, RZ, R3, 0x4, RZ, 0xc0, !PT ;  /* 0x0000000403ff7812 */ /* 0x004fe2000780c0ff */
[----:B------:R-:W-:-:S05]  /*1f5d0*/  IMAD.MOV.U32 R3, RZ, RZ, 0x40 ;  /* 0x00000040ff037424 */ /* 0x000fca00078e00ff */
[----:B------:R-:W-:-:S05]  /*1f5e0*/  SEL R3, R3, 0xffffffc0, !P0 ;  /* 0xffffffc003037807 */ /* 0x000fca0004000000 */
[----:B------:R-:W-:Y:S01]  /*1f5f0*/  IMAD.IADD R3, R3, 0x1, R2 ;  /* 0x0000000103037824 */ /* 0x000fe200078e0202 */
[C-C-:B-1----:R-:W-:Y:S02]  /*1f600*/  PRMT R8, R4.reuse, 0x6420, R5.reuse ;  /* 0x0000642004087816 */ /* 0x142fe40000000005 */
[----:B------:R-:W-:Y:S02]  /*1f610*/  PRMT R9, R4, 0x7531, R5 ;  /* 0x0000753104097816 */ /* 0x000fe40000000005 */
[C-C-:B------:R-:W-:Y:S02]  /*1f620*/  PRMT R10, R6.reuse, 0x6420, R7.reuse ;  /* 0x00006420060a7816 */ /* 0x140fe40000000007 */
[----:B------:R-:W-:Y:S02]  /*1f630*/  PRMT R11, R6, 0x7531, R7 ;  /* 0x00007531060b7816 */ /* 0x000fe40000000007 */
[----:B------:R-:W1:Y:S04]  /*1f640*/  LDSM.16.MT88.4 R4, [R3+0xe400] ;  /* 0x00e400000304783b */ /* 0x000e680000004200 */
[----:B------:R1:W-:Y:S02]  /*1f650*/  STSM.16.M88.4 [R0+0x400], R8 ;  /* 0x0004000800007844 */ /* 0x0003e40000000200 */
        /* <DEDUP_REMOVED lines=85> */
.L_x_1222:
[----:B--2---:R-:W2:Y:S01]  /*1fbb0*/  S2R R0, SR_TID.X ;  /* 0x0000000000007919 */ /* 0x004ea20000002100 */
[----:B-1----:R1:W-:Y:S01]  /*1fbc0*/  SYNCS.ARRIVE.TRANS64.A1T0 RZ, [R20+URZ+0x2e850], RZ ;  /* 0x02e850ff14ff79a7 */ /* 0x0023e2000810003f */
[----:B------:R3:W5:Y:S01]  /*1fbd0*/  LDL R6, [R1+0x4] ;  /* 0x0000040001067983 */ /* 0x0007620000100800 */
[----:B--2---:R-:W-:-:S03]  /*1fbe0*/  LOP3.LUT R2, R0, 0x7f, RZ, 0xc0, !PT ;  /* 0x0000007f00027812 */ /* 0x004fc600078ec0ff */
[----:B------:R-:W2:Y:S01]  /*1fbf0*/  LDL R0, [R1+0xc] ;  /* 0x00000c0001007983 */ /* 0x000ea20000100800 */
[----:B------:R-:W-:Y:S01]  /*1fc00*/  BAR.SYNC.DEFER_BLOCKING 0x2, 0x80 ;  /* 0x0082000000007b1d */ /* 0x000fe20000010000 */
[----:B------:R-:W-:-:S13]  /*1fc10*/  ISETP.NE.AND P0, PT, R2, RZ, PT ;  /* 0x000000ff0200720c */ /* 0x000fda0003f05270 */
[----:B-1----:R-:W-:-:S05]  /*1fc20*/  @!P0 VIADD R20, R20, 0x2e880 ;  /* 0x0002e88014148836 */ /* 0x002fca0000000000 */
[----:B------:R-:W-:-:S04]  /*1fc30*/  @!P0 PRMT R20, RZ, 0x654, R20 ;  /* 0x00000654ff148816 */ /* 0x000fc80000000014 */
[----:B------:R3:W-:Y:S01]  /*1fc40*/  @!P0 SYNCS.ARRIVE.TRANS64.RED.A1T0 RZ, [R20+URZ], RZ ;  /* 0x000000ff14ff89a7 */ /* 0x0007e2000810043f */
[C---:B--2---:R-:W-:Y:S01]  /*1fc50*/  ISETP.GT.AND P0, PT, R18.reuse, R0, PT ;  /* 0x000000001200720c */ /* 0x044fe20003f04270 */
[----:B------:R-:W-:Y:S01]  /*1fc60*/  VIADD R18, R18, 0xffffffff ;  /* 0xffffffff12127836 */ /* 0x000fe20000000000 */
[----:B------:R3:W5:Y:S11]  /*1fc70*/  LDL R0, [R1] ;  /* 0x0000000001007983 */ /* 0x0007760000100800 */
[----:B---3--:R-:W-:Y:S05]  /*1fc80*/  @P0 BRA `(.L_x_1223) ;  /* 0xfffffff000200947 */ /* 0x008fea000383ffff */
.L_x_1203:
        /* <DEDUP_REMOVED lines=18> */
.L_x_1225:
[----:B------:R-:W-:Y:S05]  /*1fdb0*/  BSYNC B0 ;  /* 0x0000000000007941 */ /* 0x000fea0003800000 */
.L_x_1224:
[----:B------:R-:W-:-:S06]  /*1fdc0*/  UISETP.NE.AND UP0, UPT, UR39, 0x3, UPT ;  /* 0x000000032700788c */ /* 0x000fcc000bf05270 */
[----:B------:R-:W-:-:S13]  /*1fdd0*/  PLOP3.LUT P1, PT, PT, PT, UP0, 0x80, 0x0 ;  /* 0x000000000000781c */ /* 0x000fda0003f2f008 */
[----:B------:R-:W-:Y:S05]  /*1fde0*/  @!P1 BRA `(.L_x_1226) ;  /* 0x0000000000049947 */ /* 0x000fea0003800000 */
[----:B------:R-:W-:Y:S01]  /*1fdf0*/  BPT.TRAP 0x1 ;  /* 0x000000040000795c */ /* 0x000fe20000300000 */
.L_x_1226:
[----:B01---5:R-:W2:Y:S04]  /*1fe00*/  LDL R0, [R1+0x4] ;  /* 0x0000040001007983 */ /* 0x023ea80000100800 */
[----:B------:R-:W3:Y:S01]  /*1fe10*/  LDL R2, [R1] ;  /* 0x0000000001027983 */ /* 0x000ee20000100800 */
        /* <DEDUP_REMOVED lines=8> */
.L_x_1288:
[----:B------:R-:W-:Y:S05]  /*1fea0*/  BSYNC B0 ;  /* 0x0000000000007941 */ /* 0x000fea0003800000 */
.L_x_1227:
[----:B------:R-:W-:Y:S05]  /*1feb0*/  @!P2 BRA `(.L_x_1229) ;  /* 0x000000000004a947 */ /* 0x000fea0003800000 */
[----:B------:R-:W-:Y:S01]  /*1fec0*/  BPT.TRAP 0x1 ;  /* 0x000000040000795c */ /* 0x000fe20000300000 */
.L_x_1229:
[----:B0-----:R-:W2:Y:S02]  /*1fed0*/  LDL R0, [R1+0x4] ;  /* 0x0000040001007983 */ /* 0x001ea40000100800 */
[----:B--2---:R-:W-:-:S04]  /*1fee0*/  SHF.L.U32 R0, R0, 0x1f, RZ ;  /* 0x0000001f00007819 */ /* 0x004fc800000006ff */
[----:B------:R-:W0:Y:S02]  /*1fef0*/  SYNCS.PHASECHK.TRANS64.TRYWAIT P1, [R17+URZ+0x2e860], R0 ;  /* 0x02e86000110075a7 */ /* 0x000e24000802017f */
[----:B0-----:R-:W-:Y:S05]  /*1ff00*/  @!P1 BRA `(.L_x_1230) ;  /* 0x0000002c00489947 */ /* 0x001fea0003800000 */
.L_x_1289:
[----:B------:R-:W0:Y:S04]  /*1ff10*/  LDL R18, [R1] ;  /* 0x0000000001127983 */ /* 0x000e280000100800 */
[----:B------:R-:W2:Y:S04]  /*1ff20*/  LDL R2, [R1+0x24] ;  /* 0x0000240001027983 */ /* 0x000ea80000100800 */
[----:B------:R-:W3:Y:S01]  /*1ff30*/  LDL R12, [R1+0x20] ;  /* 0x00002000010c7983 */ /* 0x000ee20000100800 */
[----:B------:R-:W1:Y:S01]  /*1ff40*/  S2R R3, SR_TID.X ;  /* 0x0000000000037919 */ /* 0x000e620000002100 */
[----:B------:R-:W-:Y:S05]  /*1ff50*/  WARPSYNC.ALL ;  /* 0x0000000000007948 */ /* 0x000fea0003800000 */
[----:B-1----:R-:W-:Y:S01]  /*1ff60*/  LOP3.LUT P1, RZ, R3, 0x4, RZ, 0xc0, !PT ;  /* 0x0000000403ff7812 */ /* 0x002fe2000782c0ff */
[----:B------:R-:W-:-:S05]  /*1ff70*/  IMAD.MOV.U32 R3, RZ, RZ, 0x40 ;  /* 0x00000040ff037424 */ /* 0x000fca00078e00ff */
[----:B------:R-:W-:Y:S01]  /*1ff80*/  SEL R3, R3, 0xffffffc0, !P1 ;  /* 0xffffffc003037807 */ /* 0x000fe20004800000 */
[----:B0-----:R-:W-:-:S05]  /*1ff90*/  IMAD R0, R18, 0x7000, RZ ;  /* 0x0000700012007824 */ /* 0x001fca00078e02ff */
[----:B--2---:R-:W-:-:S05]  /*1ffa0*/  LOP3.LUT R2, R0, R2, RZ, 0xfc, !PT ;  /* 0x0000000200027212 */ /* 0x004fca00078efcff */
[----:B------:R-:W-:-:S05]  /*1ffb0*/  IMAD.IADD R2, R19, 0x1, R2 ;  /* 0x0000000113027824 */ /* 0x000fca00078e0202 */
[----:B------:R-:W0:Y:S01]  /*1ffc0*/  LDSM.16.MT88.4 R4, [R2+0xe400] ;  /* 0x00e400000204783b */ /* 0x000e220000004200 */
[----:B------:R-:W-:Y:S01]  /*1ffd0*/  IMAD.IADD R3, R3, 0x1, R2 ;  /* 0x0000000103037824 */ /* 0x000fe200078e0202 */
[----:B---3--:R-:W-:Y:S02]  /*1ffe0*/  IADD3 R0, R19, R0, R12 ;  /* 0x0000000013007210 */ /* 0x008fe40007ffe00c */
        /* <DEDUP_REMOVED lines=91> */
.L_x_1231:
        /* <DEDUP_REMOVED lines=13> */
.L_x_1180:
[----:B------:R-:W-:Y:S05]  /*20670*/  BSYNC B7 ;  /* 0x0000000000077941 */ /* 0x000fea0003800000 */
.L_x_1178:
[----:B------:R-:W-:-:S13]  /*20680*/  LOP3.LUT P0, RZ, R16, 0x2, RZ, 0xc0, !PT ;  /* 0x0000000210ff7812 */ /* 0x000fda000780c0ff */
[----:B------:R-:W-:Y:S05]  /*20690*/  @!P0 BRA `(.L_x_1232) ;  /* 0x0000000000308947 */ /* 0x000fea0003800000 */
[----:B------:R-:W2:Y:S08]  /*206a0*/  S2UR UR5, SR_CgaCtaId ;  /* 0x00000000000579c3 */ /* 0x000eb00000008800 */
[----:B------:R-:W-:Y:S06]  /*206b0*/  BAR.SYNC.DEFER_BLOCKING 0x5, 0x180 ;  /* 0x0146000000007b1d */ /* 0x000fec0000010000 */
[----:B------:R-:W-:-:S02]  /*206c0*/  UMOV UR4, 0x400 ;  /* 0x0000040000047882 */ /* 0x000fc40000000000 */
[----:B--2---:R-:W-:-:S06]  /*206d0*/  ULEA UR4, UR5, UR4, 0x18 ;  /* 0x0000000405047291 */ /* 0x004fcc000f8ec03f */
[----:B------:R-:W-:-:S05]  /*206e0*/  IMAD.U32 R19, RZ, RZ, UR4 ;  /* 0x00000004ff137e24 */ /* 0x000fca000f8e00ff */
[----:B0-----:R-:W0:Y:S04]  /*206f0*/  LDS.128 R4, [R19+0x2e8d0] ;  /* 0x02e8d00013047984 */ /* 0x001e280000000c00 */
[----:B0-----:R0:W-:Y:S01]  /*20700*/  STL.64 [R1+0x10], R4 ;  /* 0x0000100401007387 */ /* 0x0011e20000100a00 */
[----:B-1----:R-:W-:-:S03]  /*20710*/  IMAD.MOV.U32 R0, RZ, RZ, R7 ;  /* 0x000000ffff007224 */ /* 0x002fc600078e0007 */
[----:B------:R0:W-:Y:S02]  /*20720*/  STL [R1+0x18], R6 ;  /* 0x0000180601007387 */ /* 0x0001e40000100800 */
[----:B------:R-:W-:Y:S01]  /*20730*/  R2UR UR42, R0 ;  /* 0x00000000002a72ca */ /* 0x000fe200000e0000 */
[----:B------:R-:W-:Y:S06]  /*20740*/  BAR.ARV 0x4, 0x180 ;  /* 0x0106000000007b1d */ /* 0x000fec0000002000 */
[----:B------:R-:W-:Y:S08]  /*20750*/  BRA `(.L_x_1233) ;  /* 0x0000000c00e47947 */ /* 0x000ff00003800000 */
.L_x_1232:
[----:B01----:R-:W2:Y:S01]  /*20760*/  LDL.LU R0, [R1+0x10] ;  /* 0x0000100001007983 */ /* 0x003ea20000300800 */
        /* <DEDUP_REMOVED lines=20> */
[----:B------:R-:W-:Y:S02]  /*208b0*/  ISETP.GE.U32.AND P5, PT, R9, 0x10, PT ;  /* 0x000000100900780c */ /* 0x000fe40003fa6070 */
[----:B------:R-:W0:Y:S01]  /*208c0*/  LDC R9, c[0x0][0xc38] ;  /* 0x00030e00ff097b82 */ /* 0x000e220000000800 */
[----:B--2---:R-:W-:-:S05]  /*208d0*/  IMAD R4, R7, R0, RZ ;  /* 0x0000000007047224 */ /* 0x004fca00078e02ff */
        /* <DEDUP_REMOVED lines=8> */
[----:B------:R-:W-:Y:S02]  /*20960*/  IMAD.IADD R4, R6, 0x1, R3 ;  /* 0x0000000106047824 */ /* 0x000fe400078e0203 */
[----:B------:R-:W-:Y:S04]  /*20970*/  SHFL.IDX PT, R6, R10, 0x1, 0x1f ;  /* 0x00201f000a067f89 */ /* 0x000fe800000e0000 */
[----:B------:R-:W1:Y:S02]  /*20980*/  SHFL.UP PT, R2, R4, 0x8, RZ ;  /* 0x0500000004027989 */ /* 0x000e6400000e00ff */
[----:B-1----:R-:W-:-:S05]  /*20990*/  SEL R3, R2, RZ, P4 ;  /* 0x000000ff02037207 */ /* 0x002fca0002000000 */
[----:B------:R-:W-:Y:S02]  /*209a0*/  IMAD.IADD R5, R4, 0x1, R3 ;  /* 0x0000000104057824 */ /* 0x000fe400078e0203 */
[----:B------:R-:W-:Y:S04]  /*209b0*/  SHFL.IDX PT, R4, R10, RZ, 0x1f ;  /* 0x00001fff0a047589 */ /* 0x000fe800000e0000 */
[----:B------:R-:W1:Y:S02]  /*209c0*/  SHFL.UP PT, R2, R5, 0x10, RZ ;  /* 0x0600000005027989 */ /* 0x000e6400000e00ff */
[----:B-1----:R-:W-:-:S05]  /*209d0*/  SEL R2, R2, RZ, P5 ;  /* 0x000000ff02027207 */ /* 0x002fca0002800000 */
[----:B------:R-:W-:Y:S02]  /*209e0*/  IMAD.IADD R2, R5, 0x1, R2 ;  /* 0x0000000105027824 */ /* 0x000fe400078e0202 */
[----:B------:R-:W-:-:S03]  /*209f0*/  IMAD.MOV.U32 R5, RZ, RZ, RZ ;  /* 0x000000ffff057224 */ /* 0x000fc600078e00ff */
[----:B------:R-:W0:Y:S02]  /*20a00*/  SHFL.IDX PT, R3, R2, 0x1f, 0x1f ;  /* 0x03e01f0002037f89 */ /* 0x000e2400000e0000 */
[----:B0-----:R-:W-:-:S04]  /*20a10*/  IMAD R3, R3, R9, RZ ;  /* 0x0000000903037224 */ /* 0x001fc800078e02ff */
[----:B------:R-:W-:-:S05]  /*20a20*/  IMAD.IADD R6, R6, 0x1, R3 ;  /* 0x0000000106067824 */ /* 0x000fca00078e0203 */
[----:B------:R-:W-:-:S13]  /*20a30*/  ISETP.GT.AND P6, PT, R6, R4, PT ;  /* 0x000000040600720c */ /* 0x000fda0003fc4270 */
[----:B------:R-:W-:Y:S05]  /*20a40*/  @P6 BRA `(.L_x_1234) ;  /* 0x0000000000986947 */ /* 0x000fea0003800000 */
.L_x_1236:
[----:B------:R-:W-:-:S04]  /*20a50*/  UIADD3 UR42, UR42, 0x1f, URZ ;  /* 0x0000001f2a2a7890 */ /* 0x000fc8000fffe03f */
[----:B------:R-:W-:-:S06]  /*20a60*/  UISETP.GE.AND UP0, UPT, UR42, UR4, UPT ;  /* 0x000000042a00728c */ /* 0x000fcc000bf06270 */
[----:B------:R-:W-:-:S13]  /*20a70*/  PLOP3.LUT P6, PT, PT, PT, UP0, 0x40, 0x0 ;  /* 0x000000000000781c */ /* 0x000fda0003fce808 */
[----:B------:R-:W-:Y:S05]  /*20a80*/  @!P6 BRA `(.L_x_1235) ;  /* 0x0000000800c8e947 */ /* 0x000fea0003800000 */
[----:B------:R-:W0:Y:S01]  /*20a90*/  S2R R0, SR_TID.X ;  /* 0x0000000000007919 */ /* 0x000e220000002100 */
[----:B------:R-:W1:Y:S01]  /*20aa0*/  LDC R9, c[0x0][0xc38] ;  /* 0x00030e00ff097b82 */ /* 0x000e620000000800 */
        /* <DEDUP_REMOVED lines=27> */
[----:B------:R-:W1:Y:S02]  /*20c60*/  SHFL.IDX PT, R3, R2, 0x1f, 0x1f ;  /* 0x03e01f0002037f89 */ /* 0x000e6400000e0000 */
[----:B-1----:R-:W-:-:S04]  /*20c70*/  IMAD R3, R3, R9, RZ ;  /* 0x0000000903037224 */ /* 0x002fc800078e02ff */
[----:B------:R-:W-:-:S05]  /*20c80*/  IMAD.IADD R6, R3, 0x1, R6 ;  /* 0x0000000103067824 */ /* 0x000fca00078e0206 */
[----:B------:R-:W-:-:S13]  /*20c90*/  ISETP.GT.AND P6, PT, R6, R4, PT ;  /* 0x000000040600720c */ /* 0x000fda0003fc4270 */
[----:B------:R-:W-:Y:S05]  /*20ca0*/  @!P6 BRA `(.L_x_1236) ;  /* 0xfffffffc0068e947 */ /* 0x000fea000383ffff */
.L_x_1234:
        /* <DEDUP_REMOVED lines=13> */
.L_x_1237:
[----:B0---4-:R-:W-:Y:S01]  /*20d80*/  IMAD R3, R5, R9, R6 ;  /* 0x0000000905037224 */ /* 0x011fe200078e0206 */
[----:B--2---:R-:W-:Y:S01]  /*20d90*/  ISETP.NE.AND P0, PT, R7, 0x1, PT ;  /* 0x000000010700780c */ /* 0x004fe20003f05270 */
[----:B------:R-:W-:Y:S02]  /*20da0*/  UIADD3 UR42, UR4, UR42, URZ ;  /* 0x0000002a042a7290 */ /* 0x000fe4000fffe03f */
[----:B------:R-:W-:Y:S01]  /*20db0*/  IMAD.IADD R4, R4, 0x1, -R3 ;  /* 0x0000000104047824 */ /* 0x000fe200078e0a03 */
[----:B------:R0:W-:Y:S09]  /*20dc0*/  STL [R1+0x10], R3 ;  /* 0x0000100301007387 */ /* 0x0001f20000100800 */
[----:B------:R-:W-:Y:S05]  /*20dd0*/  @!P0 BRA `(.L_x_1238) ;  /* 0x0000000000e48947 */ /* 0x000fea0003800000 */
[----:B-1----:R-:W-:-:S04]  /*20de0*/  IABS R5, R0 ;  /* 0x0000000000057213 */ /* 0x002fc80000000000 */
[----:B------:R-:W1:Y:S08]  /*20df0*/  I2F.RP R6, R5 ;  /* 0x0000000500067306 */ /* 0x000e700000209400 */
[----:B-1----:R-:W1:Y:S02]  /*20e00*/  MUFU.RCP R6, R6 ;  /* 0x0000000600067308 */ /* 0x002e640000001000 */
[----:B-1----:R-:W-:-:S06]  /*20e10*/  VIADD R9, R6, 0xffffffe ;  /* 0x0ffffffe06097836 */ /* 0x002fcc0000000000 */
[----:B0-----:R-:W3:Y:S02]  /*20e20*/  F2I.FTZ.U32.TRUNC.NTZ R3, R9 ;  /* 0x0000000900037305 */ /* 0x001ee4000021f000 */
[----:B---3--:R-:W-:-:S04]  /*20e30*/  IMAD.MOV R2, RZ, RZ, -R3 ;  /* 0x000000ffff027224 */ /* 0x008fc800078e0a03 */
        /* <DEDUP_REMOVED lines=12> */
[----:B------:R-:W-:Y:S02]  /*20f00*/  ISETP.GE.U32.AND P0, PT, R2, R5, PT ;  /* 0x000000050200720c */ /* 0x000fe40003f06070 */
[----:B------:R-:W-:-:S04]  /*20f10*/  IABS R5, R7 ;  /* 0x0000000700057213 */ /* 0x000fc80000000000 */
        /* <DEDUP_REMOVED lines=9> */
[----:B------:R-:W-:-:S03]  /*20fb0*/  LOP3.LUT R2, R4, R0, RZ, 0x3c, !PT ;  /* 0x0000000004027212 */ /* 0x000fc600078e3cff */
[----:B------:R-:W-:Y:S01]  /*20fc0*/  IMAD.MOV.U32 R3, RZ, RZ, R8 ;  /* 0x000000ffff037224 */ /* 0x000fe200078e0008 */
[----:B------:R-:W-:Y:S02]  /*20fd0*/  ISETP.GE.AND P2, PT, R2, RZ, PT ;  /* 0x000000ff0200720c */ /* 0x000fe40003f46270 */
        /* <DEDUP_REMOVED lines=11> */
[----:B------:R-:W-:Y:S01]  /*21090*/  ISETP.GE.U32.AND P0, PT, R2, R5, PT ;  /* 0x000000050200720c */ /* 0x000fe20003f06070 */
[----:B------:R-:W-:-:S04]  /*210a0*/  IMAD.MOV R2, RZ, RZ, -R3 ;  /* 0x000000ffff027224 */ /* 0x000fc800078e0a03 */
[----:B------:R-:W-:Y:S01]  /*210b0*/  IMAD R4, R0, R2, R4 ;  /* 0x0000000200047224 */ /* 0x000fe200078e0204 */
[----:B------:R-:W-:-:S04]  /*210c0*/  LOP3.LUT R2, R3, R7, RZ, 0x3c, !PT ;  /* 0x0000000703027212 */ /* 0x000fc800078e3cff */
[----:B------:R-:W-:-:S03]  /*210d0*/  ISETP.GE.AND P2, PT, R2, RZ, PT ;  /* 0x000000ff0200720c */ /* 0x000fc60003f46270 */
[----:B------:R-:W-:-:S10]  /*210e0*/  @P0 VIADD R6, R6, 0x1 ;  /* 0x0000000106060836 */ /* 0x000fd40000000000 */
[----:B------:R-:W-:Y:S01]  /*210f0*/  @!P2 IMAD.MOV R6, RZ, RZ, -R6 ;  /* 0x000000ffff06a224 */ /* 0x000fe200078e0a06 */
[----:B------:R-:W-:-:S05]  /*21100*/  @!P1 LOP3.LUT R6, RZ, R7, RZ, 0x33, !PT ;  /* 0x00000007ff069212 */ /* 0x000fca00078e33ff */
[----:B------:R-:W-:-:S04]  /*21110*/  IMAD.MOV R2, RZ, RZ, -R6 ;  /* 0x000000ffff027224 */ /* 0x000fc800078e0a06 */
[C---:B------:R-:W-:Y:S02]  /*21120*/  IMAD R2, R7.reuse, R2, R3 ;  /* 0x0000000207027224 */ /* 0x040fe400078e0203 */
[----:B------:R-:W-:-:S04]  /*21130*/  IMAD R7, R7, 0x1000000, R6 ;  /* 0x0100000007077824 */ /* 0x000fc800078e0206 */
[----:B------:R-:W-:-:S05]  /*21140*/  IMAD R2, R2, 0x10000, R7 ;  /* 0x0001000002027824 */ /* 0x000fca00078e0207 */
[----:B------:R0:W-:Y:S01]  /*21150*/  STL [R1+0x18], R2 ;  /* 0x0000180201007387 */ /* 0x0001e20000100800 */
[----:B------:R-:W-:Y:S05]  /*21160*/  BRA `(.L_x_1239) ;  /* 0x0000000400007947 */ /* 0x000fea0003800000 */
.L_x_1238:
[----:B------:R-:W-:Y:S02]  /*21170*/  ULDC.64 UR4, c[0x0][0xc90] ;  /* 0x0003240000047ab9 */ /* 0x000fe40000000a00 */
[----:B------:R-:W-:-:S06]  /*21180*/  UIMAD.WIDE UR4, UR42, 0x4, UR4 ;  /* 0x000000042a0478a5 */ /* 0x000fcc000f8e0204 */
[----:B---3--:R-:W-:Y:S02]  /*21190*/  IMAD.U32 R2, RZ, RZ, UR4 ;  /* 0x00000004ff027e24 */ /* 0x008fe4000f8e00ff */
[----:B0-----:R-:W-:-:S05]  /*211a0*/  IMAD.U32 R3, RZ, RZ, UR5 ;  /* 0x00000005ff037e24 */ /* 0x001fca000f8e00ff */
[----:B------:R-:W1:Y:S02]  /*211b0*/  LDG.E R6, desc[UR52][R2.64] ;  /* 0x0000003402067981 */ /* 0x000e64000c1e1900 */
[----:B-1----:R-:W-:-:S05]  /*211c0*/  IMAD R5, R0, R6, RZ ;  /* 0x0000000600057224 */ /* 0x002fca00078e02ff */
[----:B------:R-:W-:-:S04]  /*211d0*/  IABS R7, R5 ;  /* 0x0000000500077213 */ /* 0x000fc80000000000 */
[----:B------:R-:W0:Y:S08]  /*211e0*/  I2F.RP R2, R7 ;  /* 0x0000000700027306 */ /* 0x000e300000209400 */
        /* <DEDUP_REMOVED lines=22> */
[----:B------:R-:W-:Y:S02]  /*21350*/  IMAD R7, R6, R2, RZ ;  /* 0x0000000206077224 */ /* 0x000fe400078e02ff */
[----:B------:R-:W-:Y:S02]  /*21360*/  IMAD.MOV R2, RZ, RZ, -R2 ;  /* 0x000000ffff027224 */ /* 0x000fe400078e0a02 */
[----:B------:R-:W-:Y:S02]  /*21370*/  IMAD.MOV R3, RZ, RZ, -R7 ;  /* 0x000000ffff037224 */ /* 0x000fe400078e0a07 */
[----:B------:R-:W-:-:S03]  /*21380*/  IMAD R4, R5, R2, R4 ;  /* 0x0000000205047224 */ /* 0x000fc600078e0204 */
[----:B------:R-:W-:Y:S02]  /*21390*/  VIADDMNMX R6, R3, R9, R6, PT ;  /* 0x0000000903067246 */ /* 0x000fe40003800106 */
[----:B------:R-:W-:Y:S02]  /*213a0*/  IADD3 R7, R7, 0x1000000, R4 ;  /* 0x0100000007077810 */ /* 0x000fe40007ffe004 */
        /* <DEDUP_REMOVED lines=23> */
[----:B------:R-:W-:Y:S01]  /*21520*/  @!P1 LOP3.LUT R2, RZ, R6, RZ, 0x33, !PT ;  /* 0x00000006ff029212 */ /* 0x000fe200078e33ff */
[----:B------:R-:W-:-:S04]  /*21530*/  IMAD.MOV R6, RZ, RZ, -R6 ;  /* 0x000000ffff067224 */ /* 0x000fc800078e0a06 */
[----:B------:R-:W-:Y:S02]  /*21540*/  IMAD R3, R2, R6, R7 ;  /* 0x0000000602037224 */ /* 0x000fe400078e0207 */
[----:B------:R-:W-:-:S03]  /*21550*/  IMAD.MOV.U32 R4, RZ, RZ, R2 ;  /* 0x000000ffff047224 */ /* 0x000fc600078e0002 */
[----:B------:R1:W-:Y:S04]  /*21560*/  STL [R1+0x18], R3 ;  /* 0x0000180301007387 */ /* 0x0003e80000100800 */
.L_x_1239:
[----:B-1----:R-:W-:-:S05]  /*21570*/  LOP3.LUT R3, RZ, R4, RZ, 0x33, !PT ;  /* 0x00000004ff037212 */ /* 0x002fca00078e33ff */
[----:B------:R-:W-:-:S05]  /*21580*/  IMAD.IADD R0, R0, 0x1, R3 ;  /* 0x0000000100007824 */ /* 0x000fca00078e0203 */
[----:B------:R1:W-:Y:S01]  /*21590*/  STL [R1+0x14], R0 ;  /* 0x0000140001007387 */ /* 0x0003e20000100800 */
[----:B------:R-:W-:Y:S05]  /*215a0*/  BRA `(.L_x_1240) ;  /* 0x0000000000107947 */ /* 0x000fea0003800000 */
.L_x_1235:
[----:B------:R0:W-:Y:S01]  /*215b0*/  STL [R1+0x10], R4 ;  /* 0x0000100401007387 */ /* 0x0001e20000100800 */
[----:B------:R-:W-:-:S03]  /*215c0*/  ULDC UR42, c[0x0][0xc3c] ;  /* 0x00030f00002a7ab9 */ /* 0x000fc60000000800 */
[----:B------:R0:W-:Y:S04]  /*215d0*/  STL [R1+0x14], RZ ;  /* 0x000014ff01007387 */ /* 0x0001e80000100800 */
[----:B------:R0:W-:Y:S02]  /*215e0*/  STL [R1+0x18], RZ ;  /* 0x000018ff01007387 */ /* 0x0001e40000100800 */
.L_x_1240:
[----:B------:R-:W2:Y:S04]  /*215f0*/  LDL R3, [R1+0x14] ;  /* 0x0000140001037983 */ /* 0x000ea80000100800 */
[----:B0-----:R-:W3:Y:S04]  /*21600*/  LDL R2, [R1+0x18] ;  /* 0x0000180001027983 */ /* 0x001ee80000100800 */
[----:B------:R-:W4:Y:S01]  /*21610*/  LDL R4, [R1+0x10] ;  /* 0x0000100001047983 */ /* 0x000f220000100800 */
[----:B-1----:R-:W0:Y:S02]  /*21620*/  S2R R0, SR_TID.X ;  /* 0x0000000000007919 */ /* 0x002e240000002100 */
        /* <DEDUP_REMOVED lines=12> */
.L_x_1233:
[----:B------:R-:W-:Y:S02]  /*216f0*/  ULDC UR4, c[0x0][0xc3c] ;  /* 0x00030f0000047ab9 */ /* 0x000fe40000000800 */
[----:B------:R-:W-:-:S06]  /*21700*/  UISETP.GE.AND UP0, UPT, UR42, UR4, UPT ;  /* 0x000000042a00728c */ /* 0x000fcc000bf06270 */
[----:B------:R-:W-:-:S13]  /*21710*/  PLOP3.LUT P0, PT, PT, PT, UP0, 0x80, 0x0 ;  /* 0x000000000000781c */ /* 0x000fda0003f0f008 */
[----:B------:R-:W-:Y:S05]  /*21720*/  @!P0 BRA `(.L_x_1241) ;  /* 0xffffffb000148947 */ /* 0x000fea000383ffff */
.L_x_1167:
        /* <DEDUP_REMOVED lines=12> */
.L_x_1290:
[----:B------:R-:W-:Y:S05]  /*217f0*/  BSYNC B0 ;  /* 0x0000000000007941 */ /* 0x000fea0003800000 */
.L_x_1242:
[----:B------:R-:W-:-:S03]  /*21800*/  UMOV UR4, 0xffffffff ;  /* 0xffffffff00047882 */ /* 0x000fc60000000000 */
[----:B------:R-:W-:Y:S05]  /*21810*/  BRA.DIV UR4, `(.L_x_1244) ;  /* 0x00000016042c7947 */ /* 0x000fea000b800000 */
[----:B------:R-:W1:Y:S02]  /*21820*/  S2R R2, SR_TID.X ;  /* 0x0000000000027919 */ /* 0x000e640000002100 */
[----:B-1----:R-:W-:-:S04]  /*21830*/  SHF.R.U32.HI R2, RZ, 0x5, R2 ;  /* 0x00000005ff027819 */ /* 0x002fc80000011602 */
[----:B------:R-:W-:-:S05]  /*21840*/  LOP3.LUT R2, R2, 0x3, RZ, 0xc0, !PT ;  /* 0x0000000302027812 */ /* 0x000fca00078ec0ff */
[----:B------:R1:W2:Y:S02]  /*21850*/  SHFL.IDX PT, R14, R2, RZ, 0x1f ;  /* 0x00001fff020e7589 */ /* 0x0002a400000e0000 */
.L_x_1293:
[----:B--2---:R-:W-:Y:S01]  /*21860*/  ISETP.NE.AND P0, PT, R14, RZ, PT ;  /* 0x000000ff0e00720c */ /* 0x004fe20003f05270 */
[----:B------:R-:W-:-:S12]  /*21870*/  BSSY B0, `(.L_x_1245) ;  /* 0x000002e000007945 */ /* 0x000fd80003800000 */
[----:B------:R-:W-:Y:S05]  /*21880*/  @P0 BRA `(.L_x_1246) ;  /* 0x0000000000b00947 */ /* 0x000fea0003800000 */
[----:B------:R-:W-:-:S03]  /*21890*/  UMOV UR4, 0xffffffff ;  /* 0xffffffff00047882 */ /* 0x000fc60000000000 */
[----:B------:R-:W-:Y:S05]  /*218a0*/  BRA.DIV UR4, `(.L_x_1247) ;  /* 0x00000016043c7947 */ /* 0x000fea000b800000 */
[----:B------:R-:W-:-:S13]  /*218b0*/  ELECT P6, URZ, PT ;  /* 0x00000000003f782f */ /* 0x000fda00038c0000 */
.L_x_1296:
[----:B------:R-:W-:Y:S05]  /*218c0*/  @!P6 BRA `(.L_x_1246) ;  /* 0x0000000000a0e947 */ /* 0x000fea0003800000 */
[----:B------:R-:W-:-:S06]  /*218d0*/  ULOP3.LUT UR4, UR38, 0x2, URZ, 0xfc, !UPT ;  /* 0x0000000226047892 */ /* 0x000fcc000f8efc3f */
[----:B-1----:R-:W-:-:S05]  /*218e0*/  IMAD.U32 R2, RZ, RZ, UR4 ;  /* 0x00000004ff027e24 */ /* 0x002fca000f8e00ff */
[----:B------:R-:W-:-:S13]  /*218f0*/  ISETP.NE.AND P0, PT, R2, 0x3, PT ;  /* 0x000000030200780c */ /* 0x000fda0003f05270 */
[----:B------:R-:W-:Y:S05]  /*21900*/  @!P0 BRA `(.L_x_1248) ;  /* 0x0000000000048947 */ /* 0x000fea0003800000 */
[----:B------:R-:W-:Y:S01]  /*21910*/  BPT.TRAP 0x1 ;  /* 0x000000040000795c */ /* 0x000fe20000300000 */
.L_x_1248:
        /* <DEDUP_REMOVED lines=14> */
.L_x_1297:
[----:B------:R-:W1:Y:S02]  /*21a00*/  SYNCS.PHASECHK.TRANS64.TRYWAIT P1, [R7+URZ], R2 ;  /* 0x00000002070075a7 */ /* 0x000e64000802017f */
[----:B-1----:R-:W-:Y:S05]  /*21a10*/  @!P1 BRA `(.L_x_1250) ;  /* 0x0000001400149947 */ /* 0x002fea0003800000 */
.L_x_1298:
[----:B------:R-:W-:Y:S05]  /*21a20*/  @!P0 BRA `(.L_x_1251) ;  /* 0x0000000000048947 */ /* 0x000fea0003800000 */
[----:B------:R-:W-:Y:S01]  /*21a30*/  BPT.TRAP 0x1 ;  /* 0x000000040000795c */ /* 0x000fe20000300000 */
.L_x_1251:
[----:B------:R-:W2:Y:S02]  /*21a40*/  LDL.LU R4, [R1] ;  /* 0x0000000001047983 */ /* 0x000ea40000300800 */
[----:B--2---:R-:W-:-:S04]  /*21a50*/  IMAD R4, R4, 0x8, R0 ;  /* 0x0000000804047824 */ /* 0x004fc800078e0200 */
[----:B------:R-:W2:Y:S02]  /*21a60*/  SYNCS.PHASECHK.TRANS64.TRYWAIT P1, [R4+URZ+0x2e860], R5 ;  /* 0x02e86005040075a7 */ /* 0x000ea4000802017f */
[----:B--2---:R-:W-:Y:S05]  /*21a70*/  @!P1 BRA `(.L_x_1252) ;  /* 0x0000001400109947 */ /* 0x004fea0003800000 */
.L_x_1299:
[----:B------:R-:W-:Y:S05]  /*21a80*/  @!P0 BRA `(.L_x_1253) ;  /* 0x0000000000048947 */ /* 0x000fea0003800000 */
[----:B------:R-:W-:Y:S01]  /*21a90*/  BPT.TRAP 0x1 ;  /* 0x000000040000795c */ /* 0x000fe20000300000 */
.L_x_1253:
[----:B------:R-:W-:-:S04]  /*21aa0*/  IMAD R3, R3, 0x8, R0 ;  /* 0x0000000803037824 */ /* 0x000fc800078e0200 */
[----:B------:R-:W3:Y:S02]  /*21ab0*/  SYNCS.PHASECHK.TRANS64.TRYWAIT P1, [R3+URZ+0x2e860], R2 ;  /* 0x02e86002030075a7 */ /* 0x000ee4000802017f */
[----:B---3--:R-:W-:Y:S05]  /*21ac0*/  @!P1 BRA `(.L_x_1254) ;  /* 0x0000001400109947 */ /* 0x008fea0003800000 */
.L_x_1300:
[----:B------:R-:W-:Y:S05]  /*21ad0*/  @!P0 BRA `(.L_x_1255) ;  /* 0x0000000000048947 */ /* 0x000fea0003800000 */
[----:B------:R-:W-:Y:S01]  /*21ae0*/  BPT.TRAP 0x1 ;  /* 0x000000040000795c */ /* 0x000fe20000300000 */
.L_x_1255:
[----:B------:R-:W4:Y:S02]  /*21af0*/  SYNCS.PHASECHK.TRANS64.TRYWAIT P0, [R4+URZ+0x2e880], R5 ;  /* 0x02e88005040075a7 */ /* 0x000f24000800017f */
[----:B----4-:R-:W-:Y:S05]  /*21b00*/  @!P0 BRA `(.L_x_1256) ;  /* 0x0000001400148947 */ /* 0x010fea0003800000 */
.L_x_1257:
[----:B------:R0:W0:Y:S02]  /*21b10*/  SYNCS.PHASECHK.TRANS64.TRYWAIT P0, [R3+URZ+0x2e880], R2 ;  /* 0x02e88002030075a7 */ /* 0x000024000800017f */
[----:B0-----:R-:W-:Y:S05]  /*21b20*/  @!P0 NANOSLEEP.SYNCS 0x989680 ;  /* 0x009896800000895d */ /* 0x001fea0003900000 */
[----:B------:R-:W0:Y:S02]  /*21b30*/  @!P0 SYNCS.PHASECHK.TRANS64 P0, [R3+URZ+0x2e880], R2 ;  /* 0x02e88002030085a7 */ /* 0x000e24000800007f */
[----:B0-----:R-:W-:Y:S05]  /*21b40*/  @!P0 BRA `(.L_x_1257) ;  /* 0xfffffffc00f08947 */ /* 0x001fea000383ffff */
.L_x_1246:
[----:B------:R-:W-:Y:S05]  /*21b50*/  BSYNC B0 ;  /* 0x0000000000007941 */ /* 0x000fea0003800000 */
.L_x_1245:
[----:B------:R-:W-:Y:S05]  /*21b60*/  EXIT ;  /* 0x000000000000794d */ /* 0x000fea0003800000 */
.L_x_1062:
[----:B0-----:R-:W-:-:S04]  /*21b70*/  IMAD.U32 R3, RZ, RZ, UR41 ;  /* 0x00000029ff037e24 */ /* 0x001fc8000f8e00ff */
[----:B------:R0:W1:Y:S03]  /*21b80*/  SYNCS.PHASECHK.TRANS64.TRYWAIT P1, [R3+URZ+0x2e800], R0 ;  /* 0x02e80000030075a7 */ /* 0x000066000802017f */
[----:B-1----:R-:W-:Y:S05]  /*21b90*/  @!P1 NANOSLEEP.SYNCS 0x989680 ;  /* 0x009896800000995d */ /* 0x002fea0003900000 */
[----:B------:R-:W1:Y:S02]  /*21ba0*/  @!P1 SYNCS.PHASECHK.TRANS64 P1, [R3+URZ+0x2e800], R0 ;  /* 0x02e80000030095a7 */ /* 0x000e64000802007f */
[----:B-1----:R-:W-:Y:S05]  /*21bb0*/  @!P1 BRA `(.L_x_1062) ;  /* 0xfffffffc00ec9947 */ /* 0x002fea000383ffff */
[----:B------:R-:W-:Y:S05]  /*21bc0*/  BRA `(.L_x_1258) ;  /* 0xfffffe0400187947 */ /* 0x000fea000383ffff */
.L_x_1066:
[----:B-1----:R1:W2:Y:S02]  /*21bd0*/  SYNCS.PHASECHK.TRANS64.TRYWAIT P1, [R5+URZ+0x2e830], R0 ;  /* 0x02e83000050075a7 */ /* 0x0022a4000802017f */
[----:B--2---:R-:W-:Y:S05]  /*21be0*/  @!P1 NANOSLEEP.SYNCS 0x989680 ;  /* 0x009896800000995d */ /* 0x004fea0003900000 */
[----:B------:R-:W2:Y:S02]  /*21bf0*/  @!P1 SYNCS.PHASECHK.TRANS64 P1, [R5+URZ+0x2e830], R0 ;  /* 0x02e83000050095a7 */ /* 0x000ea4000802007f */
[----:B--2---:R-:W-:Y:S05]  /*21c00*/  @!P1 BRA `(.L_x_1066) ;  /* 0xfffffffc00f09947 */ /* 0x004fea000383ffff */
[----:B------:R-:W-:Y:S05]  /*21c10*/  BRA `(.L_x_1065) ;  /* 0xfffffe0400347947 */ /* 0x000fea000383ffff */
.L_x_1082:
[----:B-1----:R-:W-:-:S04]  /*21c20*/  IMAD.U32 R9, RZ, RZ, UR6 ;  /* 0x00000006ff097e24 */ /* 0x002fc8000f8e00ff */
[----:B------:R1:W2:Y:S03]  /*21c30*/  SYNCS.PHASECHK.TRANS64.TRYWAIT P1, [R9+URZ+0x2e830], R8 ;  /* 0x02e83008090075a7 */ /* 0x0002a6000802017f */
[----:B--2---:R-:W-:Y:S05]  /*21c40*/  @!P1 NANOSLEEP.SYNCS 0x989680 ;  /* 0x009896800000995d */ /* 0x004fea0003900000 */
[----:B------:R-:W2:Y:S02]  /*21c50*/  @!P1 SYNCS.PHASECHK.TRANS64 P1, [R9+URZ+0x2e830], R8 ;  /* 0x02e83008090095a7 */ /* 0x000ea4000802007f */
[----:B--2---:R-:W-:Y:S05]  /*21c60*/  @!P1 BRA `(.L_x_1082) ;  /* 0xfffffffc00ec9947 */ /* 0x004fea000383ffff */
[----:B------:R-:W-:Y:S05]  /*21c70*/  BRA `(.L_x_1079) ;  /* 0xfffffe5800f07947 */ /* 0x000fea000383ffff */
.L_x_1086:
[----:B-1----:R-:W-:-:S04]  /*21c80*/  IMAD.U32 R9, RZ, RZ, UR6 ;  /* 0x00000006ff097e24 */ /* 0x002fc8000f8e00ff */
[----:B------:R1:W2:Y:S03]  /*21c90*/  SYNCS.PHASECHK.TRANS64.TRYWAIT P1, [R9+URZ+0x2e850], R8 ;  /* 0x02e85008090075a7 */ /* 0x0002a6000802017f */
[----:B--2---:R-:W-:Y:S05]  /*21ca0*/  @!P1 NANOSLEEP.SYNCS 0x989680 ;  /* 0x009896800000995d */ /* 0x004fea0003900000 */
[----:B------:R-:W2:Y:S02]  /*21cb0*/  @!P1 SYNCS.PHASECHK.TRANS64 P1, [R9+URZ+0x2e850], R8 ;  /* 0x02e85008090095a7 */ /* 0x000ea4000802007f */
[----:B--2---:R-:W-:Y:S05]  /*21cc0*/  @!P1 BRA `(.L_x_1086) ;  /* 0xfffffffc00ec9947 */ /* 0x004fea000383ffff */
[----:B------:R-:W-:Y:S05]  /*21cd0*/  BRA `(.L_x_1083) ;  /* 0xfffffe6400d87947 */ /* 0x000fea000383ffff */
.L_x_1104:
[----:B-1----:R-:W-:-:S04]  /*21ce0*/  IMAD.U32 R3, RZ, RZ, UR6 ;  /* 0x00000006ff037e24 */ /* 0x002fc8000f8e00ff */
[----:B------:R1:W2:Y:S03]  /*21cf0*/  SYNCS.PHASECHK.TRANS64.TRYWAIT P1, [R3+URZ+0x2e830], R0 ;  /* 0x02e83000030075a7 */ /* 0x0002a6000802017f */
[----:B--2---:R-:W-:Y:S05]  /*21d00*/  @!P1 NANOSLEEP.SYNCS 0x989680 ;  /* 0x009896800000995d */ /* 0x004fea0003900000 */
[----:B------:R-:W2:Y:S02]  /*21d10*/  @!P1 SYNCS.PHASECHK.TRANS64 P1, [R3+URZ+0x2e830], R0 ;  /* 0x02e83000030095a7 */ /* 0x000ea4000802007f */
[----:B--2---:R-:W-:Y:S05]  /*21d20*/  @!P1 BRA `(.L_x_1104) ;  /* 0xfffffffc00ec9947 */ /* 0x004fea000383ffff */
[----:B------:R-:W-:Y:S05]  /*21d30*/  BRA `(.L_x_1101) ;  /* 0xfffffeb800947947 */ /* 0x000fea000383ffff */
.L_x_1108:
[----:B-1----:R-:W-:-:S04]  /*21d40*/  IMAD.U32 R3, RZ, RZ, UR6 ;  /* 0x00000006ff037e24 */ /* 0x002fc8000f8e00ff */
[----:B------:R1:W2:Y:S03]  /*21d50*/  SYNCS.PHASECHK.TRANS64.TRYWAIT P1, [R3+URZ+0x2e850], R0 ;  /* 0x02e85000030075a7 */ /* 0x0002a6000802017f */
[----:B--2---:R-:W-:Y:S05]  /*21d60*/  @!P1 NANOSLEEP.SYNCS 0x989680 ;  /* 0x009896800000995d */ /* 0x004fea0003900000 */
[----:B------:R-:W2:Y:S02]  /*21d70*/  @!P1 SYNCS.PHASECHK.TRANS64 P1, [R3+URZ+0x2e850], R0 ;  /* 0x02e85000030095a7 */ /* 0x000ea4000802007f */
[----:B--2---:R-:W-:Y:S05]  /*21d80*/  @!P1 BRA `(.L_x_1108) ;  /* 0xfffffffc00ec9947 */ /* 0x004fea000383ffff */
[----:B------:R-:W-:Y:S05]  /*21d90*/  BRA `(.L_x_1105) ;  /* 0xfffffec400887947 */ /* 0x000fea000383ffff */
.L_x_1115:
[----:B-1----:R-:W-:-:S04]  /*21da0*/  IMAD.U32 R3, RZ, RZ, UR6 ;  /* 0x00000006ff037e24 */ /* 0x002fc8000f8e00ff */
[----:B------:R1:W2:Y:S03]  /*21db0*/  SYNCS.PHASECHK.TRANS64.TRYWAIT P1, [R3+URZ+0x2e830], R0 ;  /* 0x02e83000030075a7 */ /* 0x0002a6000802017f */
[----:B--2---:R-:W-:Y:S05]  /*21dc0*/  @!P1 NANOSLEEP.SYNCS 0x989680 ;  /* 0x009896800000995d */ /* 0x004fea0003900000 */
[----:B------:R-:W2:Y:S02]  /*21dd0*/  @!P1 SYNCS.PHASECHK.TRANS64 P1, [R3+URZ+0x2e830], R0 ;  /* 0x02e83000030095a7 */ /* 0x000ea4000802007f */
[----:B--2---:R-:W-:Y:S05]  /*21de0*/  @!P1 BRA `(.L_x_1115) ;  /* 0xfffffffc00ec9947 */ /* 0x004fea000383ffff */
[----:B------:R-:W-:Y:S05]  /*21df0*/  BRA `(.L_x_1112) ;  /* 0xfffffef000007947 */ /* 0x000fea000383ffff */
.L_x_1119:
[----:B-1----:R-:W-:-:S04]  /*21e00*/  IMAD.U32 R3, RZ, RZ, UR6 ;  /* 0x00000006ff037e24 */ /* 0x002fc8000f8e00ff */
[----:B------:R1:W2:Y:S03]  /*21e10*/  SYNCS.PHASECHK.TRANS64.TRYWAIT P1, [R3+URZ+0x2e850], R0 ;  /* 0x02e85000030075a7 */ /* 0x0002a6000802017f */
[----:B--2---:R-:W-:Y:S05]  /*21e20*/  @!P1 NANOSLEEP.SYNCS 0x989680 ;  /* 0x009896800000995d */ /* 0x004fea0003900000 */
[----:B------:R-:W2:Y:S02]  /*21e30*/  @!P1 SYNCS.PHASECHK.TRANS64 P1, [R3+URZ+0x2e850], R0 ;  /* 0x02e85000030095a7 */ /* 0x000ea4000802007f */
[----:B--2---:R-:W-:Y:S05]  /*21e40*/  @!P1 BRA `(.L_x_1119) ;  /* 0xfffffffc00ec9947 */ /* 0x004fea000383ffff */
[----:B------:R-:W-:Y:S05]  /*21e50*/  BRA `(.L_x_1116) ;  /* 0xfffffef800f47947 */ /* 0x000fea000383ffff */
.L_x_1133:
[----:B-1----:R-:W-:-:S04]  /*21e60*/  IMAD.U32 R7, RZ, RZ, UR4 ;  /* 0x00000004ff077e24 */ /* 0x002fc8000f8e00ff */
[----:B------:R1:W2:Y:S03]  /*21e70*/  SYNCS.PHASECHK.TRANS64.TRYWAIT P1, [R7+URZ+0x2e850], R4 ;  /* 0x02e85004070075a7 */ /* 0x0002a6000802017f */
[----:B--2---:R-:W-:Y:S05]  /*21e80*/  @!P1 NANOSLEEP.SYNCS 0x989680 ;  /* 0x009896800000995d */ /* 0x004fea0003900000 */
[----:B------:R-:W2:Y:S02]  /*21e90*/  @!P1 SYNCS.PHASECHK.TRANS64 P1, [R7+URZ+0x2e850], R4 ;  /* 0x02e85004070095a7 */ /* 0x000ea4000802007f */
[----:B--2---:R-:W-:Y:S05]  /*21ea0*/  @!P1 BRA `(.L_x_1133) ;  /* 0xfffffffc00ec9947 */ /* 0x004fea000383ffff */
[----:B------:R-:W-:Y:S05]  /*21eb0*/  BRA `(.L_x_1132) ;  /* 0xffffff4800d47947 */ /* 0x000fea000383ffff */
.L_x_1189:
[----:B------:R-:W-:Y:S02]  /*21ec0*/  IMAD.MOV.U32 R13, RZ, RZ, R0 ;  /* 0x000000ffff0d7224 */ /* 0x000fe400078e0000 */
[----:B------:R-:W-:Y:S02]  /*21ed0*/  IMAD.MOV.U32 R12, RZ, RZ, RZ ;  /* 0x000000ffff0c7224 */ /* 0x000fe400078e00ff */
[----:B------:R-:W-:Y:S02]  /*21ee0*/  IMAD.MOV.U32 R11, RZ, RZ, 0x1f ;  /* 0x0000001fff0b7424 */ /* 0x000fe400078e00ff */
[----:B------:R-:W-:-:S07]  /*21ef0*/  IMAD.MOV.U32 R15, RZ, RZ, -0x1 ;  /* 0xffffffffff0f7424 */ /* 0x000fce00078e00ff */
[----:B01----:R-:W-:Y:S05]  /*21f00*/  WARPSYNC.COLLECTIVE R15, `(.L_x_1259) ;  /* 0x000000000f087348 */ /* 0x003fea0003c00000 */
[----:B------:R2:W3:Y:S02]  /*21f10*/  SHFL.IDX P6, R14, R13, R12, R11 ;  /* 0x0000000c0d0e7389 */ /* 0x0004e400000c000b */
[----:B0123--:R-:W-:Y:S01]  /*21f20*/  ENDCOLLECTIVE ;  /* 0x000000000000791b */ /* 0x00ffe20003800000 */
.L_x_1259:
[----:B------:R-:W-:Y:S05]  /*21f30*/  BRA `(.L_x_1260) ;  /* 0xffffffbc00187947 */ /* 0x000fea000383ffff */
.L_x_1191:
[----:B------:R-:W-:Y:S01]  /*21f40*/  BSSY B0, `(.L_x_1261) ;  /* 0x0000006000007945 */ /* 0x000fe20003800000 */
[----:B------:R-:W-:-:S07]  /*21f50*/  IMAD.MOV.U32 R15, RZ, RZ, -0x1 ;  /* 0xffffffffff0f7424 */ /* 0x000fce00078e00ff */
[----:B01----:R-:W-:Y:S05]  /*21f60*/  WARPSYNC.COLLECTIVE R15, `(.L_x_1262) ;  /* 0x000000000f0c7348 */ /* 0x003fea0003c00000 */
[----:B------:R-:W-:Y:S02]  /*21f70*/  ELECT P6, UR62, PT ;  /* 0x00000000003e782f */ /* 0x000fe400038c0000 */
[----:B------:R-:W-:Y:S01]  /*21f80*/  MOV R14, UR62 ;  /* 0x0000003e000e7c02 */ /* 0x000fe20008000f00 */
[----:B01----:R-:W-:Y:S10]  /*21f90*/  ENDCOLLECTIVE ;  /* 0x000000000000791b */ /* 0x003ff40003800000 */
.L_x_1262:
[----:B------:R-:W-:Y:S05]  /*21fa0*/  BSYNC B0 ;  /* 0x0000000000007941 */ /* 0x000fea0003800000 */
.L_x_1261:
[----:B------:R-:W-:Y:S05]  /*21fb0*/  BRA `(.L_x_1263) ;  /* 0xffffffbc00207947 */ /* 0x000fea000383ffff */
.L_x_1193:
[----:B-1----:R1:W2:Y:S02]  /*21fc0*/  SYNCS.PHASECHK.TRANS64.TRYWAIT P0, [R4+URZ+0x2e880], R3 ;  /* 0x02e88003040075a7 */ /* 0x0022a4000800017f */
[----:B--2---:R-:W-:Y:S05]  /*21fd0*/  @!P0 NANOSLEEP.SYNCS 0x989680 ;  /* 0x009896800000895d */ /* 0x004fea0003900000 */
[----:B------:R-:W2:Y:S02]  /*21fe0*/  @!P0 SYNCS.PHASECHK.TRANS64 P0, [R4+URZ+0x2e880], R3 ;  /* 0x02e88003040085a7 */ /* 0x000ea4000800007f */
[----:B--2---:R-:W-:Y:S05]  /*21ff0*/  @!P0 BRA `(.L_x_1193) ;  /* 0xfffffffc00f08947 */ /* 0x004fea000383ffff */
[----:B------:R-:W-:Y:S05]  /*22000*/  BRA `(.L_x_1264) ;  /* 0xffffffbc00847947 */ /* 0x000fea000383ffff */
.L_x_1195:
[----:B0-----:R0:W2:Y:S02]  /*22010*/  SYNCS.PHASECHK.TRANS64.TRYWAIT P0, [R4+URZ+0x2e840], R3 ;  /* 0x02e84003040075a7 */ /* 0x0010a4000800017f */
[----:B--2---:R-:W-:Y:S05]  /*22020*/  @!P0 NANOSLEEP.SYNCS 0x989680 ;  /* 0x009896800000895d */ /* 0x004fea0003900000 */
[----:B------:R-:W2:Y:S02]  /*22030*/  @!P0 SYNCS.PHASECHK.TRANS64 P0, [R4+URZ+0x2e840], R3 ;  /* 0x02e84003040085a7 */ /* 0x000ea4000800007f */
[----:B--2---:R-:W-:Y:S05]  /*22040*/  @!P0 BRA `(.L_x_1195) ;  /* 0xfffffffc00f08947 */ /* 0x004fea000383ffff */
[----:B------:R-:W-:Y:S05]  /*22050*/  BRA `(.L_x_1265) ;  /* 0xffffffbc00d87947 */ /* 0x000fea000383ffff */
.L_x_1199:
[----:B------:R-:W2:Y:S01]  /*22060*/  LDL.LU R11, [R1+0x1c] ;  /* 0x00001c00010b7983 */ /* 0x000ea20000300800 */
[----:B------:R-:W-:Y:S01]  /*22070*/  IMAD.MOV.U32 R13, RZ, RZ, R2 ;  /* 0x000000ffff0d7224 */ /* 0x000fe200078e0002 */
[----:B------:R-:W-:Y:S01]  /*22080*/  LOP3.LUT R7, R7, 0x7f, RZ, 0xc0, !PT ;  /* 0x0000007f07077812 */ /* 0x000fe200078ec0ff */
[----:B------:R-:W-:Y:S02]  /*22090*/  IMAD.MOV.U32 R12, RZ, RZ, RZ ;  /* 0x000000ffff0c7224 */ /* 0x000fe400078e00ff */
[----:B------:R-:W-:Y:S01]  /*220a0*/  IMAD.MOV.U32 R15, RZ, RZ, -0x1 ;  /* 0xffffffffff0f7424 */ /* 0x000fe200078e00ff */
[----:B------:R-:W-:-:S05]  /*220b0*/  SHF.R.U32.HI R7, RZ, 0x3, R7 ;  /* 0x00000003ff077819 */ /* 0x000fca0000011607 */
[----:B------:R-:W-:Y:S02]  /*220c0*/  IMAD.IADD R3, R7, 0x1, R18 ;  /* 0x0000000107037824 */ /* 0x000fe400078e0212 */
[----:B--2---:R-:W-:Y:S02]  /*220d0*/  IMAD R4, R11, R8, RZ ;  /* 0x000000080b047224 */ /* 0x004fe400078e02ff */
[----:B------:R-:W-:-:S03]  /*220e0*/  IMAD.MOV.U32 R11, RZ, RZ, 0x181f ;  /* 0x0000181fff0b7424 */ /* 0x000fc600078e00ff */
[----:B------:R-:W-:-:S13]  /*220f0*/  ISETP.GE.AND P1, PT, R3, R4, PT ;  /* 0x000000040300720c */ /* 0x000fda0003f26270 */
[----:B-----5:R-:W-:Y:S05]  /*22100*/  WARPSYNC.COLLECTIVE R15, `(.L_x_1266) ;  /* 0x000000000f087348 */ /* 0x020fea0003c00000 */
[----:B------:R0:W1:Y:S02]  /*22110*/  SHFL.IDX P6, R14, R13, R12, R11 ;  /* 0x0000000c0d0e7389 */ /* 0x00006400000c000b */
[----:B01---5:R-:W-:Y:S01]  /*22120*/  ENDCOLLECTIVE ;  /* 0x000000000000791b */ /* 0x023fe20003800000 */
.L_x_1266:
[----:B------:R-:W-:Y:S02]  /*22130*/  IMAD.MOV.U32 R13, RZ, RZ, R0 ;  /* 0x000000ffff0d7224 */ /* 0x000fe400078e0000 */
[----:B------:R-:W-:-:S07]  /*22140*/  IMAD.MOV.U32 R6, RZ, RZ, R14 ;  /* 0x000000ffff067224 */ /* 0x000fce00078e000e */
[----:B------:R-:W-:Y:S05]  /*22150*/  WARPSYNC.COLLECTIVE R15, `(.L_x_1267) ;  /* 0x000000000f087348 */ /* 0x000fea0003c00000 */
[----:B------:R0:W1:Y:S02]  /*22160*/  SHFL.IDX P6, R14, R13, R12, R11 ;  /* 0x0000000c0d0e7389 */ /* 0x00006400000c000b */
[----:B01----:R-:W-:Y:S01]  /*22170*/  ENDCOLLECTIVE ;  /* 0x000000000000791b */ /* 0x003fe20003800000 */
.L_x_1267:
[----:B------:R-:W-:Y:S02]  /*22180*/  IMAD.MOV.U32 R13, RZ, RZ, R2 ;  /* 0x000000ffff0d7224 */ /* 0x000fe400078e0002 */
[----:B------:R-:W-:Y:S02]  /*22190*/  IMAD.MOV.U32 R12, RZ, RZ, 0x1 ;  /* 0x00000001ff0c7424 */ /* 0x000fe400078e00ff */
[----:B------:R-:W-:-:S07]  /*221a0*/  IMAD.MOV.U32 R5, RZ, RZ, R14 ;  /* 0x000000ffff057224 */ /* 0x000fce00078e000e */
[----:B------:R-:W-:Y:S05]  /*221b0*/  WARPSYNC.COLLECTIVE R15, `(.L_x_1268) ;  /* 0x000000000f087348 */ /* 0x000fea0003c00000 */
[----:B------:R0:W1:Y:S02]  /*221c0*/  SHFL.IDX P6, R14, R13, R12, R11 ;  /* 0x0000000c0d0e7389 */ /* 0x00006400000c000b */
[----:B01----:R-:W-:Y:S01]  /*221d0*/  ENDCOLLECTIVE ;  /* 0x000000000000791b */ /* 0x003fe20003800000 */
.L_x_1268:
[----:B------:R-:W-:-:S05]  /*221e0*/  @!P1 IADD3 R5, P2, R10, R5, RZ ;  /* 0x000000050a059210 */ /* 0x000fca0007f5e0ff */
[----:B------:R-:W-:-:S04]  /*221f0*/  @!P1 IMAD.X R6, RZ, RZ, R6, P2 ;  /* 0x000000ffff069224 */ /* 0x000fc800010e0606 */
[----:B------:R-:W-:Y:S02]  /*22200*/  @!P1 IMAD.MOV.U32 R7, RZ, RZ, R6 ;  /* 0x000000ffff079224 */ /* 0x000fe400078e0006 */
        /* <DEDUP_REMOVED lines=12> */
.L_x_1269:
[----:B------:R-:W-:Y:S02]  /*222d0*/  IMAD.MOV.U32 R13, RZ, RZ, R2 ;  /* 0x000000ffff0d7224 */ /* 0x000fe400078e0002 */
[----:B------:R-:W-:Y:S02]  /*222e0*/  IMAD.MOV.U32 R12, RZ, RZ, 0x2 ;  /* 0x00000002ff0c7424 */ /* 0x000fe400078e00ff */
[----:B------:R-:W-:-:S07]  /*222f0*/  IMAD.MOV.U32 R6, RZ, RZ, R14 ;  /* 0x000000ffff067224 */ /* 0x000fce00078e000e */
[----:B------:R-:W-:Y:S05]  /*22300*/  WARPSYNC.COLLECTIVE R15, `(.L_x_1270) ;  /* 0x000000000f087348 */ /* 0x000fea0003c00000 */
[----:B------:R0:W1:Y:S02]  /*22310*/  SHFL.IDX P6, R14, R13, R12, R11 ;  /* 0x0000000c0d0e7389 */ /* 0x00006400000c000b */
[----:B01----:R-:W-:Y:S01]  /*22320*/  ENDCOLLECTIVE ;  /* 0x000000000000791b */ /* 0x003fe20003800000 */
.L_x_1270:
        /* <DEDUP_REMOVED lines=14> */
.L_x_1271:
[----:B------:R-:W-:Y:S02]  /*22410*/  IMAD.MOV.U32 R13, RZ, RZ, R2 ;  /* 0x000000ffff0d7224 */ /* 0x000fe400078e0002 */
[----:B------:R-:W-:Y:S02]  /*22420*/  IMAD.MOV.U32 R12, RZ, RZ, 0x3 ;  /* 0x00000003ff0c7424 */ /* 0x000fe400078e00ff */
[----:B------:R-:W-:-:S07]  /*22430*/  IMAD.MOV.U32 R6, RZ, RZ, R14 ;  /* 0x000000ffff067224 */ /* 0x000fce00078e000e */
[----:B------:R-:W-:Y:S05]  /*22440*/  WARPSYNC.COLLECTIVE R15, `(.L_x_1272) ;  /* 0x000000000f087348 */ /* 0x000fea0003c00000 */
[----:B------:R0:W1:Y:S02]  /*22450*/  SHFL.IDX P6, R14, R13, R12, R11 ;  /* 0x0000000c0d0e7389 */ /* 0x00006400000c000b */
[----:B01----:R-:W-:Y:S01]  /*22460*/  ENDCOLLECTIVE ;  /* 0x000000000000791b */ /* 0x003fe20003800000 */
.L_x_1272:
        /* <DEDUP_REMOVED lines=14> */
.L_x_1273:
[----:B------:R-:W-:Y:S02]  /*22550*/  IMAD.MOV.U32 R13, RZ, RZ, R2 ;  /* 0x000000ffff0d7224 */ /* 0x000fe400078e0002 */
[----:B------:R-:W-:Y:S02]  /*22560*/  IMAD.MOV.U32 R12, RZ, RZ, 0x4 ;  /* 0x00000004ff0c7424 */ /* 0x000fe400078e00ff */
[----:B------:R-:W-:-:S07]  /*22570*/  IMAD.MOV.U32 R6, RZ, RZ, R14 ;  /* 0x000000ffff067224 */ /* 0x000fce00078e000e */
[----:B------:R-:W-:Y:S05]  /*22580*/  WARPSYNC.COLLECTIVE R15, `(.L_x_1274) ;  /* 0x000000000f087348 */ /* 0x000fea0003c00000 */
[----:B------:R0:W1:Y:S02]  /*22590*/  SHFL.IDX P6, R14, R13, R12, R11 ;  /* 0x0000000c0d0e7389 */ /* 0x00006400000c000b */
[----:B01----:R-:W-:Y:S01]  /*225a0*/  ENDCOLLECTIVE ;  /* 0x000000000000791b */ /* 0x003fe20003800000 */
.L_x_1274:
        /* <DEDUP_REMOVED lines=14> */
.L_x_1275:
[----:B------:R-:W-:Y:S02]  /*22690*/  IMAD.MOV.U32 R13, RZ, RZ, R2 ;  /* 0x000000ffff0d7224 */ /* 0x000fe400078e0002 */
[----:B------:R-:W-:Y:S02]  /*226a0*/  IMAD.MOV.U32 R12, RZ, RZ, 0x5 ;  /* 0x00000005ff0c7424 */ /* 0x000fe400078e00ff */
[----:B------:R-:W-:-:S07]  /*226b0*/  IMAD.MOV.U32 R6, RZ, RZ, R14 ;  /* 0x000000ffff067224 */ /* 0x000fce00078e000e */
[----:B------:R-:W-:Y:S05]  /*226c0*/  WARPSYNC.COLLECTIVE R15, `(.L_x_1276) ;  /* 0x000000000f087348 */ /* 0x000fea0003c00000 */
[----:B------:R0:W1:Y:S02]  /*226d0*/  SHFL.IDX P6, R14, R13, R12, R11 ;  /* 0x0000000c0d0e7389 */ /* 0x00006400000c000b */
[----:B01----:R-:W-:Y:S01]  /*226e0*/  ENDCOLLECTIVE ;  /* 0x000000000000791b */ /* 0x003fe20003800000 */
.L_x_1276:
        /* <DEDUP_REMOVED lines=14> */
.L_x_1277:
[----:B------:R-:W-:Y:S02]  /*227d0*/  IMAD.MOV.U32 R13, RZ, RZ, R2 ;  /* 0x000000ffff0d7224 */ /* 0x000fe400078e0002 */
[----:B------:R-:W-:Y:S02]  /*227e0*/  IMAD.MOV.U32 R12, RZ, RZ, 0x6 ;  /* 0x00000006ff0c7424 */ /* 0x000fe400078e00ff */
[----:B------:R-:W-:-:S07]  /*227f0*/  IMAD.MOV.U32 R6, RZ, RZ, R14 ;  /* 0x000000ffff067224 */ /* 0x000fce00078e000e */
[----:B------:R-:W-:Y:S05]  /*22800*/  WARPSYNC.COLLECTIVE R15, `(.L_x_1278) ;  /* 0x000000000f087348 */ /* 0x000fea0003c00000 */
[----:B------:R0:W1:Y:S02]  /*22810*/  SHFL.IDX P6, R14, R13, R12, R11 ;  /* 0x0000000c0d0e7389 */ /* 0x00006400000c000b */
[----:B01----:R-:W-:Y:S01]  /*22820*/  ENDCOLLECTIVE ;  /* 0x000000000000791b */ /* 0x003fe20003800000 */
.L_x_1278:
        /* <DEDUP_REMOVED lines=12> */
.L_x_1279:
        /* <DEDUP_REMOVED lines=8> */
.L_x_1280:
        /* <DEDUP_REMOVED lines=12> */
.L_x_1281:
[----:B------:R-:W-:Y:S01]  /*22a30*/  IMAD.MOV.U32 R0, RZ, RZ, R14 ;  /* 0x000000ffff007224 */ /* 0x000fe200078e000e */
[----:B------:R-:W-:Y:S06]  /*22a40*/  BRA `(.L_x_1282) ;  /* 0xffffffc000207947 */ /* 0x000fec000383ffff */
.L_x_1202:
[----:B0-----:R0:W1:Y:S02]  /*22a50*/  SYNCS.PHASECHK.TRANS64.TRYWAIT P0, [R19+URZ+0x2e820], R0 ;  /* 0x02e82000130075a7 */ /* 0x001064000800017f */
[----:B-1----:R-:W-:Y:S05]  /*22a60*/  @!P0 NANOSLEEP.SYNCS 0x989680 ;  /* 0x009896800000895d */ /* 0x002fea0003900000 */
[----:B------:R-:W1:Y:S02]  /*22a70*/  @!P0 SYNCS.PHASECHK.TRANS64 P0, [R19+URZ+0x2e820], R0 ;  /* 0x02e82000130085a7 */ /* 0x000e64000800007f */
[----:B-1----:R-:W-:Y:S05]  /*22a80*/  @!P0 BRA `(.L_x_1202) ;  /* 0xfffffffc00f08947 */ /* 0x002fea000383ffff */
[----:B------:R-:W-:Y:S05]  /*22a90*/  BRA `(.L_x_1283) ;  /* 0xffffffc0007c7947 */ /* 0x000fea000383ffff */
.L_x_1208:
[----:B--2---:R2:W3:Y:S02]  /*22aa0*/  SYNCS.PHASECHK.TRANS64.TRYWAIT P0, [R4+URZ+0x2e880], R3 ;  /* 0x02e88003040075a7 */ /* 0x0044e4000800017f */
[----:B---3--:R-:W-:Y:S05]  /*22ab0*/  @!P0 NANOSLEEP.SYNCS 0x989680 ;  /* 0x009896800000895d */ /* 0x008fea0003900000 */
[----:B------:R-:W3:Y:S02]  /*22ac0*/  @!P0 SYNCS.PHASECHK.TRANS64 P0, [R4+URZ+0x2e880], R3 ;  /* 0x02e88003040085a7 */ /* 0x000ee4000800007f */
[----:B---3--:R-:W-:Y:S05]  /*22ad0*/  @!P0 BRA `(.L_x_1208) ;  /* 0xfffffffc00f08947 */ /* 0x008fea000383ffff */
[----:B------:R-:W-:Y:S05]  /*22ae0*/  BRA `(.L_x_1284) ;  /* 0xffffffc400347947 */ /* 0x000fea000383ffff */
.L_x_1213:
[----:B-1----:R1:W3:Y:S02]  /*22af0*/  SYNCS.PHASECHK.TRANS64.TRYWAIT P0, [R4+URZ+0x2e840], R3 ;  /* 0x02e84003040075a7 */ /* 0x0022e4000800017f */
[----:B---3--:R-:W-:Y:S05]  /*22b00*/  @!P0 NANOSLEEP.SYNCS 0x989680 ;  /* 0x009896800000895d */ /* 0x008fea0003900000 */
[----:B------:R-:W3:Y:S02]  /*22b10*/  @!P0 SYNCS.PHASECHK.TRANS64 P0, [R4+URZ+0x2e840], R3 ;  /* 0x02e84003040085a7 */ /* 0x000ee4000800007f */
[----:B---3--:R-:W-:Y:S05]  /*22b20*/  @!P0 BRA `(.L_x_1213) ;  /* 0xfffffffc00f08947 */ /* 0x008fea000383ffff */
[----:B------:R-:W-:Y:S05]  /*22b30*/  BRA `(.L_x_1285) ;  /* 0xffffffc400b47947 */ /* 0x000fea000383ffff */
.L_x_1219:
[----:B--2---:R2:W3:Y:S02]  /*22b40*/  SYNCS.PHASECHK.TRANS64.TRYWAIT P0, [R20+URZ+0x2e870], R2 ;  /* 0x02e87002140075a7 */ /* 0x0044e4000800017f */
[----:B---3--:R-:W-:Y:S05]  /*22b50*/  @!P0 NANOSLEEP.SYNCS 0x989680 ;  /* 0x009896800000895d */ /* 0x008fea0003900000 */
[----:B------:R-:W3:Y:S02]  /*22b60*/  @!P0 SYNCS.PHASECHK.TRANS64 P0, [R20+URZ+0x2e870], R2 ;  /* 0x02e87002140085a7 */ /* 0x000ee4000800007f */
[----:B---3--:R-:W-:Y:S05]  /*22b70*/  @!P0 BRA `(.L_x_1219) ;  /* 0xfffffffc00f08947 */ /* 0x008fea000383ffff */
[----:B------:R-:W-:Y:S05]  /*22b80*/  BRA `(.L_x_1286) ;  /* 0xffffffc800507947 */ /* 0x000fea000383ffff */
.L_x_1221:
[----:B--2---:R2:W3:Y:S02]  /*22b90*/  SYNCS.PHASECHK.TRANS64.TRYWAIT P0, [R20+URZ+0x2e860], R2 ;  /* 0x02e86002140075a7 */ /* 0x0044e4000800017f */
[----:B---3--:R-:W-:Y:S05]  /*22ba0*/  @!P0 NANOSLEEP.SYNCS 0x989680 ;  /* 0x009896800000895d */ /* 0x008fea0003900000 */
[----:B------:R-:W3:Y:S02]  /*22bb0*/  @!P0 SYNCS.PHASECHK.TRANS64 P0, [R20+URZ+0x2e860], R2 ;  /* 0x02e86002140085a7 */ /* 0x000ee4000800007f */
[----:B---3--:R-:W-:Y:S05]  /*22bc0*/  @!P0 BRA `(.L_x_1221) ;  /* 0xfffffffc00f08947 */ /* 0x008fea000383ffff */
[----:B------:R-:W-:Y:S05]  /*22bd0*/  BRA `(.L_x_1287) ;  /* 0xffffffc800587947 */ /* 0x000fea000383ffff */
.L_x_1228:
[----:B0-----:R0:W1:Y:S02]  /*22be0*/  SYNCS.PHASECHK.TRANS64.TRYWAIT P1, [R17+URZ+0x2e870], R0 ;  /* 0x02e87000110075a7 */ /* 0x001064000802017f */
[----:B-1----:R-:W-:Y:S05]  /*22bf0*/  @!P1 NANOSLEEP.SYNCS 0x989680 ;  /* 0x009896800000995d */ /* 0x002fea0003900000 */
[----:B------:R-:W1:Y:S02]  /*22c00*/  @!P1 SYNCS.PHASECHK.TRANS64 P1, [R17+URZ+0x2e870], R0 ;  /* 0x02e87000110095a7 */ /* 0x000e64000802007f */
[----:B-1----:R-:W-:Y:S05]  /*22c10*/  @!P1 BRA `(.L_x_1228) ;  /* 0xfffffffc00f09947 */ /* 0x002fea000383ffff */
[----:B------:R-:W-:Y:S05]  /*22c20*/  BRA `(.L_x_1288) ;  /* 0xffffffd0009c7947 */ /* 0x000fea000383ffff */
.L_x_1230:
[----:B0-----:R0:W1:Y:S02]  /*22c30*/  SYNCS.PHASECHK.TRANS64.TRYWAIT P1, [R17+URZ+0x2e860], R0 ;  /* 0x02e86000110075a7 */ /* 0x001064000802017f */
[----:B-1----:R-:W-:Y:S05]  /*22c40*/  @!P1 NANOSLEEP.SYNCS 0x989680 ;  /* 0x009896800000995d */ /* 0x002fea0003900000 */
[----:B------:R-:W1:Y:S02]  /*22c50*/  @!P1 SYNCS.PHASECHK.TRANS64 P1, [R17+URZ+0x2e860], R0 ;  /* 0x02e86000110095a7 */ /* 0x000e64000802007f */
[----:B-1----:R-:W-:Y:S05]  /*22c60*/  @!P1 BRA `(.L_x_1230) ;  /* 0xfffffffc00f09947 */ /* 0x002fea000383ffff */
[----:B------:R-:W-:Y:S05]  /*22c70*/  BRA `(.L_x_1289) ;  /* 0xffffffd000a47947 */ /* 0x000fea000383ffff */
.L_x_1243:
[----:B0-----:R0:W1:Y:S02]  /*22c80*/  SYNCS.PHASECHK.TRANS64.TRYWAIT P0, [R0+URZ+0x2e820], R3 ;  /* 0x02e82003000075a7 */ /* 0x001064000800017f */
[----:B-1----:R-:W-:Y:S05]  /*22c90*/  @!P0 NANOSLEEP.SYNCS 0x989680 ;  /* 0x009896800000895d */ /* 0x002fea0003900000 */
[----:B------:R-:W1:Y:S02]  /*22ca0*/  @!P0 SYNCS.PHASECHK.TRANS64 P0, [R0+URZ+0x2e820], R3 ;  /* 0x02e82003000085a7 */ /* 0x000e64000800007f */
[----:B-1----:R-:W-:Y:S05]  /*22cb0*/  @!P0 BRA `(.L_x_1243) ;  /* 0xfffffffc00f08947 */ /* 0x002fea000383ffff */
[----:B------:R-:W-:Y:S05]  /*22cc0*/  BRA `(.L_x_1290) ;  /* 0xffffffe800c87947 */ /* 0x000fea000383ffff */
.L_x_1244:
        /* <DEDUP_REMOVED lines=11> */
.L_x_1292:
[----:B------:R-:W-:Y:S05]  /*22d80*/  BSYNC B0 ;  /* 0x0000000000007941 */ /* 0x000fea0003800000 */
.L_x_1291:
[----:B------:R-:W-:Y:S05]  /*22d90*/  BRA `(.L_x_1293) ;  /* 0xffffffe800b07947 */ /* 0x000fea000383ffff */
.L_x_1247:
[----:B------:R-:W-:Y:S01]  /*22da0*/  BSSY B1, `(.L_x_1294) ;  /* 0x0000006000017945 */ /* 0x000fe20003800000 */
[----:B------:R-:W-:-:S07]  /*22db0*/  IMAD.MOV.U32 R15, RZ, RZ, -0x1 ;  /* 0xffffffffff0f7424 */ /* 0x000fce00078e00ff */
[----:B01----:R-:W-:Y:S05]  /*22dc0*/  WARPSYNC.COLLECTIVE R15, `(.L_x_1295) ;  /* 0x000000000f0c7348 */ /* 0x003fea0003c00000 */
[----:B------:R-:W-:Y:S02]  /*22dd0*/  ELECT P6, UR62, PT ;  /* 0x00000000003e782f */ /* 0x000fe400038c0000 */
[----:B------:R-:W-:Y:S01]  /*22de0*/  MOV R14, UR62 ;  /* 0x0000003e000e7c02 */ /* 0x000fe20008000f00 */
[----:B01----:R-:W-:Y:S10]  /*22df0*/  ENDCOLLECTIVE ;  /* 0x000000000000791b */ /* 0x003ff40003800000 */
.L_x_1295:
[----:B------:R-:W-:Y:S05]  /*22e00*/  BSYNC B1 ;  /* 0x0000000000017941 */ /* 0x000fea0003800000 */
.L_x_1294:
[----:B------:R-:W-:Y:S05]  /*22e10*/  BRA `(.L_x_1296) ;  /* 0xffffffe800a87947 */ /* 0x000fea000383ffff */
.L_x_1249:
[----:B0-----:R0:W1:Y:S02]  /*22e20*/  SYNCS.PHASECHK.TRANS64.TRYWAIT P1, [R6+URZ], R5 ;  /* 0x00000005060075a7 */ /* 0x001064000802017f */
[----:B-1----:R-:W-:Y:S05]  /*22e30*/  @!P1 NANOSLEEP.SYNCS 0x989680 ;  /* 0x009896800000995d */ /* 0x002fea0003900000 */
[----:B------:R-:W1:Y:S02]  /*22e40*/  @!P1 SYNCS.PHASECHK.TRANS64 P1, [R6+URZ], R5 ;  /* 0x00000005060095a7 */ /* 0x000e64000802007f */
[----:B-1----:R-:W-:Y:S05]  /*22e50*/  @!P1 BRA `(.L_x_1249) ;  /* 0xfffffffc00f09947 */ /* 0x002fea000383ffff */
[----:B------:R-:W-:Y:S05]  /*22e60*/  BRA `(.L_x_1297) ;  /* 0xffffffe800e47947 */ /* 0x000fea000383ffff */
.L_x_1250:
[----:B-1----:R1:W2:Y:S02]  /*22e70*/  SYNCS.PHASECHK.TRANS64.TRYWAIT P1, [R7+URZ], R2 ;  /* 0x00000002070075a7 */ /* 0x0022a4000802017f */
[----:B--2---:R-:W-:Y:S05]  /*22e80*/  @!P1 NANOSLEEP.SYNCS 0x989680 ;  /* 0x009896800000995d */ /* 0x004fea0003900000 */
[----:B------:R-:W2:Y:S02]  /*22e90*/  @!P1 SYNCS.PHASECHK.TRANS64 P1, [R7+URZ], R2 ;  /* 0x00000002070095a7 */ /* 0x000ea4000802007f */
[----:B--2---:R-:W-:Y:S05]  /*22ea0*/  @!P1 BRA `(.L_x_1250) ;  /* 0xfffffffc00f09947 */ /* 0x004fea000383ffff */
[----:B------:R-:W-:Y:S05]  /*22eb0*/  BRA `(.L_x_1298) ;  /* 0xffffffe800d87947 */ /* 0x000fea000383ffff */
.L_x_1252:
[----:B--2---:R2:W3:Y:S02]  /*22ec0*/  SYNCS.PHASECHK.TRANS64.TRYWAIT P1, [R4+URZ+0x2e860], R5 ;  /* 0x02e86005040075a7 */ /* 0x0044e4000802017f */
[----:B---3--:R-:W-:Y:S05]  /*22ed0*/  @!P1 NANOSLEEP.SYNCS 0x989680 ;  /* 0x009896800000995d */ /* 0x008fea0003900000 */
[----:B------:R-:W3:Y:S02]  /*22ee0*/  @!P1 SYNCS.PHASECHK.TRANS64 P1, [R4+URZ+0x2e860], R5 ;  /* 0x02e86005040095a7 */ /* 0x000ee4000802007f */
[----:B---3--:R-:W-:Y:S05]  /*22ef0*/  @!P1 BRA `(.L_x_1252) ;  /* 0xfffffffc00f09947 */ /* 0x008fea000383ffff */
[----:B------:R-:W-:Y:S05]  /*22f00*/  BRA `(.L_x_1299) ;  /* 0xffffffe800dc7947 */ /* 0x000fea000383ffff */
.L_x_1254:
[----:B---3--:R3:W4:Y:S02]  /*22f10*/  SYNCS.PHASECHK.TRANS64.TRYWAIT P1, [R3+URZ+0x2e860], R2 ;  /* 0x02e86002030075a7 */ /* 0x008724000802017f */
[----:B----4-:R-:W-:Y:S05]  /*22f20*/  @!P1 NANOSLEEP.SYNCS 0x989680 ;  /* 0x009896800000995d */ /* 0x010fea0003900000 */
[----:B------:R-:W4:Y:S02]  /*22f30*/  @!P1 SYNCS.PHASECHK.TRANS64 P1, [R3+URZ+0x2e860], R2 ;  /* 0x02e86002030095a7 */ /* 0x000f24000802007f */
[----:B----4-:R-:W-:Y:S05]  /*22f40*/  @!P1 BRA `(.L_x_1254) ;  /* 0xfffffffc00f09947 */ /* 0x010fea000383ffff */
[----:B------:R-:W-:Y:S05]  /*22f50*/  BRA `(.L_x_1300) ;  /* 0xffffffe800dc7947 */ /* 0x000fea000383ffff */
.L_x_1256:
[----:B----4-:R4:W0:Y:S02]  /*22f60*/  SYNCS.PHASECHK.TRANS64.TRYWAIT P0, [R4+URZ+0x2e880], R5 ;  /* 0x02e88005040075a7 */ /* 0x010824000800017f */
[----:B0-----:R-:W-:Y:S05]  /*22f70*/  @!P0 NANOSLEEP.SYNCS 0x989680 ;  /* 0x009896800000895d */ /* 0x001fea0003900000 */
[----:B------:R-:W0:Y:S02]  /*22f80*/  @!P0 SYNCS.PHASECHK.TRANS64 P0, [R4+URZ+0x2e880], R5 ;  /* 0x02e88005040085a7 */ /* 0x000e24000800007f */
[----:B0-----:R-:W-:Y:S05]  /*22f90*/  @!P0 BRA `(.L_x_1256) ;  /* 0xfffffffc00f08947 */ /* 0x001fea000383ffff */
[----:B------:R-:W-:Y:S05]  /*22fa0*/  BRA `(.L_x_1257) ;  /* 0xffffffe800d87947 */ /* 0x000fea000383ffff */
.L_x_1301:
        /* <DEDUP_REMOVED lines=13> */
.L_x_2838:


//--------------------- .text._ZN7cutlass13device_kernelIN5flash11enable_sm90INS1_16FlashAttnFwdSm90INS1_25CollectiveMainloopFwdSm90ILi2EN4cute5tupleIJNS5_1CILi1EEES8_S8_EEENS6_IJNS7_ILi128EEENS7_ILi224EEESA_EEELi128ENS_12float_e4m3_tEfNS_4arch4Sm90ELb0ELb1ELb0ELb1ELb0ELb1ELb0ELb1ELb1ELb1ELb1ELb0EEENS1_21CollectiveEpilogueFwdINS6_IJSA_SA_SB_EEES9_NS_10bfloat16_tESF_Li256ELb1ELb1ELb1ELb1EEENS1_36VarlenDynamicPersistentTileSchedulerILi128ELi224ELi256ELi128ELb1ELb1ELb1ELb1ELb0ELb1EEEEEEEEEvNT_6ParamsE --------------------------
	.section	.text._ZN7cutlass13device_kernelIN5flash11enable_sm90INS1_16FlashAttnFwdSm90INS1_25CollectiveMainloopFwdSm90ILi2EN4cute5tupleIJNS5_1CILi1EEES8_S8_EEENS6_IJNS7_ILi128EEENS7_ILi224EEESA_EEELi128ENS_12float_e4m3_tEfNS_4arch4Sm90ELb0ELb1ELb0ELb1ELb0ELb1ELb0ELb1ELb1ELb1ELb1ELb0EEENS1_21CollectiveEpilogueFwdINS6_IJSA_SA_SB_EEES9_NS_10bfloat16_tESF_Li256ELb1ELb1ELb1ELb1EEENS1_36VarlenDynamicPersistentTileSchedulerILi128ELi224ELi256ELi128ELb1ELb1ELb1ELb1ELb0ELb1EEEEEEEEEvNT_6ParamsE,"ax",@progbits
	.align	128
.text._ZN7cutlass13device_kernelIN5flash11enable_sm90INS1_16FlashAttnFwdSm90INS1_25CollectiveMainloopFwdSm90ILi2EN4cute5tupleIJNS5_1CILi1EEES8_S8_EEENS6_IJNS7_ILi128EEENS7_ILi224EEESA_EEELi128ENS_12float_e4m3_tEfNS_4arch4Sm90ELb0ELb1ELb0ELb1ELb0ELb1ELb0ELb1ELb1ELb1ELb1ELb0EEENS1_21CollectiveEpilogueFwdINS6_IJSA_SA_SB_EEES9_NS_10bfloat16_tESF_Li256ELb1ELb1ELb1ELb1EEENS1_36VarlenDynamicPersistentTileSchedulerILi128ELi224ELi256ELi128ELb1ELb1ELb1ELb1ELb0ELb1EEEEEEEEEvNT_6ParamsE:
        .type           _ZN7cutlass13device_kernelIN5flash11enable_sm90INS1_16FlashAttnFwdSm90INS1_25CollectiveMainloopFwdSm90ILi2EN4cute5tupleIJNS5_1CILi1EEES8_S8_EEENS6_IJNS7_ILi128EEENS7_ILi224EEESA_EEELi128ENS_12float_e4m3_tEfNS_4arch4Sm90ELb0ELb1ELb0ELb1ELb0ELb1ELb0ELb1ELb1ELb1ELb1ELb0EEENS1_21CollectiveEpilogueFwdINS6_IJSA_SA_SB_EEES9_NS_10bfloat16_tESF_Li256ELb1ELb1ELb1ELb1EEENS1_36VarlenDynamicPersistentTileSchedulerILi128ELi224ELi256ELi128ELb1ELb1ELb1ELb1ELb0ELb1EEEEEEEEEvNT_6ParamsE,@function
        .size           _ZN7cutlass13device_kernelIN5flash11enable_sm90INS1_16FlashAttnFwdSm90INS1_25CollectiveMainloopFwdSm90ILi2EN4cute5tupleIJNS5_1CILi1EEES8_S8_EEENS6_IJNS7_ILi128EEENS7_ILi224EEESA_EEELi128ENS_12float_e4m3_tEfNS_4arch4Sm90ELb0ELb1ELb0ELb1ELb0ELb1ELb0ELb1ELb1ELb1ELb1ELb0EEENS1_21CollectiveEpilogueFwdINS6_IJSA_SA_SB_EEES9_NS_10bfloat16_tESF_Li256ELb1ELb1ELb1ELb1EEENS1_36VarlenDynamicPersistentTileSchedulerILi128ELi224ELi256ELi128ELb1ELb1ELb1ELb1ELb0ELb1EEEEEEEEEvNT_6ParamsE,(.L_x_2839 - _ZN7cutlass13device_kernelIN5flash11enable_sm90INS1_16FlashAttnFwdSm90INS1_25CollectiveMainloopFwdSm90ILi2EN4cute5tupleIJNS5_1CILi1EEES8_S8_EEENS6_IJNS7_ILi128EEENS7_ILi224EEESA_EEELi128ENS_12float_e4m3_tEfNS_4arch4Sm90ELb0ELb1ELb0ELb1ELb0ELb1ELb0ELb1ELb1ELb1ELb1ELb0EEENS1_21CollectiveEpilogueFwdINS6_IJSA_SA_SB_EEES9_NS_10bfloat16_tESF_Li256ELb1ELb1ELb1ELb1EEENS1_36VarlenDynamicPersistentTileSchedulerILi128ELi224ELi256ELi128ELb1ELb1ELb1ELb1ELb0ELb1EEEEEEEEEvNT_6ParamsE)
        .other          _ZN7cutlass13device_kernelIN5flash11enable_sm90INS1_16FlashAttnFwdSm90INS1_25CollectiveMainloopFwdSm90ILi2EN4cute5tupleIJNS5_1CILi1EEES8_S8_EEENS6_IJNS7_ILi128EEENS7_ILi224EEESA_EEELi128ENS_12float_e4m3_tEfNS_4arch4Sm90ELb0ELb1ELb0ELb1ELb0ELb1ELb0ELb1ELb1ELb1ELb1ELb0EEENS1_21CollectiveEpilogueFwdINS6_IJSA_SA_SB_EEES9_NS_10bfloat16_tESF_Li256ELb1ELb1ELb1ELb1EEENS1_36VarlenDynamicPersistentTileSchedulerILi128ELi224ELi256ELi128ELb1ELb1ELb1ELb1ELb0ELb1EEEEEEEEEvNT_6ParamsE,@"STO_CUDA_ENTRY STV_DEFAULT"
_ZN7cutlass13device_kernelIN5flash11enable_sm90INS1_16FlashAttnFwdSm90INS1_25CollectiveMainloopFwdSm90ILi2EN4cute5tupleIJNS5_1CILi1EEES8_S8_EEENS6_IJNS7_ILi128EEENS7_ILi224EEESA_EEELi128ENS_12float_e4m3_tEfNS_4arch4Sm90ELb0ELb1ELb0ELb1ELb0ELb1ELb0ELb1ELb1ELb1ELb1ELb0EEENS1_21CollectiveEpilogueFwdINS6_IJSA_SA_SB_EEES9_NS_10bfloat16_tESF_Li256ELb1ELb1ELb1ELb1EEENS1_36VarlenDynamicPersistentTileSchedulerILi128ELi224ELi256ELi128ELb1ELb1ELb1ELb1ELb0ELb1EEEEEEEEEvNT_6ParamsE:
        /* <DEDUP_REMOVED lines=24> */
.L_x_1303:
[----:B------:R-:W-:Y:S05]  /*0180*/  BSYNC B0 ;  /* 0x0000000000007941 */ /* 0x000fea0003800000 */
.L_x_1302:
        /* <DEDUP_REMOVED lines=41> */
.L_x_1304:
        /* <DEDUP_REMOVED lines=22> */
.L_x_1305:
        /* <DEDUP_REMOVED lines=18> */
.L_x_1306:
        /* <DEDUP_REMOVED lines=22> */
.L_x_1307:
        /* <DEDUP_REMOVED lines=22> */
.L_x_1308:
[----:B0-----:R-:W-:Y:S01]  /*0960*/  UMOV UR4, 0x1 ;  /* 0x0000000100047882 */ /* 0x001fe20000000000 */
[----:B------:R-:W-:Y:S01]  /*0970*/  PLOP3.LUT P0, PT, PT, PT, UP0, 0x80, 0x0 ;  /* 0x000000000000781c */ /* 0x000fe20003f0f008 */
[----:B------:R-:W-:Y:S01]  /*0980*/  USEL UR4, UR4, 0x2, !UP0 ;  /* 0x0000000204047887 */ /* 0x000fe2000c000000 */
[----:B------:R-:W-:Y:S01]  /*0990*/  NOP ;  /* 0x0000000000007918 */ /* 0x000fe20000000000 */
[----:B------:R-:W-:Y:S04]  /*09a0*/  BSSY B8, `(.L_x_1309) ;  /* 0x0003614000087945 */ /* 0x000fe80003800000 */
[----:B------:R-:W-:-:S05]  /*09b0*/  IMAD.U32 R2, RZ, RZ, UR4 ;  /* 0x00000004ff027e24 */ /* 0x000fca000f8e00ff */
[----:B------:R0:W-:Y:S01]  /*09c0*/  STL [R1+0xb0], R2 ;  /* 0x0000b00201007387 */ /* 0x0001e20000100800 */
[----:B-12-4-:R-:W-:Y:S06]  /*09d0*/  BAR.SYNC.DEFER_BLOCKING 0x0 ;  /* 0x0000000000007b1d */ /* 0x016fec0000010000 */
[----:B------:R-:W-:Y:S05]  /*09e0*/  @!P0 BRA `(.L_x_1310) ;  /* 0x000002e000588947 */ /* 0x000fea0003800000 */
.L_x_1311:
[----:B------:R-:W-:-:S08]  /*09f0*/  NOP ;  /* 0x0000000000007918 */ /* 0x000fd00000000000 */
[----:B------:R-:W1:Y:S02]  /*0a00*/  USETMAXREG.TRY_ALLOC.CTAPOOL UP0, 0xf0 ;  /* 0x000000f0000079c8 */ /* 0x000e640008000600 */
[----:B-1----:R-:W-:-:S13]  /*0a10*/  PLOP3.LUT P0, PT, PT, PT, UP0, 0x80, 0x0 ;  /* 0x000000000000781c */ /* 0x002fda0003f0f008 */
[----:B------:R-:W-:Y:S05]  /*0a20*/  @!P0 BRA `(.L_x_1311) ;  /* 0xfffffffc00f08947 */ /* 0x000fea000383ffff */
[----:B------:R-:W1:Y:S01]  /*0a30*/  S2R R0, SR_TID.X ;  /* 0x0000000000007919 */ /* 0x000e620000002100 */
[----:B------:R-:W2:Y:S01]  /*0a40*/  S2UR UR5, SR_CgaCtaId ;  /* 0x00000000000579c3 */ /* 0x000ea20000008800 */
[----:B------:R-:W-:Y:S01]  /*0a50*/  UMOV UR4, 0x400 ;  /* 0x0000040000047882 */ /* 0x000fe20000000000 */
[----:B------:R-:W-:-:S06]  /*0a60*/  LOP3.LUT R17, R17, 0xffbfffff, RZ, 0xc0, !PT ;  /* 0xffbfffff11117812 */ /* 0x000fcc00078ec0ff */
[----:B------:R-:W-:Y:S06]  /*0a70*/  BAR.ARV 0x8, 0x180 ;  /* 0x0206000000007b1d */ /* 0x000fec0000002000 */
[----:B--2---:R-:W-:-:S06]  /*0a80*/  ULEA UR4, UR5, UR4, 0x18 ;  /* 0x0000000405047291 */ /* 0x004fcc000f8ec03f */
[----:B------:R-:W-:Y:S01]  /*0a90*/  IMAD.U32 R18, RZ, RZ, UR4 ;  /* 0x00000004ff127e24 */ /* 0x000fe2000f8e00ff */
[----:B-1----:R-:W-:Y:S01]  /*0aa0*/  SHF.R.U32.HI R0, RZ, 0x7, R0 ;  /* 0x00000007ff007819 */ /* 0x002fe20000011600 */
[----:B------:R-:W-:-:S03]  /*0ab0*/  ULDC UR4, c[0x0][0xc3c] ;  /* 0x00030f0000047ab9 */ /* 0x000fc60000000800 */
[----:B------:R-:W-:Y:S01]  /*0ac0*/  ISETP.NE.AND P0, PT, R0, 0x1, PT ;  /* 0x000000010000780c */ /* 0x000fe20003f05270 */
[----:B------:R-:W-:-:S05]  /*0ad0*/  IMAD.U32 R0, RZ, RZ, UR5 ;  /* 0x00000005ff007e24 */ /* 0x000fca000f8e00ff */
[----:B------:R-:W-:Y:S07]  /*0ae0*/  STL [R1+0x68], R0 ;  /* 0x0000680001007387 */ /* 0x000fee0000100800 */
[----:B------:R-:W-:Y:S01]  /*0af0*/  @P0 LOP3.LUT R17, R17, 0x400000, RZ, 0xfc, !PT ;  /* 0x0040000011110812 */ /* 0x000fe200078efcff */
[----:B------:R-:W-:Y:S08]  /*0b00*/  @!P0 BAR.ARV 0x9, 0x100 ;  /* 0x0244000000008b1d */ /* 0x000ff00000002000 */
[----:B------:R-:W-:Y:S06]  /*0b10*/  BAR.SYNC.DEFER_BLOCKING 0x5, 0x180 ;  /* 0x0146000000007b1d */ /* 0x000fec0000010000 */
[----:B------:R-:W1:Y:S02]  /*0b20*/  LDS.128 R12, [R18+0x2e8d0] ;  /* 0x02e8d000120c7984 */ /* 0x000e640000000c00 */
[----:B------:R-:W-:Y:S06]  /*0b30*/  BAR.ARV 0x4, 0x180 ;  /* 0x0106000000007b1d */ /* 0x000fec0000002000 */
[----:B-1----:R-:W-:-:S13]  /*0b40*/  ISETP.GE.AND P0, PT, R15, UR4, PT ;  /* 0x000000040f007c0c */ /* 0x002fda000bf06270 */
[----:B------:R-:W-:Y:S05]  /*0b50*/  @P0 BRA `(.L_x_1312) ;  /* 0x0000035c00e00947 */ /* 0x000fea0003800000 */
[----:B0-----:R-:W2:Y:S01]  /*0b60*/  LDL R2, [R1+0xb0] ;  /* 0x0000b00001027983 */ /* 0x001ea20000100800 */
[----:B------:R-:W-:Y:S01]  /*0b70*/  IMAD.MOV.U32 R19, RZ, RZ, RZ ;  /* 0x000000ffff137224 */ /* 0x000fe200078e00ff */
[----:B------:R-:W-:Y:S01]  /*0b80*/  CS2R R232, SRZ ;  /* 0x0000000000e87805 */ /* 0x000fe2000001ff00 */
[----:B------:R-:W0:Y:S01]  /*0b90*/  S2R R0, SR_TID.X ;  /* 0x0000000000007919 */ /* 0x000e220000002100 */
[----:B------:R-:W-:Y:S01]  /*0ba0*/  STL [R1+0x7c], R13 ;  /* 0x00007c0d01007387 */ /* 0x000fe20000100800 */
[----:B0-----:R-:W-:-:S05]  /*0bb0*/  VIADD R0, R0, 0xffffff80 ;  /* 0xffffff8000007836 */ /* 0x001fca0000000000 */
[----:B------:R-:W-:-:S04]  /*0bc0*/  SHF.R.S32.HI R3, RZ, 0x1f, R0 ;  /* 0x0000001fff037819 */ /* 0x000fc80000011400 */
[----:B------:R-:W-:-:S04]  /*0bd0*/  LEA.HI R4, R3, R0, RZ, 0x2 ;  /* 0x0000000003047211 */ /* 0x000fc800078f10ff */
[----:B------:R-:W-:Y:S02]  /*0be0*/  LOP3.LUT R7, R4, 0xfffffffc, RZ, 0xc0, !PT ;  /* 0xfffffffc04077812 */ /* 0x000fe400078ec0ff */
[----:B------:R-:W-:-:S03]  /*0bf0*/  SHF.R.S32.HI R230, RZ, 0x2, R4 ;  /* 0x00000002ffe67819 */ /* 0x000fc60000011404 */
[----:B------:R-:W-:-:S04]  /*0c00*/  IMAD.IADD R7, R0, 0x1, -R7 ;  /* 0x0000000100077824 */ /* 0x000fc800078e0a07 */
[C---:B------:R-:W-:Y:S02]  /*0c10*/  IMAD.SHL.U32 R22, R7.reuse, 0x10, RZ ;  /* 0x0000001007167824 */ /* 0x040fe400078e00ff */
[----:B------:R-:W-:-:S03]  /*0c20*/  IMAD.SHL.U32 R228, R7, 0x8, RZ ;  /* 0x0000000807e47824 */ /* 0x000fc600078e00ff */
[----:B------:R-:W-:Y:S01]  /*0c30*/  SHF.R.S32.HI R23, RZ, 0x1f, R22 ;  /* 0x0000001fff177819 */ /* 0x000fe20000011416 */
[----:B------:R-:W-:Y:S01]  /*0c40*/  VIADD R234, R228, 0x20 ;  /* 0x00000020e4ea7836 */ /* 0x000fe20000000000 */
[----:B--2---:R-:W-:Y:S02]  /*0c50*/  R2UR UR4, R2 ;  /* 0x00000000020472ca */ /* 0x004fe400000e0000 */
[----:B------:R-:W-:-:S04]  /*0c60*/  LEA.HI R2, R3, R0, RZ, 0x7 ;  /* 0x0000000003027211 */ /* 0x000fc800078f38ff */
[----:B------:R-:W-:-:S05]  /*0c70*/  LOP3.LUT R5, R2, 0xffffff80, RZ, 0xc0, !PT ;  /* 0xffffff8002057812 */ /* 0x000fca00078ec0ff */
[----:B------:R-:W-:Y:S01]  /*0c80*/  IMAD.IADD R6, R0, 0x1, -R5 ;  /* 0x0000000100067824 */ /* 0x000fe200078e0a05 */
[----:B------:R-:W-:Y:S01]  /*0c90*/  LEA.HI R0, R3, R0, RZ, 0x5 ;  /* 0x0000000003007211 */ /* 0x000fe200078f28ff */
[----:B------:R-:W-:Y:S01]  /*0ca0*/  ULOP3.LUT UR4, UR4, 0x1, URZ, 0xfc, !UPT ;  /* 0x0000000104047892 */ /* 0x000fe2000f8efc3f */
[----:B------:R-:W-:Y:S02]  /*0cb0*/  SHF.R.S32.HI R3, RZ, 0x1f, R4 ;  /* 0x0000001fff037819 */ /* 0x000fe40000011404 */
[----:B------:R-:W-:Y:S01]  /*0cc0*/  SHF.R.S32.HI R9, RZ, 0x1f, R6 ;  /* 0x0000001fff097819 */ /* 0x000fe20000011406 */
[----:B------:R-:W-:Y:S01]  /*0cd0*/  IMAD.SHL.U32 R0, R0, 0x20, RZ ;  /* 0x0000002000007824 */ /* 0x000fe200078e00ff */
[----:B------:R-:W-:Y:S02]  /*0ce0*/  LEA.HI R3, R3, R230, RZ, 0x3 ;  /* 0x000000e603037211 */ /* 0x000fe400078f18ff */
[CC--:B------:R-:W-:Y:S02]  /*0cf0*/  LEA.HI R8, R9.reuse, R6.reuse, RZ, 0x2 ;  /* 0x0000000609087211 */ /* 0x0c0fe400078f10ff */
[----:B------:R-:W-:-:S02]  /*0d00*/  LEA.HI R9, R9, R6, RZ, 0x5 ;  /* 0x0000000609097211 */ /* 0x000fc400078f28ff */
[--C-:B------:R-:W-:Y:S02]  /*0d10*/  SHF.R.S32.HI R10, RZ, 0x2, R8.reuse ;  /* 0x00000002ff0a7819 */ /* 0x100fe40000011408 */
[----:B------:R-:W-:Y:S02]  /*0d20*/  SHF.R.S32.HI R5, RZ, 0x1f, R8 ;  /* 0x0000001fff057819 */ /* 0x000fe40000011408 */
[----:B------:R-:W-:Y:S02]  /*0d30*/  SHF.R.S32.HI R9, RZ, 0x5, R9 ;  /* 0x00000005ff097819 */ /* 0x000fe40000011409 */
[----:B------:R-:W-:Y:S02]  /*0d40*/  LEA.HI R11, R5, R10, RZ, 0x3 ;  /* 0x0000000a050b7211 */ /* 0x000fe400078f18ff */
[----:B------:R-:W-:Y:S02]  /*0d50*/  SHF.R.S32.HI R5, RZ, 0x7, R2 ;  /* 0x00000007ff057819 */ /* 0x000fe40000011402 */
[----:B------:R-:W-:-:S02]  /*0d60*/  LOP3.LUT R11, R11, 0xfffffff8, RZ, 0xc0, !PT ;  /* 0xfffffff80b0b7812 */ /* 0x000fc400078ec0ff */
[----:B------:R-:W-:Y:S02]  /*0d70*/  LEA.HI R2, R2, R5, RZ, 0x1 ;  /* 0x0000000502027211 */ /* 0x000fe400078f08ff */
[----:B------:R-:W-:Y:S01]  /*0d80*/  LOP3.LUT R0, R0, 0xfffffc00, RZ, 0xc0, !PT ;  /* 0xfffffc0000007812 */ /* 0x000fe200078ec0ff */
[----:B------:R-:W-:Y:S01]  /*0d90*/  IMAD.IADD R10, R10, 0x1, -R11 ;  /* 0x000000010a0a7824 */ /* 0x000fe200078e0a0b */
[----:B------:R-:W-:Y:S02]  /*0da0*/  LOP3.LUT R2, R2, 0x3fffffe, RZ, 0xc0, !PT ;  /* 0x03fffffe02027812 */ /* 0x000fe400078ec0ff */
[----:B------:R-:W-:Y:S01]  /*0db0*/  LEA.HI R11, R7, R7, RZ, 0x1 ;  /* 0x00000007070b7211 */ /* 0x000fe200078f08ff */
[----:B------:R-:W-:Y:S01]  /*0dc0*/  IMAD R9, R9, 0x10, R10 ;  /* 0x0000001009097824 */ /* 0x000fe200078e020a */
[----:B------:R-:W-:Y:S01]  /*0dd0*/  LOP3.LUT R3, R3, 0xfffffff8, RZ, 0xc0, !PT ;  /* 0xfffffff803037812 */ /* 0x000fe200078ec0ff */
[----:B------:R-:W-:Y:S01]  /*0de0*/  IMAD.IADD R2, R5, 0x1, -R2 ;  /* 0x0000000105027824 */ /* 0x000fe200078e0a02 */
[----:B------:R-:W-:Y:S01]  /*0df0*/  LOP3.LUT R12, R11, 0x1ffffffe, RZ, 0xc0, !PT ;  /* 0x1ffffffe0b0c7812 */ /* 0x000fe200078ec0ff */
[----:B------:R-:W-:Y:S01]  /*0e00*/  VIADD R10, R230, 0x40 ;  /* 0x00000040e60a7836 */ /* 0x000fe20000000000 */
[----:B------:R-:W-:Y:S01]  /*0e10*/  LOP3.LUT R11, R8, 0x7ffffffc, RZ, 0xc0, !PT ;  /* 0x7ffffffc080b7812 */ /* 0x000fe200078ec0ff */
[----:B------:R-:W-:-:S02]  /*0e20*/  IMAD R2, R2, 0x40, R9 ;  /* 0x0000004002027824 */ /* 0x000fc400078e0209 */
[----:B------:R-:W-:Y:S02]  /*0e30*/  IMAD.IADD R5, R7, 0x1, -R12 ;  /* 0x0000000107057824 */ /* 0x000fe400078e0a0c */
[C---:B------:R-:W-:Y:S02]  /*0e40*/  VIADD R9, R230.reuse, 0x80 ;  /* 0x00000080e6097836 */ /* 0x040fe40000000000 */
[----:B------:R-:W-:Y:S02]  /*0e50*/  IMAD R2, R5, 0x8, R2 ;  /* 0x0000000805027824 */ /* 0x000fe400078e0202 */
[----:B------:R-:W-:Y:S01]  /*0e60*/  VIADD R8, R230, 0xc0 ;  /* 0x000000c0e6087836 */ /* 0x000fe20000000000 */
[----:B------:R-:W-:Y:S01]  /*0e70*/  SHF.R.S32.HI R5, RZ, 0x1f, R9 ;  /* 0x0000001fff057819 */ /* 0x000fe20000011409 */
[----:B------:R-:W-:Y:S01]  /*0e80*/  IMAD.IADD R11, R6, 0x1, -R11 ;  /* 0x00000001060b7824 */ /* 0x000fe200078e0a0b */
[----:B------:R0:W-:Y:S01]  /*0e90*/  STL [R1+0x70], R2 ;  /* 0x0000700201007387 */ /* 0x0001e20000100800 */
[----:B------:R-:W-:Y:S01]  /*0ea0*/  IMAD.SHL.U32 R6, R8, 0x80, RZ ;  /* 0x0000008008067824 */ /* 0x000fe200078e00ff */
[----:B------:R-:W-:Y:S01]  /*0eb0*/  SHF.R.S32.HI R7, RZ, 0x1f, R8 ;  /* 0x0000001fff077819 */ /* 0x000fe20000011408 */
[----:B------:R-:W-:Y:S01]  /*0ec0*/  IMAD.IADD R231, R230, 0x1, -R3 ;  /* 0x00000001e6e77824 */ /* 0x000fe200078e0a03 */
[----:B------:R-:W-:Y:S01]  /*0ed0*/  STL [R1+0x80], R14 ;  /* 0x0000800e01007387 */ /* 0x000fe20000100800 */
[----:B------:R-:W-:Y:S01]  /*0ee0*/  LEA.HI R5, R5, R9, RZ, 0x3 ;  /* 0x0000000905057211 */ /* 0x000fe200078f18ff */
[----:B------:R-:W-:Y:S01]  /*0ef0*/  IMAD.SHL.U32 R4, R9, 0x80, RZ ;  /* 0x0000008009047824 */ /* 0x000fe200078e00ff */
[----:B------:R-:W-:Y:S01]  /*0f00*/  LEA.HI R7, R7, R8, RZ, 0x3 ;  /* 0x0000000807077211 */ /* 0x000fe200078f18ff */
[----:B------:R-:W-:Y:S01]  /*0f10*/  STL [R1+0x84], R15 ;  /* 0x0000840f01007387 */ /* 0x000fe20000100800 */
[----:B------:R-:W-:Y:S01]  /*0f20*/  LOP3.LUT R3, R6, 0x380, RZ, 0xc0, !PT ;  /* 0x0000038006037812 */ /* 0x000fe200078ec0ff */
[----:B0-----:R-:W-:Y:S01]  /*0f30*/  IMAD.U32 R2, RZ, RZ, UR4 ;  /* 0x00000004ff027e24 */ /* 0x001fe2000f8e00ff */
[----:B------:R-:W-:Y:S01]  /*0f40*/  LOP3.LUT R4, R4, 0x380, RZ, 0xc0, !PT ;  /* 0x0000038004047812 */ /* 0x000fe200078ec0ff */
[----:B------:R-:W-:Y:S01]  /*0f50*/  STL [R1+0x54], RZ ;  /* 0x000054ff01007387 */ /* 0x000fe20000100800 */
[----:B------:R-:W-:Y:S01]  /*0f60*/  IMAD.SHL.U32 R5, R5, 0x80, RZ ;  /* 0x0000008005057824 */ /* 0x000fe200078e00ff */
[----:B------:R-:W-:Y:S01]  /*0f70*/  UMOV UR4, URZ ;  /* 0x0000003f00047c82 */ /* 0x000fe20008000000 */
[----:B------:R-:W-:Y:S01]  /*0f80*/  IMAD.SHL.U32 R7, R7, 0x80, RZ ;  /* 0x0000008007077824 */ /* 0x000fe200078e00ff */
[----:B------:R0:W-:Y:S04]  /*0f90*/  STL [R1+0x6c], R2 ;  /* 0x00006c0201007387 */ /* 0x0001e80000100800 */
[----:B------:R1:W-:Y:S01]  /*0fa0*/  STL [R1+0x88], R0 ;  /* 0x0000880001007387 */ /* 0x0003e20000100800 */
[----:B------:R-:W-:-:S02]  /*0fb0*/  LOP3.LUT R4, R7, 0xfffffc00, RZ, 0xc0, !PT ;  /* 0xfffffc0007047812 */ /* 0x000fc400078ec0ff */
[----:B0-----:R-:W-:Y:S02]  /*0fc0*/  SHF.R.S32.HI R2, RZ, 0x1f, R10 ;  /* 0x0000001fff027819 */ /* 0x001fe4000001140a */
[----:B-1----:R-:W-:Y:S01]  /*0fd0*/  SHF.R.S32.HI R0, RZ, 0x1f, R230 ;  /* 0x0000001fff007819 */ /* 0x002fe200000114e6 */
[----:B------:R-:W-:Y:S01]  /*0fe0*/  IMAD.SHL.U32 R0, R10, 0x80, RZ ;  /* 0x000000800a007824 */ /* 0x000fe200078e00ff */
[----:B------:R-:W-:-:S04]  /*0ff0*/  LEA.HI R2, R2, R10, RZ, 0x3 ;  /* 0x0000000a02027211 */ /* 0x000fc800078f18ff */
[----:B------:R-:W-:Y:S01]  /*1000*/  LOP3.LUT R0, R0, 0x380, RZ, 0xc0, !PT ;  /* 0x0000038000007812 */ /* 0x000fe200078ec0ff */
[----:B------:R-:W-:-:S03]  /*1010*/  IMAD.SHL.U32 R2, R2, 0x80, RZ ;  /* 0x0000008002027824 */ /* 0x000fc600078e00ff */
[----:B------:R-:W-:Y:S02]  /*1020*/  SHF.R.U32.HI R3, RZ, 0x3, R0 ;  /* 0x00000003ff037819 */ /* 0x000fe40000011600 */
[----:B------:R-:W-:Y:S02]  /*1030*/  LOP3.LUT R2, R2, 0xfffffc00, RZ, 0xc0, !PT ;  /* 0xfffffc0002027812 */ /* 0x000fe400078ec0ff */
[----:B------:R-:W-:-:S03]  /*1040*/  LOP3.LUT R0, R0, 0x70, R22, 0xf8, !PT ;  /* 0x0000007000007812 */ /* 0x000fc600078ef816 */
[----:B------:R0:W-:Y:S01]  /*1050*/  STL [R1+0x90], R2 ;  /* 0x0000900201007387 */ /* 0x0001e20000100800 */
[----:B------:R-:W-:Y:S01]  /*1060*/  LOP3.LUT R3, R2, R0, R3, 0xf6, !PT ;  /* 0x0000000002037212 */ /* 0x000fe200078ef603 */
[----:B------:R-:W-:Y:S01]  /*1070*/  IMAD.SHL.U32 R0, R11, 0x2, RZ ;  /* 0x000000020b007824 */ /* 0x000fe200078e00ff */
[----:B0-----:R-:W-:-:S05]  /*1080*/  LOP3.LUT R2, R5, 0xfffffc00, RZ, 0xc0, !PT ;  /* 0xfffffc0005027812 */ /* 0x001fca00078ec0ff */
[----:B------:R0:W-:Y:S04]  /*1090*/  STL [R1+0x98], R2 ;  /* 0x0000980201007387 */ /* 0x0001e80000100800 */
[----:B------:R-:W-:Y:S04]  /*10a0*/  STL [R1+0x94], R4 ;  /* 0x0000940401007387 */ /* 0x000fe80000100800 */
[----:B------:R1:W-:Y:S01]  /*10b0*/  STL [R1+0x50], R0 ;  /* 0x0000500001007387 */ /* 0x0003e20000100800 */
[----:B0-----:R-:W-:-:S05]  /*10c0*/  IMAD.IADD R2, R18, 0x1, R3 ;  /* 0x0000000112027824 */ /* 0x001fca00078e0203 */
[----:B------:R0:W-:Y:S01]  /*10d0*/  STL [R1+0xac], R2 ;  /* 0x0000ac0201007387 */ /* 0x0001e20000100800 */
[----:B-1----:R-:W-:-:S05]  /*10e0*/  IMAD.U32 R0, RZ, RZ, UR4 ;  /* 0x00000004ff007e24 */ /* 0x002fca000f8e00ff */
[----:B------:R0:W-:Y:S02]  /*10f0*/  STL [R1+0xa8], R0 ;  /* 0x0000a80001007387 */ /* 0x0001e40000100800 */
.L_x_1571:
[----:B----45:R-:W2:Y:S01]  /*1100*/  LDL R28, [R1+0x84] ;  /* 0x00008400011c7983 */ /* 0x030ea20000100800 */
[----:B------:R-:W-:Y:S05]  /*1110*/  YIELD ;  /* 0x0000000000007946 */ /* 0x000fea0003800000 */
[----:B------:R-:W-:Y:S01]  /*1120*/  ULDC.64 UR4, c[0x0][0xa28] ;  /* 0x00028a0000047ab9 */ /* 0x000fe20000000a00 */
[----:B-1-3--:R-:W2:Y:S01]  /*1130*/  LDC.64 R4, c[0x0][0xa08] ;  /* 0x00028200ff047b82 */ /* 0x00aea20000000a00 */
[----:B------:R-:W-:Y:S01]  /*1140*/  ISETP.NE.U32.AND P1, PT, RZ, UR4, PT ;  /* 0x00000004ff007c0c */ /* 0x000fe2000bf25070 */
[----:B------:R-:W-:Y:S01]  /*1150*/  ULDC.64 UR6, c[0x0][0x208] ;  /* 0x0000820000067ab9 */ /* 0x000fe20000000a00 */
[----:B------:R-:W-:-:S02]  /*1160*/  IMAD.MOV.U32 R10, RZ, RZ, RZ ;  /* 0x000000ffff0a7224 */ /* 0x000fc400078e00ff */
[----:B------:R-:W-:Y:S01]  /*1170*/  ISETP.NE.AND.EX P1, PT, RZ, UR5, PT, P1 ;  /* 0x00000005ff007c0c */ /* 0x000fe2000bf25310 */
[----:B------:R-:W-:Y:S01]  /*1180*/  ULDC.64 UR4, c[0x0][0xa18] ;  /* 0x0002860000047ab9 */ /* 0x000fe20000000a00 */
[----:B------:R-:W-:Y:S01]  /*1190*/  IMAD.MOV.U32 R26, RZ, RZ, RZ ;  /* 0x000000ffff1a7224 */ /* 0x000fe200078e00ff */
[----:B------:R-:W-:-:S04]  /*11a0*/  ISETP.NE.U32.AND P2, PT, RZ, UR4, PT ;  /* 0x00000004ff007c0c */ /* 0x000fc8000bf45070 */
[----:B------:R-:W-:Y:S01]  /*11b0*/  ISETP.NE.AND.EX P2, PT, RZ, UR5, PT, P2 ;  /* 0x00000005ff007c0c */ /* 0x000fe2000bf45320 */
[----:B------:R-:W-:Y:S02]  /*11c0*/  ULDC.64 UR4, c[0x0][0xa08] ;  /* 0x0002820000047ab9 */ /* 0x000fe40000000a00 */
[----:B------:R-:W-:-:S03]  /*11d0*/  ISETP.NE.U32.AND P0, PT, RZ, UR4, PT ;  /* 0x00000004ff007c0c */ /* 0x000fc6000bf05070 */
[----:B0-----:R-:W0:Y:S08]  /*11e0*/  @P1 LDC.64 R2, c[0x0][0xa28] ;  /* 0x00028a00ff021b82 */ /* 0x001e300000000a00 */
[----:B------:R-:W1:Y:S01]  /*11f0*/  @P2 LDC.64 R6, c[0x0][0xa18] ;  /* 0x00028600ff062b82 */ /* 0x000e620000000a00 */
[----:B------:R-:W-:Y:S01]  /*1200*/  ULDC UR4, c[0x0][0x288] ;  /* 0x0000a20000047ab9 */ /* 0x000fe20000000800 */
[----:B------:R-:W-:Y:S01]  /*1210*/  ISETP.NE.AND.EX P0, PT, RZ, UR5, PT, P0 ;  /* 0x00000005ff007c0c */ /* 0x000fe2000bf05300 */
[----:B------:R-:W-:Y:S01]  /*1220*/  IMAD.U32 R0, RZ, RZ, UR4 ;  /* 0x00000004ff007e24 */ /* 0x000fe2000f8e00ff */
[----:B------:R-:W-:Y:S01]  /*1230*/  ULDC.64 UR4, c[0x0][0x418] ;  /* 0x0001060000047ab9 */ /* 0x000fe20000000a00 */
[----:B--2---:R-:W-:-:S04]  /*1240*/  IMAD.WIDE R8, R28, 0x4, R4 ;  /* 0x000000041c087825 */ /* 0x004fc800078e0204 */
[----:B-1----:R-:W-:Y:S01]  /*1250*/  @P2 IMAD.WIDE R4, R28, 0x4, R6 ;  /* 0x000000041c042825 */ /* 0x002fe200078e0206 */
[----:B------:R-:W-:-:S05]  /*1260*/  UISETP.NE.U32.AND UP0, UPT, UR4, URZ, UPT ;  /* 0x0000003f0400728c */ /* 0x000fca000bf05070 */
[----:B------:R-:W5:Y:S01]  /*1270*/  @P0 LDG.E R26, desc[UR6][R8.64] ;  /* 0x00000006081a0981 */ /* 0x000f62000c1e1900 */
[----:B------:R-:W-:Y:S01]  /*1280*/  ULDC UR4, c[0x0][0x424] ;  /* 0x0001090000047ab9 */ /* 0x000fe20000000800 */
[----:B0-----:R-:W-:Y:S02]  /*1290*/  @P1 IMAD.WIDE R2, R28, 0x4, R2 ;  /* 0x000000041c021825 */ /* 0x001fe400078e0202 */
[----:B------:R-:W2:Y:S01]  /*12a0*/  @P2 LDG.E R0, desc[UR6][R4.64] ;  /* 0x0000000604002981 */ /* 0x000ea2000c1e1900 */
[----:B------:R-:W-:-:S03]  /*12b0*/  UISETP.NE.AND.EX UP0, UPT, UR5, URZ, UPT, UP0 ;  /* 0x0000003f0500728c */ /* 0x000fc6000bf05300 */
[----:B------:R-:W-:Y:S01]  /*12c0*/  ULDC UR5, c[0x0][0x2f0] ;  /* 0x0000bc0000057ab9 */ /* 0x000fe20000000800 */
[----:B------:R-:W-:Y:S01]  /*12d0*/  USEL UR4, UR4, 0x1, UP0 ;  /* 0x0000000104047887 */ /* 0x000fe20008000000 */
[----:B------:R0:W5:Y:S03]  /*12e0*/  @P1 LDG.E R10, desc[UR6][R2.64] ;  /* 0x00000006020a1981 */ /* 0x000166000c1e1900 */
[----:B------:R-:W-:-:S03]  /*12f0*/  UIMAD UR4, UR4, UR5, URZ ;  /* 0x00000005040472a4 */ /* 0x000fc6000f8e023f */
[----:B------:R-:W-:-:S03]  /*1300*/  ULDC UR5, c[0x0][0x348] ;  /* 0x0000d20000057ab9 */ /* 0x000fc60000000800 */
[----:B------:R-:W-:Y:S02]  /*1310*/  IMAD.U32 R25, RZ, RZ, UR4 ;  /* 0x00000004ff197e24 */ /* 0x000fe4000f8e00ff */
[----:B0-----:R-:W-:Y:S01]  /*1320*/  IMAD.U32 R2, RZ, RZ, UR5 ;  /* 0x00000005ff027e24 */ /* 0x001fe2000f8e00ff */
[----:B--2---:R0:W-:Y:S01]  /*1330*/  STL [R1+0x10], R0 ;  /* 0x0000100001007387 */ /* 0x0041e20000100800 */
[----:B------:R-:W-:Y:S01]  /*1340*/  IMAD.MOV.U32 R14, RZ, RZ, R0 ;  /* 0x000000ffff0e7224 */ /* 0x000fe200078e0000 */
[----:B------:R-:W-:Y:S06]  /*1350*/  @P2 BRA `(.L_x_1313) ;  /* 0x00000000002c2947 */ /* 0x000fec0003800000 */
[----:B------:R-:W-:Y:S02]  /*1360*/  ULDC.64 UR4, c[0x0][0xa00] ;  /* 0x0002800000047ab9 */ /* 0x000fe40000000a00 */
[----:B------:R-:W-:-:S04]  /*1370*/  ISETP.NE.U32.AND P1, PT, RZ, UR4, PT ;  /* 0x00000004ff007c0c */ /* 0x000fc8000bf25070 */
[----:B------:R-:W-:-:S13]  /*1380*/  ISETP.NE.AND.EX P1, PT, RZ, UR5, PT, P1 ;  /* 0x00000005ff007c0c */ /* 0x000fda000bf25310 */
[----:B------:R-:W-:Y:S05]  /*1390*/  @!P1 BRA `(.L_x_1313) ;  /* 0x00000000001c9947 */ /* 0x000fea0003800000 */
[----:B------:R-:W1:Y:S01]  /*13a0*/  LDC.64 R4, c[0x0][0xa00] ;  /* 0x00028000ff047b82 */ /* 0x000e620000000a00 */
[----:B------:R-:W-:Y:S01]  /*13b0*/  ULDC.64 UR4, c[0x0][0x208] ;  /* 0x0000820000047ab9 */ /* 0x000fe20000000a00 */
[----:B-1----:R-:W-:-:S05]  /*13c0*/  IMAD.WIDE R4, R28, 0x4, R4 ;  /* 0x000000041c047825 */ /* 0x002fca00078e0204 */
[----:B0-----:R-:W2:Y:S04]  /*13d0*/  LDG.E R0, desc[UR4][R4.64] ;  /* 0x0000000404007981 */ /* 0x001ea8000c1e1900 */
[----:B------:R-:W2:Y:S02]  /*13e0*/  LDG.E R3, desc[UR4][R4.64+0x4] ;  /* 0x0000040404037981 */ /* 0x000ea4000c1e1900 */
[----:B--2---:R-:W-:-:S05]  /*13f0*/  IMAD.IADD R14, R3, 0x1, -R0 ;  /* 0x00000001030e7824 */ /* 0x004fca00078e0a00 */
[----:B------:R1:W-:Y:S02]  /*1400*/  STL [R1+0x10], R14 ;  /* 0x0000100e01007387 */ /* 0x0003e40000100800 */
.L_x_1313:
[----:B------:R-:W2:Y:S01]  /*1410*/  LDL.LU R4, [R1+0x80] ;  /* 0x0000800001047983 */ /* 0x000ea20000300800 */
[----:B------:R-:W-:Y:S02]  /*1420*/  ULDC.64 UR4, c[0x0][0xa20] ;  /* 0x0002880000047ab9 */ /* 0x000fe40000000a00 */
[----:B------:R-:W-:Y:S01]  /*1430*/  ISETP.NE.U32.AND P1, PT, RZ, UR4, PT ;  /* 0x00000004ff007c0c */ /* 0x000fe2000bf25070 */
[----:B------:R3:W-:Y:S03]  /*1440*/  STL [R1+0xa0], R28 ;  /* 0x0000a01c01007387 */ /* 0x0007e60000100800 */
[----:B------:R-:W-:Y:S02]  /*1450*/  ISETP.NE.AND.EX P1, PT, RZ, UR5, PT, P1 ;  /* 0x00000005ff007c0c */ /* 0x000fe4000bf25310 */
[C---:B--2---:R-:W-:Y:S02]  /*1460*/  LOP3.LUT R27, R4.reuse, 0xffff, RZ, 0xc0, !PT ;  /* 0x0000ffff041b7812 */ /* 0x044fe400078ec0ff */
[----:B------:R-:W-:-:S02]  /*1470*/  LOP3.LUT R3, R4, 0xff000000, RZ, 0xc0, !PT ;  /* 0xff00000004037812 */ /* 0x000fc400078ec0ff */
[----:B0-----:R-:W-:Y:S01]  /*1480*/  LOP3.LUT R0, R4, 0xff0000, RZ, 0xc0, !PT ;  /* 0x00ff000004007812 */ /* 0x001fe200078ec0ff */
[----:B------:R3:W-:Y:S01]  /*1490*/  STL [R1+0x8c], R27 ;  /* 0x00008c1b01007387 */ /* 0x0007e20000100800 */
[----:B------:R-:W-:-:S04]  /*14a0*/  SHF.R.U32.HI R3, RZ, 0x8, R3 ;  /* 0x00000008ff037819 */ /* 0x000fc80000011603 */
[----:B------:R-:W-:Y:S01]  /*14b0*/  LEA.HI R11, R0, R3, RZ, 0x10 ;  /* 0x00000003000b7211 */ /* 0x000fe200078f80ff */
[----:B------:R-:W-:Y:S06]  /*14c0*/  @!P1 BRA `(.L_x_1314) ;  /* 0x0000000000149947 */ /* 0x000fec0003800000 */
[----:B------:R-:W0:Y:S01]  /*14d0*/  LDC.64 R4, c[0x0][0xa20] ;  /* 0x00028800ff047b82 */ /* 0x000e220000000a00 */
[----:B------:R-:W-:Y:S01]  /*14e0*/  ULDC.64 UR4, c[0x0][0x208] ;  /* 0x0000820000047ab9 */ /* 0x000fe20000000a00 */
[----:B0-----:R-:W-:-:S05]  /*14f0*/  IMAD.WIDE R4, R28, 0x4, R4 ;  /* 0x000000041c047825 */ /* 0x001fca00078e0204 */
[----:B------:R0:W5:Y:S01]  /*1500*/  LDG.E R25, desc[UR4][R4.64] ;  /* 0x0000000404197981 */ /* 0x000162000c1e1900 */
[----:B------:R-:W-:Y:S05]  /*1510*/  BRA `(.L_x_1315) ;  /* 0x0000000000147947 */ /* 0x000fea0003800000 */
.L_x_1314:
[----:B------:R-:W-:Y:S05]  /*1520*/  @!P0 BRA `(.L_x_1315) ;  /* 0x0000000000108947 */ /* 0x000fea0003800000 */
[----:B------:R-:W-:Y:S02]  /*1530*/  ULDC.64 UR4, c[0x0][0x208] ;  /* 0x0000820000047ab9 */ /* 0x000fe40000000a00 */
[----:B------:R-:W2:Y:S04]  /*1540*/  LDG.E R0, desc[UR4][R8.64] ;  /* 0x0000000408007981 */ /* 0x000ea8000c1e1900 */
[----:B------:R-:W2:Y:S02]  /*1550*/  LDG.E R25, desc[UR4][R8.64+0x4] ;  /* 0x0000040408197981 */ /* 0x000ea4000c1e1900 */
[----:B--2---:R-:W-:-:S07]  /*1560*/  IMAD.IADD R25, R25, 0x1, -R0 ;  /* 0x0000000119197824 */ /* 0x004fce00078e0a00 */
.L_x_1315:
[----:B------:R-:W-:Y:S01]  /*1570*/  ULDC.64 UR4, c[0x0][0xa10] ;  /* 0x0002840000047ab9 */ /* 0x000fe20000000a00 */
[----:B------:R-:W-:Y:S01]  /*1580*/  ULDC.64 UR6, c[0x0][0x208] ;  /* 0x0000820000067ab9 */ /* 0x000fe20000000a00 */
[----:B------:R-:W-:Y:S01]  /*1590*/  ISETP.NE.U32.AND P0, PT, RZ, UR4, PT ;  /* 0x00000004ff007c0c */ /* 0x000fe2000bf05070 */
[----:B------:R-:W2:Y:S01]  /*15a0*/  LDL.LU R20, [R1+0x7c] ;  /* 0x00007c0001147983 */ /* 0x000ea20000300800 */
[----:B------:R-:W4:Y:S02]  /*15b0*/  LDC R8, c[0x0][0x448] ;  /* 0x00011200ff087b82 */ /* 0x000f240000000800 */
[----:B------:R-:W-:Y:S01]  /*15c0*/  ISETP.NE.AND.EX P0, PT, RZ, UR5, PT, P0 ;  /* 0x00000005ff007c0c */ /* 0x000fe2000bf05300 */
[----:B------:R-:W-:Y:S02]  /*15d0*/  ULDC.64 UR4, c[0x0][0xa30] ;  /* 0x00028c0000047ab9 */ /* 0x000fe40000000a00 */
[----:B------:R-:W-:Y:S01]  /*15e0*/  ISETP.NE.U32.AND P1, PT, RZ, UR4, PT ;  /* 0x00000004ff007c0c */ /* 0x000fe2000bf25070 */
[----:B-----5:R-:W-:-:S02]  /*15f0*/  IMAD.MOV.U32 R121, RZ, RZ, R25 ;  /* 0x000000ffff797224 */ /* 0x020fc400078e0019 */
[----:B------:R-:W1:Y:S01]  /*1600*/  LDC.64 R12, c[0x0][0x9e0] ;  /* 0x00027800ff0c7b82 */ /* 0x000e620000000a00 */
[----:B------:R-:W-:-:S07]  /*1610*/  ISETP.NE.AND.EX P1, PT, RZ, UR5, PT, P1 ;  /* 0x00000005ff007c0c */ /* 0x000fce000bf25310 */
[----:B0-----:R-:W0:Y:S08]  /*1620*/  @P0 LDC.64 R4, c[0x0][0xa10] ;  /* 0x00028400ff040b82 */ /* 0x001e300000000a00 */
[----:B------:R-:W3:Y:S01]  /*1630*/  @P1 LDC.64 R6, c[0x0][0xa30] ;  /* 0x00028c00ff061b82 */ /* 0x000ee20000000a00 */
[----:B0-----:R-:W-:-:S05]  /*1640*/  @P0 IMAD.WIDE R4, R28, 0x4, R4 ;  /* 0x000000041c040825 */ /* 0x001fca00078e0204 */
[----:B------:R-:W2:Y:S04]  /*1650*/  @P0 LDG.E R0, desc[UR6][R4.64] ;  /* 0x0000000604000981 */ /* 0x000ea8000c1e1900 */
[----:B------:R0:W2:Y:S01]  /*1660*/  @P0 LDG.E R3, desc[UR6][R4.64+0x4] ;  /* 0x0000040604030981 */ /* 0x0000a2000c1e1900 */
[----:B---3--:R-:W-:-:S05]  /*1670*/  @P1 IMAD.WIDE R6, R28, 0x4, R6 ;  /* 0x000000041c061825 */ /* 0x008fca00078e0206 */
[----:B------:R3:W5:Y:S01]  /*1680*/  @P1 LDG.E R121, desc[UR6][R6.64] ;  /* 0x0000000606791981 */ /* 0x000762000c1e1900 */
[----:B----4-:R-:W-:Y:S01]  /*1690*/  ISETP.NE.AND P1, PT, R8, 0x1, PT ;  /* 0x000000010800780c */ /* 0x010fe20003f25270 */
[----:B------:R-:W-:Y:S01]  /*16a0*/  IMAD.IADD R15, R25, 0x1, -R10 ;  /* 0x00000001190f7824 */ /* 0x000fe200078e0a0a */
[----:B-1----:R-:W-:Y:S01]  /*16b0*/  ISETP.GE.AND P2, PT, R13, 0x1, PT ;  /* 0x000000010d00780c */ /* 0x002fe20003f46270 */
[----:B0-----:R-:W-:-:S10]  /*16c0*/  IMAD.MOV.U32 R4, RZ, RZ, RZ ;  /* 0x000000ffff047224 */ /* 0x001fd400078e00ff */
[----:B------:R-:W0:Y:S08]  /*16d0*/  @P1 LDC R9, c[0x0][0x44c] ;  /* 0x00011300ff091b82 */ /* 0x000e300000000800 */
[----:B------:R-:W1:Y:S01]  /*16e0*/  @P1 LDC R8, c[0x0][0x450] ;  /* 0x00011400ff081b82 */ /* 0x000e620000000800 */
[----:B--2---:R-:W-:-:S05]  /*16f0*/  IMAD.SHL.U32 R20, R20, 0x80, RZ ;  /* 0x0000008014147824 */ /* 0x004fca00078e00ff */
[----:B------:R3:W-:Y:S01]  /*1700*/  STL [R1+0x64], R20 ;  /* 0x0000641401007387 */ /* 0x0007e20000100800 */
[----:B------:R-:W-:Y:S02]  /*1710*/  @P0 IMAD.IADD R2, R3, 0x1, -R0 ;  /* 0x0000000103020824 */ /* 0x000fe400078e0a00 */
[----:B------:R-:W-:Y:S02]  /*1720*/  VIADD R0, R20, 0x7f ;  /* 0x0000007f14007836 */ /* 0x000fe40000000000 */
[----:B------:R-:W-:Y:S02]  /*1730*/  IMAD.IADD R10, R15, 0x1, R2 ;  /* 0x000000010f0a7824 */ /* 0x000fe400078e0202 */
[----:B0-----:R-:W-:-:S03]  /*1740*/  @P1 IMAD.HI.U32 R3, R0, R9, RZ ;  /* 0x0000000900031227 */ /* 0x001fc600078e00ff */
[----:B------:R3:W-:Y:S01]  /*1750*/  STL [R1+0x14], R10 ;  /* 0x0000140a01007387 */ /* 0x0007e20000100800 */
[C---:B------:R-:W-:Y:S01]  /*1760*/  VIADD R5, R10.reuse, 0xdf ;  /* 0x000000df0a057836 */ /* 0x040fe20000000000 */
[----:B-1----:R-:W-:Y:S02]  /*1770*/  @P1 SHF.R.U32.HI R0, RZ, R8, R3 ;  /* 0x00000008ff001219 */ /* 0x002fe40000011603 */
[----:B------:R-:W-:Y:S01]  /*1780*/  IADD3 R138, R10, 0x1, -R14 ;  /* 0x000000010a8a7810 */ /* 0x000fe20007ffe80e */
[----:B------:R-:W-:-:S04]  /*1790*/  IMAD.HI R4, R5, -0x6db6db6d, R4 ;  /* 0x9249249305047827 */ /* 0x000fc800078e0204 */
[----:B------:R-:W-:Y:S01]  /*17a0*/  IMAD.IADD R3, R138, 0x1, R0 ;  /* 0x000000018a037824 */ /* 0x000fe200078e0200 */
[----:B------:R-:W-:-:S04]  /*17b0*/  SHF.R.U32.HI R139, RZ, 0x1f, R4 ;  /* 0x0000001fff8b7819 */ /* 0x000fc80000011604 */
[----:B------:R-:W-:Y:S01]  /*17c0*/  LEA.HI.SX32 R139, R4, R139, 0x19 ;  /* 0x0000008b048b7211 */ /* 0x000fe200078fcaff */
[----:B------:R-:W-:Y:S01]  /*17d0*/  IMAD.IADD R4, R3, 0x1, R12 ;  /* 0x0000000103047824 */ /* 0x000fe200078e020c */
[----:B---3--:R-:W-:Y:S06]  /*17e0*/  @!P2 BRA `(.L_x_1316) ;  /* 0x000000000048a947 */ /* 0x008fec0003800000 */
[C---:B------:R-:W-:Y:S01]  /*17f0*/  ISETP.GT.AND P0, PT, R3.reuse, RZ, PT ;  /* 0x000000ff0300720c */ /* 0x040fe20003f04270 */
[----:B------:R-:W-:Y:S01]  /*1800*/  BSSY B0, `(.L_x_1317) ;  /* 0x000000e000007945 */ /* 0x000fe20003800000 */
[----:B------:R-:W-:-:S11]  /*1810*/  VIADD R0, R3, 0xffffffff ;  /* 0xffffffff03007836 */ /* 0x000fd60000000000 */
[----:B------:R-:W-:Y:S05]  /*1820*/  @P0 BRA `(.L_x_1318) ;  /* 0x00000000001c0947 */ /* 0x000fea0003800000 */
[----:B------:R-:W-:Y:S01]  /*1830*/  ISETP.NE.AND P0, PT, R13, 0x1, PT ;  /* 0x000000010d00780c */ /* 0x000fe20003f05270 */
[----:B------:R-:W-:-:S12]  /*1840*/  IMAD.MOV R3, RZ, RZ, -R3 ;  /* 0x000000ffff037224 */ /* 0x000fd800078e0a03 */
[----:B------:R-:W0:Y:S02]  /*1850*/  @P0 LDC.64 R6, c[0x0][0x9e8] ;  /* 0x00027a00ff060b82 */ /* 0x000e240000000a00 */
[----:B0-----:R-:W-:-:S05]  /*1860*/  @P0 IMAD.HI.U32 R0, R3, R6, RZ ;  /* 0x0000000603000227 */ /* 0x001fca00078e00ff */
[----:B------:R-:W-:-:S04]  /*1870*/  @P0 SHF.R.U32.HI R3, RZ, R7, R0 ;  /* 0x00000007ff030219 */ /* 0x000fc80000011600 */
[----:B------:R-:W-:Y:S01]  /*1880*/  LOP3.LUT R0, RZ, R3, RZ, 0x33, !PT ;  /* 0x00000003ff007212 */ /* 0x000fe200078e33ff */
[----:B------:R-:W-:Y:S06]  /*1890*/  BRA `(.L_x_1319) ;  /* 0x0000000000107947 */ /* 0x000fec0003800000 */
.L_x_1318:
[----:B------:R-:W-:-:S13]  /*18a0*/  ISETP.NE.AND P0, PT, R13, 0x1, PT ;  /* 0x000000010d00780c */ /* 0x000fda0003f05270 */
[----:B------:R-:W0:Y:S02]  /*18b0*/  @P0 LDC.64 R6, c[0x0][0x9e8] ;  /* 0x00027a00ff060b82 */ /* 0x000e240000000a00 */
[----:B0-----:R-:W-:-:S05]  /*18c0*/  @P0 IMAD.HI.U32 R6, R0, R6, RZ ;  /* 0x0000000600060227 */ /* 0x001fca00078e00ff */
[----:B------:R-:W-:-:S07]  /*18d0*/  @P0 SHF.R.U32.HI R0, RZ, R7, R6 ;  /* 0x00000007ff000219 */ /* 0x000fce0000011606 */
.L_x_1319:
[----:B------:R-:W-:Y:S05]  /*18e0*/  BSYNC B0 ;  /* 0x0000000000007941 */ /* 0x000fea0003800000 */
.L_x_1317:
[----:B------:R-:W-:-:S05]  /*18f0*/  IMAD R3, R0, R13, R13 ;  /* 0x0000000d00037224 */ /* 0x000fca00078e020d */
[----:B------:R-:W-:-:S07]  /*1900*/  VIMNMX R4, R4, R3, PT ;  /* 0x0000000304047248 */ /* 0x000fce0003fe0100 */
.L_x_1316:
[----:B------:R-:W0:Y:S01]  /*1910*/  @P1 LDC R3, c[0x0][0x44c] ;  /* 0x00011300ff031b82 */ /* 0x000e220000000800 */
[----:B------:R-:W-:Y:S01]  /*1920*/  VIADD R5, R4, 0xdf ;  /* 0x000000df04057836 */ /* 0x000fe20000000000 */
[----:B------:R-:W-:Y:S01]  /*1930*/  ULDC UR4, c[0x0][0x9dc] ;  /* 0x0002770000047ab9 */ /* 0x000fe20000000800 */
[----:B------:R-:W-:Y:S02]  /*1940*/  IMAD.MOV.U32 R4, RZ, RZ, RZ ;  /* 0x000000ffff047224 */ /* 0x000fe400078e00ff */
[----:B------:R-:W-:Y:S02]  /*1950*/  IMAD.MOV.U32 R0, RZ, RZ, R20 ;  /* 0x000000ffff007224 */ /* 0x000fe400078e0014 */
[----:B------:R-:W-:Y:S01]  /*1960*/  IMAD.HI R4, R5, -0x6db6db6d, R4 ;  /* 0x9249249305047827 */ /* 0x000fe200078e0204 */
[----:B------:R-:W1:Y:S03]  /*1970*/  @P1 LDC R6, c[0x0][0x450] ;  /* 0x00011400ff061b82 */ /* 0x000e660000000800 */
[----:B------:R-:W-:-:S02]  /*1980*/  IMAD.IADD R137, R10, 0x1, -R14 ;  /* 0x000000010a897824 */ /* 0x000fc400078e0a0e */
[----:B0-----:R-:W-:-:S05]  /*1990*/  @P1 IMAD.HI.U32 R3, R20, R3, RZ ;  /* 0x0000000314031227 */ /* 0x001fca00078e00ff */
[----:B-1----:R-:W-:Y:S02]  /*19a0*/  @P1 SHF.R.U32.HI R0, RZ, R6, R3 ;  /* 0x00000006ff001219 */ /* 0x002fe40000011603 */
[----:B------:R-:W-:-:S03]  /*19b0*/  SHF.R.U32.HI R3, RZ, 0x1f, R4 ;  /* 0x0000001fff037819 */ /* 0x000fc60000011604 */
[----:B------:R-:W-:Y:S01]  /*19c0*/  IMAD.IADD R0, R137, 0x1, R0 ;  /* 0x0000000189007824 */ /* 0x000fe200078e0200 */
[----:B------:R-:W-:-:S03]  /*19d0*/  LEA.HI.SX32 R4, R4, R3, 0x19 ;  /* 0x0000000304047211 */ /* 0x000fc600078fcaff */
[----:B------:R-:W-:Y:S01]  /*19e0*/  VIADD R5, R0, -UR4 ;  /* 0x8000000400057c36 */ /* 0x000fe20008000000 */
[----:B------:R-:W-:Y:S01]  /*19f0*/  VIMNMX R8, R139, R4, PT ;  /* 0x000000048b087248 */ /* 0x000fe20003fe0100 */
[----:B------:R-:W-:Y:S06]  /*1a00*/  @!P2 BRA `(.L_x_1320) ;  /* 0x000000000044a947 */ /* 0x000fec0003800000 */
[----:B------:R-:W-:Y:S01]  /*1a10*/  ISETP.GT.AND P0, PT, R0, -0x1, PT ;  /* 0xffffffff0000780c */ /* 0x000fe20003f04270 */
[----:B------:R-:W-:-:S12]  /*1a20*/  BSSY B0, `(.L_x_1321) ;  /* 0x000000d000007945 */ /* 0x000fd80003800000 */
        /* <DEDUP_REMOVED lines=8> */
.L_x_1322:
[----:B------:R-:W-:-:S13]  /*1ab0*/  ISETP.NE.AND P0, PT, R13, 0x1, PT ;  /* 0x000000010d00780c */ /* 0x000fda0003f05270 */
[----:B------:R-:W0:Y:S02]  /*1ac0*/  @P0 LDC.64 R6, c[0x0][0x9e8] ;  /* 0x00027a00ff060b82 */ /* 0x000e240000000a00 */
[----:B0-----:R-:W-:-:S05]  /*1ad0*/  @P0 IMAD.HI.U32 R4, R0, R6, RZ ;  /* 0x0000000600040227 */ /* 0x001fca00078e00ff */
[----:B------:R-:W-:-:S07]  /*1ae0*/  @P0 SHF.R.U32.HI R0, RZ, R7, R4 ;  /* 0x00000007ff000219 */ /* 0x000fce0000011604 */
.L_x_1323:
[----:B------:R-:W-:Y:S05]  /*1af0*/  BSYNC B0 ;  /* 0x0000000000007941 */ /* 0x000fea0003800000 */
.L_x_1321:
[----:B------:R-:W-:-:S05]  /*1b00*/  IMAD R0, R0, R13, RZ ;  /* 0x0000000d00007224 */ /* 0x000fca00078e02ff */
[----:B------:R-:W-:-:S07]  /*1b10*/  VIMNMX R5, R5, R0, !PT ;  /* 0x0000000005057248 */ /* 0x000fce0007fe0100 */
.L_x_1320:
[----:B------:R-:W-:Y:S01]  /*1b20*/  IMAD.MOV.U32 R4, RZ, RZ, RZ ;  /* 0x000000ffff047224 */ /* 0x000fe200078e00ff */
[----:B------:R-:W-:Y:S01]  /*1b30*/  LOP3.LUT R13, R11, 0xff, RZ, 0xc0, !PT ;  /* 0x000000ff0b0d7812 */ /* 0x000fe200078ec0ff */
[----:B------:R-:W-:Y:S01]  /*1b40*/  BSSY B0, `(.L_x_1324) ;  /* 0x000002a000007945 */ /* 0x000fe20003800000 */
[----:B------:R-:W-:Y:S01]  /*1b50*/  SHF.R.U32.HI R3, RZ, 0x10, R11 ;  /* 0x00000010ff037819 */ /* 0x000fe2000001160b */
[----:B------:R-:W-:Y:S02]  /*1b60*/  IMAD.HI R5, R5, -0x6db6db6d, R4 ;  /* 0x9249249305057827 */ /* 0x000fe400078e0204 */
[----:B------:R0:W-:Y:S03]  /*1b70*/  STL [R1+0xa4], R13 ;  /* 0x0000a40d01007387 */ /* 0x0001e60000100800 */
[----:B------:R-:W-:Y:S01]  /*1b80*/  SHF.R.U32.HI R0, RZ, 0x1f, R5 ;  /* 0x0000001fff007819 */ /* 0x000fe20000011605 */
[----:B------:R0:W-:Y:S03]  /*1b90*/  STL [R1+0x9c], R3 ;  /* 0x00009c0301007387 */ /* 0x0001e60000100800 */
[----:B------:R-:W-:-:S04]  /*1ba0*/  LEA.HI.SX32 R0, R5, R0, 0x19 ;  /* 0x0000000005007211 */ /* 0x000fc800078fcaff */
[----:B------:R-:W-:Y:S01]  /*1bb0*/  VIMNMX R9, RZ, R0, !PT ;  /* 0x00000000ff097248 */ /* 0x000fe20007fe0100 */
[----:B------:R-:W-:-:S03]  /*1bc0*/  IMAD.MOV.U32 R0, RZ, RZ, RZ ;  /* 0x000000ffff007224 */ /* 0x000fc600078e00ff */
[----:B------:R-:W-:-:S13]  /*1bd0*/  ISETP.GT.AND P0, PT, R8, R9, PT ;  /* 0x000000090800720c */ /* 0x000fda0003f04270 */
[----:B0-----:R-:W-:Y:S05]  /*1be0*/  @!P0 BRA `(.L_x_1325) ;  /* 0x00000000007c8947 */ /* 0x001fea0003800000 */
[----:B------:R-:W-:Y:S01]  /*1bf0*/  ISETP.NE.AND P0, PT, R3, RZ, PT ;  /* 0x000000ff0300720c */ /* 0x000fe20003f05270 */
[----:B------:R-:W-:-:S03]  /*1c00*/  ULDC UR4, c[0x0][0x9f0] ;  /* 0x00027c0000047ab9 */ /* 0x000fc60000000800 */
[----:B------:R-:W-:-:S04]  /*1c10*/  SEL R11, R3, UR4, P0 ;  /* 0x00000004030b7c07 */ /* 0x000fc80008000000 */
[-C--:B------:R-:W-:Y:S02]  /*1c20*/  IABS R6, R11.reuse ;  /* 0x0000000b00067213 */ /* 0x080fe40000000000 */
[----:B------:R-:W-:Y:S02]  /*1c30*/  IADD3 R0, R11, -0x1, R8 ;  /* 0xffffffff0b007810 */ /* 0x000fe40007ffe008 */
[----:B------:R-:W0:Y:S01]  /*1c40*/  I2F.RP R3, R6 ;  /* 0x0000000600037306 */ /* 0x000e220000209400 */
[----:B------:R-:W-:Y:S02]  /*1c50*/  IABS R12, R11 ;  /* 0x0000000b000c7213 */ /* 0x000fe40000000000 */
[----:B------:R-:W-:-:S05]  /*1c60*/  IMAD.IADD R0, R0, 0x1, -R9 ;  /* 0x0000000100007824 */ /* 0x000fca00078e0a09 */
[----:B------:R-:W-:Y:S02]  /*1c70*/  IABS R10, R0 ;  /* 0x00000000000a7213 */ /* 0x000fe40000000000 */
[----:B------:R-:W-:-:S04]  /*1c80*/  LOP3.LUT R0, R0, R11, RZ, 0x3c, !PT ;  /* 0x0000000b00007212 */ /* 0x000fc800078e3cff */
[----:B------:R-:W-:Y:S01]  /*1c90*/  ISETP.GE.AND P2, PT, R0, RZ, PT ;  /* 0x000000ff0000720c */ /* 0x000fe20003f46270 */
[----:B0-----:R-:W0:Y:S02]  /*1ca0*/  MUFU.RCP R3, R3 ;  /* 0x0000000300037308 */ /* 0x001e240000001000 */
[----:B0-----:R-:W-:Y:S02]  /*1cb0*/  VIADD R4, R3, 0xffffffe ;  /* 0x0ffffffe03047836 */ /* 0x001fe40000000000 */
[----:B------:R-:W-:-:S04]  /*1cc0*/  IMAD.MOV R3, RZ, RZ, -R12 ;  /* 0x000000ffff037224 */ /* 0x000fc800078e0a0c */
[----:B------:R0:W1:Y:S02]  /*1cd0*/  F2I.FTZ.U32.TRUNC.NTZ R5, R4 ;  /* 0x0000000400057305 */ /* 0x000064000021f000 */
[----:B0-----:R-:W-:Y:S02]  /*1ce0*/  IMAD.MOV.U32 R4, RZ, RZ, RZ ;  /* 0x000000ffff047224 */ /* 0x001fe400078e00ff */
[----:B-1----:R-:W-:-:S04]  /*1cf0*/  IMAD.MOV R7, RZ, RZ, -R5 ;  /* 0x000000ffff077224 */ /* 0x002fc800078e0a05 */
[----:B------:R-:W-:-:S04]  /*1d00*/  IMAD R7, R7, R6, RZ ;  /* 0x0000000607077224 */ /* 0x000fc800078e02ff */
[----:B------:R-:W-:-:S04]  /*1d10*/  IMAD.HI.U32 R5, R5, R7, R4 ;  /* 0x0000000705057227 */ /* 0x000fc800078e0004 */
[----:B------:R-:W-:-:S04]  /*1d20*/  IMAD.MOV.U32 R4, RZ, RZ, R10 ;  /* 0x000000ffff047224 */ /* 0x000fc800078e000a */
        /* <DEDUP_REMOVED lines=11> */
.L_x_1325:
[----:B------:R-:W-:Y:S05]  /*1de0*/  BSYNC B0 ;  /* 0x0000000000007941 */ /* 0x000fea0003800000 */
.L_x_1324:
[----:B------:R-:W-:-:S05]  /*1df0*/  IMAD R3, R13, R0, R9 ;  /* 0x000000000d037224 */ /* 0x000fca00078e0209 */
        /* <DEDUP_REMOVED lines=8> */
[----:B------:R-:W-:-:S06]  /*1e80*/  IMAD.MOV.U32 R24, RZ, RZ, R107 ;  /* 0x000000ffff187224 */ /* 0x000fcc00078e006b */
        /* <DEDUP_REMOVED lines=27> */
[----:B-1---5:R-:W-:Y:S05]  /*2040*/  CALL.ABS.NOINC R14 ;  /* 0x000000000e007343 */ /* 0x022fea0003c00000 */
.L_x_1328:
[----:B------:R-:W-:Y:S05]  /*2050*/  BSYNC B6 ;  /* 0x0000000000067941 */ /* 0x000fea0003800000 */
.L_x_1327:
        /* <DEDUP_REMOVED lines=20> */
.L_x_1330:
[----:B------:R-:W-:Y:S05]  /*21a0*/  BSYNC B6 ;  /* 0x0000000000067941 */ /* 0x000fea0003800000 */
.L_x_1329:
[----:B------:R-:W-:Y:S01]  /*21b0*/  ULDC.64 UR4, c[0x0][0x9f8] ;  /* 0x00027e0000047ab9 */ /* 0x000fe20000000a00 */
[----:B------:R-:W-:Y:S01]  /*21c0*/  IMAD.MOV.U32 R0, RZ, RZ, R28 ;  /* 0x000000ffff007224 */ /* 0x000fe200078e001c */
[----:B------:R-:W-:Y:S01]  /*21d0*/  ISETP.NE.U32.AND P0, PT, RZ, UR4, PT ;  /* 0x00000004ff007c0c */ /* 0x000fe2000bf05070 */
[----:B------:R-:W-:Y:S01]  /*21e0*/  ULDC.64 UR6, c[0x0][0x208] ;  /* 0x0000820000067ab9 */ /* 0x000fe20000000a00 */
[----:B------:R-:W2:Y:S01]  /*21f0*/  LDL R49, [R1+0x88] ;  /* 0x0000880001317983 */ /* 0x000ea20000100800 */
[----:B------:R-:W0:Y:S01]  /*2200*/  LDC.64 R36, c[0x0][0x300] ;  /* 0x0000c000ff247b82 */ /* 0x000e220000000a00 */
[----:B------:R-:W-:Y:S01]  /*2210*/  ISETP.NE.AND.EX P0, PT, RZ, UR5, PT, P0 ;  /* 0x00000005ff007c0c */ /* 0x000fe2000bf05300 */
[----:B------:R-:W-:Y:S01]  /*2220*/  IMAD.IADD R95, R26, 0x1, R25 ;  /* 0x000000011a5f7824 */ /* 0x000fe200078e0219 */
[----:B------:R-:W3:Y:S01]  /*2230*/  LDL R48, [R1+0x90] ;  /* 0x0000900001307983 */ /* 0x000ee20000100800 */
[----:B------:R-:W-:-:S03]  /*2240*/  ULDC.64 UR4, c[0x0][0xa08] ;  /* 0x0002820000047ab9 */ /* 0x000fc60000000a00 */
[----:B------:R-:W4:Y:S01]  /*2250*/  LDL R47, [R1+0x98] ;  /* 0x00009800012f7983 */ /* 0x000f220000100800 */
[----:B------:R-:W1:Y:S03]  /*2260*/  LDC.64 R86, c[0x0][0x3f8] ;  /* 0x0000fe00ff567b82 */ /* 0x000e660000000a00 */
[----:B------:R-:W4:Y:S05]  /*2270*/  LDL R46, [R1+0x94] ;  /* 0x00009400012e7983 */ /* 0x000f2a0000100800 */
[----:B------:R-:W0:Y:S01]  /*2280*/  @P0 LDC.64 R4, c[0x0][0x9f8] ;  /* 0x00027e00ff040b82 */ /* 0x000e220000000a00 */
[----:B------:R-:W1:Y:S07]  /*2290*/  S2R R20, SR_TID.X ;  /* 0x0000000000147919 */ /* 0x000e6e0000002100 */
[----:B------:R-:W1:Y:S08]  /*22a0*/  LDC.64 R30, c[0x0][0x408] ;  /* 0x00010200ff1e7b82 */ /* 0x000e700000000a00 */
[----:B------:R-:W1:Y:S01]  /*22b0*/  LDC R15, c[0x0][0x3f4] ;  /* 0x0000fd00ff0f7b82 */ /* 0x000e620000000800 */
[----:B0-----:R-:W-:-:S05]  /*22c0*/  @P0 IMAD.WIDE R4, R28, 0x4, R4 ;  /* 0x000000041c040825 */ /* 0x001fca00078e0204 */
[----:B------:R0:W2:Y:S01]  /*22d0*/  @P0 LDG.E R0, desc[UR6][R4.64] ;  /* 0x0000000604000981 */ /* 0x0000a2000c1e1900 */
[----:B------:R-:W-:Y:S01]  /*22e0*/  SHF.R.S32.HI R21, RZ, 0x1f, R95 ;  /* 0x0000001fff157819 */ /* 0x000fe2000001145f */
[-C--:B------:R-:W-:Y:S01]  /*22f0*/  IMAD.WIDE.U32 R6, R95, R36.reuse, RZ ;  /* 0x000000245f067225 */ /* 0x080fe200078e00ff */
[----:B------:R-:W-:Y:S01]  /*2300*/  ISETP.NE.U32.AND P0, PT, RZ, UR4, PT ;  /* 0x00000004ff007c0c */ /* 0x000fe2000bf05070 */
[----:B------:R-:W-:Y:S01]  /*2310*/  ULDC.64 UR6, c[0x0][0x310] ;  /* 0x0000c40000067ab9 */ /* 0x000fe20000000a00 */
[----:B-1----:R-:W-:Y:S01]  /*2320*/  SHF.R.U32.HI R28, RZ, 0x7, R20 ;  /* 0x00000007ff1c7819 */ /* 0x002fe20000011614 */
[----:B------:R-:W-:Y:S01]  /*2330*/  IMAD R8, R21, R36, RZ ;  /* 0x0000002415087224 */ /* 0x000fe200078e02ff */
[----:B------:R-:W-:Y:S01]  /*2340*/  ISETP.NE.AND.EX P0, PT, RZ, UR5, PT, P0 ;  /* 0x00000005ff007c0c */ /* 0x000fe2000bf05300 */
[----:B------:R-:W-:Y:S01]  /*2350*/  ULDC.64 UR4, c[0x0][0x308] ;  /* 0x0000c20000047ab9 */ /* 0x000fe20000000a00 */
[----:B------:R-:W-:Y:S01]  /*2360*/  ISETP.NE.AND P6, PT, R28, 0x1, PT ;  /* 0x000000011c00780c */ /* 0x000fe20003fc5270 */
[----:B------:R-:W-:Y:S01]  /*2370*/  IMAD R3, R95, R37, R8 ;  /* 0x000000255f037224 */ /* 0x000fe200078e0208 */
[----:B------:R-:W-:Y:S01]  /*2380*/  SHF.R.S32.HI R20, RZ, 0x1f, R230 ;  /* 0x0000001fff147819 */ /* 0x000fe200000114e6 */
[----:B------:R-:W-:Y:S01]  /*2390*/  IMAD.WIDE.U32 R8, R230, R86, R22 ;  /* 0x00000056e6087225 */ /* 0x000fe200078e0016 */
[----:B------:R-:W-:-:S02]  /*23a0*/  SHF.R.S32.HI R229, RZ, 0x1f, R228 ;  /* 0x0000001fffe57819 */ /* 0x000fc400000114e4 */
[----:B------:R-:W-:Y:S01]  /*23b0*/  ISETP.GE.AND P1, PT, R22, R15, PT ;  /* 0x0000000f1600720c */ /* 0x000fe20003f26270 */
[----:B------:R-:W-:Y:S02]  /*23c0*/  IMAD.IADD R7, R7, 0x1, R3 ;  /* 0x0000000107077824 */ /* 0x000fe400078e0203 */
[----:B------:R-:W-:Y:S01]  /*23d0*/  VIADD R14, R230, 0x80 ;  /* 0x00000080e60e7836 */ /* 0x000fe20000000000 */
[----:B------:R-:W-:Y:S01]  /*23e0*/  SHF.L.U64.HI R99, R36, 0x6, R37 ;  /* 0x0000000624637819 */ /* 0x000fe20000010225 */
[----:B0-----:R-:W-:-:S04]  /*23f0*/  IMAD.WIDE.U32 R4, R27, UR4, R6 ;  /* 0x000000041b047c25 */ /* 0x001fc8000f8e0006 */
[C---:B------:R-:W-:Y:S01]  /*2400*/  VIADD R33, R230.reuse, 0xc0 ;  /* 0x000000c0e6217836 */ /* 0x040fe20000000000 */
[----:B------:R-:W-:Y:S01]  /*2410*/  SHF.R.S32.HI R123, RZ, 0x1f, R14 ;  /* 0x0000001fff7b7819 */ /* 0x000fe2000001140e */
[----:B------:R-:W-:Y:S02]  /*2420*/  IMAD R5, R27, UR5, R5 ;  /* 0x000000051b057c24 */ /* 0x000fe4000f8e0205 */
[C---:B------:R-:W-:Y:S02]  /*2430*/  VIADD R44, R230.reuse, 0x80 ;  /* 0x00000080e62c7836 */ /* 0x040fe40000000000 */
[C---:B------:R-:W-:Y:S02]  /*2440*/  VIADD R50, R230.reuse, 0x40 ;  /* 0x00000040e6327836 */ /* 0x040fe40000000000 */
[----:B------:R-:W-:Y:S01]  /*2450*/  VIADD R13, R230, 0xc0 ;  /* 0x000000c0e60d7836 */ /* 0x000fe20000000000 */
[----:B------:R-:W-:Y:S01]  /*2460*/  SHF.L.U64.HI R108, R36, 0x7, R37 ;  /* 0x00000007246c7819 */ /* 0x000fe20000010225 */
[----:B------:R-:W-:Y:S01]  /*2470*/  IMAD.WIDE.U32 R10, R230, R30, R22 ;  /* 0x0000001ee60a7225 */ /* 0x000fe200078e0016 */
[----:B------:R-:W-:-:S03]  /*2480*/  SHF.L.U64.HI R12, R86, 0x6, R87 ;  /* 0x00000006560c7819 */ /* 0x000fc60000010257 */
[----:B------:R-:W-:Y:S02]  /*2490*/  IMAD.MOV.U32 R84, RZ, RZ, R8 ;  /* 0x000000ffff547224 */ /* 0x000fe400078e0008 */
[----:B------:R-:W-:Y:S02]  /*24a0*/  VIADD R25, R230, 0x40 ;  /* 0x00000040e6197836 */ /* 0x000fe40000000000 */
[----:B------:R-:W-:Y:S02]  /*24b0*/  IMAD.SHL.U32 R98, R36, 0x40, RZ ;  /* 0x0000004024627824 */ /* 0x000fe400078e00ff */
[----:B------:R-:W-:Y:S01]  /*24c0*/  IMAD.MOV.U32 R90, RZ, RZ, R10 ;  /* 0x000000ffff5a7224 */ /* 0x000fe200078e000a */
[----:B------:R-:W-:Y:S01]  /*24d0*/  SHF.R.S32.HI R128, RZ, 0x1f, R25 ;  /* 0x0000001fff807819 */ /* 0x000fe20000011419 */
[-C--:B------:R-:W-:Y:S02]  /*24e0*/  IMAD R14, R20, R36.reuse, RZ ;  /* 0x00000024140e7224 */ /* 0x080fe400078e02ff */
[----:B------:R-:W-:-:S04]  /*24f0*/  IMAD.WIDE.U32 R132, R230, R36, R98 ;  /* 0x00000024e6847225 */ /* 0x000fc800078e0062 */
[----:B------:R-:W-:Y:S02]  /*2500*/  IMAD.SHL.U32 R33, R33, 0x80, RZ ;  /* 0x0000008021217824 */ /* 0x000fe400078e00ff */
[----:B------:R-:W-:-:S03]  /*2510*/  IMAD.WIDE.U32 R92, R30, 0xe0, RZ ;  /* 0x000000e01e5c7825 */ /* 0x000fc600078e00ff */
[----:B------:R-:W-:Y:S01]  /*2520*/  LOP3.LUT R33, R33, 0x380, RZ, 0xc0, !PT ;  /* 0x0000038021217812 */ /* 0x000fe200078ec0ff */
[----:B------:R-:W-:Y:S02]  /*2530*/  IMAD R25, R230, R37, R14 ;  /* 0x00000025e6197224 */ /* 0x000fe400078e020e */
[----:B------:R-:W-:Y:S01]  /*2540*/  IMAD.SHL.U32 R44, R44, 0x80, RZ ;  /* 0x000000802c2c7824 */ /* 0x000fe200078e00ff */
[----:B------:R-:W-:Y:S01]  /*2550*/  SHF.R.U32.HI R140, RZ, 0x3, R33 ;  /* 0x00000003ff8c7819 */ /* 0x000fe20000011621 */
[----:B------:R-:W-:Y:S02]  /*2560*/  IMAD.IADD R14, R25, 0x1, R133 ;  /* 0x00000001190e7824 */ /* 0x000fe400078e0285 */
[----:B------:R-:W-:Y:S01]  /*2570*/  IMAD.SHL.U32 R120, R15, 0x2, RZ ;  /* 0x000000020f787824 */ /* 0x000fe200078e00ff */
[----:B------:R-:W-:Y:S01]  /*2580*/  LOP3.LUT R44, R44, 0x380, RZ, 0xc0, !PT ;  /* 0x000003802c2c7812 */ /* 0x000fe200078ec0ff */
[----:B------:R-:W-:Y:S02]  /*2590*/  IMAD.SHL.U32 R50, R50, 0x80, RZ ;  /* 0x0000008032327824 */ /* 0x000fe400078e00ff */
[----:B------:R-:W-:Y:S01]  /*25a0*/  IMAD.WIDE.U32 R96, R230, R36, R22 ;  /* 0x00000024e6607225 */ /* 0x000fe200078e0016 */
[----:B------:R-:W-:-:S02]  /*25b0*/  SHF.R.U32.HI R141, RZ, 0x3, R44 ;  /* 0x00000003ff8d7819 */ /* 0x000fc4000001162c */
[----:B------:R-:W-:Y:S01]  /*25c0*/  LOP3.LUT R50, R50, 0x380, RZ, 0xc0, !PT ;  /* 0x0000038032327812 */ /* 0x000fe200078ec0ff */
[----:B------:R-:W-:Y:S01]  /*25d0*/  VIADD R136, R28, 0x8 ;  /* 0x000000081c887836 */ /* 0x000fe20000000000 */
[----:B------:R-:W-:Y:S01]  /*25e0*/  SHF.R.S32.HI R122, RZ, 0x1f, R13 ;  /* 0x0000001fff7a7819 */ /* 0x000fe2000001140d */
[----:B------:R-:W-:Y:S01]  /*25f0*/  IMAD R115, R87, 0xe0, RZ ;  /* 0x000000e057737824 */ /* 0x000fe200078e02ff */
[----:B------:R-:W-:Y:S01]  /*2600*/  SHF.R.U32.HI R50, RZ, 0x3, R50 ;  /* 0x00000003ff327819 */ /* 0x000fe20000011632 */
[----:B------:R-:W-:Y:S02]  /*2610*/  IMAD R13, R37, 0xe0, RZ ;  /* 0x000000e0250d7824 */ /* 0x000fe400078e02ff */
[----:B------:R-:W-:Y:S02]  /*2620*/  IMAD.SHL.U32 R10, R86, 0x40, RZ ;  /* 0x00000040560a7824 */ /* 0x000fe400078e00ff */
[----:B------:R-:W-:-:S04]  /*2630*/  IMAD.WIDE.U32 R130, R36, 0xe0, RZ ;  /* 0x000000e024827825 */ /* 0x000fc800078e00ff */
[----:B------:R-:W-:Y:S01]  /*2640*/  IMAD.IADD R13, R131, 0x1, R13 ;  /* 0x00000001830d7824 */ /* 0x000fe200078e020d */
[----:B--2---:R-:W-:Y:S02]  /*2650*/  SHF.R.S32.HI R3, RZ, 0x1f, R0 ;  /* 0x0000001fff037819 */ /* 0x004fe40000011400 */
[----:B------:R-:W-:Y:S02]  /*2660*/  SEL R7, R0, RZ, !P0 ;  /* 0x000000ff00077207 */ /* 0x000fe40004000000 */
[----:B------:R-:W-:-:S03]  /*2670*/  SEL R3, R3, RZ, !P0 ;  /* 0x000000ff03037207 */ /* 0x000fc60004000000 */
[----:B------:R-:W-:-:S04]  /*2680*/  IMAD.WIDE.U32 R38, R7, UR6, R4 ;  /* 0x0000000607267c25 */ /* 0x000fc8000f8e0004 */
[----:B------:R-:W-:-:S04]  /*2690*/  IMAD R0, R3, UR6, RZ ;  /* 0x0000000603007c24 */ /* 0x000fc8000f8e02ff */
[----:B------:R-:W-:Y:S01]  /*26a0*/  IMAD R35, R7, UR7, R0 ;  /* 0x0000000707237c24 */ /* 0x000fe2000f8e0200 */
[----:B------:R-:W-:Y:S05]  /*26b0*/  @!P6 WARPSYNC.ALL ;  /* 0x000000000000e948 */ /* 0x000fea0003800000 */
[----:B------:R-:W-:Y:S01]  /*26c0*/  ULDC.64 UR4, c[0x0][0x330] ;  /* 0x0000cc0000047ab9 */ /* 0x000fe20000000a00 */
[----:B------:R-:W-:Y:S02]  /*26d0*/  IMAD R0, R20, R86, RZ ;  /* 0x0000005614007224 */ /* 0x000fe400078e02ff */
[----:B------:R-:W-:-:S04]  /*26e0*/  IMAD.WIDE.U32 R4, R27, UR4, R22 ;  /* 0x000000041b047c25 */ /* 0x000fc8000f8e0016 */
[----:B------:R-:W-:Y:S01]  /*26f0*/  IMAD R41, R27, UR5, R5 ;  /* 0x000000051b297c24 */ /* 0x000fe2000f8e0205 */
[----:B------:R-:W-:Y:S01]  /*2700*/  ULDC.64 UR4, c[0x0][0x338] ;  /* 0x0000ce0000047ab9 */ /* 0x000fe20000000a00 */
[----:B------:R-:W-:Y:S02]  /*2710*/  IMAD.MOV.U32 R40, RZ, RZ, R4 ;  /* 0x000000ffff287224 */ /* 0x000fe400078e0004 */
[----:B------:R-:W-:Y:S02]  /*2720*/  IMAD R3, R3, UR4, RZ ;  /* 0x0000000403037c24 */ /* 0x000fe4000f8e02ff */
[----:B------:R-:W-:Y:S02]  /*2730*/  IMAD R85, R230, R87, R0 ;  /* 0x00000057e6557224 */ /* 0x000fe400078e0200 */
[-C--:B------:R-:W-:Y:S02]  /*2740*/  IMAD R0, R20, R30.reuse, RZ ;  /* 0x0000001e14007224 */ /* 0x080fe400078e02ff */
[----:B------:R-:W-:Y:S01]  /*2750*/  IMAD R45, R7, UR5, R3 ;  /* 0x00000005072d7c24 */ /* 0x000fe2000f8e0203 */
[----:B------:R-:W-:Y:S01]  /*2760*/  SEL R3, R15, RZ, P1 ;  /* 0x000000ff0f037207 */ /* 0x000fe20000800000 */
[----:B------:R-:W-:Y:S01]  /*2770*/  IMAD.WIDE.U32 R40, R7, UR4, R40 ;  /* 0x0000000407287c25 */ /* 0x000fe2000f8e0028 */
[----:B------:R-:W-:Y:S03]  /*2780*/  @!P6 BAR.SYNC.DEFER_BLOCKING 0x9, 0x100 ;  /* 0x024400000000eb1d */ /* 0x000fe60000010000 */
[C---:B------:R-:W-:Y:S01]  /*2790*/  IMAD.WIDE.U32 R6, R230.reuse, R30, R228 ;  /* 0x0000001ee6067225 */ /* 0x040fe200078e00e4 */
[----:B------:R-:W-:-:S02]  /*27a0*/  IADD3 R94, P0, R230, R95, RZ ;  /* 0x0000005fe65e7210 */ /* 0x000fc40007f1e0ff */
[----:B------:R-:W-:Y:S01]  /*27b0*/  ULDC UR4, c[0x0][0x2f4] ;  /* 0x0000bd0000047ab9 */ /* 0x000fe20000000800 */
[----:B------:R-:W-:Y:S01]  /*27c0*/  IMAD R91, R230, R31, R0 ;  /* 0x0000001fe65b7224 */ /* 0x000fe200078e0200 */
[----:B------:R-:W-:Y:S01]  /*27d0*/  P2R R0, PR, RZ, 0x2 ;  /* 0x00000002ff007803 */ /* 0x000fe20000000000 */
[----:B------:R-:W-:Y:S02]  /*27e0*/  IMAD.IADD R3, R22, 0x1, R3 ;  /* 0x0000000116037824 */ /* 0x000fe400078e0203 */
[----:B------:R-:W-:Y:S01]  /*27f0*/  IMAD.IADD R89, R7, 0x1, R91 ;  /* 0x0000000107597824 */ /* 0x000fe200078e025b */
[----:B-----5:R-:W-:Y:S01]  /*2800*/  SHF.R.S32.HI R7, RZ, 0x1f, R121 ;  /* 0x0000001fff077819 */ /* 0x020fe20000011479 */
[----:B------:R-:W-:Y:S01]  /*2810*/  IMAD.MOV.U32 R88, RZ, RZ, R6 ;  /* 0x000000ffff587224 */ /* 0x000fe200078e0006 */
[----:B------:R-:W-:Y:S01]  /*2820*/  SHF.R.S32.HI R8, RZ, 0x1f, R3 ;  /* 0x0000001fff087819 */ /* 0x000fe20000011403 */
[----:B------:R-:W-:-:S03]  /*2830*/  IMAD.WIDE.U32 R4, R230, R86, R228 ;  /* 0x00000056e6047225 */ /* 0x000fc600078e00e4 */
[----:B------:R-:W-:Y:S01]  /*2840*/  LEA.HI R32, R8, R3, RZ, 0x4 ;  /* 0x0000000308207211 */ /* 0x000fe200078f20ff */
[----:B------:R-:W-:Y:S01]  /*2850*/  IMAD R6, R7, R86, RZ ;  /* 0x0000005607067224 */ /* 0x000fe200078e02ff */
[C---:B------:R-:W-:Y:S01]  /*2860*/  SHF.L.U64.HI R8, R30.reuse, 0x6, R31 ;  /* 0x000000061e087819 */ /* 0x040fe2000001021f */
[----:B------:R-:W-:Y:S02]  /*2870*/  IMAD.IADD R5, R5, 0x1, R85 ;  /* 0x0000000105057824 */ /* 0x000fe400078e0255 */
[----:B------:R-:W-:Y:S02]  /*2880*/  IMAD R27, R121, R87, R6 ;  /* 0x00000057791b7224 */ /* 0x000fe400078e0206 */
[----:B------:R-:W-:Y:S01]  /*2890*/  IMAD R6, R7, R30, RZ ;  /* 0x0000001e07067224 */ /* 0x000fe200078e02ff */
[----:B------:R-:W-:Y:S01]  /*28a0*/  SHF.L.U64.HI R7, R30, 0x7, R31 ;  /* 0x000000071e077819 */ /* 0x000fe2000001021f */
[----:B------:R-:W-:Y:S02]  /*28b0*/  IMAD.IADD R91, R91, 0x1, R11 ;  /* 0x000000015b5b7824 */ /* 0x000fe400078e020b */
[----:B------:R-:W-:-:S02]  /*28c0*/  IMAD.SHL.U32 R3, R231, 0x80, RZ ;  /* 0x00000080e7037824 */ /* 0x000fc400078e00ff */
[----:B------:R-:W-:-:S04]  /*28d0*/  IMAD.WIDE.U32 R88, R121, R30, R88 ;  /* 0x0000001e79587225 */ /* 0x000fc800078e0058 */
[----:B------:R-:W-:Y:S01]  /*28e0*/  IMAD.X R95, R20, 0x1, R21, P0 ;  /* 0x00000001145f7824 */ /* 0x000fe200000e0615 */
[----:B------:R-:W-:Y:S01]  /*28f0*/  LOP3.LUT R33, R33, 0x70, R32, 0xf8, !PT ;  /* 0x0000007021217812 */ /* 0x000fe200078ef820 */
[----:B------:R-:W-:-:S04]  /*2900*/  IMAD.WIDE.U32 R42, R121, R86, R4 ;  /* 0x00000056792a7225 */ /* 0x000fc800078e0004 */
[C---:B------:R-:W-:Y:S01]  /*2910*/  IMAD R29, R121.reuse, R31, R6 ;  /* 0x0000001f791d7224 */ /* 0x040fe200078e0206 */
[----:B------:R-:W-:Y:S01]  /*2920*/  LOP3.LUT R44, R44, 0x70, R32, 0xf8, !PT ;  /* 0x000000702c2c7812 */ /* 0x000fe200078ef820 */
[----:B------:R-:W-:Y:S01]  /*2930*/  IMAD.SHL.U32 R6, R30, 0x40, RZ ;  /* 0x000000401e067824 */ /* 0x000fe200078e00ff */
[----:B------:R-:W-:Y:S01]  /*2940*/  SHF.L.U64.HI R11, R86, 0x7, R87 ;  /* 0x00000007560b7819 */ /* 0x000fe20000010257 */
[----:B------:R-:W-:Y:S02]  /*2950*/  IMAD.SHL.U32 R5, R30, 0x80, RZ ;  /* 0x000000801e057824 */ /* 0x000fe400078e00ff */
[----:B------:R-:W-:Y:S01]  /*2960*/  IMAD.WIDE.U32 R90, R121, R30, R90 ;  /* 0x0000001e795a7225 */ /* 0x000fe200078e005a */
[----:B------:R-:W-:-:S03]  /*2970*/  LOP3.LUT R3, R3, 0x380, RZ, 0xc0, !PT ;  /* 0x0000038003037812 */ /* 0x000fc600078ec0ff */
[----:B------:R-:W-:Y:S01]  /*2980*/  VIADD R30, R230, 0x40 ;  /* 0x00000040e61e7836 */ /* 0x000fe20000000000 */
[----:B------:R-:W-:Y:S01]  /*2990*/  IADD3 R106, P0, R98, R132, RZ ;  /* 0x00000084626a7210 */ /* 0x000fe20007f1e0ff */
[----:B------:R-:W-:Y:S02]  /*29a0*/  IMAD.IADD R85, R85, 0x1, R9 ;  /* 0x0000000155557824 */ /* 0x000fe400078e0209 */
[----:B------:R-:W-:Y:S01]  /*29b0*/  IMAD.SHL.U32 R30, R30, 0x80, RZ ;  /* 0x000000801e1e7824 */ /* 0x000fe200078e00ff */
[----:B------:R-:W-:Y:S01]  /*29c0*/  SHF.R.U32.HI R15, RZ, 0x3, R3 ;  /* 0x00000003ff0f7819 */ /* 0x000fe20000011603 */
[----:B------:R-:W-:Y:S01]  /*29d0*/  IMAD.X R105, R14, 0x1, R99, P0 ;  /* 0x000000010e697824 */ /* 0x000fe200000e0663 */
[----:B------:R-:W-:Y:S01]  /*29e0*/  LOP3.LUT R20, R3, 0x30, R22, 0xf8, !PT ;  /* 0x0000003003147812 */ /* 0x000fe200078ef816 */
[----:B------:R-:W-:Y:S01]  /*29f0*/  IMAD.WIDE.U32 R84, R121, R86, R84 ;  /* 0x0000005679547225 */ /* 0x000fe200078e0054 */
[----:B------:R-:W-:Y:S02]  /*2a00*/  IADD3 R113, P0, R106, R98, RZ ;  /* 0x000000626a717210 */ /* 0x000fe40007f1e0ff */
[--C-:B------:R-:W-:Y:S01]  /*2a10*/  LOP3.LUT R34, R3, 0x70, R32.reuse, 0xf8, !PT ;  /* 0x0000007003227812 */ /* 0x100fe200078ef820 */
[----:B------:R-:W-:Y:S01]  /*2a20*/  IMAD R31, R31, 0xe0, RZ ;  /* 0x000000e01f1f7824 */ /* 0x000fe200078e02ff */
[----:B------:R-:W-:Y:S01]  /*2a30*/  LOP3.LUT R30, R30, 0x380, RZ, 0xc0, !PT ;  /* 0x000003801e1e7812 */ /* 0x000fe200078ec0ff */
[----:B------:R-:W-:Y:S01]  /*2a40*/  IMAD.IADD R28, R29, 0x1, R91 ;  /* 0x000000011d1c7824 */ /* 0x000fe200078e025b */
[-C--:B------:R-:W-:Y:S01]  /*2a50*/  LOP3.LUT R21, R20, R15.reuse, RZ, 0x3c, !PT ;  /* 0x0000000f14157212 */ /* 0x080fe200078e3cff */
[----:B------:R-:W-:Y:S01]  /*2a60*/  IMAD.IADD R20, R97, 0x1, R25 ;  /* 0x0000000161147824 */ /* 0x000fe200078e0219 */
[----:B------:R-:W-:Y:S01]  /*2a70*/  LOP3.LUT R34, R34, R15, RZ, 0x3c, !PT ;  /* 0x0000000f22227212 */ /* 0x000fe200078e3cff */
[----:B------:R-:W-:Y:S01]  /*2a80*/  IMAD.IADD R114, R93, 0x1, R31 ;  /* 0x000000015d727824 */ /* 0x000fe200078e021f */
[--C-:B------:R-:W-:Y:S01]  /*2a90*/  LOP3.LUT R31, R30, 0x70, R32.reuse, 0xf8, !PT ;  /* 0x000000701e1f7812 */ /* 0x100fe200078ef820 */
[----:B------:R-:W-:Y:S01]  /*2aa0*/  IMAD.IADD R25, R43, 0x1, R27 ;  /* 0x000000012b197824 */ /* 0x000fe200078e021b */
[----:B------:R-:W-:Y:S01]  /*2ab0*/  LOP3.LUT R116, R33, R140, RZ, 0x3c, !PT ;  /* 0x0000008c21747212 */ /* 0x000fe200078e3cff */
[----:B------:R-:W-:Y:S01]  /*2ac0*/  IMAD.IADD R26, R27, 0x1, R85 ;  /* 0x000000011b1a7824 */ /* 0x000fe200078e0255 */
[----:B------:R-:W-:Y:S01]  /*2ad0*/  LOP3.LUT R30, R32, 0xfffffff0, RZ, 0xc0, !PT ;  /* 0xfffffff0201e7812 */ /* 0x000fe200078ec0ff */
[----:B------:R-:W-:Y:S01]  /*2ae0*/  IMAD.X R109, R105, 0x1, R99, P0 ;  /* 0x00000001696d7824 */ /* 0x000fe200000e0663 */
[----:B------:R-:W-:Y:S01]  /*2af0*/  IADD3 R33, P0, R38, R96, RZ ;  /* 0x0000006026217210 */ /* 0x000fe20007f1e0ff */
[----:B------:R-:W-:Y:S01]  /*2b00*/  IMAD.IADD R27, R89, 0x1, R29 ;  /* 0x00000001591b7824 */ /* 0x000fe200078e021d */
[----:B------:R-:W-:Y:S01]  /*2b10*/  SHF.R.S32.HI R29, RZ, 0x4, R32 ;  /* 0x00000004ff1d7819 */ /* 0x000fe20000011420 */
[----:B------:R-:W-:Y:S01]  /*2b20*/  IMAD.IADD R32, R39, 0x1, R35 ;  /* 0x0000000127207824 */ /* 0x000fe200078e0223 */
[----:B------:R-:W-:Y:S01]  /*2b30*/  LOP3.LUT R118, R31, R50, RZ, 0x3c, !PT ;  /* 0x000000321f767212 */ /* 0x000fe200078e3cff */
[----:B------:R-:W-:Y:S01]  /*2b40*/  IMAD.IADD R119, R49, 0x1, R34 ;  /* 0x0000000131777824 */ /* 0x000fe200078e0222 */
[----:B------:R-:W-:Y:S01]  /*2b50*/  LOP3.LUT R44, R44, R141, RZ, 0x3c, !PT ;  /* 0x0000008d2c2c7212 */ /* 0x000fe200078e3cff */
[----:B------:R-:W-:Y:S01]  /*2b60*/  IMAD.SHL.U32 R9, R86, 0x80, RZ ;  /* 0x0000008056097824 */ /* 0x000fe200078e00ff */
[----:B------:R-:W-:Y:S01]  /*2b70*/  IADD3 R34, P3, R38, 0x40, RZ ;  /* 0x0000004026227810 */ /* 0x000fe20007f7e0ff */
[----:B------:R-:W-:Y:S01]  /*2b80*/  VIADD R4, R22, 0x40 ;  /* 0x0000004016047836 */ /* 0x000fe20000000000 */
[----:B------:R-:W-:Y:S01]  /*2b90*/  IADD3 R37, P2, R33, 0x40, RZ ;  /* 0x0000004021257810 */ /* 0x000fe20007f5e0ff */
[----:B------:R-:W-:-:S04]  /*2ba0*/  IMAD.WIDE.U32 R86, R86, 0xe0, RZ ;  /* 0x000000e056567825 */ /* 0x000fc800078e00ff */
[----:B------:R-:W-:Y:S01]  /*2bb0*/  IMAD.X R35, R20, 0x1, R32, P0 ;  /* 0x0000000114237824 */ /* 0x000fe200000e0620 */
[----:B------:R-:W-:Y:S01]  /*2bc0*/  SHF.R.S32.HI R31, RZ, 0x1f, R30 ;  /* 0x0000001fff1f7819 */ /* 0x000fe2000001141e */
[----:B------:R-:W-:Y:S01]  /*2bd0*/  IMAD.IADD R115, R87, 0x1, R115 ;  /* 0x0000000157737824 */ /* 0x000fe200078e0273 */
[----:B------:R-:W-:Y:S01]  /*2be0*/  ISETP.GE.AND P0, PT, R22, UR4, PT ;  /* 0x0000000416007c0c */ /* 0x000fe2000bf06270 */
[----:B------:R-:W-:Y:S01]  /*2bf0*/  IMAD.IADD R21, R49, 0x1, R21 ;  /* 0x0000000131157824 */ /* 0x000fe200078e0215 */
[----:B------:R-:W-:Y:S01]  /*2c00*/  ISETP.GE.AND P1, PT, R4, UR4, PT ;  /* 0x0000000404007c0c */ /* 0x000fe2000bf26270 */
[----:B---3--:R-:W-:Y:S02]  /*2c10*/  IMAD.IADD R118, R48, 0x1, R118 ;  /* 0x0000000130767824 */ /* 0x008fe400078e0276 */
[----:B----4-:R-:W-:Y:S02]  /*2c20*/  IMAD.IADD R117, R47, 0x1, R44 ;  /* 0x000000012f757824 */ /* 0x010fe400078e022c */
[----:B------:R-:W-:-:S02]  /*2c30*/  IMAD.IADD R116, R46, 0x1, R116 ;  /* 0x000000012e747824 */ /* 0x000fc400078e0274 */
[----:B------:R-:W-:Y:S02]  /*2c40*/  IMAD.X R100, RZ, RZ, R32, P3 ;  /* 0x000000ffff647224 */ /* 0x000fe400018e0620 */
[----:B------:R-:W-:Y:S02]  /*2c50*/  IMAD.X R101, RZ, RZ, R35, P2 ;  /* 0x000000ffff657224 */ /* 0x000fe400010e0623 */
[----:B------:R-:W-:-:S07]  /*2c60*/  IMAD.IADD R102, R41, 0x1, R45 ;  /* 0x0000000129667824 */ /* 0x000fce00078e022d */
.L_x_1414:
[----:B0-----:R-:W0:Y:S01]  /*2c70*/  LDC R126, c[0x0][0x3f4] ;  /* 0x0000fd00ff7e7b82 */ /* 0x001e220000000800 */
        /* <DEDUP_REMOVED lines=8> */
[----:B-----5:R-:W-:Y:S05]  /*2d00*/  @!P2 BRA `(.L_x_1332) ;  /* 0x0000008c0068a947 */ /* 0x020fea0003800000 */
        /* <DEDUP_REMOVED lines=24> */
[----:B------:R-:W-:-:S03]  /*2e90*/  CS2R R78, SRZ ;  /* 0x00000000004e7805 */ /* 0x000fc6000001ff00 */
[----:B------:R-:W-:Y:S05]  /*2ea0*/  @P2 BRA `(.L_x_1335) ;  /* 0x0000000000442947 */ /* 0x000fea0003800000 */
[----:B------:R-:W-:Y:S01]  /*2eb0*/  ULDC.64 UR4, c[0x0][0x3e8] ;  /* 0x0000fa0000047ab9 */ /* 0x000fe20000000a00 */
[----:B------:R-:W-:Y:S02]  /*2ec0*/  CS2R R76, SRZ ;  /* 0x00000000004c7805 */ /* 0x000fe4000001ff00 */
[----:B------:R-:W-:Y:S02]  /*2ed0*/  IADD3 R48, P3, P4, R42, UR4, R44 ;  /* 0x000000042a307c10 */ /* 0x000fe4000fc7e02c */
[----:B------:R-:W-:Y:S01]  /*2ee0*/  CS2R R78, SRZ ;  /* 0x00000000004e7805 */ /* 0x000fe2000001ff00 */
[----:B------:R-:W-:Y:S01]  /*2ef0*/  ULDC.64 UR6, c[0x0][0x208] ;  /* 0x0000820000067ab9 */ /* 0x000fe20000000a00 */
        /* <DEDUP_REMOVED lines=12> */
.L_x_1335:
[----:B------:R-:W-:Y:S05]  /*2fc0*/  BSYNC B1 ;  /* 0x0000000000017941 */ /* 0x000fea0003800000 */
.L_x_1334:
[----:B0-----:R-:W-:Y:S01]  /*2fd0*/  VIADD R48, R230, 0x40 ;  /* 0x00000040e6307836 */ /* 0x001fe20000000000 */
[----:B------:R-:W-:Y:S01]  /*2fe0*/  BSSY B1, `(.L_x_1336) ;  /* 0x0000025000017945 */ /* 0x000fe20003800000 */
[----:B------:R-:W-:Y:S02]  /*2ff0*/  CS2R R68, SRZ ;  /* 0x0000000000447805 */ /* 0x000fe4000001ff00 */
[----:B------:R-:W-:Y:S02]  /*3000*/  CS2R R66, SRZ ;  /* 0x0000000000427805 */ /* 0x000fe4000001ff00 */
[----:B------:R-:W-:Y:S02]  /*3010*/  CS2R R56, SRZ ;  /* 0x0000000000387805 */ /* 0x000fe4000001ff00 */
[----:B------:R-:W-:Y:S02]  /*3020*/  ISETP.GE.AND P3, PT, R48, R112, PT ;  /* 0x000000703000720c */ /* 0x000fe40003f66270 */
[----:B------:R-:W-:-:S02]  /*3030*/  CS2R R48, SRZ ;  /* 0x0000000000307805 */ /* 0x000fc4000001ff00 */
[----:B------:R-:W-:Y:S02]  /*3040*/  CS2R R60, SRZ ;  /* 0x00000000003c7805 */ /* 0x000fe4000001ff00 */
[----:B------:R-:W-:Y:S02]  /*3050*/  CS2R R58, SRZ ;  /* 0x00000000003a7805 */ /* 0x000fe4000001ff00 */
[----:B------:R-:W-:Y:S02]  /*3060*/  CS2R R62, SRZ ;  /* 0x00000000003e7805 */ /* 0x000fe4000001ff00 */
[----:B------:R-:W-:Y:S02]  /*3070*/  CS2R R52, SRZ ;  /* 0x0000000000347805 */ /* 0x000fe4000001ff00 */
[----:B------:R-:W-:Y:S02]  /*3080*/  CS2R R50, SRZ ;  /* 0x0000000000327805 */ /* 0x000fe4000001ff00 */
[----:B------:R-:W-:Y:S01]  /*3090*/  CS2R R54, SRZ ;  /* 0x0000000000367805 */ /* 0x000fe2000001ff00 */
[----:B-----5:R-:W-:Y:S01]  /*30a0*/  IMAD.MOV.U32 R134, RZ, RZ, R72 ;  /* 0x000000ffff867224 */ /* 0x020fe200078e0048 */
[----:B------:R-:W-:Y:S01]  /*30b0*/  CS2R R70, SRZ ;  /* 0x0000000000467805 */ /* 0x000fe2000001ff00 */
[----:B------:R-:W-:Y:S01]  /*30c0*/  IMAD.MOV.U32 R149, RZ, RZ, R76 ;  /* 0x000000ffff957224 */ /* 0x000fe200078e004c */
[----:B------:R-:W-:Y:S06]  /*30d0*/  @P3 BRA `(.L_x_1337) ;  /* 0x0000000000543947 */ /* 0x000fec0003800000 */
[----:B------:R-:W-:Y:S01]  /*30e0*/  IADD3 R80, P4, P5, R42, R44, R10 ;  /* 0x0000002c2a507210 */ /* 0x000fe20007d9e00a */
[----:B------:R-:W-:Y:S01]  /*30f0*/  ULDC.64 UR4, c[0x0][0x3e8] ;  /* 0x0000fa0000047ab9 */ /* 0x000fe20000000a00 */
[----:B------:R-:W-:Y:S02]  /*3100*/  CS2R R68, SRZ ;  /* 0x0000000000447805 */ /* 0x000fe4000001ff00 */
[----:B------:R-:W-:Y:S02]  /*3110*/  CS2R R70, SRZ ;  /* 0x0000000000467805 */ /* 0x000fe4000001ff00 */
[----:B------:R-:W-:Y:S01]  /*3120*/  IADD3.X R65, R25, R129, R12, P4, P5 ;  /* 0x0000008119417210 */ /* 0x000fe200027ea40c */
[----:B------:R-:W-:Y:S01]  /*3130*/  ULDC.64 UR6, c[0x0][0x208] ;  /* 0x0000820000067ab9 */ /* 0x000fe20000000a00 */
        /* <DEDUP_REMOVED lines=15> */
.L_x_1337:
[----:B------:R-:W-:Y:S05]  /*3230*/  BSYNC B1 ;  /* 0x0000000000017941 */ /* 0x000fea0003800000 */
.L_x_1336:
        /* <DEDUP_REMOVED lines=26> */
.L_x_1339:
[----:B------:R-:W-:Y:S05]  /*33e0*/  BSYNC B1 ;  /* 0x0000000000017941 */ /* 0x000fea0003800000 */
.L_x_1338:
        /* <DEDUP_REMOVED lines=10> */
[----:B------:R-:W-:Y:S01]  /*3490*/  ULDC.64 UR6, c[0x0][0x208] ;  /* 0x0000820000067ab9 */ /* 0x000fe20000000a00 */
[----:B0-----:R-:W-:-:S04]  /*34a0*/  IMAD.WIDE.U32 R44, R48, 0xc0, R44 ;  /* 0x000000c0302c7825 */ /* 0x001fc800078e002c */
[----:B------:R-:W-:Y:S01]  /*34b0*/  IMAD R49, R49, 0xc0, RZ ;  /* 0x000000c031317824 */ /* 0x000fe200078e02ff */
[----:B------:R-:W-:-:S03]  /*34c0*/  IADD3 R44, P5, P6, R42, UR4, R44 ;  /* 0x000000042a2c7c10 */ /* 0x000fc6000febe02c */
[----:B------:R-:W-:-:S05]  /*34d0*/  IMAD.IADD R48, R45, 0x1, R49 ;  /* 0x000000012d307824 */ /* 0x000fca00078e0231 */
[----:B------:R-:W-:Y:S01]  /*34e0*/  IADD3.X R45, R25, UR5, R48, P5, P6 ;  /* 0x00000005192d7c10 */ /* 0x000fe2000afec430 */
[----:B------:R-:W-:Y:S01]  /*34f0*/  ULDC.64 UR4, c[0x0][0x400] ;  /* 0x0001000000047ab9 */ /* 0x000fe20000000a00 */
[----:B------:R-:W0:Y:S02]  /*3500*/  LDC.64 R48, c[0x0][0x408] ;  /* 0x00010200ff307b82 */ /* 0x000e240000000a00 */
        /* <DEDUP_REMOVED lines=13> */
.L_x_1341:
[----:B------:R-:W-:Y:S05]  /*35e0*/  BSYNC B1 ;  /* 0x0000000000017941 */ /* 0x000fea0003800000 */
.L_x_1340:
[----:B0-----:R-:W2:Y:S01]  /*35f0*/  LDL R44, [R1+0x6c] ;  /* 0x00006c00012c7983 */ /* 0x001ea20000100800 */
[----:B------:R-:W-:Y:S02]  /*3600*/  IMAD.MOV.U32 R150, RZ, RZ, R74 ;  /* 0x000000ffff967224 */ /* 0x000fe400078e004a */
[----:B------:R-:W-:Y:S02]  /*3610*/  IMAD.MOV.U32 R163, RZ, RZ, R78 ;  /* 0x000000ffffa37224 */ /* 0x000fe400078e004e */
[----:B-----5:R-:W-:Y:S02]  /*3620*/  IMAD.MOV.U32 R145, RZ, RZ, R64 ;  /* 0x000000ffff917224 */ /* 0x020fe400078e0040 */
        /* <DEDUP_REMOVED lines=8> */
[----:B------:R-:W-:-:S02]  /*36b0*/  IMAD.MOV.U32 R82, RZ, RZ, R52 ;  /* 0x000000ffff527224 */ /* 0x000fc400078e0034 */
[----:B------:R-:W-:Y:S02]  /*36c0*/  IMAD.MOV.U32 R81, RZ, RZ, R50 ;  /* 0x000000ffff517224 */ /* 0x000fe400078e0032 */
[----:B------:R-:W-:Y:S01]  /*36d0*/  IMAD.MOV.U32 R83, RZ, RZ, R54 ;  /* 0x000000ffff537224 */ /* 0x000fe200078e0036 */
[----:B--2---:R-:W-:-:S13]  /*36e0*/  R2UR UR4, R44 ;  /* 0x000000002c0472ca */ /* 0x004fda00000e0000 */
[----:B------:R-:W-:-:S06]  /*36f0*/  UISETP.NE.AND UP0, UPT, UR4, 0x3, UPT ;  /* 0x000000030400788c */ /* 0x000fcc000bf05270 */
[----:B------:R-:W-:-:S13]  /*3700*/  PLOP3.LUT P5, PT, PT, PT, UP0, 0x80, 0x0 ;  /* 0x000000000000781c */ /* 0x000fda0003faf008 */
[----:B------:R-:W-:Y:S05]  /*3710*/  @!P5 BRA `(.L_x_1342) ;  /* 0x000000000004d947 */ /* 0x000fea0003800000 */
[----:B------:R-:W-:Y:S01]  /*3720*/  BPT.TRAP 0x1 ;  /* 0x000000040000795c */ /* 0x000fe20000300000 */
.L_x_1342:
[----:B------:R-:W2:Y:S01]  /*3730*/  LDL R44, [R1+0x54] ;  /* 0x00005400012c7983 */ /* 0x000ea20000100800 */
[----:B------:R-:W-:Y:S01]  /*3740*/  IMAD R103, R19, 0x8, R18 ;  /* 0x0000000813677824 */ /* 0x000fe200078e0212 */
[----:B------:R-:W-:Y:S01]  /*3750*/  BSSY B1, `(.L_x_1343) ;  /* 0x0000004000017945 */ /* 0x000fe20003800000 */
[----:B--2---:R-:W-:-:S04]  /*3760*/  SHF.L.U32 R129, R44, 0x1f, RZ ;  /* 0x0000001f2c817819 */ /* 0x004fc800000006ff */
[----:B------:R-:W0:Y:S02]  /*3770*/  SYNCS.PHASECHK.TRANS64.TRYWAIT P6, [R103+URZ+0x2e890], R129 ;  /* 0x02e89081670075a7 */ /* 0x000e2400080c017f */
[----:B0-----:R-:W-:Y:S05]  /*3780*/  @!P6 BRA `(.L_x_1344) ;  /* 0x0000033000dce947 */ /* 0x001fea0003800000 */
.L_x_1718:
[----:B------:R-:W-:Y:S05]  /*3790*/  BSYNC B1 ;  /* 0x0000000000017941 */ /* 0x000fea0003800000 */
.L_x_1343:
[----:B------:R-:W-:Y:S01]  /*37a0*/  BSSY B1, `(.L_x_1345) ;  /* 0x00000f0000017945 */ /* 0x000fe20003800000 */
[----:B------:R-:W-:-:S03]  /*37b0*/  IMAD R154, R19, 0x7000, R21 ;  /* 0x00007000139a7824 */ /* 0x000fc600078e0215 */
[----:B------:R-:W-:Y:S05]  /*37c0*/  @P2 BRA `(.L_x_1346) ;  /* 0x0000000c00b42947 */ /* 0x000fea0003800000 */
[----:B------:R-:W-:Y:S01]  /*37d0*/  IADD3 R153, P2, R96, R124, RZ ;  /* 0x0000007c60997210 */ /* 0x000fe20007f5e0ff */
[----:B------:R-:W-:Y:S04]  /*37e0*/  BSSY B2, `(.L_x_1347) ;  /* 0x0000074000027945 */ /* 0x000fe80003800000 */
[----:B------:R-:W-:Y:S01]  /*37f0*/  IMAD.X R151, R127, 0x1, R20, P2 ;  /* 0x000000017f977824 */ /* 0x000fe200010e0614 */
[----:B------:R-:W-:Y:S07]  /*3800*/  @P0 BRA `(.L_x_1348) ;  /* 0x0000000400c40947 */ /* 0x000fee0003800000 */
[----:B------:R1:W2:Y:S01]  /*3810*/  LDS.128 R44, [R111+0x20400] ;  /* 0x020400006f2c7984 */ /* 0x0002a20000000c00 */
[----:B------:R-:W-:Y:S01]  /*3820*/  ISETP.GE.AND P2, PT, R228, R126, PT ;  /* 0x0000007ee400720c */ /* 0x000fe20003f46270 */
[----:B------:R-:W-:-:S12]  /*3830*/  BSSY B3, `(.L_x_1349) ;  /* 0x0000069000037945 */ /* 0x000fd80003800000 */
[----:B-1----:R-:W-:Y:S05]  /*3840*/  @P2 BRA `(.L_x_1350) ;  /* 0x00000004009c2947 */ /* 0x002fea0003800000 */
[----:B------:R-:W-:Y:S02]  /*3850*/  SHF.R.U32.HI R76, RZ, 0x8, R77 ;  /* 0x00000008ff4c7819 */ /* 0x000fe4000001164d */
[----:B------:R-:W-:Y:S02]  /*3860*/  SHF.R.U32.HI R78, RZ, 0x8, R79 ;  /* 0x00000008ff4e7819 */ /* 0x000fe4000001164f */
[----:B------:R-:W-:Y:S01]  /*3870*/  SHF.R.U32.HI R157, RZ, 0x10, R77 ;  /* 0x00000010ff9d7819 */ /* 0x000fe2000001164d */
[----:B------:R-:W-:Y:S01]  /*3880*/  IMAD.SHL.U32 R76, R76, 0x100, RZ ;  /* 0x000001004c4c7824 */ /* 0x000fe200078e00ff */
[----:B------:R-:W-:Y:S02]  /*3890*/  SHF.R.U32.HI R155, RZ, 0x10, R79 ;  /* 0x00000010ff9b7819 */ /* 0x000fe4000001164f */
[----:B------:R-:W-:Y:S01]  /*38a0*/  LOP3.LUT R156, R79, 0xff0000ff, RZ, 0xc0, !PT ;  /* 0xff0000ff4f9c7812 */ /* 0x000fe200078ec0ff */
[----:B------:R-:W-:Y:S01]  /*38b0*/  IMAD.SHL.U32 R79, R78, 0x100, RZ ;  /* 0x000001004e4f7824 */ /* 0x000fe200078e00ff */
[----:B------:R-:W-:Y:S01]  /*38c0*/  LOP3.LUT R77, R77, 0xff0000ff, RZ, 0xc0, !PT ;  /* 0xff0000ff4d4d7812 */ /* 0x000fe200078ec0ff */
[----:B--2---:R-:W-:Y:S01]  /*38d0*/  IMAD.MOV.U32 R78, RZ, RZ, R44 ;  /* 0x000000ffff4e7224 */ /* 0x004fe200078e002c */
[----:B------:R-:W-:-:S02]  /*38e0*/  F2FP.F16.E4M3.UNPACK_B R44, R45 ;  /* 0x0000002dff2c723e */ /* 0x000fc400020006ff */
[----:B------:R-:W-:Y:S01]  /*38f0*/  LOP3.LUT R77, R77, 0xff00, R76, 0xf8, !PT ;  /* 0x0000ff004d4d7812 */ /* 0x000fe200078ef84c */
[----:B------:R-:W-:Y:S01]  /*3900*/  IMAD.U32 R76, R157, 0x10000, RZ ;  /* 0x000100009d4c7824 */ /* 0x000fe200078e00ff */
[----:B------:R-:W-:Y:S01]  /*3910*/  LOP3.LUT R156, R156, 0xff00, R79, 0xf8, !PT ;  /* 0x0000ff009c9c7812 */ /* 0x000fe200078ef84f */
[----:B------:R-:W-:Y:S01]  /*3920*/  IMAD.U32 R79, R155, 0x10000, RZ ;  /* 0x000100009b4f7824 */ /* 0x000fe200078e00ff */
[----:B------:R-:W-:Y:S02]  /*3930*/  F2FP.F16.E4M3.UNPACK_B R155, R163.H1 ;  /* 0x000000a3ff9b723e */ /* 0x000fe400030006ff */
[----:B------:R-:W-:Y:S02]  /*3940*/  LOP3.LUT R76, R77, 0xff0000, R76, 0xf8, !PT ;  /* 0x00ff00004d4c7812 */ /* 0x000fe400078ef84c */
[----:B------:R-:W-:Y:S01]  /*3950*/  LOP3.LUT R77, R156, 0xff0000, R79, 0xf8, !PT ;  /* 0x00ff00009c4d7812 */ /* 0x000fe200078ef84f */
[--C-:B------:R-:W-:Y:S01]  /*3960*/  HADD2.F32 R79, -RZ, R44.reuse.H1_H1 ;  /* 0x3000002cff4f7230 */ /* 0x100fe20000004100 */
[----:B------:R-:W-:Y:S01]  /*3970*/  F2FP.F16.E4M3.UNPACK_B R157, R149.H1 ;  /* 0x00000095ff9d723e */ /* 0x000fe200030006ff */
[----:B------:R-:W-:Y:S01]  /*3980*/  HADD2.F32 R159, -RZ, R155.H0_H0 ;  /* 0x2000009bff9f7230 */ /* 0x000fe20000004100 */
[----:B------:R-:W-:Y:S01]  /*3990*/  F2FP.F16.E4M3.UNPACK_B R45, R45.H1 ;  /* 0x0000002dff2d723e */ /* 0x000fe200030006ff */
[----:B------:R-:W-:-:S02]  /*39a0*/  HADD2.F32 R44, -RZ, R44.H0_H0 ;  /* 0x2000002cff2c7230 */ /* 0x000fc40000004100 */
[----:B------:R-:W-:Y:S02]  /*39b0*/  HADD2.F32 R160, -RZ, R155.H1_H1 ;  /* 0x3000009bffa07230 */ /* 0x000fe40000004100 */
[-C--:B------:R-:W-:Y:S01]  /*39c0*/  FMUL.FTZ R161, R79, R159.reuse ;  /* 0x0000009f4fa17220 */ /* 0x080fe20000410000 */
[----:B------:R-:W-:Y:S02]  /*39d0*/  HADD2.F32 R158, -RZ, R157.H0_H0 ;  /* 0x2000009dff9e7230 */ /* 0x000fe40000004100 */
[C---:B------:R-:W-:Y:S01]  /*39e0*/  FMUL.FTZ R162, R44.reuse, R159 ;  /* 0x0000009f2ca27220 */ /* 0x040fe20000410000 */
[--C-:B------:R-:W-:Y:S01]  /*39f0*/  HADD2.F32 R156, -RZ, R45.reuse.H1_H1 ;  /* 0x3000002dff9c7230 */ /* 0x100fe20000004100 */
[----:B------:R-:W-:Y:S01]  /*3a00*/  F2FP.F16.E4M3.UNPACK_B R159, R163 ;  /* 0x000000a3ff9f723e */ /* 0x000fe200020006ff */
[----:B------:R-:W-:Y:S02]  /*3a10*/  HADD2.F32 R155, -RZ, R45.H0_H0 ;  /* 0x2000002dff9b7230 */ /* 0x000fe40000004100 */
[----:B------:R-:W-:Y:S01]  /*3a20*/  FFMA.FTZ R44, R44, R158, -R161 ;  /* 0x0000009e2c2c7223 */ /* 0x000fe200000108a1 */
[----:B------:R-:W-:-:S02]  /*3a30*/  HADD2.F32 R157, -RZ, R157.H1_H1 ;  /* 0x3000009dff9d7230 */ /* 0x000fc40000004100 */
[----:B------:R-:W-:Y:S01]  /*3a40*/  FFMA.FTZ R45, R79, R158, R162 ;  /* 0x0000009e4f2d7223 */ /* 0x000fe200000100a2 */
[CC--:B------:R-:W-:Y:S01]  /*3a50*/  FMUL.FTZ R164, R156.reuse, R160.reuse ;  /* 0x000000a09ca47220 */ /* 0x0c0fe20000410000 */
[C---:B------:R-:W-:Y:S01]  /*3a60*/  FMUL.FTZ R161, R155.reuse, R160 ;  /* 0x000000a09ba17220 */ /* 0x040fe20000410000 */
[-C--:B------:R-:W-:Y:S01]  /*3a70*/  F2FP.F16.E4M3.UNPACK_B R79, R78.reuse.H1 ;  /* 0x0000004eff4f723e */ /* 0x080fe200030006ff */
[--C-:B------:R-:W-:Y:S01]  /*3a80*/  HADD2.F32 R160, -RZ, R159.reuse.H0_H0 ;  /* 0x2000009fffa07230 */ /* 0x100fe20000004100 */
[----:B------:R-:W-:Y:S01]  /*3a90*/  F2FP.F16.E4M3.UNPACK_B R78, R78 ;  /* 0x0000004eff4e723e */ /* 0x000fe200020006ff */
[-C--:B------:R-:W-:Y:S01]  /*3aa0*/  FFMA.FTZ R163, R155, R157.reuse, -R164 ;  /* 0x0000009d9ba37223 */ /* 0x080fe200000108a4 */
[----:B------:R-:W-:Y:S01]  /*3ab0*/  FFMA.FTZ R166, R156, R157, R161 ;  /* 0x0000009d9ca67223 */ /* 0x000fe200000100a1 */
[----:B------:R-:W-:Y:S01]  /*3ac0*/  HADD2.F32 R161, -RZ, R159.H1_H1 ;  /* 0x3000009fffa17230 */ /* 0x000fe20000004100 */
[----:B------:R-:W-:Y:S01]  /*3ad0*/  F2FP.F16.E4M3.UNPACK_B R157, R149 ;  /* 0x00000095ff9d723e */ /* 0x000fe200020006ff */
[--C-:B------:R-:W-:Y:S01]  /*3ae0*/  HADD2.F32 R156, -RZ, R79.reuse.H1_H1 ;  /* 0x3000004fff9c7230 */ /* 0x100fe20000004100 */
[----:B------:R-:W-:Y:S01]  /*3af0*/  F2FP.F16.E4M3.UNPACK_B R159, R76 ;  /* 0x0000004cff9f723e */ /* 0x000fe200020006ff */
[----:B------:R-:W-:-:S02]  /*3b00*/  HADD2.F32 R155, -RZ, R79.H0_H0 ;  /* 0x2000004fff9b7230 */ /* 0x000fc40000004100 */
[--C-:B------:R-:W-:Y:S02]  /*3b10*/  HADD2.F32 R149, -RZ, R78.reuse.H1_H1 ;  /* 0x3000004eff957230 */ /* 0x100fe40000004100 */
[CC--:B------:R-:W-:Y:S01]  /*3b20*/  FMUL.FTZ R164, R156.reuse, R161.reuse ;  /* 0x000000a19ca47220 */ /* 0x0c0fe20000410000 */
[----:B------:R-:W-:Y:S02]  /*3b30*/  HADD2.F32 R79, -RZ, R78.H0_H0 ;  /* 0x2000004eff4f7230 */ /* 0x000fe40000004100 */
[----:B------:R-:W-:Y:S01]  /*3b40*/  FMUL.FTZ R161, R155, R161 ;  /* 0x000000a19ba17220 */ /* 0x000fe20000410000 */
[--C-:B------:R-:W-:Y:S02]  /*3b50*/  HADD2.F32 R78, -RZ, R157.reuse.H1_H1 ;  /* 0x3000009dff4e7230 */ /* 0x100fe40000004100 */
[-C--:B------:R-:W-:Y:S01]  /*3b60*/  FMUL.FTZ R162, R149, R160.reuse ;  /* 0x000000a095a27220 */ /* 0x080fe20000410000 */
[----:B------:R-:W-:Y:S02]  /*3b70*/  HADD2.F32 R158, -RZ, R157.H0_H0 ;  /* 0x2000009dff9e7230 */ /* 0x000fe40000004100 */
        /* <DEDUP_REMOVED lines=8> */
[----:B------:R-:W-:Y:S01]  /*3c00*/  F2FP.SATFINITE.E4M3.F32.PACK_AB_MERGE_C R155, R156, R155, RZ ;  /* 0x0000009b9c9b723e */ /* 0x000fe200048070ff */
[----:B------:R-:W-:Y:S01]  /*3c10*/  HADD2.F32 R157, -RZ, R157.H1_H1 ;  /* 0x3000009dff9d7230 */ /* 0x000fe20000004100 */
[----:B------:R-:W-:-:S02]  /*3c20*/  F2FP.F16.E4M3.UNPACK_B R163, R77.H1 ;  /* 0x0000004dffa3723e */ /* 0x000fc400030006ff */
[----:B------:R-:W-:Y:S02]  /*3c30*/  F2FP.F16.E4M3.UNPACK_B R156, R46.H1 ;  /* 0x0000002eff9c723e */ /* 0x000fe400030006ff */
[----:B------:R-:W-:Y:S01]  /*3c40*/  F2FP.F16.E4M3.UNPACK_B R162, R77 ;  /* 0x0000004dffa2723e */ /* 0x000fe200020006ff */
[----:B------:R-:W-:Y:S01]  /*3c50*/  HADD2.F32 R165, -RZ, R163.H1_H1 ;  /* 0x300000a3ffa57230 */ /* 0x000fe20000004100 */
[----:B------:R-:W-:Y:S01]  /*3c60*/  F2FP.F16.E4M3.UNPACK_B R160, R76.H1 ;  /* 0x0000004cffa0723e */ /* 0x000fe200030006ff */
[----:B------:R-:W-:Y:S01]  /*3c70*/  HADD2.F32 R77, -RZ, R156.H1_H1 ;  /* 0x3000009cff4d7230 */ /* 0x000fe20000004100 */
[----:B------:R-:W-:Y:S01]  /*3c80*/  F2FP.F16.E4M3.UNPACK_B R47, R47 ;  /* 0x0000002fff2f723e */ /* 0x000fe200020006ff */
[----:B------:R-:W-:Y:S02]  /*3c90*/  HADD2.F32 R164, -RZ, R162.H1_H1 ;  /* 0x300000a2ffa47230 */ /* 0x000fe40000004100 */
[----:B------:R-:W-:Y:S01]  /*3ca0*/  FMUL.FTZ R167, R157, R165 ;  /* 0x000000a59da77220 */ /* 0x000fe20000410000 */
[----:B------:R-:W-:-:S02]  /*3cb0*/  HADD2.F32 R156, -RZ, R156.H0_H0 ;  /* 0x2000009cff9c7230 */ /* 0x000fc40000004100 */
[----:B------:R-:W-:Y:S01]  /*3cc0*/  FMUL.FTZ R166, R158, R165 ;  /* 0x000000a59ea67220 */ /* 0x000fe20000410000 */
[----:B------:R-:W-:Y:S02]  /*3cd0*/  HADD2.F32 R76, -RZ, R159.H1_H1 ;  /* 0x3000009fff4c7230 */ /* 0x000fe40000004100 */
[C---:B------:R-:W-:Y:S01]  /*3ce0*/  FMUL.FTZ R165, R77.reuse, R164 ;  /* 0x000000a44da57220 */ /* 0x040fe20000410000 */
[----:B------:R-:W-:Y:S01]  /*3cf0*/  F2FP.F16.E4M3.UNPACK_B R46, R46 ;  /* 0x0000002eff2e723e */ /* 0x000fe200020006ff */
[C---:B------:R-:W-:Y:S01]  /*3d00*/  FMUL.FTZ R164, R156.reuse, R164 ;  /* 0x000000a49ca47220 */ /* 0x040fe20000410000 */
[----:B------:R-:W-:Y:S02]  /*3d10*/  HADD2.F32 R161, -RZ, R160.H1_H1 ;  /* 0x300000a0ffa17230 */ /* 0x000fe40000004100 */
[-C--:B------:R-:W-:Y:S01]  /*3d20*/  FFMA.FTZ R165, R156, R76.reuse, -R165 ;  /* 0x0000004c9ca57223 */ /* 0x080fe200000108a5 */
[----:B------:R-:W-:Y:S02]  /*3d30*/  HADD2.F32 R163, -RZ, R163.H0_H0 ;  /* 0x200000a3ffa37230 */ /* 0x000fe40000004100 */
[----:B------:R-:W-:Y:S01]  /*3d40*/  FFMA.FTZ R164, R77, R76, R164 ;  /* 0x0000004c4da47223 */ /* 0x000fe200000100a4 */
[----:B------:R-:W-:-:S02]  /*3d50*/  HADD2.F32 R76, -RZ, R47.H0_H0 ;  /* 0x2000002fff4c7230 */ /* 0x000fc40000004100 */
[-C--:B------:R-:W-:Y:S01]  /*3d60*/  FFMA.FTZ R167, R158, R161.reuse, -R167 ;  /* 0x000000a19ea77223 */ /* 0x080fe200000108a7 */
[----:B------:R-:W-:Y:S02]  /*3d70*/  HADD2.F32 R77, -RZ, R47.H1_H1 ;  /* 0x3000002fff4d7230 */ /* 0x000fe40000004100 */
[----:B------:R-:W-:Y:S01]  /*3d80*/  FFMA.FTZ R166, R157, R161, R166 ;  /* 0x000000a19da67223 */ /* 0x000fe200000100a6 */
[--C-:B------:R-:W-:Y:S02]  /*3d90*/  HADD2.F32 R47, -RZ, R46.reuse.H0_H0 ;  /* 0x2000002eff2f7230 */ /* 0x100fe40000004100 */
[-C--:B------:R-:W-:Y:S01]  /*3da0*/  FMUL.FTZ R158, R76, R163.reuse ;  /* 0x000000a34c9e7220 */ /* 0x080fe20000410000 */
[----:B------:R-:W-:Y:S02]  /*3db0*/  HADD2.F32 R46, -RZ, R46.H1_H1 ;  /* 0x3000002eff2e7230 */ /* 0x000fe40000004100 */
[----:B------:R-:W-:Y:S01]  /*3dc0*/  FMUL.FTZ R161, R77, R163 ;  /* 0x000000a34da17220 */ /* 0x000fe20000410000 */
[----:B------:R-:W-:Y:S01]  /*3dd0*/  HADD2.F32 R162, -RZ, R162.H0_H0 ;  /* 0x200000a2ffa27230 */ /* 0x000fe20000004100 */
[----:B------:R-:W-:Y:S01]  /*3de0*/  F2FP.SATFINITE.E4M3.F32.PACK_AB_MERGE_C R164, R164, R165, RZ ;  /* 0x000000a5a4a4723e */ /* 0x000fe200048070ff */
        /* <DEDUP_REMOVED lines=9> */
[----:B------:R-:W-:Y:S02]  /*3e80*/  F2FP.SATFINITE.E4M3.F32.PACK_AB_MERGE_C R45, R45, R44, R149 ;  /* 0x0000002c2d2d723e */ /* 0x000fe40004807095 */
[----:B------:R-:W-:Y:S02]  /*3e90*/  F2FP.SATFINITE.E4M3.F32.PACK_AB_MERGE_C R44, R79, R78, R155 ;  /* 0x0000004e4f2c723e */ /* 0x000fe4000480709b */
[----:B------:R-:W-:-:S02]  /*3ea0*/  F2FP.SATFINITE.E4M3.F32.PACK_AB_MERGE_C R46, R157, R156, R164 ;  /* 0x0000009c9d2e723e */ /* 0x000fc400048070a4 */
[----:B------:R-:W-:-:S07]  /*3eb0*/  F2FP.SATFINITE.E4M3.F32.PACK_AB_MERGE_C R47, R158, R161, R166 ;  /* 0x000000a19e2f723e */ /* 0x000fce00048070a6 */
.L_x_1350:
[----:B------:R-:W-:Y:S05]  /*3ec0*/  BSYNC B3 ;  /* 0x0000000000037941 */ /* 0x000fea0003800000 */
.L_x_1349:
[----:B------:R-:W-:Y:S01]  /*3ed0*/  ULDC.64 UR4, c[0x0][0x2e8] ;  /* 0x0000ba0000047ab9 */ /* 0x000fe20000000a00 */
[----:B------:R-:W-:Y:S01]  /*3ee0*/  ULDC.64 UR6, c[0x0][0x208] ;  /* 0x0000820000067ab9 */ /* 0x000fe20000000a00 */
[----:B------:R-:W-:-:S04]  /*3ef0*/  IADD3 R76, P2, P6, R153, UR4, R38 ;  /* 0x00000004994c7c10 */ /* 0x000fc8000fe5e026 */
[----:B------:R-:W-:-:S05]  /*3f00*/  IADD3.X R77, R151, UR5, R32, P2, P6 ;  /* 0x00000005974d7c10 */ /* 0x000fca00097ec420 */
[----:B--2---:R1:W-:Y:S04]  /*3f10*/  STG.E.128 desc[UR6][R76.64], R44 ;  /* 0x0000002c4c007986 */ /* 0x0043e8000c101d06 */
.L_x_1348:
[----:B------:R-:W-:Y:S05]  /*3f20*/  BSYNC B2 ;  /* 0x0000000000027941 */ /* 0x000fea0003800000 */
.L_x_1347:
[----:B------:R-:W-:Y:S05]  /*3f30*/  @P1 BRA `(.L_x_1346) ;  /* 0x0000000400d81947 */ /* 0x000fea0003800000 */
[----:B------:R-:W-:Y:S01]  /*3f40*/  LOP3.LUT P2, RZ, R231, 0x4, RZ, 0xc0, !PT ;  /* 0x00000004e7ff7812 */ /* 0x000fe2000784c0ff */
[C---:B-1----:R-:W-:Y:S01]  /*3f50*/  VIADD R45, R154.reuse, 0x40 ;  /* 0x000000409a2d7836 */ /* 0x042fe20000000000 */
[----:B------:R-:W-:Y:S11]  /*3f60*/  BSSY B2, `(.L_x_1351) ;  /* 0x000006e000027945 */ /* 0x000ff60003800000 */
[----:B------:R-:W-:Y:S01]  /*3f70*/  @P2 VIADD R45, R154, 0xffffffc0 ;  /* 0xffffffc09a2d2836 */ /* 0x000fe20000000000 */
[----:B------:R-:W-:-:S03]  /*3f80*/  ISETP.GE.AND P2, PT, R234, R126, PT ;  /* 0x0000007eea00720c */ /* 0x000fc60003f46270 */
[----:B------:R-:W-:-:S06]  /*3f90*/  IMAD.IADD R45, R18, 0x1, R45 ;  /* 0x00000001122d7824 */ /* 0x000fcc00078e022d */
[----:B------:R-:W1:Y:S04]  /*3fa0*/  LDS.128 R44, [R45+0x20400] ;  /* 0x020400002d2c7984 */ /* 0x000e680000000c00 */
[----:B------:R-:W-:Y:S05]  /*3fb0*/  @P2 BRA `(.L_x_1352) ;  /* 0x0000000400a02947 */ /* 0x000fea0003800000 */
        /* <DEDUP_REMOVED lines=8> */
[----:B-1----:R-:W-:Y:S01]  /*4040*/  IMAD.MOV.U32 R73, RZ, RZ, R45 ;  /* 0x000000ffff497224 */ /* 0x002fe200078e002d */
[----:B------:R-:W-:Y:S01]  /*4050*/  LOP3.LUT R45, R74, 0xff00, R75, 0xf8, !PT ;  /* 0x0000ff004a2d7812 */ /* 0x000fe200078ef84b */
[----:B------:R-:W-:Y:S01]  /*4060*/  IMAD.MOV.U32 R72, RZ, RZ, R44 ;  /* 0x000000ffff487224 */ /* 0x000fe200078e002c */
[----:B------:R-:W-:Y:S01]  /*4070*/  LOP3.LUT R76, R76, 0xff00, R77, 0xf8, !PT ;  /* 0x0000ff004c4c7812 */ /* 0x000fe200078ef84d */
[----:B------:R-:W-:Y:S01]  /*4080*/  IMAD.U32 R74, R79, 0x10000, RZ ;  /* 0x000100004f4a7824 */ /* 0x000fe200078e00ff */
[----:B------:R-:W-:Y:S01]  /*4090*/  F2FP.F16.E4M3.UNPACK_B R44, R73 ;  /* 0x00000049ff2c723e */ /* 0x000fe200020006ff */
        /* <DEDUP_REMOVED lines=11> */
[----:B------:R-:W-:Y:S01]  /*4150*/  HADD2.F32 R79, -RZ, R77.H0_H0 ;  /* 0x2000004dff4f7230 */ /* 0x000fe20000004100 */
[----:B------:R-:W-:Y:S01]  /*4160*/  F2FP.F16.E4M3.UNPACK_B R150, R150 ;  /* 0x00000096ff96723e */ /* 0x000fe200020006ff */
[--C-:B------:R-:W-:Y:S01]  /*4170*/  HADD2.F32 R76, -RZ, R73.reuse.H1_H1 ;  /* 0x30000049ff4c7230 */ /* 0x100fe20000004100 */
[----:B------:R-:W-:Y:S01]  /*4180*/  F2FP.F16.E4M3.UNPACK_B R134, R134 ;  /* 0x00000086ff86723e */ /* 0x000fe200020006ff */
[----:B------:R-:W-:-:S02]  /*4190*/  HADD2.F32 R75, -RZ, R73.H0_H0 ;  /* 0x20000049ff4b7230 */ /* 0x000fc40000004100 */
[----:B------:R-:W-:Y:S01]  /*41a0*/  FMUL.FTZ R73, R44, R149 ;  /* 0x000000952c497220 */ /* 0x000fe20000410000 */
[----:B------:R-:W-:Y:S02]  /*41b0*/  HADD2.F32 R77, -RZ, R77.H1_H1 ;  /* 0x3000004dff4d7230 */ /* 0x000fe40000004100 */
[-C--:B------:R-:W-:Y:S01]  /*41c0*/  FMUL.FTZ R156, R76, R78.reuse ;  /* 0x0000004e4c9c7220 */ /* 0x080fe20000410000 */
[-C--:B------:R-:W-:Y:S01]  /*41d0*/  FFMA.FTZ R44, R44, R79.reuse, -R157 ;  /* 0x0000004f2c2c7223 */ /* 0x080fe2000001089d */
[----:B------:R-:W-:Y:S01]  /*41e0*/  FFMA.FTZ R73, R74, R79, R73 ;  /* 0x0000004f4a497223 */ /* 0x000fe20000010049 */
[C---:B------:R-:W-:Y:S01]  /*41f0*/  FMUL.FTZ R149, R75.reuse, R78 ;  /* 0x0000004e4b957220 */ /* 0x040fe20000410000 */
[-C--:B------:R-:W-:Y:S01]  /*4200*/  F2FP.F16.E4M3.UNPACK_B R74, R72.reuse.H1 ;  /* 0x00000048ff4a723e */ /* 0x080fe200030006ff */
[-C--:B------:R-:W-:Y:S01]  /*4210*/  FFMA.FTZ R156, R75, R77.reuse, -R156 ;  /* 0x0000004d4b9c7223 */ /* 0x080fe2000001089c */
[----:B------:R-:W-:Y:S01]  /*4220*/  F2FP.F16.E4M3.UNPACK_B R72, R72 ;  /* 0x00000048ff48723e */ /* 0x000fe200020006ff */
[----:B------:R-:W-:Y:S01]  /*4230*/  FFMA.FTZ R159, R76, R77, R149 ;  /* 0x0000004d4c9f7223 */ /* 0x000fe20000010095 */
[----:B------:R-:W-:-:S02]  /*4240*/  HADD2.F32 R78, -RZ, R150.H1_H1 ;  /* 0x30000096ff4e7230 */ /* 0x000fc40000004100 */
[--C-:B------:R-:W-:Y:S02]  /*4250*/  HADD2.F32 R77, -RZ, R74.reuse.H1_H1 ;  /* 0x3000004aff4d7230 */ /* 0x100fe40000004100 */
[----:B------:R-:W-:Y:S01]  /*4260*/  HADD2.F32 R76, -RZ, R74.H0_H0 ;  /* 0x2000004aff4c7230 */ /* 0x000fe20000004100 */
[----:B------:R-:W-:Y:S01]  /*4270*/  F2FP.SATFINITE.E4M3.F32.PACK_AB_MERGE_C R161, R159, R156, RZ ;  /* 0x0000009c9fa1723e */ /* 0x000fe200048070ff */
[--C-:B------:R-:W-:Y:S02]  /*4280*/  HADD2.F32 R74, -RZ, R72.reuse.H0_H0 ;  /* 0x20000048ff4a7230 */ /* 0x100fe40000004100 */
[-C--:B------:R-:W-:Y:S01]  /*4290*/  FMUL.FTZ R149, R77, R78.reuse ;  /* 0x0000004e4d957220 */ /* 0x080fe20000410000 */
[----:B------:R-:W-:Y:S02]  /*42a0*/  HADD2.F32 R75, -RZ, R72.H1_H1 ;  /* 0x30000048ff4b7230 */ /* 0x000fe40000004100 */
[----:B------:R-:W-:Y:S01]  /*42b0*/  FMUL.FTZ R78, R76, R78 ;  /* 0x0000004e4c4e7220 */ /* 0x000fe20000410000 */
[----:B------:R-:W-:-:S02]  /*42c0*/  HADD2.F32 R150, -RZ, R150.H0_H0 ;  /* 0x20000096ff967230 */ /* 0x000fc40000004100 */
[--C-:B------:R-:W-:Y:S02]  /*42d0*/  HADD2.F32 R72, -RZ, R134.reuse.H1_H1 ;  /* 0x30000086ff487230 */ /* 0x100fe40000004100 */
[----:B------:R-:W-:Y:S02]  /*42e0*/  HADD2.F32 R134, -RZ, R134.H0_H0 ;  /* 0x20000086ff867230 */ /* 0x000fe40000004100 */
[-C--:B------:R-:W-:Y:S01]  /*42f0*/  FMUL.FTZ R79, R75, R150.reuse ;  /* 0x000000964b4f7220 */ /* 0x080fe20000410000 */
[----:B------:R-:W-:Y:S01]  /*4300*/  FMUL.FTZ R150, R74, R150 ;  /* 0x000000964a967220 */ /* 0x000fe20000410000 */
[-C--:B------:R-:W-:Y:S01]  /*4310*/  FFMA.FTZ R149, R76, R72.reuse, -R149 ;  /* 0x000000484c957223 */ /* 0x080fe20000010895 */
[----:B------:R-:W-:Y:S01]  /*4320*/  FFMA.FTZ R78, R77, R72, R78 ;  /* 0x000000484d4e7223 */ /* 0x000fe2000001004e */
[-C--:B------:R-:W-:Y:S01]  /*4330*/  FFMA.FTZ R72, R74, R134.reuse, -R79 ;  /* 0x000000864a487223 */ /* 0x080fe2000001084f */
[----:B------:R-:W-:Y:S01]  /*4340*/  FFMA.FTZ R157, R75, R134, R150 ;  /* 0x000000864b9d7223 */ /* 0x000fe20000010096 */
[----:B------:R-:W-:-:S02]  /*4350*/  F2FP.F16.E4M3.UNPACK_B R75, R47.H1 ;  /* 0x0000002fff4b723e */ /* 0x000fc400030006ff */
[----:B------:R-:W-:Y:S02]  /*4360*/  F2FP.SATFINITE.E4M3.F32.PACK_AB_MERGE_C R160, R78, R149, RZ ;  /* 0x000000954ea0723e */ /* 0x000fe400048070ff */
[----:B------:R-:W-:Y:S01]  /*4370*/  F2FP.F16.E4M3.UNPACK_B R149, R155.H1 ;  /* 0x0000009bff95723e */ /* 0x000fe200030006ff */
[--C-:B------:R-:W-:Y:S01]  /*4380*/  HADD2.F32 R77, -RZ, R75.reuse.H1_H1 ;  /* 0x3000004bff4d7230 */ /* 0x100fe20000004100 */
[----:B------:R-:W-:Y:S01]  /*4390*/  F2FP.F16.E4M3.UNPACK_B R79, R45.H1 ;  /* 0x0000002dff4f723e */ /* 0x000fe200030006ff */
        /* <DEDUP_REMOVED lines=22> */
[--C-:B------:R-:W-:Y:S02]  /*4500*/  HADD2.F32 R74, -RZ, R47.reuse.H0_H0 ;  /* 0x2000002fff4a7230 */ /* 0x100fe40000004100 */
[----:B------:R-:W-:Y:S01]  /*4510*/  HADD2.F32 R46, -RZ, R46.H1_H1 ;  /* 0x3000002eff2e7230 */ /* 0x000fe20000004100 */
[----:B------:R-:W-:Y:S01]  /*4520*/  F2FP.SATFINITE.E4M3.F32.PACK_AB_MERGE_C R150, R150, R159, RZ ;  /* 0x0000009f9696723e */ /* 0x000fe200048070ff */
[----:B------:R-:W-:Y:S01]  /*4530*/  HADD2.F32 R47, -RZ, R47.H1_H1 ;  /* 0x3000002fff2f7230 */ /* 0x000fe20000004100 */
[----:B------:R-:W-:Y:S01]  /*4540*/  F2FP.SATFINITE.E4M3.F32.PACK_AB_MERGE_C R77, R77, R156, RZ ;  /* 0x0000009c4d4d723e */ /* 0x000fe200048070ff */
[----:B------:R-:W-:-:S02]  /*4550*/  HADD2.F32 R149, -RZ, R149.H0_H0 ;  /* 0x20000095ff957230 */ /* 0x000fc40000004100 */
[-C--:B------:R-:W-:Y:S01]  /*4560*/  FMUL.FTZ R76, R46, R155.reuse ;  /* 0x0000009b2e4c7220 */ /* 0x080fe20000410000 */
[----:B------:R-:W-:Y:S02]  /*4570*/  HADD2.F32 R79, -RZ, R79.H0_H0 ;  /* 0x2000004fff4f7230 */ /* 0x000fe40000004100 */
[----:B------:R-:W-:Y:S01]  /*4580*/  FMUL.FTZ R155, R45, R155 ;  /* 0x0000009b2d9b7220 */ /* 0x000fe20000410000 */
[----:B------:R-:W-:Y:S02]  /*4590*/  HADD2.F32 R78, -RZ, R78.H0_H0 ;  /* 0x2000004eff4e7230 */ /* 0x000fe40000004100 */
[-C--:B------:R-:W-:Y:S01]  /*45a0*/  FMUL.FTZ R75, R47, R149.reuse ;  /* 0x000000952f4b7220 */ /* 0x080fe20000410000 */
[----:B------:R-:W-:-:S03]  /*45b0*/  FMUL.FTZ R134, R74, R149 ;  /* 0x000000954a867220 */ /* 0x000fc60000410000 */
[-C--:B------:R-:W-:Y:S01]  /*45c0*/  FFMA.FTZ R75, R74, R79.reuse, -R75 ;  /* 0x0000004f4a4b7223 */ /* 0x080fe2000001084b */
[----:B------:R-:W-:Y:S01]  /*45d0*/  FFMA.FTZ R134, R47, R79, R134 ;  /* 0x0000004f2f867223 */ /* 0x000fe20000010086 */
[-C--:B------:R-:W-:Y:S01]  /*45e0*/  FFMA.FTZ R76, R45, R78.reuse, -R76 ;  /* 0x0000004e2d4c7223 */ /* 0x080fe2000001084c */
[----:B------:R-:W-:Y:S01]  /*45f0*/  FFMA.FTZ R155, R46, R78, R155 ;  /* 0x0000004e2e9b7223 */ /* 0x000fe2000001009b */
[----:B------:R-:W-:Y:S02]  /*4600*/  F2FP.SATFINITE.E4M3.F32.PACK_AB_MERGE_C R45, R73, R44, R161 ;  /* 0x0000002c492d723e */ /* 0x000fe400048070a1 */
[----:B------:R-:W-:Y:S02]  /*4610*/  F2FP.SATFINITE.E4M3.F32.PACK_AB_MERGE_C R44, R157, R72, R160 ;  /* 0x000000489d2c723e */ /* 0x000fe400048070a0 */
[----:B------:R-:W-:Y:S02]  /*4620*/  F2FP.SATFINITE.E4M3.F32.PACK_AB_MERGE_C R46, R155, R76, R150 ;  /* 0x0000004c9b2e723e */ /* 0x000fe40004807096 */
[----:B------:R-:W-:-:S07]  /*4630*/  F2FP.SATFINITE.E4M3.F32.PACK_AB_MERGE_C R47, R134, R75, R77 ;  /* 0x0000004b862f723e */ /* 0x000fce000480704d */
.L_x_1352:
[----:B------:R-:W-:Y:S05]  /*4640*/  BSYNC B2 ;  /* 0x0000000000027941 */ /* 0x000fea0003800000 */
.L_x_1351:
[----:B------:R-:W-:Y:S01]  /*4650*/  ULDC.64 UR4, c[0x0][0x2e8] ;  /* 0x0000ba0000047ab9 */ /* 0x000fe20000000a00 */
[----:B------:R-:W-:Y:S01]  /*4660*/  ULDC.64 UR6, c[0x0][0x208] ;  /* 0x0000820000067ab9 */ /* 0x000fe20000000a00 */
[----:B------:R-:W-:-:S04]  /*4670*/  IADD3 R72, P2, P6, R34, UR4, R153 ;  /* 0x0000000422487c10 */ /* 0x000fc8000fe5e099 */
[----:B------:R-:W-:-:S05]  /*4680*/  IADD3.X R73, R100, UR5, R151, P2, P6 ;  /* 0x0000000564497c10 */ /* 0x000fca00097ec497 */
[----:B-1----:R2:W-:Y:S04]  /*4690*/  STG.E.128 desc[UR6][R72.64], R44 ;  /* 0x0000002c48007986 */ /* 0x0025e8000c101d06 */
.L_x_1346:
[----:B------:R-:W-:Y:S05]  /*46a0*/  BSYNC B1 ;  /* 0x0000000000017941 */ /* 0x000fea0003800000 */
.L_x_1345:
[----:B------:R-:W-:Y:S04]  /*46b0*/  BSSY B1, `(.L_x_1353) ;  /* 0x00000ee000017945 */ /* 0x000fe80003800000 */
[----:B------:R-:W-:Y:S05]  /*46c0*/  @P3 BRA `(.L_x_1354) ;  /* 0x0000000c00b03947 */ /* 0x000fea0003800000 */
[----:B------:R-:W-:Y:S01]  /*46d0*/  IADD3 R75, P2, P3, R132, R124, R22 ;  /* 0x0000007c844b7210 */ /* 0x000fe20007b5e016 */
[----:B------:R-:W-:Y:S03]  /*46e0*/  BSSY B2, `(.L_x_1355) ;  /* 0x0000074000027945 */ /* 0x000fe60003800000 */
[----:B--2---:R-:W-:Y:S01]  /*46f0*/  IADD3.X R73, R14, R127, R23, P2, P3 ;  /* 0x0000007f0e497210 */ /* 0x004fe200017e6417 */
[----:B------:R-:W-:Y:S08]  /*4700*/  @P0 BRA `(.L_x_1356) ;  /* 0x0000000400c40947 */ /* 0x000ff00003800000 */
[----:B-1----:R1:W2:Y:S01]  /*4710*/  LDS.128 R44, [R111+0x22400] ;  /* 0x022400006f2c7984 */ /* 0x0022a20000000c00 */
[----:B------:R-:W-:Y:S01]  /*4720*/  ISETP.GE.AND P2, PT, R228, R126, PT ;  /* 0x0000007ee400720c */ /* 0x000fe20003f46270 */
[----:B------:R-:W-:-:S12]  /*4730*/  BSSY B3, `(.L_x_1357) ;  /* 0x0000069000037945 */ /* 0x000fd80003800000 */
[----:B-1----:R-:W-:Y:S05]  /*4740*/  @P2 BRA `(.L_x_1358) ;  /* 0x00000004009c2947 */ /* 0x002fea0003800000 */
        /* <DEDUP_REMOVED lines=31> */
[C---:B------:R-:W-:Y:S01]  /*4940*/  FMUL.FTZ R77, R71.reuse, R78 ;  /* 0x0000004e474d7220 */ /* 0x040fe20000410000 */
[----:B------:R-:W-:Y:S01]  /*4950*/  F2FP.F16.E4M3.UNPACK_B R69, R68.H1 ;  /* 0x00000044ff45723e */ /* 0x000fe200030006ff */
[C---:B------:R-:W-:Y:S01]  /*4960*/  FMUL.FTZ R78, R70.reuse, R78 ;  /* 0x0000004e464e7220 */ /* 0x040fe20000410000 */
[----:B------:R-:W-:Y:S01]  /*4970*/  F2FP.F16.E4M3.UNPACK_B R68, R68 ;  /* 0x00000044ff44723e */ /* 0x000fe200020006ff */
[----:B------:R-:W-:Y:S01]  /*4980*/  FFMA.FTZ R134, R70, R72, -R77 ;  /* 0x0000004846867223 */ /* 0x000fe2000001084d */
[----:B------:R-:W-:Y:S01]  /*4990*/  FFMA.FTZ R44, R44, R74, -R149 ;  /* 0x0000004a2c2c7223 */ /* 0x000fe20000010895 */
[----:B------:R-:W-:Y:S01]  /*49a0*/  FFMA.FTZ R151, R71, R72, R78 ;  /* 0x0000004847977223 */ /* 0x000fe2000001004e */
[----:B------:R-:W-:Y:S01]  /*49b0*/  F2FP.F16.E4M3.UNPACK_B R147, R147 ;  /* 0x00000093ff93723e */ /* 0x000fe200020006ff */
[----:B------:R-:W-:-:S02]  /*49c0*/  HADD2.F32 R70, -RZ, R69.H0_H0 ;  /* 0x20000045ff467230 */ /* 0x000fc40000004100 */
[----:B------:R-:W-:Y:S01]  /*49d0*/  HADD2.F32 R71, -RZ, R69.H1_H1 ;  /* 0x30000045ff477230 */ /* 0x000fe20000004100 */
[----:B------:R-:W-:Y:S01]  /*49e0*/  F2FP.SATFINITE.E4M3.F32.PACK_AB_MERGE_C R155, R151, R134, RZ ;  /* 0x00000086979b723e */ /* 0x000fe200048070ff */
[----:B------:R-:W-:Y:S02]  /*49f0*/  HADD2.F32 R74, -RZ, R148.H1_H1 ;  /* 0x30000094ff4a7230 */ /* 0x000fe40000004100 */
[----:B------:R-:W-:Y:S01]  /*4a00*/  HADD2.F32 R69, -RZ, R68.H0_H0 ;  /* 0x20000044ff457230 */ /* 0x000fe20000004100 */
[----:B------:R-:W-:Y:S01]  /*4a10*/  F2FP.SATFINITE.E4M3.F32.PACK_AB_MERGE_C R45, R45, R44, R155 ;  /* 0x0000002c2d2d723e */ /* 0x000fe2000480709b */
[----:B------:R-:W-:Y:S02]  /*4a20*/  HADD2.F32 R148, -RZ, R148.H0_H0 ;  /* 0x20000094ff947230 */ /* 0x000fe40000004100 */
[-C--:B------:R-:W-:Y:S01]  /*4a30*/  FMUL.FTZ R149, R71, R74.reuse ;  /* 0x0000004a47957220 */ /* 0x080fe20000410000 */
[----:B------:R-:W-:Y:S02]  /*4a40*/  HADD2.F32 R68, -RZ, R68.H1_H1 ;  /* 0x30000044ff447230 */ /* 0x000fe40000004100 */
[----:B------:R-:W-:Y:S01]  /*4a50*/  FMUL.FTZ R78, R70, R74 ;  /* 0x0000004a464e7220 */ /* 0x000fe20000410000 */
[----:B------:R-:W-:-:S02]  /*4a60*/  HADD2.F32 R72, -RZ, R147.H1_H1 ;  /* 0x30000093ff487230 */ /* 0x000fc40000004100 */
[-C--:B------:R-:W-:Y:S01]  /*4a70*/  FMUL.FTZ R77, R69, R148.reuse ;  /* 0x00000094454d7220 */ /* 0x080fe20000410000 */
[----:B------:R-:W-:Y:S02]  /*4a80*/  HADD2.F32 R147, -RZ, R147.H0_H0 ;  /* 0x20000093ff937230 */ /* 0x000fe40000004100 */
[----:B------:R-:W-:Y:S01]  /*4a90*/  FMUL.FTZ R74, R68, R148 ;  /* 0x00000094444a7220 */ /* 0x000fe20000410000 */
[-C--:B------:R-:W-:Y:S01]  /*4aa0*/  FFMA.FTZ R149, R70, R72.reuse, -R149 ;  /* 0x0000004846957223 */ /* 0x080fe20000010895 */
[----:B------:R-:W-:Y:S02]  /*4ab0*/  FFMA.FTZ R78, R71, R72, R78 ;  /* 0x00000048474e7223 */ /* 0x000fe4000001004e */
[-C--:B------:R-:W-:Y:S01]  /*4ac0*/  FFMA.FTZ R148, R69, R147.reuse, -R74 ;  /* 0x0000009345947223 */ /* 0x080fe2000001084a */
[----:B------:R-:W-:Y:S01]  /*4ad0*/  FFMA.FTZ R147, R68, R147, R77 ;  /* 0x0000009344937223 */ /* 0x000fe2000001004d */
[----:B------:R-:W-:Y:S02]  /*4ae0*/  F2FP.F16.E4M3.UNPACK_B R69, R47.H1 ;  /* 0x0000002fff45723e */ /* 0x000fe400030006ff */
[----:B------:R-:W-:-:S02]  /*4af0*/  F2FP.F16.E4M3.UNPACK_B R77, R79.H1 ;  /* 0x0000004fff4d723e */ /* 0x000fc400030006ff */
[----:B------:R-:W-:Y:S01]  /*4b00*/  F2FP.F16.E4M3.UNPACK_B R72, R76.H1 ;  /* 0x0000004cff48723e */ /* 0x000fe200030006ff */
[----:B------:R-:W-:Y:S01]  /*4b10*/  HADD2.F32 R71, -RZ, R69.H1_H1 ;  /* 0x30000045ff477230 */ /* 0x000fe20000004100 */
[----:B------:R-:W-:Y:S01]  /*4b20*/  F2FP.F16.E4M3.UNPACK_B R68, R46.H1 ;  /* 0x0000002eff44723e */ /* 0x000fe200030006ff */
[----:B------:R-:W-:Y:S01]  /*4b30*/  HADD2.F32 R134, -RZ, R77.H1_H1 ;  /* 0x3000004dff867230 */ /* 0x000fe20000004100 */
[----:B------:R-:W-:Y:S01]  /*4b40*/  F2FP.F16.E4M3.UNPACK_B R79, R79 ;  /* 0x0000004fff4f723e */ /* 0x000fe200020006ff */
[----:B------:R-:W-:Y:S01]  /*4b50*/  HADD2.F32 R70, -RZ, R69.H0_H0 ;  /* 0x20000045ff467230 */ /* 0x000fe20000004100 */
[----:B------:R-:W-:Y:S01]  /*4b60*/  F2FP.SATFINITE.E4M3.F32.PACK_AB_MERGE_C R153, R78, R149, RZ ;  /* 0x000000954e99723e */ /* 0x000fe200048070ff */
        /* <DEDUP_REMOVED lines=22> */
[----:B------:R-:W-:Y:S01]  /*4cd0*/  HADD2.F32 R46, -RZ, R46.H1_H1 ;  /* 0x3000002eff2e7230 */ /* 0x000fe20000004100 */
[----:B------:R-:W-:Y:S01]  /*4ce0*/  F2FP.SATFINITE.E4M3.F32.PACK_AB_MERGE_C R134, R151, R134, RZ ;  /* 0x000000869786723e */ /* 0x000fe200048070ff */
[----:B------:R-:W-:-:S02]  /*4cf0*/  HADD2.F32 R77, -RZ, R77.H0_H0 ;  /* 0x2000004dff4d7230 */ /* 0x000fc40000004100 */
[----:B------:R-:W-:Y:S02]  /*4d00*/  HADD2.F32 R72, -RZ, R72.H0_H0 ;  /* 0x20000048ff487230 */ /* 0x000fe40000004100 */
        /* <DEDUP_REMOVED lines=11> */
.L_x_1358:
[----:B------:R-:W-:Y:S05]  /*4dc0*/  BSYNC B3 ;  /* 0x0000000000037941 */ /* 0x000fea0003800000 */
.L_x_1357:
[----:B------:R-:W-:Y:S01]  /*4dd0*/  ULDC.64 UR4, c[0x0][0x2e8] ;  /* 0x0000ba0000047ab9 */ /* 0x000fe20000000a00 */
[----:B------:R-:W-:Y:S01]  /*4de0*/  ULDC.64 UR6, c[0x0][0x208] ;  /* 0x0000820000067ab9 */ /* 0x000fe20000000a00 */
[----:B------:R-:W-:-:S04]  /*4df0*/  IADD3 R68, P2, P3, R75, UR4, R38 ;  /* 0x000000044b447c10 */ /* 0x000fc8000fb5e026 */
[----:B------:R-:W-:-:S05]  /*4e00*/  IADD3.X R69, R73, UR5, R32, P2, P3 ;  /* 0x0000000549457c10 */ /* 0x000fca00097e6420 */
[----:B--2---:R2:W-:Y:S04]  /*4e10*/  STG.E.128 desc[UR6][R68.64], R44 ;  /* 0x0000002c44007986 */ /* 0x0045e8000c101d06 */
.L_x_1356:
[----:B------:R-:W-:Y:S05]  /*4e20*/  BSYNC B2 ;  /* 0x0000000000027941 */ /* 0x000fea0003800000 */
.L_x_1355:
[----:B------:R-:W-:Y:S05]  /*4e30*/  @P1 BRA `(.L_x_1354) ;  /* 0x0000000400d41947 */ /* 0x000fea0003800000 */
[----:B------:R-:W-:Y:S01]  /*4e40*/  LOP3.LUT P2, RZ, R231, 0x4, RZ, 0xc0, !PT ;  /* 0x00000004e7ff7812 */ /* 0x000fe2000784c0ff */
[C---:B-12---:R-:W-:Y:S01]  /*4e50*/  VIADD R45, R154.reuse, 0x40 ;  /* 0x000000409a2d7836 */ /* 0x046fe20000000000 */
[----:B------:R-:W-:Y:S11]  /*4e60*/  BSSY B2, `(.L_x_1359) ;  /* 0x000006d000027945 */ /* 0x000ff60003800000 */
[----:B------:R-:W-:Y:S01]  /*4e70*/  @P2 VIADD R45, R154, 0xffffffc0 ;  /* 0xffffffc09a2d2836 */ /* 0x000fe20000000000 */
[----:B------:R-:W-:-:S03]  /*4e80*/  ISETP.GE.AND P2, PT, R234, R126, PT ;  /* 0x0000007eea00720c */ /* 0x000fc60003f46270 */
[----:B------:R-:W-:-:S06]  /*4e90*/  IMAD.IADD R45, R18, 0x1, R45 ;  /* 0x00000001122d7824 */ /* 0x000fcc00078e022d */
[----:B------:R-:W1:Y:S04]  /*4ea0*/  LDS.128 R44, [R45+0x22400] ;  /* 0x022400002d2c7984 */ /* 0x000e680000000c00 */
[----:B------:R-:W-:Y:S05]  /*4eb0*/  @P2 BRA `(.L_x_1360) ;  /* 0x00000004009c2947 */ /* 0x000fea0003800000 */
        /* <DEDUP_REMOVED lines=9> */
[----:B-1----:R-:W-:Y:S01]  /*4f50*/  IMAD.MOV.U32 R64, RZ, RZ, R44 ;  /* 0x000000ffff407224 */ /* 0x002fe200078e002c */
        /* <DEDUP_REMOVED lines=50> */
[----:B------:R-:W-:Y:S01]  /*5280*/  F2FP.F16.E4M3.UNPACK_B R71, R74.H1 ;  /* 0x0000004aff47723e */ /* 0x000fe200030006ff */
        /* <DEDUP_REMOVED lines=25> */
[----:B------:R-:W-:Y:S01]  /*5420*/  FMUL.FTZ R76, R64, R71 ;  /* 0x00000047404c7220 */ /* 0x000fe20000410000 */
[----:B------:R-:W-:-:S02]  /*5430*/  HADD2.F32 R46, -RZ, R46.H1_H1 ;  /* 0x3000002eff2e7230 */ /* 0x000fc40000004100 */
[----:B------:R-:W-:Y:S01]  /*5440*/  FMUL.FTZ R69, R65, R71 ;  /* 0x0000004741457220 */ /* 0x000fe20000410000 */
[----:B------:R-:W-:Y:S01]  /*5450*/  HADD2.F32 R74, -RZ, R74.H0_H0 ;  /* 0x2000004aff4a7230 */ /* 0x000fe20000004100 */
[----:B------:R-:W-:Y:S01]  /*5460*/  F2FP.SATFINITE.E4M3.F32.PACK_AB_MERGE_C R72, R72, R79, RZ ;  /* 0x0000004f4848723e */ /* 0x000fe200048070ff */
        /* <DEDUP_REMOVED lines=11> */
[----:B------:R-:W-:-:S07]  /*5520*/  F2FP.SATFINITE.E4M3.F32.PACK_AB_MERGE_C R46, R67, R66, R72 ;  /* 0x00000042432e723e */ /* 0x000fce0004807048 */
.L_x_1360:
[----:B------:R-:W-:Y:S05]  /*5530*/  BSYNC B2 ;  /* 0x0000000000027941 */ /* 0x000fea0003800000 */
.L_x_1359:
[----:B------:R-:W-:Y:S01]  /*5540*/  ULDC.64 UR4, c[0x0][0x2e8] ;  /* 0x0000ba0000047ab9 */ /* 0x000fe20000000a00 */
[----:B------:R-:W-:Y:S01]  /*5550*/  ULDC.64 UR6, c[0x0][0x208] ;  /* 0x0000820000067ab9 */ /* 0x000fe20000000a00 */
[----:B------:R-:W-:-:S04]  /*5560*/  IADD3 R64, P2, P3, R34, UR4, R75 ;  /* 0x0000000422407c10 */ /* 0x000fc8000fb5e04b */
[----:B------:R-:W-:-:S05]  /*5570*/  IADD3.X R65, R100, UR5, R73, P2, P3 ;  /* 0x0000000564417c10 */ /* 0x000fca00097e6449 */
[----:B-1----:R3:W-:Y:S04]  /*5580*/  STG.E.128 desc[UR6][R64.64], R44 ;  /* 0x0000002c40007986 */ /* 0x0027e8000c101d06 */
.L_x_1354:
[----:B------:R-:W-:Y:S05]  /*5590*/  BSYNC B1 ;  /* 0x0000000000017941 */ /* 0x000fea0003800000 */
.L_x_1353:
[----:B------:R-:W-:Y:S01]  /*55a0*/  ISETP.NE.AND P2, PT, R152, RZ, PT ;  /* 0x000000ff9800720c */ /* 0x000fe20003f45270 */
[----:B------:R-:W-:-:S12]  /*55b0*/  BSSY B1, `(.L_x_1361) ;  /* 0x00000ee000017945 */ /* 0x000fd80003800000 */
[----:B------:R-:W-:Y:S05]  /*55c0*/  @P2 BRA `(.L_x_1362) ;  /* 0x0000000c00b02947 */ /* 0x000fea0003800000 */
[----:B------:R-:W-:Y:S01]  /*55d0*/  IADD3 R67, P2, P3, R106, R124, R22 ;  /* 0x0000007c6a437210 */ /* 0x000fe20007b5e016 */
[----:B------:R-:W-:Y:S03]  /*55e0*/  BSSY B2, `(.L_x_1363) ;  /* 0x0000074000027945 */ /* 0x000fe60003800000 */
[----:B---3--:R-:W-:Y:S01]  /*55f0*/  IADD3.X R65, R105, R127, R23, P2, P3 ;  /* 0x0000007f69417210 */ /* 0x008fe200017e6417 */
[----:B------:R-:W-:Y:S08]  /*5600*/  @P0 BRA `(.L_x_1364) ;  /* 0x0000000400c40947 */ /* 0x000ff00003800000 */
[----:B-12---:R1:W2:Y:S01]  /*5610*/  LDS.128 R44, [R111+0x24400] ;  /* 0x024400006f2c7984 */ /* 0x0062a20000000c00 */
[----:B------:R-:W-:Y:S01]  /*5620*/  ISETP.GE.AND P2, PT, R228, R126, PT ;  /* 0x0000007ee400720c */ /* 0x000fe20003f46270 */
[----:B------:R-:W-:-:S12]  /*5630*/  BSSY B3, `(.L_x_1365) ;  /* 0x0000069000037945 */ /* 0x000fd80003800000 */
[----:B-1----:R-:W-:Y:S05]  /*5640*/  @P2 BRA `(.L_x_1366) ;  /* 0x00000004009c2947 */ /* 0x002fea0003800000 */
        /* <DEDUP_REMOVED lines=59> */
[----:B------:R-:W-:Y:S01]  /*5a00*/  F2FP.SATFINITE.E4M3.F32.PACK_AB_MERGE_C R78, R63, R62, RZ ;  /* 0x0000003e3f4e723e */ /* 0x000fe200048070ff */
[----:B------:R-:W-:Y:S01]  /*5a10*/  HADD2.F32 R63, -RZ, R61.H1_H1 ;  /* 0x3000003dff3f7230 */ /* 0x000fe20000004100 */
[----:B------:R-:W-:Y:S01]  /*5a20*/  F2FP.F16.E4M3.UNPACK_B R64, R68.H1 ;  /* 0x00000044ff40723e */ /* 0x000fe200030006ff */
[----:B------:R-:W-:Y:S01]  /*5a30*/  HADD2.F32 R72, -RZ, R69.H1_H1 ;  /* 0x30000045ff487230 */ /* 0x000fe20000004100 */
        /* <DEDUP_REMOVED lines=40> */
.L_x_1366:
[----:B------:R-:W-:Y:S05]  /*5cc0*/  BSYNC B3 ;  /* 0x0000000000037941 */ /* 0x000fea0003800000 */
.L_x_1365:
[----:B------:R-:W-:Y:S01]  /*5cd0*/  ULDC.64 UR4, c[0x0][0x2e8] ;  /* 0x0000ba0000047ab9 */ /* 0x000fe20000000a00 */
[----:B------:R-:W-:Y:S01]  /*5ce0*/  ULDC.64 UR6, c[0x0][0x208] ;  /* 0x0000820000067ab9 */ /* 0x000fe20000000a00 */
[----:B------:R-:W-:-:S04]  /*5cf0*/  IADD3 R60, P2, P3, R67, UR4, R38 ;  /* 0x00000004433c7c10 */ /* 0x000fc8000fb5e026 */
[----:B------:R-:W-:-:S05]  /*5d00*/  IADD3.X R61, R65, UR5, R32, P2, P3 ;  /* 0x00000005413d7c10 */ /* 0x000fca00097e6420 */
[----:B--2---:R3:W-:Y:S04]  /*5d10*/  STG.E.128 desc[UR6][R60.64], R44 ;  /* 0x0000002c3c007986 */ /* 0x0047e8000c101d06 */
.L_x_1364:
[----:B------:R-:W-:Y:S05]  /*5d20*/  BSYNC B2 ;  /* 0x0000000000027941 */ /* 0x000fea0003800000 */
.L_x_1363:
[----:B------:R-:W-:Y:S05]  /*5d30*/  @P1 BRA `(.L_x_1362) ;  /* 0x0000000400d41947 */ /* 0x000fea0003800000 */
[----:B------:R-:W-:Y:S01]  /*5d40*/  LOP3.LUT P2, RZ, R231, 0x4, RZ, 0xc0, !PT ;  /* 0x00000004e7ff7812 */ /* 0x000fe2000784c0ff */
[C---:B-123--:R-:W-:Y:S01]  /*5d50*/  VIADD R45, R154.reuse, 0x40 ;  /* 0x000000409a2d7836 */ /* 0x04efe20000000000 */
        /* <DEDUP_REMOVED lines=21> */
[----:B------:R-:W-:Y:S02]  /*5eb0*/  F2FP.F16.E4M3.UNPACK_B R45, R45.H1 ;  /* 0x0000002dff2d723e */ /* 0x000fe400030006ff */
        /* <DEDUP_REMOVED lines=9> */
[----:B------:R-:W-:-:S02]  /*5f50*/  HADD2.F32 R57, -RZ, R44.H1_H1 ;  /* 0x3000002cff397230 */ /* 0x000fc40000004100 */
[-C--:B------:R-:W-:Y:S01]  /*5f60*/  FMUL.FTZ R66, R58, R63.reuse ;  /* 0x0000003f3a427220 */ /* 0x080fe20000410000 */
[----:B------:R-:W-:Y:S02]  /*5f70*/  HADD2.F32 R45, -RZ, R45.H0_H0 ;  /* 0x2000002dff2d7230 */ /* 0x000fe40000004100 */
        /* <DEDUP_REMOVED lines=75> */
.L_x_1368:
[----:B------:R-:W-:Y:S05]  /*6430*/  BSYNC B2 ;  /* 0x0000000000027941 */ /* 0x000fea0003800000 */
.L_x_1367:
[----:B------:R-:W-:Y:S01]  /*6440*/  ULDC.64 UR4, c[0x0][0x2e8] ;  /* 0x0000ba0000047ab9 */ /* 0x000fe20000000a00 */
[----:B------:R-:W-:Y:S01]  /*6450*/  ULDC.64 UR6, c[0x0][0x208] ;  /* 0x0000820000067ab9 */ /* 0x000fe20000000a00 */
[----:B------:R-:W-:-:S04]  /*6460*/  IADD3 R56, P2, P3, R34, UR4, R67 ;  /* 0x0000000422387c10 */ /* 0x000fc8000fb5e043 */
[----:B------:R-:W-:-:S05]  /*6470*/  IADD3.X R57, R100, UR5, R65, P2, P3 ;  /* 0x0000000564397c10 */ /* 0x000fca00097e6441 */
[----:B-1----:R4:W-:Y:S04]  /*6480*/  STG.E.128 desc[UR6][R56.64], R44 ;  /* 0x0000002c38007986 */ /* 0x0029e8000c101d06 */
.L_x_1362:
[----:B------:R-:W-:Y:S05]  /*6490*/  BSYNC B1 ;  /* 0x0000000000017941 */ /* 0x000fea0003800000 */
.L_x_1361:
[----:B------:R-:W-:Y:S05]  /*64a0*/  @P4 BRA `(.L_x_1369) ;  /* 0x0000005c005c4947 */ /* 0x000fea0003800000 */
[----:B------:R-:W-:Y:S01]  /*64b0*/  IADD3 R125, P2, P3, R113, R124, R22 ;  /* 0x0000007c717d7210 */ /* 0x000fe20007b5e016 */
[----:B------:R-:W-:Y:S03]  /*64c0*/  BSSY B1, `(.L_x_1370) ;  /* 0x0000076000017945 */ /* 0x000fe60003800000 */
[----:B------:R-:W-:Y:S01]  /*64d0*/  IADD3.X R127, R109, R127, R23, P2, P3 ;  /* 0x0000007f6d7f7210 */ /* 0x000fe200017e6417 */
[----:B------:R-:W-:Y:S08]  /*64e0*/  @P0 BRA `(.L_x_1371) ;  /* 0x0000000400cc0947 */ /* 0x000ff00003800000 */
[----:B-1234-:R1:W2:Y:S01]  /*64f0*/  LDS.128 R44, [R111+0x26400] ;  /* 0x026400006f2c7984 */ /* 0x01e2a20000000c00 */
[----:B------:R-:W-:Y:S01]  /*6500*/  ISETP.GE.AND P2, PT, R228, R126, PT ;  /* 0x0000007ee400720c */ /* 0x000fe20003f46270 */
[----:B------:R-:W-:-:S12]  /*6510*/  BSSY B2, `(.L_x_1372) ;  /* 0x000006b000027945 */ /* 0x000fd80003800000 */
[----:B-1----:R-:W-:Y:S05]  /*6520*/  @P2 BRA `(.L_x_1373) ;  /* 0x0000000400a42947 */ /* 0x002fea0003800000 */
[----:B------:R-:W-:Y:S01]  /*6530*/  SHF.R.U32.HI R60, RZ, 0x8, R53 ;  /* 0x00000008ff3c7819 */ /* 0x000fe20000011635 */
[----:B--2---:R-:W-:Y:S01]  /*6540*/  IMAD.MOV.U32 R54, RZ, RZ, R47 ;  /* 0x000000ffff367224 */ /* 0x004fe200078e002f */
[--C-:B------:R-:W-:Y:S02]  /*6550*/  SHF.R.U32.HI R57, RZ, 0x8, R55.reuse ;  /* 0x00000008ff397819 */ /* 0x100fe40000011637 */
[----:B------:R-:W-:Y:S01]  /*6560*/  LOP3.LUT R56, R55, 0xff0000ff, RZ, 0xc0, !PT ;  /* 0xff0000ff37387812 */ /* 0x000fe200078ec0ff */
[----:B------:R-:W-:Y:S01]  /*6570*/  IMAD.SHL.U32 R47, R60, 0x100, RZ ;  /* 0x000001003c2f7824 */ /* 0x000fe200078e00ff */
[----:B------:R-:W-:Y:S01]  /*6580*/  SHF.R.U32.HI R58, RZ, 0x10, R55 ;  /* 0x00000010ff3a7819 */ /* 0x000fe20000011637 */
[----:B------:R-:W-:Y:S01]  /*6590*/  IMAD.SHL.U32 R55, R57, 0x100, RZ ;  /* 0x0000010039377824 */ /* 0x000fe200078e00ff */
[----:B------:R-:W-:Y:S02]  /*65a0*/  LOP3.LUT R52, R53, 0xff0000ff, RZ, 0xc0, !PT ;  /* 0xff0000ff35347812 */ /* 0x000fe400078ec0ff */
[----:B------:R-:W-:Y:S01]  /*65b0*/  SHF.R.U32.HI R59, RZ, 0x10, R53 ;  /* 0x00000010ff3b7819 */ /* 0x000fe20000011635 */
[----:B------:R-:W-:Y:S01]  /*65c0*/  IMAD.U32 R58, R58, 0x10000, RZ ;  /* 0x000100003a3a7824 */ /* 0x000fe200078e00ff */
[----:B------:R-:W-:Y:S01]  /*65d0*/  LOP3.LUT R47, R52, 0xff00, R47, 0xf8, !PT ;  /* 0x0000ff00342f7812 */ /* 0x000fe200078ef82f */
[----:B------:R-:W-:Y:S01]  /*65e0*/  IMAD.MOV.U32 R53, RZ, RZ, R46 ;  /* 0x000000ffff357224 */ /* 0x000fe200078e002e */
[----:B------:R-:W-:Y:S01]  /*65f0*/  LOP3.LUT R55, R56, 0xff00, R55, 0xf8, !PT ;  /* 0x0000ff0038377812 */ /* 0x000fe200078ef837 */
[----:B------:R-:W-:Y:S01]  /*6600*/  IMAD.U32 R52, R59, 0x10000, RZ ;  /* 0x000100003b347824 */ /* 0x000fe200078e00ff */
[----:B------:R-:W-:-:S02]  /*6610*/  F2FP.F16.E4M3.UNPACK_B R56, R83.H1 ;  /* 0x00000053ff38723e */ /* 0x000fc400030006ff */
        /* <DEDUP_REMOVED lines=8> */
[----:B------:R-:W-:Y:S02]  /*66a0*/  HADD2.F32 R46, -RZ, R46.H0_H0 ;  /* 0x2000002eff2e7230 */ /* 0x000fe40000004100 */
[----:B------:R-:W-:Y:S01]  /*66b0*/  FMUL.FTZ R61, R47, R58 ;  /* 0x0000003a2f3d7220 */ /* 0x000fe20000410000 */
[----:B------:R-:W-:Y:S01]  /*66c0*/  HADD2.F32 R56, -RZ, R55.H0_H0 ;  /* 0x20000037ff387230 */ /* 0x000fe20000004100 */
[----:B------:R-:W-:Y:S01]  /*66d0*/  F2FP.F16.E4M3.UNPACK_B R83, R83 ;  /* 0x00000053ff53723e */ /* 0x000fe200020006ff */
[----:B------:R-:W-:-:S02]  /*66e0*/  HADD2.F32 R52, -RZ, R45.H1_H1 ;  /* 0x3000002dff347230 */ /* 0x000fc40000004100 */
        /* <DEDUP_REMOVED lines=77> */
.L_x_1373:
[----:B------:R-:W-:Y:S05]  /*6bc0*/  BSYNC B2 ;  /* 0x0000000000027941 */ /* 0x000fea0003800000 */
.L_x_1372:
[----:B------:R-:W-:Y:S01]  /*6bd0*/  ULDC.64 UR4, c[0x0][0x2e8] ;  /* 0x0000ba0000047ab9 */ /* 0x000fe20000000a00 */
[----:B------:R-:W-:Y:S01]  /*6be0*/  ULDC.64 UR6, c[0x0][0x208] ;  /* 0x0000820000067ab9 */ /* 0x000fe20000000a00 */
[----:B------:R-:W-:-:S04]  /*6bf0*/  IADD3 R52, P2, P3, R125, UR4, R38 ;  /* 0x000000047d347c10 */ /* 0x000fc8000fb5e026 */
[----:B------:R-:W-:-:S05]  /*6c00*/  IADD3.X R53, R127, UR5, R32, P2, P3 ;  /* 0x000000057f357c10 */ /* 0x000fca00097e6420 */
[----:B--2---:R1:W-:Y:S04]  /*6c10*/  STG.E.128 desc[UR6][R52.64], R44 ;  /* 0x0000002c34007986 */ /* 0x0043e8000c101d06 */
.L_x_1371:
[----:B------:R-:W-:Y:S05]  /*6c20*/  BSYNC B1 ;  /* 0x0000000000017941 */ /* 0x000fea0003800000 */
.L_x_1370:
[----:B------:R-:W-:Y:S05]  /*6c30*/  @P1 BRA `(.L_x_1369) ;  /* 0x0000005400781947 */ /* 0x000fea0003800000 */
[----:B------:R-:W-:Y:S01]  /*6c40*/  LOP3.LUT P2, RZ, R231, 0x4, RZ, 0xc0, !PT ;  /* 0x00000004e7ff7812 */ /* 0x000fe2000784c0ff */
[C---:B-1234-:R-:W-:Y:S01]  /*6c50*/  VIADD R45, R154.reuse, 0x40 ;  /* 0x000000409a2d7836 */ /* 0x05efe20000000000 */
[----:B------:R-:W-:Y:S11]  /*6c60*/  BSSY B1, `(.L_x_1374) ;  /* 0x000006f000017945 */ /* 0x000ff60003800000 */
[----:B------:R-:W-:Y:S01]  /*6c70*/  @P2 VIADD R45, R154, 0xffffffc0 ;  /* 0xffffffc09a2d2836 */ /* 0x000fe20000000000 */
[----:B------:R-:W-:-:S03]  /*6c80*/  ISETP.GE.AND P2, PT, R234, R126, PT ;  /* 0x0000007eea00720c */ /* 0x000fc60003f46270 */
[----:B------:R-:W-:-:S06]  /*6c90*/  IMAD.IADD R45, R18, 0x1, R45 ;  /* 0x00000001122d7824 */ /* 0x000fcc00078e022d */
[----:B------:R-:W1:Y:S04]  /*6ca0*/  LDS.128 R44, [R45+0x26400] ;  /* 0x026400002d2c7984 */ /* 0x000e680000000c00 */
[----:B------:R-:W-:Y:S05]  /*6cb0*/  @P2 BRA `(.L_x_1375) ;  /* 0x0000000400a42947 */ /* 0x000fea0003800000 */
[----:B------:R-:W-:Y:S01]  /*6cc0*/  SHF.R.U32.HI R48, RZ, 0x8, R51 ;  /* 0x00000008ff307819 */ /* 0x000fe20000011633 */
[----:B-1----:R-:W-:Y:S01]  /*6cd0*/  IMAD.MOV.U32 R50, RZ, RZ, R47 ;  /* 0x000000ffff327224 */ /* 0x002fe200078e002f */
[--C-:B------:R-:W-:Y:S02]  /*6ce0*/  SHF.R.U32.HI R54, RZ, 0x8, R49.reuse ;  /* 0x00000008ff367819 */ /* 0x100fe40000011631 */
[----:B------:R-:W-:Y:S01]  /*6cf0*/  SHF.R.U32.HI R56, RZ, 0x10, R49 ;  /* 0x00000010ff387819 */ /* 0x000fe20000011631 */
[----:B------:R-:W-:Y:S01]  /*6d00*/  IMAD.SHL.U32 R47, R48, 0x100, RZ ;  /* 0x00000100302f7824 */ /* 0x000fe200078e00ff */
[----:B------:R-:W-:Y:S01]  /*6d10*/  LOP3.LUT R53, R49, 0xff0000ff, RZ, 0xc0, !PT ;  /* 0xff0000ff31357812 */ /* 0x000fe200078ec0ff */
[----:B------:R-:W-:Y:S01]  /*6d20*/  IMAD.MOV.U32 R49, RZ, RZ, R46 ;  /* 0x000000ffff317224 */ /* 0x000fe200078e002e */
[----:B------:R-:W-:Y:S01]  /*6d30*/  SHF.R.U32.HI R55, RZ, 0x10, R51 ;  /* 0x00000010ff377819 */ /* 0x000fe20000011633 */
[----:B------:R-:W-:Y:S01]  /*6d40*/  IMAD.SHL.U32 R46, R54, 0x100, RZ ;  /* 0x00000100362e7824 */ /* 0x000fe200078e00ff */
[----:B------:R-:W-:-:S03]  /*6d50*/  LOP3.LUT R52, R51, 0xff0000ff, RZ, 0xc0, !PT ;  /* 0xff0000ff33347812 */ /* 0x000fc600078ec0ff */
[----:B------:R-:W-:Y:S01]  /*6d60*/  IMAD.U32 R51, R55, 0x10000, RZ ;  /* 0x0001000037337824 */ /* 0x000fe200078e00ff */
        /* <DEDUP_REMOVED lines=94> */
.L_x_1375:
[----:B------:R-:W-:Y:S05]  /*7350*/  BSYNC B1 ;  /* 0x0000000000017941 */ /* 0x000fea0003800000 */
.L_x_1374:
[----:B------:R-:W-:Y:S01]  /*7360*/  ULDC.64 UR4, c[0x0][0x2e8] ;  /* 0x0000ba0000047ab9 */ /* 0x000fe20000000a00 */
[----:B------:R-:W-:Y:S01]  /*7370*/  ULDC.64 UR6, c[0x0][0x208] ;  /* 0x0000820000067ab9 */ /* 0x000fe20000000a00 */
[----:B------:R-:W-:-:S04]  /*7380*/  IADD3 R48, P2, P3, R34, UR4, R125 ;  /* 0x0000000422307c10 */ /* 0x000fc8000fb5e07d */
[----:B------:R-:W-:-:S05]  /*7390*/  IADD3.X R49, R100, UR5, R127, P2, P3 ;  /* 0x0000000564317c10 */ /* 0x000fca00097e647f */
[----:B-1----:R1:W-:Y:S01]  /*73a0*/  STG.E.128 desc[UR6][R48.64], R44 ;  /* 0x0000002c30007986 */ /* 0x0023e2000c101d06 */
[----:B------:R-:W-:Y:S05]  /*73b0*/  BRA `(.L_x_1369) ;  /* 0x0000004c00987947 */ /* 0x000fea0003800000 */
.L_x_1333:
[----:B------:R-:W2:Y:S01]  /*73c0*/  LDL R48, [R1+0x6c] ;  /* 0x00006c0001307983 */ /* 0x000ea20000100800 */
[C---:B------:R-:W-:Y:S01]  /*73d0*/  ISETP.GE.AND P5, PT, R230.reuse, R112, PT ;  /* 0x00000070e600720c */ /* 0x040fe20003fa6270 */
[C---:B------:R-:W-:Y:S01]  /*73e0*/  VIADD R56, R230.reuse, 0x40 ;  /* 0x00000040e6387836 */ /* 0x040fe20000000000 */
[----:B------:R-:W-:Y:S01]  /*73f0*/  P2R R57, PR, RZ, 0x1 ;  /* 0x00000001ff397803 */ /* 0x000fe20000000000 */
[----:B------:R-:W-:Y:S01]  /*7400*/  VIADD R58, R230, 0x80 ;  /* 0x00000080e63a7836 */ /* 0x000fe20000000000 */
[----:B------:R-:W-:Y:S01]  /*7410*/  ISETP.GE.OR P5, PT, R22, R126, P5 ;  /* 0x0000007e1600720c */ /* 0x000fe20002fa6670 */
[----:B------:R-:W-:-:S12]  /*7420*/  ULDC.64 UR6, c[0x0][0x208] ;  /* 0x0000820000067ab9 */ /* 0x000fd80000000a00 */
[----:B------:R-:W0:Y:S08]  /*7430*/  @!P5 LDC.64 R52, c[0x0][0x3e8] ;  /* 0x0000fa00ff34db82 */ /* 0x000e300000000a00 */
[----:B------:R-:W1:Y:S01]  /*7440*/  @!P5 LDC.64 R54, c[0x0][0x400] ;  /* 0x00010000ff36db82 */ /* 0x000e620000000a00 */
[----:B0-----:R-:W-:-:S04]  /*7450*/  @!P5 IADD3 R52, P2, P3, R84, R52, R44 ;  /* 0x000000345434d210 */ /* 0x001fc80007b5e02c */
[----:B------:R-:W-:Y:S02]  /*7460*/  @!P5 IADD3.X R53, R26, R53, R129, P2, P3 ;  /* 0x000000351a35d210 */ /* 0x000fe400017e6481 */
[----:B------:R-:W-:Y:S02]  /*7470*/  CS2R R66, SRZ ;  /* 0x0000000000427805 */ /* 0x000fe4000001ff00 */
[----:B------:R-:W-:Y:S02]  /*7480*/  CS2R R68, SRZ ;  /* 0x0000000000447805 */ /* 0x000fe4000001ff00 */
[----:B------:R-:W-:Y:S02]  /*7490*/  CS2R R70, SRZ ;  /* 0x0000000000467805 */ /* 0x000fe4000001ff00 */
[----:B------:R-:W-:Y:S02]  /*74a0*/  CS2R R72, SRZ ;  /* 0x0000000000487805 */ /* 0x000fe4000001ff00 */
[----:B------:R-:W-:-:S02]  /*74b0*/  CS2R R74, SRZ ;  /* 0x00000000004a7805 */ /* 0x000fc4000001ff00 */
[----:B--2---:R-:W-:Y:S01]  /*74c0*/  R2UR UR4, R48 ;  /* 0x00000000300472ca */ /* 0x004fe200000e0000 */
[----:B------:R-:W-:-:S05]  /*74d0*/  VIADD R48, R230, 0xc0 ;  /* 0x000000c0e6307836 */ /* 0x000fca0000000000 */
        /* <DEDUP_REMOVED lines=8> */
[----:B------:R-:W-:-:S04]  /*7560*/  @!P2 IMAD R49, R49, 0xc0, RZ ;  /* 0x000000c03131a824 */ /* 0x000fc800078e02ff */
[----:B------:R-:W-:Y:S01]  /*7570*/  @!P2 IMAD.IADD R49, R51, 0x1, R49 ;  /* 0x000000013331a824 */ /* 0x000fe200078e0231 */
[----:B--2---:R-:W-:-:S04]  /*7580*/  @!P2 IADD3 R76, P3, P4, R84, R76, R50 ;  /* 0x0000004c544ca210 */ /* 0x004fc80007c7e032 */
[----:B------:R-:W-:Y:S02]  /*7590*/  @!P2 IADD3.X R77, R26, R77, R49, P3, P4 ;  /* 0x0000004d1a4da210 */ /* 0x000fe40001fe8431 */
[----:B------:R-:W0:Y:S03]  /*75a0*/  @!P2 LDC.64 R48, c[0x0][0x408] ;  /* 0x00010200ff30ab82 */ /* 0x000e260000000a00 */
[----:B------:R-:W2:Y:S01]  /*75b0*/  @!P2 LDG.E.128 R68, desc[UR6][R76.64] ;  /* 0x000000064c44a981 */ /* 0x000ea2000c1e1d00 */
[----:B0-----:R-:W-:-:S04]  /*75c0*/  @!P2 IMAD.WIDE.U32 R50, R48, 0xc0, R46 ;  /* 0x000000c03032a825 */ /* 0x001fc800078e002e */
[----:B------:R-:W-:Y:S01]  /*75d0*/  @!P2 IMAD R49, R49, 0xc0, RZ ;  /* 0x000000c03131a824 */ /* 0x000fe200078e02ff */
[----:B---3--:R-:W-:-:S03]  /*75e0*/  @!P2 IADD3 R78, P3, P4, R90, R78, R50 ;  /* 0x0000004e5a4ea210 */ /* 0x008fc60007c7e032 */
[----:B------:R-:W-:-:S05]  /*75f0*/  @!P2 IMAD.IADD R49, R51, 0x1, R49 ;  /* 0x000000013331a824 */ /* 0x000fca00078e0231 */
[----:B------:R-:W-:Y:S02]  /*7600*/  @!P2 IADD3.X R79, R28, R79, R49, P3, P4 ;  /* 0x0000004f1c4fa210 */ /* 0x000fe40001fe8431 */
[----:B-1----:R-:W-:-:S03]  /*7610*/  @!P5 IADD3 R54, P3, P4, R90, R54, R46 ;  /* 0x000000365a36d210 */ /* 0x002fc60007c7e02e */
[----:B------:R-:W3:Y:S01]  /*7620*/  @!P2 LDG.E.128 R72, desc[UR6][R78.64] ;  /* 0x000000064e48a981 */ /* 0x000ee2000c1e1d00 */
        /* <DEDUP_REMOVED lines=10> */
[----:B------:R-:W4:Y:S03]  /*76d0*/  @!P3 LDC.64 R64, c[0x0][0x3e8] ;  /* 0x0000fa00ff40bb82 */ /* 0x000f260000000a00 */
[----:B------:R-:W-:Y:S02]  /*76e0*/  @!P3 IADD3.X R48, R26, R11, R129, P0, P6 ;  /* 0x0000000b1a30b210 */ /* 0x000fe400007ec481 */
[----:B------:R-:W-:-:S03]  /*76f0*/  @!P4 IADD3 R49, P0, P6, R90, R46, R6 ;  /* 0x0000002e5a31c210 */ /* 0x000fc60007e1e006 */
[----:B------:R-:W5:Y:S01]  /*7700*/  @!P3 LDC.64 R80, c[0x0][0x400] ;  /* 0x00010000ff50bb82 */ /* 0x000f620000000a00 */
        /* <DEDUP_REMOVED lines=9> */
[----:B----4-:R-:W-:Y:S02]  /*77a0*/  @!P3 IADD3 R64, P6, R45, R64, RZ ;  /* 0x000000402d40b210 */ /* 0x010fe40007fde0ff */
[----:B------:R-:W-:-:S03]  /*77b0*/  CS2R R50, SRZ ;  /* 0x0000000000327805 */ /* 0x000fc6000001ff00 */
[----:B------:R-:W-:Y:S01]  /*77c0*/  @!P3 IMAD.X R65, R48, 0x1, R65, P6 ;  /* 0x000000013041b824 */ /* 0x000fe200030e0641 */
[----:B-----5:R-:W-:Y:S02]  /*77d0*/  @!P3 IADD3 R80, P6, R47, R80, RZ ;  /* 0x000000502f50b210 */ /* 0x020fe40007fde0ff */
[----:B------:R-:W-:Y:S02]  /*77e0*/  CS2R R46, SRZ ;  /* 0x00000000002e7805 */ /* 0x000fe4000001ff00 */
[----:B------:R-:W-:Y:S01]  /*77f0*/  CS2R R48, SRZ ;  /* 0x0000000000307805 */ /* 0x000fe2000001ff00 */
[----:B------:R-:W-:Y:S01]  /*7800*/  @!P3 IMAD.X R81, R44, 0x1, R81, P6 ;  /* 0x000000012c51b824 */ /* 0x000fe200030e0651 */
[----:B------:R-:W-:Y:S02]  /*7810*/  CS2R R44, SRZ ;  /* 0x00000000002c7805 */ /* 0x000fe4000001ff00 */
[----:B------:R-:W-:Y:S02]  /*7820*/  CS2R R56, SRZ ;  /* 0x0000000000387805 */ /* 0x000fe4000001ff00 */
[----:B------:R0:W4:Y:S04]  /*7830*/  @!P5 LDG.E.128 R48, desc[UR6][R54.64] ;  /* 0x000000063630d981 */ /* 0x000128000c1e1d00 */
[----:B------:R1:W5:Y:S04]  /*7840*/  @!P5 LDG.E.128 R44, desc[UR6][R52.64] ;  /* 0x00000006342cd981 */ /* 0x000368000c1e1d00 */
[----:B------:R1:W5:Y:S01]  /*7850*/  @!P4 LDG.E.128 R56, desc[UR6][R62.64] ;  /* 0x000000063e38c981 */ /* 0x000362000c1e1d00 */
[----:B0-----:R-:W-:-:S02]  /*7860*/  CS2R R54, SRZ ;  /* 0x0000000000367805 */ /* 0x001fc4000001ff00 */
[----:B-1----:R-:W-:Y:S02]  /*7870*/  CS2R R52, SRZ ;  /* 0x0000000000347805 */ /* 0x002fe4000001ff00 */
[----:B------:R-:W-:-:S04]  /*7880*/  CS2R R62, SRZ ;  /* 0x00000000003e7805 */ /* 0x000fc8000001ff00 */
[----:B------:R0:W5:Y:S02]  /*7890*/  @!P4 LDG.E.128 R52, desc[UR6][R60.64] ;  /* 0x000000063c34c981 */ /* 0x000164000c1e1d00 */
[----:B0-----:R-:W-:-:S06]  /*78a0*/  CS2R R60, SRZ ;  /* 0x00000000003c7805 */ /* 0x001fcc000001ff00 */
[----:B------:R0:W5:Y:S02]  /*78b0*/  @!P3 LDG.E.128 R60, desc[UR6][R64.64] ;  /* 0x00000006403cb981 */ /* 0x000164000c1e1d00 */
[----:B0-----:R-:W-:-:S06]  /*78c0*/  CS2R R64, SRZ ;  /* 0x0000000000407805 */ /* 0x001fcc000001ff00 */
[----:B------:R-:W5:Y:S01]  /*78d0*/  @!P3 LDG.E.128 R64, desc[UR6][R80.64] ;  /* 0x000000065040b981 */ /* 0x000f62000c1e1d00 */
[----:B------:R-:W-:-:S06]  /*78e0*/  UISETP.NE.AND UP0, UPT, UR4, 0x3, UPT ;  /* 0x000000030400788c */ /* 0x000fcc000bf05270 */
[----:B------:R-:W-:Y:S02]  /*78f0*/  PLOP3.LUT P5, PT, PT, PT, UP0, 0x80, 0x0 ;  /* 0x000000000000781c */ /* 0x000fe40003faf008 */
[----:B------:R-:W-:Y:S01]  /*7900*/  ISETP.GE.AND P2, PT, R22, R126, PT ;  /* 0x0000007e1600720c */ /* 0x000fe20003f46270 */
[----:B--2---:R-:W-:Y:S02]  /*7910*/  IMAD.MOV.U32 R142, RZ, RZ, R68 ;  /* 0x000000ffff8e7224 */ /* 0x004fe400078e0044 */
[----:B------:R-:W-:Y:S02]  /*7920*/  IMAD.MOV.U32 R143, RZ, RZ, R70 ;  /* 0x000000ffff8f7224 */ /* 0x000fe400078e0046 */
[----:B---3--:R-:W-:Y:S02]  /*7930*/  IMAD.MOV.U32 R144, RZ, RZ, R72 ;  /* 0x000000ffff907224 */ /* 0x008fe400078e0048 */
[----:B------:R-:W-:Y:S02]  /*7940*/  IMAD.MOV.U32 R145, RZ, RZ, R74 ;  /* 0x000000ffff917224 */ /* 0x000fe400078e004a */
[----:B----4-:R-:W-:-:S02]  /*7950*/  IMAD.MOV.U32 R162, RZ, RZ, R48 ;  /* 0x000000ffffa27224 */ /* 0x010fc400078e0030 */
[----:B------:R-:W-:Y:S02]  /*7960*/  IMAD.MOV.U32 R159, RZ, RZ, R50 ;  /* 0x000000ffff9f7224 */ /* 0x000fe400078e0032 */
[----:B-----5:R-:W-:Y:S02]  /*7970*/  IMAD.MOV.U32 R161, RZ, RZ, R44 ;  /* 0x000000ffffa17224 */ /* 0x020fe400078e002c */
        /* <DEDUP_REMOVED lines=8> */
[----:B------:R-:W-:Y:S01]  /*7a00*/  IMAD.MOV.U32 R151, RZ, RZ, R66 ;  /* 0x000000ffff977224 */ /* 0x000fe200078e0042 */
[----:B------:R-:W-:Y:S06]  /*7a10*/  @!P5 BRA `(.L_x_1376) ;  /* 0x000000000004d947 */ /* 0x000fec0003800000 */
[----:B------:R-:W-:Y:S01]  /*7a20*/  BPT.TRAP 0x1 ;  /* 0x000000040000795c */ /* 0x000fe20000300000 */
.L_x_1376:
[----:B------:R-:W2:Y:S01]  /*7a30*/  LDL R76, [R1+0x54] ;  /* 0x00005400014c7983 */ /* 0x000ea20000100800 */
[----:B------:R-:W-:Y:S01]  /*7a40*/  IMAD R103, R19, 0x8, R18 ;  /* 0x0000000813677824 */ /* 0x000fe200078e0212 */
[----:B------:R-:W0:Y:S01]  /*7a50*/  LDC R147, c[0x0][0x2f4] ;  /* 0x0000bd00ff937b82 */ /* 0x000e220000000800 */
[----:B------:R-:W-:Y:S01]  /*7a60*/  IMAD.MOV.U32 R125, RZ, RZ, R127 ;  /* 0x000000ffff7d7224 */ /* 0x000fe200078e007f */
[----:B------:R-:W-:Y:S06]  /*7a70*/  BSSY B1, `(.L_x_1377) ;  /* 0x0000006000017945 */ /* 0x000fec0003800000 */
[----:B------:R-:W1:Y:S01]  /*7a80*/  LDC.64 R126, c[0x0][0x300] ;  /* 0x0000c000ff7e7b82 */ /* 0x000e620000000a00 */
[----:B0-----:R-:W-:Y:S01]  /*7a90*/  IMAD.IADD R149, R147, 0x1, -R120 ;  /* 0x0000000193957824 */ /* 0x001fe200078e0a78 */
[----:B--2---:R-:W-:-:S04]  /*7aa0*/  SHF.L.U32 R129, R76, 0x1f, RZ ;  /* 0x0000001f4c817819 */ /* 0x004fc800000006ff */
[----:B------:R-:W0:Y:S02]  /*7ab0*/  SYNCS.PHASECHK.TRANS64.TRYWAIT P3, [R103+URZ+0x2e890], R129 ;  /* 0x02e89081670075a7 */ /* 0x000e24000806017f */
[----:B01----:R-:W-:Y:S05]  /*7ac0*/  @!P3 BRA `(.L_x_1378) ;  /* 0x000002f00020b947 */ /* 0x003fea0003800000 */
.L_x_1719:
[----:B------:R-:W-:Y:S05]  /*7ad0*/  BSYNC B1 ;  /* 0x0000000000017941 */ /* 0x000fea0003800000 */
.L_x_1377:
[----:B------:R-:W-:Y:S01]  /*7ae0*/  ISETP.GE.OR P3, PT, R230, R112, P0 ;  /* 0x00000070e600720c */ /* 0x000fe20000766670 */
[----:B------:R-:W-:-:S12]  /*7af0*/  BSSY B1, `(.L_x_1379) ;  /* 0x00000f4000017945 */ /* 0x000fd80003800000 */
[----:B------:R-:W-:Y:S05]  /*7b00*/  @P3 BRA `(.L_x_1380) ;  /* 0x0000000c00c83947 */ /* 0x000fea0003800000 */
[----:B------:R-:W2:Y:S01]  /*7b10*/  LDL R78, [R1+0x88] ;  /* 0x00008800014e7983 */ /* 0x000ea20000100800 */
[----:B------:R-:W-:Y:S02]  /*7b20*/  SHF.R.S32.HI R76, RZ, 0x1f, R230 ;  /* 0x0000001fff4c7819 */ /* 0x000fe400000114e6 */
[----:B------:R-:W-:-:S03]  /*7b30*/  ISETP.NE.AND P6, PT, R0, RZ, PT ;  /* 0x000000ff0000720c */ /* 0x000fc60003fc5270 */
[----:B------:R-:W-:-:S04]  /*7b40*/  IMAD R76, R76, R126, RZ ;  /* 0x0000007e4c4c7224 */ /* 0x000fc800078e02ff */
[----:B------:R-:W-:Y:S01]  /*7b50*/  IMAD R157, R230, R127, R76 ;  /* 0x0000007fe69d7224 */ /* 0x000fe200078e024c */
[----:B------:R-:W-:-:S04]  /*7b60*/  SEL R76, R120, R149, !P6 ;  /* 0x00000095784c7207 */ /* 0x000fc80007000000 */
[----:B------:R-:W-:-:S04]  /*7b70*/  SHF.R.S32.HI R77, RZ, 0x1f, R76 ;  /* 0x0000001fff4d7819 */ /* 0x000fc8000001144c */
[----:B------:R-:W-:-:S04]  /*7b80*/  LEA.HI R76, R77, R76, RZ, 0x5 ;  /* 0x0000004c4d4c7211 */ /* 0x000fc800078f28ff */
[----:B------:R-:W-:-:S05]  /*7b90*/  LEA.HI.SX32 R76, R76, R29, 0x1b ;  /* 0x0000001d4c4c7211 */ /* 0x000fca00078fdaff */
[----:B------:R-:W-:-:S05]  /*7ba0*/  IMAD.SHL.U32 R158, R76, 0x10, RZ ;  /* 0x000000104c9e7824 */ /* 0x000fca00078e00ff */
[----:B------:R-:W-:-:S04]  /*7bb0*/  LOP3.LUT R76, R3, 0x70, R158, 0xf8, !PT ;  /* 0x00000070034c7812 */ /* 0x000fc800078ef89e */
[----:B------:R-:W-:Y:S01]  /*7bc0*/  LOP3.LUT R76, R76, R15, RZ, 0x3c, !PT ;  /* 0x0000000f4c4c7212 */ /* 0x000fe200078e3cff */
[----:B------:R-:W-:-:S04]  /*7bd0*/  IMAD R77, R19, 0x7000, R119 ;  /* 0x00007000134d7824 */ /* 0x000fc800078e0277 */
[----:B------:R-:W-:Y:S02]  /*7be0*/  IMAD.IADD R77, R18, 0x1, R77 ;  /* 0x00000001124d7824 */ /* 0x000fe400078e024d */
[----:B------:R-:W-:Y:S01]  /*7bf0*/  IMAD.WIDE.U32 R134, R230, R126, R124 ;  /* 0x0000007ee6867225 */ /* 0x000fe200078e007c */
[----:B------:R-:W-:Y:S03]  /*7c00*/  BSSY B2, `(.L_x_1381) ;  /* 0x00000d6000027945 */ /* 0x000fe60003800000 */
[----:B------:R-:W-:Y:S01]  /*7c10*/  IMAD.IADD R157, R157, 0x1, R135 ;  /* 0x000000019d9d7824 */ /* 0x000fe200078e0287 */
[----:B------:R-:W-:-:S04]  /*7c20*/  IADD3 R156, P3, P4, R38, R134, R30 ;  /* 0x00000086269c7210 */ /* 0x000fc80007c7e01e */
[----:B------:R-:W-:Y:S01]  /*7c30*/  IADD3.X R164, R32, R157, R31, P3, P4 ;  /* 0x0000009d20a47210 */ /* 0x000fe20001fe841f */
[----:B--2---:R-:W-:-:S04]  /*7c40*/  IMAD.IADD R76, R78, 0x1, R76 ;  /* 0x000000014e4c7824 */ /* 0x004fc800078e024c */
[----:B------:R-:W-:-:S04]  /*7c50*/  IMAD R79, R19, 0x7000, R76 ;  /* 0x00007000134f7824 */ /* 0x000fc800078e024c */
[----:B------:R-:W-:Y:S02]  /*7c60*/  IMAD.IADD R80, R18, 0x1, R79 ;  /* 0x0000000112507824 */ /* 0x000fe400078e024f */
[----:B------:R-:W1:Y:S04]  /*7c70*/  LDS.128 R76, [R77+0x20400] ;  /* 0x020400004d4c7984 */ /* 0x000e680000000c00 */
[----:B------:R-:W2:Y:S01]  /*7c80*/  LDS.128 R80, [R80+0x20400] ;  /* 0x0204000050507984 */ /* 0x000ea20000000c00 */
[----:B------:R-:W-:Y:S05]  /*7c90*/  @P2 BRA `(.L_x_1382) ;  /* 0x0000000c00302947 */ /* 0x000fea0003800000 */
[--C-:B------:R-:W-:Y:S02]  /*7ca0*/  SHF.R.U32.HI R171, RZ, 0x8, R45.reuse ;  /* 0x00000008ffab7819 */ /* 0x100fe4000001162d */
[----:B------:R-:W-:Y:S02]  /*7cb0*/  LOP3.LUT R44, R45, 0xff0000ff, RZ, 0xc0, !PT ;  /* 0xff0000ff2d2c7812 */ /* 0x000fe400078ec0ff */
[----:B------:R-:W-:Y:S01]  /*7cc0*/  SHF.R.U32.HI R170, RZ, 0x10, R45 ;  /* 0x00000010ffaa7819 */ /* 0x000fe2000001162d */
[----:B------:R-:W-:Y:S01]  /*7cd0*/  IMAD.SHL.U32 R45, R171, 0x100, RZ ;  /* 0x00000100ab2d7824 */ /* 0x000fe200078e00ff */
[----:B------:R-:W-:Y:S02]  /*7ce0*/  SHF.R.U32.HI R168, RZ, 0x8, R47 ;  /* 0x00000008ffa87819 */ /* 0x000fe4000001162f */
[----:B------:R-:W-:Y:S02]  /*7cf0*/  SHF.R.U32.HI R163, RZ, 0x8, R51 ;  /* 0x00000008ffa37819 */ /* 0x000fe40000011633 */
[----:B------:R-:W-:-:S02]  /*7d00*/  LOP3.LUT R46, R47, 0xff0000ff, RZ, 0xc0, !PT ;  /* 0xff0000ff2f2e7812 */ /* 0x000fc400078ec0ff */
[----:B------:R-:W-:Y:S01]  /*7d10*/  SHF.R.U32.HI R167, RZ, 0x10, R47 ;  /* 0x00000010ffa77819 */ /* 0x000fe2000001162f */
[----:B------:R-:W-:Y:S01]  /*7d20*/  IMAD.SHL.U32 R47, R168, 0x100, RZ ;  /* 0x00000100a82f7824 */ /* 0x000fe200078e00ff */
[----:B------:R-:W-:Y:S01]  /*7d30*/  LOP3.LUT R44, R44, 0xff00, R45, 0xf8, !PT ;  /* 0x0000ff002c2c7812 */ /* 0x000fe200078ef82d */
[----:B------:R-:W-:Y:S01]  /*7d40*/  IMAD.U32 R45, R170, 0x10000, RZ ;  /* 0x00010000aa2d7824 */ /* 0x000fe200078e00ff */
[----:B------:R-:W-:Y:S02]  /*7d50*/  LOP3.LUT R50, R51, 0xff0000ff, RZ, 0xc0, !PT ;  /* 0xff0000ff33327812 */ /* 0x000fe400078ec0ff */
[----:B------:R-:W-:Y:S01]  /*7d60*/  SHF.R.U32.HI R169, RZ, 0x10, R51 ;  /* 0x00000010ffa97819 */ /* 0x000fe20000011633 */
[----:B------:R-:W-:Y:S01]  /*7d70*/  IMAD.SHL.U32 R51, R163, 0x100, RZ ;  /* 0x00000100a3337824 */ /* 0x000fe200078e00ff */
[----:B------:R-:W-:Y:S02]  /*7d80*/  SHF.R.U32.HI R166, RZ, 0x8, R49 ;  /* 0x00000008ffa67819 */ /* 0x000fe40000011631 */
[----:B------:R-:W-:Y:S01]  /*7d90*/  LOP3.LUT R47, R46, 0xff00, R47, 0xf8, !PT ;  /* 0x0000ff002e2f7812 */ /* 0x000fe200078ef82f */
[----:B------:R-:W-:Y:S01]  /*7da0*/  IMAD.U32 R169, R169, 0x10000, RZ ;  /* 0x00010000a9a97824 */ /* 0x000fe200078e00ff */
[----:B------:R-:W-:-:S02]  /*7db0*/  LOP3.LUT R48, R49, 0xff0000ff, RZ, 0xc0, !PT ;  /* 0xff0000ff31307812 */ /* 0x000fc400078ec0ff */
[----:B------:R-:W-:Y:S01]  /*7dc0*/  SHF.R.U32.HI R165, RZ, 0x10, R49 ;  /* 0x00000010ffa57819 */ /* 0x000fe20000011631 */
[----:B------:R-:W-:Y:S01]  /*7dd0*/  IMAD.SHL.U32 R49, R166, 0x100, RZ ;  /* 0x00000100a6317824 */ /* 0x000fe200078e00ff */
[----:B------:R-:W-:Y:S01]  /*7de0*/  LOP3.LUT R46, R44, 0xff0000, R45, 0xf8, !PT ;  /* 0x00ff00002c2e7812 */ /* 0x000fe200078ef82d */
[----:B------:R-:W-:Y:S01]  /*7df0*/  IMAD.U32 R44, R167, 0x10000, RZ ;  /* 0x00010000a72c7824 */ /* 0x000fe200078e00ff */
[----:B------:R-:W-:Y:S02]  /*7e00*/  LOP3.LUT R168, R50, 0xff00, R51, 0xf8, !PT ;  /* 0x0000ff0032a87812 */ /* 0x000fe400078ef833 */
[----:B------:R-:W-:Y:S02]  /*7e10*/  F2FP.F16.E4M3.UNPACK_B R167, R162.H1 ;  /* 0x000000a2ffa7723e */ /* 0x000fe400030006ff */
[----:B--2---:R-:W-:Y:S02]  /*7e20*/  F2FP.F16.E4M3.UNPACK_B R51, R80.H1 ;  /* 0x00000050ff33723e */ /* 0x004fe400030006ff */
[----:B-1----:R-:W-:Y:S01]  /*7e30*/  F2FP.F16.E4M3.UNPACK_B R50, R76.H1 ;  /* 0x0000004cff32723e */ /* 0x002fe200030006ff */
[----:B------:R-:W-:Y:S01]  /*7e40*/  HADD2.F32 R45, -RZ, R167.H0_H0 ;  /* 0x200000a7ff2d7230 */ /* 0x000fe20000004100 */
[----:B------:R-:W-:Y:S01]  /*7e50*/  LOP3.LUT R166, R48, 0xff00, R49, 0xf8, !PT ;  /* 0x0000ff0030a67812 */ /* 0x000fe200078ef831 */
[----:B------:R-:W-:Y:S01]  /*7e60*/  HADD2.F32 R49, -RZ, R51.H0_H0 ;  /* 0x20000033ff317230 */ /* 0x000fe20000004100 */
[----:B------:R-:W-:Y:S01]  /*7e70*/  F2FP.F16.E4M3.UNPACK_B R163, R161.H1 ;  /* 0x000000a1ffa3723e */ /* 0x000fe200030006ff */
[----:B------:R-:W-:Y:S01]  /*7e80*/  HADD2.F32 R48, -RZ, R50.H0_H0 ;  /* 0x20000032ff307230 */ /* 0x000fe20000004100 */
[----:B------:R-:W-:Y:S01]  /*7e90*/  LOP3.LUT R44, R47, 0xff0000, R44, 0xf8, !PT ;  /* 0x00ff00002f2c7812 */ /* 0x000fe200078ef82c */
[----:B------:R-:W-:-:S02]  /*7ea0*/  IMAD.U32 R47, R165, 0x10000, RZ ;  /* 0x00010000a52f7824 */ /* 0x000fc400078e00ff */
[CC--:B------:R-:W-:Y:S01]  /*7eb0*/  FMUL.FTZ R171, R49.reuse, R45.reuse ;  /* 0x0000002d31ab7220 */ /* 0x0c0fe20000410000 */
[----:B------:R-:W-:Y:S02]  /*7ec0*/  HADD2.F32 R165, -RZ, R163.H0_H0 ;  /* 0x200000a3ffa57230 */ /* 0x000fe40000004100 */
[----:B------:R-:W-:Y:S01]  /*7ed0*/  FMUL.FTZ R170, R48, R45 ;  /* 0x0000002d30aa7220 */ /* 0x000fe20000410000 */
        /* <DEDUP_REMOVED lines=12> */
[----:B------:R-:W-:Y:S01]  /*7fa0*/  F2FP.F16.E4M3.UNPACK_B R161, R76 ;  /* 0x0000004cffa1723e */ /* 0x000fe200020006ff */
[-C--:B------:R-:W-:Y:S01]  /*7fb0*/  FMUL.FTZ R51, R163, R167.reuse ;  /* 0x000000a7a3337220 */ /* 0x080fe20000410000 */
[----:B------:R-:W-:Y:S01]  /*7fc0*/  FMUL.FTZ R170, R50, R167 ;  /* 0x000000a732aa7220 */ /* 0x000fe20000410000 */
[----:B------:R-:W-:-:S02]  /*7fd0*/  HADD2.F32 R162, -RZ, R80.H0_H0 ;  /* 0x20000050ffa27230 */ /* 0x000fc40000004100 */
[----:B------:R-:W-:Y:S02]  /*7fe0*/  HADD2.F32 R76, -RZ, R161.H0_H0 ;  /* 0x200000a1ff4c7230 */ /* 0x000fe40000004100 */
[-C--:B------:R-:W-:Y:S01]  /*7ff0*/  FFMA.FTZ R51, R50, R166.reuse, -R51 ;  /* 0x000000a632337223 */ /* 0x080fe20000010833 */
[----:B------:R-:W-:Y:S01]  /*8000*/  FFMA.FTZ R50, R163, R166, R170 ;  /* 0x000000a6a3327223 */ /* 0x000fe200000100aa */
[----:B------:R-:W-:Y:S02]  /*8010*/  HADD2.F32 R167, -RZ, R165.H0_H0 ;  /* 0x200000a5ffa77230 */ /* 0x000fe40000004100 */
[-C--:B------:R-:W-:Y:S01]  /*8020*/  FMUL.FTZ R171, R162, R169.reuse ;  /* 0x000000a9a2ab7220 */ /* 0x080fe20000410000 */
[----:B------:R-:W-:Y:S01]  /*8030*/  FMUL.FTZ R169, R76, R169 ;  /* 0x000000a94ca97220 */ /* 0x000fe20000410000 */
[----:B------:R-:W-:Y:S01]  /*8040*/  HADD2.F32 R170, -RZ, R168.H1_H1 ;  /* 0x300000a8ffaa7230 */ /* 0x000fe20000004100 */
[----:B------:R-:W-:Y:S01]  /*8050*/  F2FP.F16.E4M3.UNPACK_B R166, R82.H1 ;  /* 0x00000052ffa6723e */ /* 0x000fe200030006ff */
[----:B------:R-:W-:-:S02]  /*8060*/  HADD2.F32 R163, -RZ, R80.H1_H1 ;  /* 0x30000050ffa37230 */ /* 0x000fc40000004100 */
[-C--:B------:R-:W-:Y:S01]  /*8070*/  FFMA.FTZ R80, R162, R167.reuse, R169 ;  /* 0x000000a7a2507223 */ /* 0x080fe200000100a9 */
[----:B------:R-:W-:Y:S02]  /*8080*/  HADD2.F32 R161, -RZ, R161.H1_H1 ;  /* 0x300000a1ffa17230 */ /* 0x000fe40000004100 */
[----:B------:R-:W-:Y:S01]  /*8090*/  FFMA.FTZ R76, R76, R167, -R171 ;  /* 0x000000a74c4c7223 */ /* 0x000fe200000108ab */
[----:B------:R-:W-:Y:S02]  /*80a0*/  HADD2.F32 R168, -RZ, R165.H1_H1 ;  /* 0x300000a5ffa87230 */ /* 0x000fe40000004100 */
[-C--:B------:R-:W-:Y:S01]  /*80b0*/  FMUL.FTZ R162, R163, R170.reuse ;  /* 0x000000aaa3a27220 */ /* 0x080fe20000410000 */
[----:B------:R-:W-:Y:S01]  /*80c0*/  F2FP.F16.E4M3.UNPACK_B R165, R159.H1 ;  /* 0x0000009fffa5723e */ /* 0x000fe200030006ff */
[C---:B------:R-:W-:Y:S01]  /*80d0*/  FMUL.FTZ R170, R161.reuse, R170 ;  /* 0x000000aaa1aa7220 */ /* 0x040fe20000410000 */
[----:B------:R-:W-:Y:S01]  /*80e0*/  F2FP.F16.E4M3.UNPACK_B R169, R160.H1 ;  /* 0x000000a0ffa9723e */ /* 0x000fe200030006ff */
[----:B------:R-:W-:Y:S01]  /*80f0*/  FFMA.FTZ R161, R161, R168, -R162 ;  /* 0x000000a8a1a17223 */ /* 0x000fe200000108a2 */
[----:B------:R-:W-:Y:S01]  /*8100*/  F2FP.F16.E4M3.UNPACK_B R162, R78.H1 ;  /* 0x0000004effa2723e */ /* 0x000fe200030006ff */
[----:B------:R-:W-:-:S02]  /*8110*/  HADD2.F32 R172, -RZ, R165.H0_H0 ;  /* 0x200000a5ffac7230 */ /* 0x000fc40000004100 */
[----:B------:R-:W-:Y:S01]  /*8120*/  FFMA.FTZ R163, R163, R168, R170 ;  /* 0x000000a8a3a37223 */ /* 0x000fe200000100aa */
[----:B------:R-:W-:Y:S01]  /*8130*/  HADD2.F32 R167, -RZ, R166.H0_H0 ;  /* 0x200000a6ffa77230 */ /* 0x000fe20000004100 */
[----:B------:R-:W-:Y:S01]  /*8140*/  F2FP.F16.E4M3.UNPACK_B R78, R78 ;  /* 0x0000004eff4e723e */ /* 0x000fe200020006ff */
[----:B------:R-:W-:Y:S01]  /*8150*/  HADD2.F32 R171, -RZ, R165.H1_H1 ;  /* 0x300000a5ffab7230 */ /* 0x000fe20000004100 */
[----:B------:R-:W-:Y:S01]  /*8160*/  F2FP.SATFINITE.E4M3.F32.PACK_AB_MERGE_C R49, R50, R49, RZ ;  /* 0x000000313231723e */ /* 0x000fe200048070ff */
[----:B------:R-:W-:Y:S02]  /*8170*/  HADD2.F32 R165, -RZ, R162.H0_H0 ;  /* 0x200000a2ffa57230 */ /* 0x000fe40000004100 */
[----:B------:R-:W-:Y:S01]  /*8180*/  FMUL.FTZ R174, R167, R172 ;  /* 0x000000aca7ae7220 */ /* 0x000fe20000410000 */
[----:B------:R-:W-:Y:S01]  /*8190*/  HADD2.F32 R170, -RZ, R169.H0_H0 ;  /* 0x200000a9ffaa7230 */ /* 0x000fe20000004100 */
[----:B------:R-:W-:Y:S01]  /*81a0*/  F2FP.SATFINITE.E4M3.F32.PACK_AB_MERGE_C R48, R51, R48, RZ ;  /* 0x000000303330723e */ /* 0x000fe200048070ff */
[----:B------:R-:W-:-:S02]  /*81b0*/  HADD2.F32 R168, -RZ, R166.H1_H1 ;  /* 0x300000a6ffa87230 */ /* 0x000fc40000004100 */
[C---:B------:R-:W-:Y:S01]  /*81c0*/  FMUL.FTZ R172, R165.reuse, R172 ;  /* 0x000000aca5ac7220 */ /* 0x040fe20000410000 */
[----:B------:R-:W-:Y:S02]  /*81d0*/  HADD2.F32 R166, -RZ, R162.H1_H1 ;  /* 0x300000a2ffa67230 */ /* 0x000fe40000004100 */
        /* <DEDUP_REMOVED lines=12> */
[----:B------:R-:W-:Y:S01]  /*82a0*/  F2FP.F16.E4M3.UNPACK_B R165, R160 ;  /* 0x000000a0ffa5723e */ /* 0x000fe200020006ff */
[--C-:B------:R-:W-:Y:S01]  /*82b0*/  HADD2.F32 R160, -RZ, R159.reuse.H0_H0 ;  /* 0x2000009fffa07230 */ /* 0x100fe20000004100 */
[----:B------:R-:W-:Y:S01]  /*82c0*/  F2FP.SATFINITE.E4M3.F32.PACK_AB_MERGE_C R80, R163, R80, R49 ;  /* 0x00000050a350723e */ /* 0x000fe20004807031 */
[----:B------:R-:W-:Y:S01]  /*82d0*/  HADD2.F32 R159, -RZ, R159.H1_H1 ;  /* 0x3000009fff9f7230 */ /* 0x000fe20000004100 */
[----:B------:R-:W-:Y:S01]  /*82e0*/  F2FP.F16.E4M3.UNPACK_B R50, R81 ;  /* 0x00000051ff32723e */ /* 0x000fe200020006ff */
[----:B------:R-:W-:-:S02]  /*82f0*/  HADD2.F32 R78, -RZ, R78.H1_H1 ;  /* 0x3000004eff4e7230 */ /* 0x000fc40000004100 */
[----:B------:R-:W-:Y:S01]  /*8300*/  FMUL.FTZ R171, R160, R169 ;  /* 0x000000a9a0ab7220 */ /* 0x000fe20000410000 */
[--C-:B------:R-:W-:Y:S02]  /*8310*/  HADD2.F32 R167, -RZ, R165.reuse.H0_H0 ;  /* 0x200000a5ffa77230 */ /* 0x100fe40000004100 */
[CC--:B------:R-:W-:Y:S01]  /*8320*/  FMUL.FTZ R173, R159.reuse, R166.reuse ;  /* 0x000000a69fad7220 */ /* 0x0c0fe20000410000 */
[----:B------:R-:W-:Y:S02]  /*8330*/  HADD2.F32 R165, -RZ, R165.H1_H1 ;  /* 0x300000a5ffa57230 */ /* 0x000fe40000004100 */
[----:B------:R-:W-:Y:S01]  /*8340*/  FMUL.FTZ R166, R78, R166 ;  /* 0x000000a64ea67220 */ /* 0x000fe20000410000 */
[----:B------:R-:W-:Y:S01]  /*8350*/  F2FP.F16.E4M3.UNPACK_B R51, R47 ;  /* 0x0000002fff33723e */ /* 0x000fe200020006ff */
[----:B------:R-:W-:Y:S01]  /*8360*/  FMUL.FTZ R169, R82, R169 ;  /* 0x000000a952a97220 */ /* 0x000fe20000410000 */
[----:B------:R-:W-:Y:S01]  /*8370*/  F2FP.F16.E4M3.UNPACK_B R49, R77 ;  /* 0x0000004dff31723e */ /* 0x000fe200020006ff */
[----:B------:R-:W-:Y:S01]  /*8380*/  FFMA.FTZ R78, R78, R165, -R173 ;  /* 0x000000a54e4e7223 */ /* 0x000fe200000108ad */
[----:B------:R-:W-:Y:S01]  /*8390*/  FFMA.FTZ R171, R82, R167, -R171 ;  /* 0x000000a752ab7223 */ /* 0x000fe200000108ab */
[----:B------:R-:W-:Y:S01]  /*83a0*/  FFMA.FTZ R165, R159, R165, R166 ;  /* 0x000000a59fa57223 */ /* 0x000fe200000100a6 */
[----:B------:R-:W-:Y:S01]  /*83b0*/  F2FP.SATFINITE.E4M3.F32.PACK_AB_MERGE_C R175, R175, R162, RZ ;  /* 0x000000a2afaf723e */ /* 0x000fe200048070ff */
[----:B------:R-:W-:Y:S01]  /*83c0*/  FFMA.FTZ R82, R160, R167, R169 ;  /* 0x000000a7a0527223 */ /* 0x000fe200000100a9 */
[----:B------:R-:W-:Y:S01]  /*83d0*/  F2FP.SATFINITE.E4M3.F32.PACK_AB_MERGE_C R76, R161, R76, R48 ;  /* 0x0000004ca14c723e */ /* 0x000fe20004807030 */
[----:B------:R-:W-:Y:S01]  /*83e0*/  HADD2.F32 R159, -RZ, R50.H0_H0 ;  /* 0x20000032ff9f7230 */ /* 0x000fe20000004100 */
[----:B------:R-:W-:Y:S01]  /*83f0*/  F2FP.F16.E4M3.UNPACK_B R160, R46 ;  /* 0x0000002effa0723e */ /* 0x000fe200020006ff */
[----:B------:R-:W-:Y:S01]  /*8400*/  HADD2.F32 R162, -RZ, R51.H0_H0 ;  /* 0x20000033ffa27230 */ /* 0x000fe20000004100 */
[----:B------:R-:W-:Y:S01]  /*8410*/  F2FP.F16.E4M3.UNPACK_B R81, R81.H1 ;  /* 0x00000051ff51723e */ /* 0x000fe200030006ff */
[----:B------:R-:W-:Y:S01]  /*8420*/  HADD2.F32 R48, -RZ, R49.H0_H0 ;  /* 0x20000031ff307230 */ /* 0x000fe20000004100 */
[----:B------:R-:W-:Y:S01]  /*8430*/  F2FP.F16.E4M3.UNPACK_B R77, R77.H1 ;  /* 0x0000004dff4d723e */ /* 0x000fe200030006ff */
        /* <DEDUP_REMOVED lines=9> */
[CC--:B------:R-:W-:Y:S01]  /*84d0*/  FMUL.FTZ R166, R50.reuse, R162.reuse ;  /* 0x000000a232a67220 */ /* 0x0c0fe20000410000 */
[----:B------:R-:W-:Y:S01]  /*84e0*/  F2FP.F16.E4M3.UNPACK_B R161, R47.H1 ;  /* 0x0000002fffa1723e */ /* 0x000fe200030006ff */
[C---:B------:R-:W-:Y:S01]  /*84f0*/  FMUL.FTZ R159, R51.reuse, R162 ;  /* 0x000000a2339f7220 */ /* 0x040fe20000410000 */
[----:B------:R-:W-:Y:S01]  /*8500*/  F2FP.F16.E4M3.UNPACK_B R46, R46.H1 ;  /* 0x0000002eff2e723e */ /* 0x000fe200030006ff */
[-C--:B------:R-:W-:Y:S01]  /*8510*/  FFMA.FTZ R51, R51, R160.reuse, -R166 ;  /* 0x000000a033337223 */ /* 0x080fe200000108a6 */
[----:B------:R-:W-:Y:S02]  /*8520*/  HADD2.F32 R47, -RZ, R77.H0_H0 ;  /* 0x2000004dff2f7230 */ /* 0x000fe40000004100 */
[----:B------:R-:W-:Y:S01]  /*8530*/  FFMA.FTZ R50, R50, R160, R159 ;  /* 0x000000a032327223 */ /* 0x000fe2000001009f */
[----:B------:R-:W-:Y:S01]  /*8540*/  HADD2.F32 R159, -RZ, R81.H0_H0 ;  /* 0x20000051ff9f7230 */ /* 0x000fe20000004100 */
[----:B------:R-:W-:Y:S01]  /*8550*/  F2FP.SATFINITE.E4M3.F32.PACK_AB_MERGE_C R172, R177, R172, RZ ;  /* 0x000000acb1ac723e */ /* 0x000fe200048070ff */
[----:B------:R-:W-:Y:S01]  /*8560*/  HADD2.F32 R166, -RZ, R161.H0_H0 ;  /* 0x200000a1ffa67230 */ /* 0x000fe20000004100 */
[----:B------:R-:W-:Y:S01]  /*8570*/  F2FP.F16.E4M3.UNPACK_B R169, R45.H1 ;  /* 0x0000002dffa9723e */ /* 0x000fe200030006ff */
[----:B------:R-:W-:Y:S01]  /*8580*/  HADD2.F32 R162, -RZ, R46.H0_H0 ;  /* 0x2000002effa27230 */ /* 0x000fe20000004100 */
[----:B------:R-:W-:Y:S01]  /*8590*/  F2FP.SATFINITE.E4M3.F32.PACK_AB_MERGE_C R82, R165, R82, R172 ;  /* 0x00000052a552723e */ /* 0x000fe200048070ac */
[----:B------:R-:W-:-:S02]  /*85a0*/  HADD2.F32 R77, -RZ, R77.H1_H1 ;  /* 0x3000004dff4d7230 */ /* 0x000fc40000004100 */
[-C--:B------:R-:W-:Y:S01]  /*85b0*/  FMUL.FTZ R168, R159, R166.reuse ;  /* 0x000000a69fa87220 */ /* 0x080fe20000410000 */
[----:B------:R-:W-:Y:S02]  /*85c0*/  HADD2.F32 R160, -RZ, R81.H1_H1 ;  /* 0x30000051ffa07230 */ /* 0x000fe40000004100 */
[C---:B------:R-:W-:Y:S01]  /*85d0*/  FMUL.FTZ R166, R47.reuse, R166 ;  /* 0x000000a62fa67220 */ /* 0x040fe20000410000 */
[----:B------:R-:W-:Y:S01]  /*85e0*/  HADD2.F32 R161, -RZ, R161.H1_H1 ;  /* 0x300000a1ffa17230 */ /* 0x000fe20000004100 */
[----:B------:R-:W-:Y:S01]  /*85f0*/  F2FP.F16.E4M3.UNPACK_B R81, R79 ;  /* 0x0000004fff51723e */ /* 0x000fe200020006ff */
[----:B------:R-:W-:Y:S02]  /*8600*/  HADD2.F32 R163, -RZ, R46.H1_H1 ;  /* 0x3000002effa37230 */ /* 0x000fe40000004100 */
[-C--:B------:R-:W-:Y:S01]  /*8610*/  FFMA.FTZ R46, R47, R162.reuse, -R168 ;  /* 0x000000a22f2e7223 */ /* 0x080fe200000108a8 */
[----:B------:R-:W-:Y:S01]  /*8620*/  FFMA.FTZ R47, R159, R162, R166 ;  /* 0x000000a29f2f7223 */ /* 0x000fe200000100a6 */
[-C--:B------:R-:W-:Y:S01]  /*8630*/  FMUL.FTZ R170, R160, R161.reuse ;  /* 0x000000a1a0aa7220 */ /* 0x080fe20000410000 */
[----:B------:R-:W-:Y:S01]  /*8640*/  FMUL.FTZ R159, R77, R161 ;  /* 0x000000a14d9f7220 */ /* 0x000fe20000410000 */
[----:B------:R-:W-:-:S02]  /*8650*/  F2FP.F16.E4M3.UNPACK_B R162, R83.H1 ;  /* 0x00000053ffa2723e */ /* 0x000fc400030006ff */
[----:B------:R-:W-:Y:S01]  /*8660*/  F2FP.F16.E4M3.UNPACK_B R161, R83 ;  /* 0x00000053ffa1723e */ /* 0x000fe200020006ff */
[----:B------:R-:W-:Y:S01]  /*8670*/  FFMA.FTZ R77, R77, R163, -R170 ;  /* 0x000000a34d4d7223 */ /* 0x000fe200000108aa */
[----:B------:R-:W-:Y:S01]  /*8680*/  F2FP.F16.E4M3.UNPACK_B R79, R79.H1 ;  /* 0x0000004fff4f723e */ /* 0x000fe200030006ff */
[----:B------:R-:W-:Y:S01]  /*8690*/  FFMA.FTZ R160, R160, R163, R159 ;  /* 0x000000a3a0a07223 */ /* 0x000fe2000001009f */
[----:B------:R-:W-:Y:S01]  /*86a0*/  F2FP.F16.E4M3.UNPACK_B R168, R45 ;  /* 0x0000002dffa8723e */ /* 0x000fe200020006ff */
[----:B------:R-:W-:Y:S01]  /*86b0*/  HADD2.F32 R163, -RZ, R161.H0_H0 ;  /* 0x200000a1ffa37230 */ /* 0x000fe20000004100 */
[----:B------:R-:W-:Y:S01]  /*86c0*/  F2FP.SATFINITE.E4M3.F32.PACK_AB_MERGE_C R78, R78, R171, R175 ;  /* 0x000000ab4e4e723e */ /* 0x000fe200048070af */
[----:B------:R-:W-:Y:S01]  /*86d0*/  HADD2.F32 R171, -RZ, R169.H0_H0 ;  /* 0x200000a9ffab7230 */ /* 0x000fe20000004100 */
[-C--:B------:R-:W-:Y:S01]  /*86e0*/  F2FP.F16.E4M3.UNPACK_B R45, R44.reuse ;  /* 0x0000002cff2d723e */ /* 0x080fe200020006ff */
[----:B------:R-:W-:Y:S01]  /*86f0*/  HADD2.F32 R159, -RZ, R79.H0_H0 ;  /* 0x2000004fff9f7230 */ /* 0x000fe20000004100 */
[----:B------:R-:W-:Y:S01]  /*8700*/  F2FP.F16.E4M3.UNPACK_B R165, R44.H1 ;  /* 0x0000002cffa5723e */ /* 0x000fe200030006ff */
[----:B------:R-:W-:Y:S01]  /*8710*/  HADD2.F32 R44, -RZ, R162.H0_H0 ;  /* 0x200000a2ff2c7230 */ /* 0x000fe20000004100 */
[----:B------:R-:W-:Y:S01]  /*8720*/  F2FP.SATFINITE.E4M3.F32.PACK_AB_MERGE_C R46, R77, R46, RZ ;  /* 0x0000002e4d2e723e */ /* 0x000fe200048070ff */
[----:B------:R-:W-:Y:S01]  /*8730*/  HADD2.F32 R170, -RZ, R168.H0_H0 ;  /* 0x200000a8ffaa7230 */ /* 0x000fe20000004100 */
[----:B------:R-:W-:Y:S01]  /*8740*/  F2FP.SATFINITE.E4M3.F32.PACK_AB_MERGE_C R47, R160, R47, RZ ;  /* 0x0000002fa02f723e */ /* 0x000fe200048070ff */
[----:B------:R-:W-:-:S02]  /*8750*/  HADD2.F32 R83, -RZ, R81.H0_H0 ;  /* 0x20000051ff537230 */ /* 0x000fc40000004100 */
[-C--:B------:R-:W-:Y:S01]  /*8760*/  FMUL.FTZ R174, R44, R171.reuse ;  /* 0x000000ab2cae7220 */ /* 0x080fe20000410000 */
[----:B------:R-:W-:Y:S02]  /*8770*/  HADD2.F32 R162, -RZ, R162.H1_H1 ;  /* 0x300000a2ffa27230 */ /* 0x000fe40000004100 */
[-C--:B------:R-:W-:Y:S01]  /*8780*/  FMUL.FTZ R172, R163, R170.reuse ;  /* 0x000000aaa3ac7220 */ /* 0x080fe20000410000 */
[----:B------:R-:W-:Y:S02]  /*8790*/  HADD2.F32 R169, -RZ, R169.H1_H1 ;  /* 0x300000a9ffa97230 */ /* 0x000fe40000004100 */
[----:B------:R-:W-:Y:S01]  /*87a0*/  FMUL.FTZ R171, R159, R171 ;  /* 0x000000ab9fab7220 */ /* 0x000fe20000410000 */
[----:B------:R-:W-:Y:S02]  /*87b0*/  HADD2.F32 R79, -RZ, R79.H1_H1 ;  /* 0x3000004fff4f7230 */ /* 0x000fe40000004100 */
[----:B------:R-:W-:Y:S01]  /*87c0*/  FMUL.FTZ R170, R83, R170 ;  /* 0x000000aa53aa7220 */ /* 0x000fe20000410000 */
[----:B------:R-:W-:-:S02]  /*87d0*/  HADD2.F32 R167, -RZ, R165.H0_H0 ;  /* 0x200000a5ffa77230 */ /* 0x000fc40000004100 */
[-C--:B------:R-:W-:Y:S01]  /*87e0*/  FMUL.FTZ R176, R162, R169.reuse ;  /* 0x000000a9a2b07220 */ /* 0x080fe20000410000 */
[----:B------:R-:W-:Y:S02]  /*87f0*/  HADD2.F32 R166, -RZ, R45.H0_H0 ;  /* 0x2000002dffa67230 */ /* 0x000fe40000004100 */
[----:B------:R-:W-:Y:S01]  /*8800*/  FMUL.FTZ R169, R79, R169 ;  /* 0x000000a94fa97220 */ /* 0x000fe20000410000 */
[----:B------:R-:W-:Y:S02]  /*8810*/  HADD2.F32 R161, -RZ, R161.H1_H1 ;  /* 0x300000a1ffa17230 */ /* 0x000fe40000004100 */
[----:B------:R-:W-:Y:S01]  /*8820*/  FFMA.FTZ R171, R44, R167, R171 ;  /* 0x000000a72cab7223 */ /* 0x000fe200000100ab */
[----:B------:R-:W-:Y:S02]  /*8830*/  HADD2.F32 R168, -RZ, R168.H1_H1 ;  /* 0x300000a8ffa87230 */ /* 0x000fe40000004100 */
[----:B------:R-:W-:Y:S01]  /*8840*/  FFMA.FTZ R172, R83, R166, -R172 ;  /* 0x000000a653ac7223 */ /* 0x000fe200000108ac */
[----:B------:R-:W-:-:S02]  /*8850*/  HADD2.F32 R165, -RZ, R165.H1_H1 ;  /* 0x300000a5ffa57230 */ /* 0x000fc40000004100 */
[----:B------:R-:W-:Y:S01]  /*8860*/  FFMA.FTZ R170, R163, R166, R170 ;  /* 0x000000a6a3aa7223 */ /* 0x000fe200000100aa */
[----:B------:R-:W-:Y:S02]  /*8870*/  HADD2.F32 R81, -RZ, R81.H1_H1 ;  /* 0x30000051ff517230 */ /* 0x000fe40000004100 */
[----:B------:R-:W-:Y:S01]  /*8880*/  FFMA.FTZ R174, R159, R167, -R174 ;  /* 0x000000a79fae7223 */ /* 0x000fe200000108ae */
[----:B------:R-:W-:Y:S02]  /*8890*/  HADD2.F32 R44, -RZ, R45.H1_H1 ;  /* 0x3000002dff2c7230 */ /* 0x000fe40000004100 */
[-C--:B------:R-:W-:Y:S01]  /*88a0*/  FMUL.FTZ R166, R161, R168.reuse ;  /* 0x000000a8a1a67220 */ /* 0x080fe20000410000 */
[-C--:B------:R-:W-:Y:S01]  /*88b0*/  FFMA.FTZ R79, R79, R165.reuse, -R176 ;  /* 0x000000a54f4f7223 */ /* 0x080fe200000108b0 */
[C---:B------:R-:W-:Y:S01]  /*88c0*/  FMUL.FTZ R168, R81.reuse, R168 ;  /* 0x000000a851a87220 */ /* 0x040fe20000410000 */
[----:B------:R-:W-:Y:S01]  /*88d0*/  FFMA.FTZ R162, R162, R165, R169 ;  /* 0x000000a5a2a27223 */ /* 0x000fe200000100a9 */
[----:B------:R-:W-:Y:S01]  /*88e0*/  FFMA.FTZ R81, R81, R44, -R166 ;  /* 0x0000002c51517223 */ /* 0x000fe200000108a6 */
[----:B------:R-:W-:Y:S01]  /*88f0*/  F2FP.SATFINITE.E4M3.F32.PACK_AB_MERGE_C R77, R51, R48, R46 ;  /* 0x00000030334d723e */ /* 0x000fe2000480702e */
[----:B------:R-:W-:Y:S01]  /*8900*/  FFMA.FTZ R161, R161, R44, R168 ;  /* 0x0000002ca1a17223 */ /* 0x000fe200000100a8 */
[----:B------:R-:W-:-:S02]  /*8910*/  F2FP.SATFINITE.E4M3.F32.PACK_AB_MERGE_C R79, R79, R174, RZ ;  /* 0x000000ae4f4f723e */ /* 0x000fc400048070ff */
[----:B------:R-:W-:Y:S02]  /*8920*/  F2FP.SATFINITE.E4M3.F32.PACK_AB_MERGE_C R162, R162, R171, RZ ;  /* 0x000000aba2a2723e */ /* 0x000fe400048070ff */
[----:B------:R-:W-:Y:S02]  /*8930*/  F2FP.SATFINITE.E4M3.F32.PACK_AB_MERGE_C R79, R81, R172, R79 ;  /* 0x000000ac514f723e */ /* 0x000fe4000480704f */
[----:B------:R-:W-:Y:S02]  /*8940*/  F2FP.SATFINITE.E4M3.F32.PACK_AB_MERGE_C R81, R50, R49, R47 ;  /* 0x000000313251723e */ /* 0x000fe4000480702f */
[----:B------:R-:W-:-:S07]  /*8950*/  F2FP.SATFINITE.E4M3.F32.PACK_AB_MERGE_C R83, R161, R170, R162 ;  /* 0x000000aaa153723e */ /* 0x000fce00048070a2 */
.L_x_1382:
[----:B------:R-:W-:Y:S05]  /*8960*/  BSYNC B2 ;  /* 0x0000000000027941 */ /* 0x000fea0003800000 */
.L_x_1381:
[----:B------:R-:W-:Y:S01]  /*8970*/  ISETP.GE.AND P3, PT, R158, R147, PT ;  /* 0x000000939e00720c */ /* 0x000fe20003f66270 */
[----:B------:R-:W-:Y:S01]  /*8980*/  ULDC.64 UR4, c[0x0][0x2e8] ;  /* 0x0000ba0000047ab9 */ /* 0x000fe20000000a00 */
[----:B------:R-:W-:-:S11]  /*8990*/  ULDC.64 UR6, c[0x0][0x208] ;  /* 0x0000820000067ab9 */ /* 0x000fd60000000a00 */
        /* <DEDUP_REMOVED lines=9> */
.L_x_1380:
[----:B------:R-:W-:Y:S05]  /*8a30*/  BSYNC B1 ;  /* 0x0000000000017941 */ /* 0x000fea0003800000 */
.L_x_1379:
[----:B-1----:R-:W-:Y:S01]  /*8a40*/  VIADD R45, R230, 0x40 ;  /* 0x00000040e62d7836 */ /* 0x002fe20000000000 */
[----:B------:R-:W-:Y:S04]  /*8a50*/  BSSY B1, `(.L_x_1383) ;  /* 0x0000102000017945 */ /* 0x000fe80003800000 */
[----:B------:R-:W-:-:S13]  /*8a60*/  ISETP.GE.OR P3, PT, R45, R112, P0 ;  /* 0x000000702d00720c */ /* 0x000fda0000766670 */
[----:B------:R-:W-:Y:S05]  /*8a70*/  @P3 BRA `(.L_x_1384) ;  /* 0x0000000c00fc3947 */ /* 0x000fea0003800000 */
[----:B------:R-:W2:Y:S01]  /*8a80*/  LDL R46, [R1+0x90] ;  /* 0x00009000012e7983 */ /* 0x000ea20000100800 */
[-C--:B------:R-:W-:Y:S01]  /*8a90*/  IMAD R44, R128, R126.reuse, RZ ;  /* 0x0000007e802c7224 */ /* 0x080fe200078e02ff */
        /* <DEDUP_REMOVED lines=10> */
[----:B------:R-:W-:Y:S01]  /*8b40*/  IMAD.SHL.U32 R48, R48, 0x80, RZ ;  /* 0x0000008030307824 */ /* 0x000fe200078e00ff */
[----:B------:R-:W-:Y:S01]  /*8b50*/  LEA.HI R44, R45, R44, RZ, 0x5 ;  /* 0x0000002c2d2c7211 */ /* 0x000fe200078f28ff */
[----:B------:R-:W-:Y:S01]  /*8b60*/  IMAD R45, R19, 0x7000, R118 ;  /* 0x00007000132d7824 */ /* 0x000fe200078e0276 */
[----:B------:R-:W-:Y:S01]  /*8b70*/  LOP3.LUT R47, R47, 0x380, RZ, 0xc0, !PT ;  /* 0x000003802f2f7812 */ /* 0x000fe200078ec0ff */
[----:B------:R-:W-:Y:S01]  /*8b80*/  IMAD.IADD R79, R77, 0x1, R79 ;  /* 0x000000014d4f7824 */ /* 0x000fe200078e024f */
[----:B------:R-:W-:Y:S01]  /*8b90*/  LEA.HI.SX32 R44, R44, R29, 0x1b ;  /* 0x0000001d2c2c7211 */ /* 0x000fe200078fdaff */
[----:B------:R-:W-:Y:S01]  /*8ba0*/  IMAD.IADD R45, R18, 0x1, R45 ;  /* 0x00000001122d7824 */ /* 0x000fe200078e022d */
[----:B------:R-:W-:Y:S02]  /*8bb0*/  LOP3.LUT R48, R48, 0x380, RZ, 0xc0, !PT ;  /* 0x0000038030307812 */ /* 0x000fe400078ec0ff */
[----:B------:R-:W-:Y:S01]  /*8bc0*/  SHF.R.U32.HI R47, RZ, 0x3, R47 ;  /* 0x00000003ff2f7819 */ /* 0x000fe2000001162f */
[----:B------:R-:W-:Y:S01]  /*8bd0*/  IMAD.SHL.U32 R81, R44, 0x10, RZ ;  /* 0x000000102c517824 */ /* 0x000fe200078e00ff */
[----:B------:R-:W-:-:S04]  /*8be0*/  IADD3.X R82, R32, R79, R31, P3, P4 ;  /* 0x0000004f20527210 */ /* 0x000fc80001fe841f */
[----:B------:R-:W-:-:S04]  /*8bf0*/  LOP3.LUT R44, R48, 0x70, R81, 0xf8, !PT ;  /* 0x00000070302c7812 */ /* 0x000fc800078ef851 */
[----:B------:R-:W-:-:S05]  /*8c00*/  LOP3.LUT R44, R44, R47, RZ, 0x3c, !PT ;  /* 0x0000002f2c2c7212 */ /* 0x000fca00078e3cff */
[----:B--2---:R-:W-:-:S04]  /*8c10*/  IMAD.IADD R44, R46, 0x1, R44 ;  /* 0x000000012e2c7824 */ /* 0x004fc800078e022c */
        /* <DEDUP_REMOVED lines=8> */
[----:B--2---:R-:W-:Y:S01]  /*8ca0*/  IMAD.MOV.U32 R58, RZ, RZ, R48 ;  /* 0x000000ffff3a7224 */ /* 0x004fe200078e0030 */
[----:B------:R-:W-:Y:S01]  /*8cb0*/  SHF.R.U32.HI R135, RZ, 0x8, R55 ;  /* 0x00000008ff877819 */ /* 0x000fe20000011637 */
[----:B------:R-:W-:Y:S01]  /*8cc0*/  IMAD.SHL.U32 R44, R157, 0x100, RZ ;  /* 0x000001009d2c7824 */ /* 0x000fe200078e00ff */
[----:B------:R-:W-:Y:S01]  /*8cd0*/  SHF.R.U32.HI R80, RZ, 0x8, R59 ;  /* 0x00000008ff507819 */ /* 0x000fe2000001163b */
[----:B------:R-:W-:Y:S01]  /*8ce0*/  IMAD.MOV.U32 R52, RZ, RZ, R45 ;  /* 0x000000ffff347224 */ /* 0x000fe200078e002d */
[----:B------:R-:W-:Y:S02]  /*8cf0*/  SHF.R.U32.HI R159, RZ, 0x10, R55 ;  /* 0x00000010ff9f7819 */ /* 0x000fe40000011637 */
[----:B------:R-:W-:Y:S01]  /*8d00*/  LOP3.LUT R83, R83, 0xff00, R44, 0xf8, !PT ;  /* 0x0000ff0053537812 */ /* 0x000fe200078ef82c */
[----:B------:R-:W-:Y:S01]  /*8d10*/  IMAD.SHL.U32 R44, R135, 0x100, RZ ;  /* 0x00000100872c7824 */ /* 0x000fe200078e00ff */
[----:B------:R-:W-:Y:S01]  /*8d20*/  LOP3.LUT R55, R55, 0xff0000ff, RZ, 0xc0, !PT ;  /* 0xff0000ff37377812 */ /* 0x000fe200078ec0ff */
[----:B------:R-:W-:Y:S01]  /*8d30*/  IMAD.SHL.U32 R48, R80, 0x100, RZ ;  /* 0x0000010050307824 */ /* 0x000fe200078e00ff */
[----:B------:R-:W-:-:S02]  /*8d40*/  SHF.R.U32.HI R158, RZ, 0x10, R57 ;  /* 0x00000010ff9e7819 */ /* 0x000fc40000011639 */
[----:B------:R-:W-:Y:S02]  /*8d50*/  SHF.R.U32.HI R134, RZ, 0x8, R57 ;  /* 0x00000008ff867819 */ /* 0x000fe40000011639 */
[----:B------:R-:W-:Y:S02]  /*8d60*/  LOP3.LUT R54, R57, 0xff0000ff, RZ, 0xc0, !PT ;  /* 0xff0000ff39367812 */ /* 0x000fe400078ec0ff */
[----:B------:R-:W-:Y:S01]  /*8d70*/  LOP3.LUT R57, R59, 0xff0000ff, RZ, 0xc0, !PT ;  /* 0xff0000ff3b397812 */ /* 0x000fe200078ec0ff */
[----:B------:R-:W-:Y:S01]  /*8d80*/  IMAD.SHL.U32 R45, R134, 0x100, RZ ;  /* 0x00000100862d7824 */ /* 0x000fe200078e00ff */
[----:B------:R-:W-:Y:S01]  /*8d90*/  SHF.R.U32.HI R160, RZ, 0x10, R53 ;  /* 0x00000010ffa07819 */ /* 0x000fe20000011635 */
[----:B------:R-:W-:Y:S01]  /*8da0*/  IMAD.MOV.U32 R53, RZ, RZ, R46 ;  /* 0x000000ffff357224 */ /* 0x000fe200078e002e */
[----:B------:R-:W-:Y:S01]  /*8db0*/  LOP3.LUT R55, R55, 0xff00, R44, 0xf8, !PT ;  /* 0x0000ff0037377812 */ /* 0x000fe200078ef82c */
[----:B------:R-:W-:Y:S01]  /*8dc0*/  IMAD.U32 R44, R159, 0x10000, RZ ;  /* 0x000100009f2c7824 */ /* 0x000fe200078e00ff */
[----:B------:R-:W-:Y:S01]  /*8dd0*/  SHF.R.U32.HI R156, RZ, 0x10, R59 ;  /* 0x00000010ff9c7819 */ /* 0x000fe2000001163b */
[----:B------:R-:W-:Y:S01]  /*8de0*/  IMAD.U32 R46, R160, 0x10000, RZ ;  /* 0x00010000a02e7824 */ /* 0x000fe200078e00ff */
[----:B------:R-:W-:Y:S01]  /*8df0*/  LOP3.LUT R157, R57, 0xff00, R48, 0xf8, !PT ;  /* 0x0000ff00399d7812 */ /* 0x000fe200078ef830 */
[----:B------:R-:W-:Y:S01]  /*8e00*/  IMAD.U32 R48, R158, 0x10000, RZ ;  /* 0x000100009e307824 */ /* 0x000fe200078e00ff */
[----:B------:R-:W-:Y:S01]  /*8e10*/  F2FP.F16.E4M3.UNPACK_B R134, R154.H1 ;  /* 0x0000009aff86723e */ /* 0x000fe200030006ff */
[----:B------:R-:W-:Y:S01]  /*8e20*/  IMAD.U32 R156, R156, 0x10000, RZ ;  /* 0x000100009c9c7824 */ /* 0x000fe200078e00ff */
[----:B------:R-:W-:-:S02]  /*8e30*/  F2FP.F16.E4M3.UNPACK_B R59, R58.H1 ;  /* 0x0000003aff3b723e */ /* 0x000fc400030006ff */
[----:B------:R-:W-:Y:S02]  /*8e40*/  F2FP.F16.E4M3.UNPACK_B R57, R56.H1 ;  /* 0x00000038ff39723e */ /* 0x000fe400030006ff */
[----:B------:R-:W-:Y:S01]  /*8e50*/  LOP3.LUT R135, R54, 0xff00, R45, 0xf8, !PT ;  /* 0x0000ff0036877812 */ /* 0x000fe200078ef82d */
[----:B------:R-:W-:Y:S01]  /*8e60*/  HADD2.F32 R45, -RZ, R134.H0_H0 ;  /* 0x20000086ff2d7230 */ /* 0x000fe20000004100 */
[----:B------:R-:W-:Y:S01]  /*8e70*/  LOP3.LUT R44, R55, 0xff0000, R44, 0xf8, !PT ;  /* 0x00ff0000372c7812 */ /* 0x000fe200078ef82c */
[----:B------:R-:W-:Y:S01]  /*8e80*/  HADD2.F32 R55, -RZ, R59.H0_H0 ;  /* 0x2000003bff377230 */ /* 0x000fe20000004100 */
[----:B------:R-:W-:Y:S01]  /*8e90*/  F2FP.F16.E4M3.UNPACK_B R80, R152.H1 ;  /* 0x00000098ff50723e */ /* 0x000fe200030006ff */
[--C-:B------:R-:W-:Y:S01]  /*8ea0*/  HADD2.F32 R54, -RZ, R57.reuse.H0_H0 ;  /* 0x20000039ff367230 */ /* 0x100fe20000004100 */
[----:B------:R-:W-:Y:S01]  /*8eb0*/  LOP3.LUT R46, R83, 0xff0000, R46, 0xf8, !PT ;  /* 0x00ff0000532e7812 */ /* 0x000fe200078ef82e */
[----:B------:R-:W-:Y:S02]  /*8ec0*/  HADD2.F32 R57, -RZ, R57.H1_H1 ;  /* 0x30000039ff397230 */ /* 0x000fe40000004100 */
[----:B------:R-:W-:Y:S01]  /*8ed0*/  FMUL.FTZ R159, R55, R45 ;  /* 0x0000002d379f7220 */ /* 0x000fe20000410000 */
[----:B------:R-:W-:-:S02]  /*8ee0*/  HADD2.F32 R83, -RZ, R80.H0_H0 ;  /* 0x20000050ff537230 */ /* 0x000fc40000004100 */
[C---:B------:R-:W-:Y:S01]  /*8ef0*/  FMUL.FTZ R158, R54.reuse, R45 ;  /* 0x0000002d369e7220 */ /* 0x040fe20000410000 */
[----:B------:R-:W-:Y:S01]  /*8f00*/  LOP3.LUT R48, R135, 0xff0000, R48, 0xf8, !PT ;  /* 0x00ff000087307812 */ /* 0x000fe200078ef830 */
[----:B------:R-:W-:Y:S01]  /*8f10*/  HADD2.F32 R135, -RZ, R80.H1_H1 ;  /* 0x30000050ff877230 */ /* 0x000fe20000004100 */
[----:B------:R-:W-:Y:S01]  /*8f20*/  F2FP.F16.E4M3.UNPACK_B R154, R154 ;  /* 0x0000009aff9a723e */ /* 0x000fe200020006ff */
[-C--:B------:R-:W-:Y:S01]  /*8f30*/  FFMA.FTZ R54, R54, R83.reuse, -R159 ;  /* 0x0000005336367223 */ /* 0x080fe2000001089f */
[----:B------:R-:W-:Y:S01]  /*8f40*/  FFMA.FTZ R55, R55, R83, R158 ;  /* 0x0000005337377223 */ /* 0x000fe2000001009e */
[----:B------:R-:W-:Y:S01]  /*8f50*/  HADD2.F32 R83, -RZ, R134.H1_H1 ;  /* 0x30000086ff537230 */ /* 0x000fe20000004100 */
[----:B------:R-:W-:Y:S01]  /*8f60*/  F2FP.F16.E4M3.UNPACK_B R80, R56 ;  /* 0x00000038ff50723e */ /* 0x000fe200020006ff */
[----:B------:R-:W-:Y:S01]  /*8f70*/  HADD2.F32 R134, -RZ, R59.H1_H1 ;  /* 0x3000003bff867230 */ /* 0x000fe20000004100 */
[----:B------:R-:W-:Y:S02]  /*8f80*/  F2FP.F16.E4M3.UNPACK_B R59, R58 ;  /* 0x0000003aff3b723e */ /* 0x000fe400020006ff */
[----:B------:R-:W-:Y:S01]  /*8f90*/  LOP3.LUT R45, R157, 0xff0000, R156, 0xf8, !PT ;  /* 0x00ff00009d2d7812 */ /* 0x000fe200078ef89c */
[-C--:B------:R-:W-:Y:S01]  /*8fa0*/  FMUL.FTZ R157, R57, R83.reuse ;  /* 0x00000053399d7220 */ /* 0x080fe20000410000 */
[----:B------:R-:W-:Y:S01]  /*8fb0*/  FMUL.FTZ R56, R134, R83 ;  /* 0x0000005386387220 */ /* 0x000fe20000410000 */
[----:B------:R-:W-:Y:S01]  /*8fc0*/  F2FP.F16.E4M3.UNPACK_B R152, R152 ;  /* 0x00000098ff98723e */ /* 0x000fe200020006ff */
[----:B------:R-:W-:Y:S01]  /*8fd0*/  HADD2.F32 R156, -RZ, R154.H0_H0 ;  /* 0x2000009aff9c7230 */ /* 0x000fe20000004100 */
[----:B------:R-:W-:Y:S01]  /*8fe0*/  F2FP.F16.E4M3.UNPACK_B R158, R155.H1 ;  /* 0x0000009bff9e723e */ /* 0x000fe200030006ff */
        /* <DEDUP_REMOVED lines=12> */
[----:B------:R-:W-:Y:S01]  /*90b0*/  HADD2.F32 R156, -RZ, R152.H1_H1 ;  /* 0x30000098ff9c7230 */ /* 0x000fe20000004100 */
[----:B------:R-:W-:Y:S01]  /*90c0*/  F2FP.F16.E4M3.UNPACK_B R152, R50.H1 ;  /* 0x00000032ff98723e */ /* 0x000fe200030006ff */
        /* <DEDUP_REMOVED lines=22> */
[--C-:B------:R-:W-:Y:S02]  /*9230*/  HADD2.F32 R154, -RZ, R155.reuse.H0_H0 ;  /* 0x2000009bff9a7230 */ /* 0x100fe40000004100 */
[----:B------:R-:W-:Y:S01]  /*9240*/  FFMA.FTZ R161, R134, R157, -R135 ;  /* 0x0000009d86a17223 */ /* 0x000fe20000010887 */
[----:B------:R-:W-:Y:S01]  /*9250*/  F2FP.F16.E4M3.UNPACK_B R134, R50 ;  /* 0x00000032ff86723e */ /* 0x000fe200020006ff */
[----:B------:R-:W-:Y:S01]  /*9260*/  HADD2.F32 R155, -RZ, R155.H1_H1 ;  /* 0x3000009bff9b7230 */ /* 0x000fe20000004100 */
[----:B------:R-:W-:Y:S01]  /*9270*/  F2FP.F16.E4M3.UNPACK_B R153, R153 ;  /* 0x00000099ff99723e */ /* 0x000fe200020006ff */
[----:B------:R-:W-:-:S02]  /*9280*/  HADD2.F32 R50, -RZ, R53.H0_H0 ;  /* 0x20000035ff327230 */ /* 0x000fc40000004100 */
[----:B------:R-:W-:Y:S01]  /*9290*/  FFMA.FTZ R160, R152, R157, R163 ;  /* 0x0000009d98a07223 */ /* 0x000fe200000100a3 */
[--C-:B------:R-:W-:Y:S01]  /*92a0*/  HADD2.F32 R135, -RZ, R134.reuse.H0_H0 ;  /* 0x20000086ff877230 */ /* 0x100fe20000004100 */
[----:B------:R-:W-:Y:S01]  /*92b0*/  F2FP.SATFINITE.E4M3.F32.PACK_AB_MERGE_C R54, R57, R54, RZ ;  /* 0x000000363936723e */ /* 0x000fe200048070ff */
[----:B------:R-:W-:Y:S01]  /*92c0*/  HADD2.F32 R134, -RZ, R134.H1_H1 ;  /* 0x30000086ff867230 */ /* 0x000fe20000004100 */
[----:B------:R-:W-:Y:S01]  /*92d0*/  F2FP.SATFINITE.E4M3.F32.PACK_AB_MERGE_C R56, R56, R55, RZ ;  /* 0x000000373838723e */ /* 0x000fe200048070ff */
[----:B------:R-:W-:Y:S02]  /*92e0*/  HADD2.F32 R53, -RZ, R53.H1_H1 ;  /* 0x30000035ff357230 */ /* 0x000fe40000004100 */
[----:B------:R-:W-:Y:S01]  /*92f0*/  FMUL.FTZ R157, R135, R154 ;  /* 0x0000009a879d7220 */ /* 0x000fe20000410000 */
[--C-:B------:R-:W-:Y:S02]  /*9300*/  HADD2.F32 R152, -RZ, R153.reuse.H0_H0 ;  /* 0x20000099ff987230 */ /* 0x100fe40000004100 */
[----:B------:R-:W-:Y:S01]  /*9310*/  FMUL.FTZ R156, R134, R155 ;  /* 0x0000009b869c7220 */ /* 0x000fe20000410000 */
[----:B------:R-:W-:-:S02]  /*9320*/  HADD2.F32 R153, -RZ, R153.H1_H1 ;  /* 0x30000099ff997230 */ /* 0x000fc40000004100 */
[----:B------:R-:W-:Y:S01]  /*9330*/  FMUL.FTZ R155, R53, R155 ;  /* 0x0000009b359b7220 */ /* 0x000fe20000410000 */
[----:B------:R-:W-:Y:S01]  /*9340*/  F2FP.SATFINITE.E4M3.F32.PACK_AB_MERGE_C R55, R83, R58, R54 ;  /* 0x0000003a5337723e */ /* 0x000fe20004807036 */
[----:B------:R-:W-:Y:S01]  /*9350*/  FMUL.FTZ R154, R50, R154 ;  /* 0x0000009a329a7220 */ /* 0x000fe20000410000 */
[----:B------:R-:W-:Y:S01]  /*9360*/  F2FP.F16.E4M3.UNPACK_B R58, R48 ;  /* 0x00000030ff3a723e */ /* 0x000fe200020006ff */
[----:B------:R-:W-:Y:S01]  /*9370*/  FFMA.FTZ R155, R134, R153, R155 ;  /* 0x00000099869b7223 */ /* 0x000fe2000001009b */
[----:B------:R-:W-:Y:S01]  /*9380*/  F2FP.F16.E4M3.UNPACK_B R134, R49 ;  /* 0x00000031ff86723e */ /* 0x000fe200020006ff */
[----:B------:R-:W-:Y:S01]  /*9390*/  FFMA.FTZ R157, R50, R152, -R157 ;  /* 0x00000098329d7223 */ /* 0x000fe2000001089d */
[----:B------:R-:W-:Y:S01]  /*93a0*/  F2FP.F16.E4M3.UNPACK_B R57, R52 ;  /* 0x00000034ff39723e */ /* 0x000fe200020006ff */
[----:B------:R-:W-:Y:S01]  /*93b0*/  FFMA.FTZ R50, R135, R152, R154 ;  /* 0x0000009887327223 */ /* 0x000fe2000001009a */
[----:B------:R-:W-:Y:S01]  /*93c0*/  F2FP.SATFINITE.E4M3.F32.PACK_AB_MERGE_C R54, R80, R59, R56 ;  /* 0x0000003b5036723e */ /* 0x000fe20004807038 */
[----:B------:R-:W-:Y:S01]  /*93d0*/  HADD2.F32 R59, -RZ, R134.H0_H0 ;  /* 0x20000086ff3b7230 */ /* 0x000fe20000004100 */
[----:B------:R-:W-:Y:S01]  /*93e0*/  F2FP.F16.E4M3.UNPACK_B R80, R46 ;  /* 0x0000002eff50723e */ /* 0x000fe200020006ff */
[----:B------:R-:W-:-:S02]  /*93f0*/  HADD2.F32 R135, -RZ, R58.H0_H0 ;  /* 0x2000003aff877230 */ /* 0x000fc40000004100 */
[----:B------:R-:W-:Y:S01]  /*9400*/  FFMA.FTZ R156, R53, R153, -R156 ;  /* 0x00000099359c7223 */ /* 0x000fe2000001089c */
[--C-:B------:R-:W-:Y:S01]  /*9410*/  HADD2.F32 R56, -RZ, R57.reuse.H0_H0 ;  /* 0x20000039ff387230 */ /* 0x100fe20000004100 */
[----:B------:R-:W-:Y:S01]  /*9420*/  F2FP.SATFINITE.E4M3.F32.PACK_AB_MERGE_C R159, R160, R159, RZ ;  /* 0x0000009fa09f723e */ /* 0x000fe200048070ff */
[----:B------:R-:W-:Y:S02]  /*9430*/  HADD2.F32 R83, -RZ, R80.H0_H0 ;  /* 0x20000050ff537230 */ /* 0x000fe40000004100 */
[-C--:B------:R-:W-:Y:S01]  /*9440*/  FMUL.FTZ R153, R59, R135.reuse ;  /* 0x000000873b997220 */ /* 0x080fe20000410000 */
[----:B------:R-:W-:Y:S02]  /*9450*/  HADD2.F32 R134, -RZ, R134.H1_H1 ;  /* 0x30000086ff867230 */ /* 0x000fe40000004100 */
[----:B------:R-:W-:Y:S01]  /*9460*/  FMUL.FTZ R152, R56, R135 ;  /* 0x0000008738987220 */ /* 0x000fe20000410000 */
[----:B------:R-:W-:Y:S01]  /*9470*/  HADD2.F32 R135, -RZ, R58.H1_H1 ;  /* 0x3000003aff877230 */ /* 0x000fe20000004100 */
[----:B------:R-:W-:Y:S01]  /*9480*/  F2FP.SATFINITE.E4M3.F32.PACK_AB_MERGE_C R50, R155, R50, R159 ;  /* 0x000000329b32723e */ /* 0x000fe2000480709f */
[----:B------:R-:W-:-:S02]  /*9490*/  HADD2.F32 R58, -RZ, R57.H1_H1 ;  /* 0x30000039ff3a7230 */ /* 0x000fc40000004100 */
[-C--:B------:R-:W-:Y:S01]  /*94a0*/  FFMA.FTZ R56, R56, R83.reuse, -R153 ;  /* 0x0000005338387223 */ /* 0x080fe20000010899 */
[----:B------:R-:W-:Y:S01]  /*94b0*/  FFMA.FTZ R57, R59, R83, R152 ;  /* 0x000000533b397223 */ /* 0x000fe20000010098 */
[----:B------:R-:W-:Y:S02]  /*94c0*/  HADD2.F32 R83, -RZ, R80.H1_H1 ;  /* 0x30000050ff537230 */ /* 0x000fe40000004100 */
[-C--:B------:R-:W-:Y:S01]  /*94d0*/  FMUL.FTZ R153, R134, R135.reuse ;  /* 0x0000008786997220 */ /* 0x080fe20000410000 */
[C---:B------:R-:W-:Y:S01]  /*94e0*/  FMUL.FTZ R155, R58.reuse, R135 ;  /* 0x000000873a9b7220 */ /* 0x040fe20000410000 */
[----:B------:R-:W-:Y:S02]  /*94f0*/  F2FP.F16.E4M3.UNPACK_B R59, R49.H1 ;  /* 0x00000031ff3b723e */ /* 0x000fe400030006ff */
[----:B------:R-:W-:Y:S01]  /*9500*/  F2FP.F16.E4M3.UNPACK_B R135, R48.H1 ;  /* 0x00000030ff87723e */ /* 0x000fe200030006ff */
[----:B------:R-:W-:Y:S01]  /*9510*/  FFMA.FTZ R49, R58, R83, -R153 ;  /* 0x000000533a317223 */ /* 0x000fe20000010899 */
[----:B------:R-:W-:Y:S01]  /*9520*/  F2FP.F16.E4M3.UNPACK_B R52, R52.H1 ;  /* 0x00000034ff34723e */ /* 0x000fe200030006ff */
[----:B------:R-:W-:Y:S01]  /*9530*/  HADD2.F32 R80, -RZ, R59.H0_H0 ;  /* 0x2000003bff507230 */ /* 0x000fe20000004100 */
[----:B------:R-:W-:Y:S01]  /*9540*/  F2FP.F16.E4M3.UNPACK_B R46, R46.H1 ;  /* 0x0000002eff2e723e */ /* 0x000fe200030006ff */
[----:B------:R-:W-:-:S02]  /*9550*/  HADD2.F32 R153, -RZ, R135.H0_H0 ;  /* 0x20000087ff997230 */ /* 0x000fc40000004100 */
[----:B------:R-:W-:Y:S01]  /*9560*/  FFMA.FTZ R48, R134, R83, R155 ;  /* 0x0000005386307223 */ /* 0x000fe2000001009b */
[----:B------:R-:W-:Y:S01]  /*9570*/  HADD2.F32 R58, -RZ, R52.H0_H0 ;  /* 0x20000034ff3a7230 */ /* 0x000fe20000004100 */
        /* <DEDUP_REMOVED lines=8> */
[----:B------:R-:W-:Y:S01]  /*9600*/  FFMA.FTZ R157, R80, R83, R153 ;  /* 0x00000053509d7223 */ /* 0x000fe20000010099 */
[----:B------:R-:W-:Y:S02]  /*9610*/  HADD2.F32 R134, -RZ, R46.H1_H1 ;  /* 0x3000002eff867230 */ /* 0x000fe40000004100 */
[----:B------:R-:W-:Y:S01]  /*9620*/  FMUL.FTZ R80, R52, R135 ;  /* 0x0000008734507220 */ /* 0x000fe20000410000 */
[----:B------:R-:W-:Y:S01]  /*9630*/  F2FP.F16.E4M3.UNPACK_B R153, R45.H1 ;  /* 0x0000002dff99723e */ /* 0x000fe200030006ff */
[C---:B------:R-:W-:Y:S01]  /*9640*/  FMUL.FTZ R159, R59.reuse, R135 ;  /* 0x000000873b9f7220 */ /* 0x040fe20000410000 */
[----:B------:R-:W-:Y:S01]  /*9650*/  FFMA.FTZ R156, R58, R83, -R155 ;  /* 0x000000533a9c7223 */ /* 0x000fe2000001089b */
[-C--:B------:R-:W-:Y:S01]  /*9660*/  FFMA.FTZ R158, R59, R134.reuse, R80 ;  /* 0x000000863b9e7223 */ /* 0x080fe20000010050 */
[----:B------:R-:W-:Y:S01]  /*9670*/  F2FP.F16.E4M3.UNPACK_B R59, R51.H1 ;  /* 0x00000033ff3b723e */ /* 0x000fe200030006ff */
[----:B------:R-:W-:Y:S01]  /*9680*/  HADD2.F32 R155, -RZ, R153.H0_H0 ;  /* 0x20000099ff9b7230 */ /* 0x000fe20000004100 */
[----:B------:R-:W-:Y:S01]  /*9690*/  F2FP.F16.E4M3.UNPACK_B R46, R47 ;  /* 0x0000002fff2e723e */ /* 0x000fe200020006ff */
[----:B------:R-:W-:Y:S01]  /*96a0*/  FFMA.FTZ R159, R52, R134, -R159 ;  /* 0x00000086349f7223 */ /* 0x000fe2000001089f */
[----:B------:R-:W-:-:S02]  /*96b0*/  F2FP.F16.E4M3.UNPACK_B R152, R45 ;  /* 0x0000002dff98723e */ /* 0x000fc400020006ff */
[----:B------:R-:W-:Y:S01]  /*96c0*/  F2FP.F16.E4M3.UNPACK_B R58, R51 ;  /* 0x00000033ff3a723e */ /* 0x000fe200020006ff */
[----:B------:R-:W-:Y:S01]  /*96d0*/  HADD2.F32 R51, -RZ, R46.H0_H0 ;  /* 0x2000002eff337230 */ /* 0x000fe20000004100 */
[----:B------:R-:W-:Y:S01]  /*96e0*/  F2FP.F16.E4M3.UNPACK_B R47, R47.H1 ;  /* 0x0000002fff2f723e */ /* 0x000fe200030006ff */
[----:B------:R-:W-:Y:S01]  /*96f0*/  HADD2.F32 R154, -RZ, R152.H0_H0 ;  /* 0x20000098ff9a7230 */ /* 0x000fe20000004100 */
[-C--:B------:R-:W-:Y:S01]  /*9700*/  F2FP.F16.E4M3.UNPACK_B R45, R44.reuse ;  /* 0x0000002cff2d723e */ /* 0x080fe200020006ff */
[----:B------:R-:W-:Y:S01]  /*9710*/  HADD2.F32 R80, -RZ, R58.H0_H0 ;  /* 0x2000003aff507230 */ /* 0x000fe20000004100 */
[----:B------:R-:W-:Y:S01]  /*9720*/  F2FP.F16.E4M3.UNPACK_B R83, R44.H1 ;  /* 0x0000002cff53723e */ /* 0x000fe200030006ff */
[----:B------:R-:W-:Y:S02]  /*9730*/  HADD2.F32 R44, -RZ, R59.H0_H0 ;  /* 0x2000003bff2c7230 */ /* 0x000fe40000004100 */
[----:B------:R-:W-:Y:S01]  /*9740*/  FMUL.FTZ R161, R51, R154 ;  /* 0x0000009a33a17220 */ /* 0x000fe20000410000 */
[----:B------:R-:W-:-:S02]  /*9750*/  HADD2.F32 R52, -RZ, R47.H0_H0 ;  /* 0x2000002fff347230 */ /* 0x000fc40000004100 */
[----:B------:R-:W-:Y:S01]  /*9760*/  FMUL.FTZ R160, R80, R154 ;  /* 0x0000009a50a07220 */ /* 0x000fe20000410000 */
[----:B------:R-:W-:Y:S02]  /*9770*/  HADD2.F32 R135, -RZ, R83.H0_H0 ;  /* 0x20000053ff877230 */ /* 0x000fe40000004100 */
[-C--:B------:R-:W-:Y:S01]  /*9780*/  FMUL.FTZ R163, R44, R155.reuse ;  /* 0x0000009b2ca37220 */ /* 0x080fe20000410000 */
[----:B------:R-:W-:Y:S02]  /*9790*/  HADD2.F32 R134, -RZ, R45.H0_H0 ;  /* 0x2000002dff867230 */ /* 0x000fe40000004100 */
[C---:B------:R-:W-:Y:S01]  /*97a0*/  FMUL.FTZ R155, R52.reuse, R155 ;  /* 0x0000009b349b7220 */ /* 0x040fe20000410000 */
[----:B------:R-:W-:Y:S02]  /*97b0*/  HADD2.F32 R59, -RZ, R59.H1_H1 ;  /* 0x3000003bff3b7230 */ /* 0x000fe40000004100 */
[----:B------:R-:W-:Y:S01]  /*97c0*/  FFMA.FTZ R163, R52, R135, -R163 ;  /* 0x0000008734a37223 */ /* 0x000fe200000108a3 */
        /* <DEDUP_REMOVED lines=14> */
[----:B------:R-:W-:Y:S01]  /*98b0*/  FMUL.FTZ R51, R46, R51 ;  /* 0x000000332e337220 */ /* 0x000fe20000410000 */
[----:B------:R-:W-:Y:S01]  /*98c0*/  F2FP.SATFINITE.E4M3.F32.PACK_AB_MERGE_C R157, R158, R157, RZ ;  /* 0x0000009d9e9d723e */ /* 0x000fe200048070ff */
        /* <DEDUP_REMOVED lines=13> */
.L_x_1386:
[----:B------:R-:W-:Y:S05]  /*99a0*/  BSYNC B2 ;  /* 0x0000000000027941 */ /* 0x000fea0003800000 */
.L_x_1385:
        /* <DEDUP_REMOVED lines=12> */
.L_x_1384:
[----:B------:R-:W-:Y:S05]  /*9a70*/  BSYNC B1 ;  /* 0x0000000000017941 */ /* 0x000fea0003800000 */
.L_x_1383:
        /* <DEDUP_REMOVED lines=14> */
[----:B------:R-:W-:Y:S01]  /*9b60*/  SHF.R.S32.HI R45, RZ, 0x1f, R44 ;  /* 0x0000001fff2d7819 */ /* 0x000fe2000001142c */
[----:B------:R-:W-:-:S03]  /*9b70*/  IMAD.SHL.U32 R47, R47, 0x80, RZ ;  /* 0x000000802f2f7824 */ /* 0x000fc600078e00ff */
[----:B------:R-:W-:Y:S01]  /*9b80*/  LEA.HI R44, R45, R44, RZ, 0x5 ;  /* 0x0000002c2d2c7211 */ /* 0x000fe200078f28ff */
[----:B------:R-:W-:Y:S01]  /*9b90*/  IMAD R45, R19, 0x7000, R117 ;  /* 0x00007000132d7824 */ /* 0x000fe200078e0275 */
[----:B------:R-:W-:Y:S02]  /*9ba0*/  LOP3.LUT R47, R47, 0x380, RZ, 0xc0, !PT ;  /* 0x000003802f2f7812 */ /* 0x000fe400078ec0ff */
[----:B------:R-:W-:Y:S01]  /*9bb0*/  LEA.HI.SX32 R44, R44, R29, 0x1b ;  /* 0x0000001d2c2c7211 */ /* 0x000fe200078fdaff */
[----:B------:R-:W-:Y:S01]  /*9bc0*/  IMAD.IADD R45, R18, 0x1, R45 ;  /* 0x00000001122d7824 */ /* 0x000fe200078e022d */
[----:B------:R-:W-:-:S03]  /*9bd0*/  IADD3.X R76, R32, R55, R31, P3, P4 ;  /* 0x00000037204c7210 */ /* 0x000fc60001fe841f */
[----:B------:R-:W-:-:S05]  /*9be0*/  IMAD.SHL.U32 R57, R44, 0x10, RZ ;  /* 0x000000102c397824 */ /* 0x000fca00078e00ff */
        /* <DEDUP_REMOVED lines=13> */
[----:B------:R-:W-:Y:S01]  /*9cc0*/  SHF.R.U32.HI R77, RZ, 0x8, R65 ;  /* 0x00000008ff4d7819 */ /* 0x000fe20000011641 */
[----:B------:R-:W-:Y:S01]  /*9cd0*/  IMAD.SHL.U32 R44, R58, 0x100, RZ ;  /* 0x000001003a2c7824 */ /* 0x000fe200078e00ff */
[----:B------:R-:W-:Y:S01]  /*9ce0*/  SHF.R.U32.HI R66, RZ, 0x8, R67 ;  /* 0x00000008ff427819 */ /* 0x000fe20000011643 */
[----:B------:R-:W-:Y:S01]  /*9cf0*/  IMAD.U32 R45, R82, 0x10000, RZ ;  /* 0x00010000522d7824 */ /* 0x000fe200078e00ff */
[----:B------:R-:W-:Y:S01]  /*9d00*/  SHF.R.U32.HI R78, RZ, 0x8, R63 ;  /* 0x00000008ff4e7819 */ /* 0x000fe2000001163f */
[----:B------:R-:W-:Y:S01]  /*9d10*/  IMAD.MOV.U32 R58, RZ, RZ, R46 ;  /* 0x000000ffff3a7224 */ /* 0x000fe200078e002e */
[----:B------:R-:W-:-:S02]  /*9d20*/  LOP3.LUT R62, R65, 0xff0000ff, RZ, 0xc0, !PT ;  /* 0xff0000ff413e7812 */ /* 0x000fc400078ec0ff */
[----:B------:R-:W-:Y:S01]  /*9d30*/  SHF.R.U32.HI R80, RZ, 0x10, R65 ;  /* 0x00000010ff507819 */ /* 0x000fe20000011641 */
[----:B------:R-:W-:Y:S01]  /*9d40*/  IMAD.SHL.U32 R65, R77, 0x100, RZ ;  /* 0x000001004d417824 */ /* 0x000fe200078e00ff */
[----:B------:R-:W-:Y:S02]  /*9d50*/  LOP3.LUT R64, R67, 0xff0000ff, RZ, 0xc0, !PT ;  /* 0xff0000ff43407812 */ /* 0x000fe400078ec0ff */
[----:B------:R-:W-:Y:S01]  /*9d60*/  SHF.R.U32.HI R79, RZ, 0x10, R67 ;  /* 0x00000010ff4f7819 */ /* 0x000fe20000011643 */
[----:B------:R-:W-:Y:S01]  /*9d70*/  IMAD.SHL.U32 R67, R66, 0x100, RZ ;  /* 0x0000010042437824 */ /* 0x000fe200078e00ff */
[----:B------:R-:W-:Y:S02]  /*9d80*/  LOP3.LUT R60, R63, 0xff0000ff, RZ, 0xc0, !PT ;  /* 0xff0000ff3f3c7812 */ /* 0x000fe400078ec0ff */
[----:B------:R-:W-:Y:S01]  /*9d90*/  SHF.R.U32.HI R81, RZ, 0x10, R63 ;  /* 0x00000010ff517819 */ /* 0x000fe2000001163f */
[----:B--2---:R-:W-:Y:S01]  /*9da0*/  IMAD.MOV.U32 R63, RZ, RZ, R48 ;  /* 0x000000ffff3f7224 */ /* 0x004fe200078e0030 */
[----:B------:R-:W-:Y:S01]  /*9db0*/  LOP3.LUT R44, R59, 0xff00, R44, 0xf8, !PT ;  /* 0x0000ff003b2c7812 */ /* 0x000fe200078ef82c */
[----:B------:R-:W-:Y:S01]  /*9dc0*/  IMAD.SHL.U32 R59, R78, 0x100, RZ ;  /* 0x000001004e3b7824 */ /* 0x000fe200078e00ff */
[----:B------:R-:W-:Y:S01]  /*9dd0*/  LOP3.LUT R48, R62, 0xff00, R65, 0xf8, !PT ;  /* 0x0000ff003e307812 */ /* 0x000fe200078ef841 */
[----:B------:R-:W-:Y:S01]  /*9de0*/  IMAD.U32 R79, R79, 0x10000, RZ ;  /* 0x000100004f4f7824 */ /* 0x000fe200078e00ff */
[----:B------:R-:W-:Y:S01]  /*9df0*/  LOP3.LUT R46, R44, 0xff0000, R45, 0xf8, !PT ;  /* 0x00ff00002c2e7812 */ /* 0x000fe200078ef82d */
[----:B------:R-:W-:Y:S01]  /*9e00*/  IMAD.U32 R44, R81, 0x10000, RZ ;  /* 0x00010000512c7824 */ /* 0x000fe200078e00ff */
[----:B------:R-:W-:Y:S01]  /*9e10*/  LOP3.LUT R78, R64, 0xff00, R67, 0xf8, !PT ;  /* 0x0000ff00404e7812 */ /* 0x000fe200078ef843 */
[----:B------:R-:W-:Y:S01]  /*9e20*/  IMAD.U32 R67, R80, 0x10000, RZ ;  /* 0x0001000050437824 */ /* 0x000fe200078e00ff */
[----:B------:R-:W-:-:S02]  /*9e30*/  LOP3.LUT R59, R60, 0xff00, R59, 0xf8, !PT ;  /* 0x0000ff003c3b7812 */ /* 0x000fc400078ef83b */
[----:B------:R-:W-:Y:S02]  /*9e40*/  F2FP.F16.E4M3.UNPACK_B R77, R150.H1 ;  /* 0x00000096ff4d723e */ /* 0x000fe400030006ff */
[----:B------:R-:W-:Y:S02]  /*9e50*/  F2FP.F16.E4M3.UNPACK_B R64, R63.H1 ;  /* 0x0000003fff40723e */ /* 0x000fe400030006ff */
[----:B------:R-:W-:Y:S01]  /*9e60*/  F2FP.F16.E4M3.UNPACK_B R62, R61.H1 ;  /* 0x0000003dff3e723e */ /* 0x000fe200030006ff */
[--C-:B------:R-:W-:Y:S01]  /*9e70*/  HADD2.F32 R45, -RZ, R77.reuse.H0_H0 ;  /* 0x2000004dff2d7230 */ /* 0x100fe20000004100 */
[----:B------:R-:W-:Y:S01]  /*9e80*/  LOP3.LUT R44, R59, 0xff0000, R44, 0xf8, !PT ;  /* 0x00ff00003b2c7812 */ /* 0x000fe200078ef82c */
[----:B------:R-:W-:Y:S01]  /*9e90*/  HADD2.F32 R60, -RZ, R64.H0_H0 ;  /* 0x20000040ff3c7230 */ /* 0x000fe20000004100 */
[----:B------:R-:W-:Y:S01]  /*9ea0*/  F2FP.F16.E4M3.UNPACK_B R65, R146.H1 ;  /* 0x00000092ff41723e */ /* 0x000fe200030006ff */
[----:B------:R-:W-:Y:S01]  /*9eb0*/  HADD2.F32 R59, -RZ, R62.H0_H0 ;  /* 0x2000003eff3b7230 */ /* 0x000fe20000004100 */
[----:B------:R-:W-:Y:S01]  /*9ec0*/  F2FP.F16.E4M3.UNPACK_B R150, R150 ;  /* 0x00000096ff96723e */ /* 0x000fe200020006ff */
[----:B------:R-:W-:-:S02]  /*9ed0*/  HADD2.F32 R77, -RZ, R77.H1_H1 ;  /* 0x3000004dff4d7230 */ /* 0x000fc40000004100 */
[CC--:B------:R-:W-:Y:S01]  /*9ee0*/  FMUL.FTZ R80, R60.reuse, R45.reuse ;  /* 0x0000002d3c507220 */ /* 0x0c0fe20000410000 */
[----:B------:R-:W-:Y:S02]  /*9ef0*/  HADD2.F32 R66, -RZ, R65.H0_H0 ;  /* 0x20000041ff427230 */ /* 0x000fe40000004100 */
[C---:B------:R-:W-:Y:S01]  /*9f00*/  FMUL.FTZ R81, R59.reuse, R45 ;  /* 0x0000002d3b517220 */ /* 0x040fe20000410000 */
[----:B------:R-:W-:Y:S01]  /*9f10*/  HADD2.F32 R62, -RZ, R62.H1_H1 ;  /* 0x3000003eff3e7230 */ /* 0x000fe20000004100 */
[----:B------:R-:W-:Y:S01]  /*9f20*/  F2FP.F16.E4M3.UNPACK_B R61, R61 ;  /* 0x0000003dff3d723e */ /* 0x000fe200020006ff */
[-C--:B------:R-:W-:Y:S01]  /*9f30*/  FFMA.FTZ R59, R59, R66.reuse, -R80 ;  /* 0x000000423b3b7223 */ /* 0x080fe20000010850 */
[----:B------:R-:W-:Y:S01]  /*9f40*/  FFMA.FTZ R60, R60, R66, R81 ;  /* 0x000000423c3c7223 */ /* 0x000fe20000010051 */
[----:B------:R-:W-:Y:S01]  /*9f50*/  HADD2.F32 R66, -RZ, R64.H1_H1 ;  /* 0x30000040ff427230 */ /* 0x000fe20000004100 */
[----:B------:R-:W-:Y:S01]  /*9f60*/  F2FP.F16.E4M3.UNPACK_B R64, R63 ;  /* 0x0000003fff40723e */ /* 0x000fe200020006ff */
[----:B------:R-:W-:Y:S01]  /*9f70*/  HADD2.F32 R63, -RZ, R61.H0_H0 ;  /* 0x2000003dff3f7230 */ /* 0x000fe20000004100 */
[----:B------:R-:W-:Y:S01]  /*9f80*/  LOP3.LUT R48, R48, 0xff0000, R67, 0xf8, !PT ;  /* 0x00ff000030307812 */ /* 0x000fe200078ef843 */
[----:B------:R-:W-:Y:S01]  /*9f90*/  HADD2.F32 R67, -RZ, R65.H1_H1 ;  /* 0x30000041ff437230 */ /* 0x000fe20000004100 */
[----:B------:R-:W-:Y:S01]  /*9fa0*/  LOP3.LUT R45, R78, 0xff0000, R79, 0xf8, !PT ;  /* 0x00ff00004e2d7812 */ /* 0x000fe200078ef84f */
[----:B------:R-:W-:Y:S01]  /*9fb0*/  FMUL.FTZ R79, R66, R77 ;  /* 0x0000004d424f7220 */ /* 0x000fe20000410000 */
[----:B------:R-:W-:Y:S01]  /*9fc0*/  F2FP.F16.E4M3.UNPACK_B R146, R146 ;  /* 0x00000092ff92723e */ /* 0x000fe200020006ff */
[----:B------:R-:W-:-:S02]  /*9fd0*/  HADD2.F32 R78, -RZ, R150.H0_H0 ;  /* 0x20000096ff4e7230 */ /* 0x000fc40000004100 */
[C---:B------:R-:W-:Y:S01]  /*9fe0*/  FMUL.FTZ R77, R62.reuse, R77 ;  /* 0x0000004d3e4d7220 */ /* 0x040fe20000410000 */
[----:B------:R-:W-:Y:S02]  /*9ff0*/  HADD2.F32 R65, -RZ, R64.H0_H0 ;  /* 0x20000040ff417230 */ /* 0x000fe40000004100 */
[-C--:B------:R-:W-:Y:S01]  /*a000*/  FFMA.FTZ R62, R62, R67.reuse, -R79 ;  /* 0x000000433e3e7223 */ /* 0x080fe2000001084f */
[----:B------:R-:W-:Y:S02]  /*a010*/  HADD2.F32 R150, -RZ, R150.H1_H1 ;  /* 0x30000096ff967230 */ /* 0x000fe40000004100 */
[----:B------:R-:W-:Y:S01]  /*a020*/  FFMA.FTZ R135, R66, R67, R77 ;  /* 0x0000004342877223 */ /* 0x000fe2000001004d */
[----:B------:R-:W-:Y:S02]  /*a030*/  HADD2.F32 R66, -RZ, R146.H0_H0 ;  /* 0x20000092ff427230 */ /* 0x000fe40000004100 */
[-C--:B------:R-:W-:Y:S01]  /*a040*/  FMUL.FTZ R80, R65, R78.reuse ;  /* 0x0000004e41507220 */ /* 0x080fe20000410000 */
[C---:B------:R-:W-:Y:S01]  /*a050*/  FMUL.FTZ R78, R63.reuse, R78 ;  /* 0x0000004e3f4e7220 */ /* 0x040fe20000410000 */
[----:B------:R-:W-:Y:S01]  /*a060*/  HADD2.F32 R64, -RZ, R64.H1_H1 ;  /* 0x30000040ff407230 */ /* 0x000fe20000004100 */
[----:B------:R-:W-:Y:S01]  /*a070*/  F2FP.F16.E4M3.UNPACK_B R67, R148.H1 ;  /* 0x00000094ff43723e */ /* 0x000fe200030006ff */
[-C--:B------:R-:W-:Y:S01]  /*a080*/  FFMA.FTZ R79, R63, R66.reuse, -R80 ;  /* 0x000000423f4f7223 */ /* 0x080fe20000010850 */
[----:B------:R-:W-:Y:S01]  /*a090*/  FFMA.FTZ R81, R65, R66, R78 ;  /* 0x0000004241517223 */ /* 0x000fe2000001004e */
[----:B------:R-:W-:-:S02]  /*a0a0*/  HADD2.F32 R61, -RZ, R61.H1_H1 ;  /* 0x3000003dff3d7230 */ /* 0x000fc40000004100 */
[C---:B------:R-:W-:Y:S01]  /*a0b0*/  FMUL.FTZ R66, R64.reuse, R150 ;  /* 0x0000009640427220 */ /* 0x040fe20000410000 */
[----:B------:R-:W-:Y:S01]  /*a0c0*/  HADD2.F32 R146, -RZ, R146.H1_H1 ;  /* 0x30000092ff927230 */ /* 0x000fe20000004100 */
[-C--:B------:R-:W-:Y:S02]  /*a0d0*/  F2FP.F16.E4M3.UNPACK_B R63, R151.reuse.H1 ;  /* 0x00000097ff3f723e */ /* 0x080fe400030006ff */
[----:B------:R-:W-:Y:S01]  /*a0e0*/  F2FP.F16.E4M3.UNPACK_B R65, R50.H1 ;  /* 0x00000032ff41723e */ /* 0x000fe200030006ff */
[C---:B------:R-:W-:Y:S01]  /*a0f0*/  FMUL.FTZ R83, R61.reuse, R150 ;  /* 0x000000963d537220 */ /* 0x040fe20000410000 */
[----:B------:R-:W-:Y:S01]  /*a100*/  FFMA.FTZ R82, R61, R146, -R66 ;  /* 0x000000923d527223 */ /* 0x000fe20000010842 */
[----:B------:R-:W-:Y:S01]  /*a110*/  F2FP.F16.E4M3.UNPACK_B R61, R58.H1 ;  /* 0x0000003aff3d723e */ /* 0x000fe200030006ff */
[----:B------:R-:W-:Y:S02]  /*a120*/  HADD2.F32 R77, -RZ, R63.H0_H0 ;  /* 0x2000003fff4d7230 */ /* 0x000fe40000004100 */
[----:B------:R-:W-:Y:S01]  /*a130*/  FFMA.FTZ R146, R64, R146, R83 ;  /* 0x0000009240927223 */ /* 0x000fe20000010053 */
[----:B------:R-:W-:Y:S01]  /*a140*/  HADD2.F32 R66, -RZ, R65.H0_H0 ;  /* 0x20000041ff427230 */ /* 0x000fe20000004100 */
[----:B------:R-:W-:Y:S01]  /*a150*/  F2FP.F16.E4M3.UNPACK_B R151, R151 ;  /* 0x00000097ff97723e */ /* 0x000fe200020006ff */
[----:B------:R-:W-:Y:S01]  /*a160*/  HADD2.F32 R80, -RZ, R63.H1_H1 ;  /* 0x3000003fff507230 */ /* 0x000fe20000004100 */
[----:B------:R-:W-:Y:S01]  /*a170*/  F2FP.F16.E4M3.UNPACK_B R58, R58 ;  /* 0x0000003aff3a723e */ /* 0x000fe200020006ff */
[----:B------:R-:W-:-:S02]  /*a180*/  HADD2.F32 R63, -RZ, R61.H0_H0 ;  /* 0x2000003dff3f7230 */ /* 0x000fc40000004100 */
[-C--:B------:R-:W-:Y:S01]  /*a190*/  FMUL.FTZ R78, R66, R77.reuse ;  /* 0x0000004d424e7220 */ /* 0x080fe20000410000 */
[----:B------:R-:W-:Y:S01]  /*a1a0*/  HADD2.F32 R64, -RZ, R67.H0_H0 ;  /* 0x20000043ff407230 */ /* 0x000fe20000004100 */
[----:B------:R-:W-:Y:S01]  /*a1b0*/  F2FP.F16.E4M3.UNPACK_B R148, R148 ;  /* 0x00000094ff94723e */ /* 0x000fe200020006ff */
[----:B------:R-:W-:Y:S02]  /*a1c0*/  HADD2.F32 R65, -RZ, R65.H1_H1 ;  /* 0x30000041ff417230 */ /* 0x000fe40000004100 */
[C---:B------:R-:W-:Y:S01]  /*a1d0*/  FMUL.FTZ R77, R63.reuse, R77 ;  /* 0x0000004d3f4d7220 */ /* 0x040fe20000410000 */
[----:B------:R-:W-:Y:S02]  /*a1e0*/  HADD2.F32 R61, -RZ, R61.H1_H1 ;  /* 0x3000003dff3d7230 */ /* 0x000fe40000004100 */
[----:B------:R-:W-:Y:S01]  /*a1f0*/  FFMA.FTZ R134, R63, R64, -R78 ;  /* 0x000000403f867223 */ /* 0x000fe2000001084e */
[----:B------:R-:W-:Y:S02]  /*a200*/  HADD2.F32 R78, -RZ, R67.H1_H1 ;  /* 0x30000043ff4e7230 */ /* 0x000fe40000004100 */
[-C--:B------:R-:W-:Y:S01]  /*a210*/  FMUL.FTZ R150, R65, R80.reuse ;  /* 0x0000005041967220 */ /* 0x080fe20000410000 */
[----:B------:R-:W-:Y:S01]  /*a220*/  F2FP.SATFINITE.E4M3.F32.PACK_AB_MERGE_C R59, R62, R59, RZ ;  /* 0x0000003b3e3b723e */ /* 0x000fe200048070ff */
[C---:B------:R-:W-:Y:S01]  /*a230*/  FMUL.FTZ R152, R61.reuse, R80 ;  /* 0x000000503d987220 */ /* 0x040fe20000410000 */
[----:B------:R-:W-:Y:S01]  /*a240*/  FFMA.FTZ R80, R66, R64, R77 ;  /* 0x0000004042507223 */ /* 0x000fe2000001004d */
[----:B------:R-:W-:Y:S01]  /*a250*/  FFMA.FTZ R153, R61, R78, -R150 ;  /* 0x0000004e3d997223 */ /* 0x000fe20000010896 */
[----:B------:R-:W-:Y:S01]  /*a260*/  F2FP.F16.E4M3.UNPACK_B R61, R50 ;  /* 0x00000032ff3d723e */ /* 0x000fe200020006ff */
[----:B------:R-:W-:Y:S01]  /*a270*/  FFMA.FTZ R155, R65, R78, R152 ;  /* 0x0000004e419b7223 */ /* 0x000fe20000010098 */
[----:B------:R-:W-:Y:S01]  /*a280*/  HADD2.F32 R65, -RZ, R151.H0_H0 ;  /* 0x20000097ff417230 */ /* 0x000fe20000004100 */
[----:B------:R-:W-:Y:S01]  /*a290*/  F2FP.F16.E4M3.UNPACK_B R62, R56 ;  /* 0x00000038ff3e723e */ /* 0x000fe200020006ff */
[----:B------:R-:W-:Y:S01]  /*a2a0*/  HADD2.F32 R50, -RZ, R58.H0_H0 ;  /* 0x2000003aff327230 */ /* 0x000fe20000004100 */
[----:B------:R-:W-:Y:S01]  /*a2b0*/  F2FP.SATFINITE.E4M3.F32.PACK_AB_MERGE_C R59, R82, R79, R59 ;  /* 0x0000004f523b723e */ /* 0x000fe2000480703b */
[----:B------:R-:W-:Y:S01]  /*a2c0*/  HADD2.F32 R63, -RZ, R61.H0_H0 ;  /* 0x2000003dff3f7230 */ /* 0x000fe20000004100 */
[----:B------:R-:W-:Y:S01]  /*a2d0*/  F2FP.SATFINITE.E4M3.F32.PACK_AB_MERGE_C R155, R155, R80, RZ ;  /* 0x000000509b9b723e */ /* 0x000fe200048070ff */
[----:B------:R-:W-:-:S02]  /*a2e0*/  HADD2.F32 R151, -RZ, R151.H1_H1 ;  /* 0x30000097ff977230 */ /* 0x000fc40000004100 */
[CC--:B------:R-:W-:Y:S01]  /*a2f0*/  FMUL.FTZ R66, R50.reuse, R65.reuse ;  /* 0x0000004132427220 */ /* 0x0c0fe20000410000 */
[----:B------:R-:W-:Y:S02]  /*a300*/  HADD2.F32 R61, -RZ, R61.H1_H1 ;  /* 0x3000003dff3d7230 */ /* 0x000fe40000004100 */
[----:B------:R-:W-:Y:S01]  /*a310*/  FMUL.FTZ R67, R63, R65 ;  /* 0x000000413f437220 */ /* 0x000fe20000410000 */
[----:B------:R-:W-:Y:S01]  /*a320*/  HADD2.F32 R64, -RZ, R148.H0_H0 ;  /* 0x20000094ff407230 */ /* 0x000fe20000004100 */
[----:B------:R-:W-:Y:S01]  /*a330*/  F2FP.SATFINITE.E4M3.F32.PACK_AB_MERGE_C R60, R135, R60, RZ ;  /* 0x0000003c873c723e */ /* 0x000fe200048070ff */
[----:B------:R-:W-:Y:S02]  /*a340*/  HADD2.F32 R58, -RZ, R58.H1_H1 ;  /* 0x3000003aff3a7230 */ /* 0x000fe40000004100 */
[-C--:B------:R-:W-:Y:S01]  /*a350*/  FMUL.FTZ R65, R61, R151.reuse ;  /* 0x000000973d417220 */ /* 0x080fe20000410000 */
[----:B------:R-:W-:Y:S02]  /*a360*/  HADD2.F32 R148, -RZ, R148.H1_H1 ;  /* 0x30000094ff947230 */ /* 0x000fe40000004100 */
[-C--:B------:R-:W-:Y:S01]  /*a370*/  FFMA.FTZ R50, R50, R64.reuse, -R67 ;  /* 0x0000004032327223 */ /* 0x080fe20000010843 */
[----:B------:R-:W-:Y:S01]  /*a380*/  FFMA.FTZ R66, R63, R64, R66 ;  /* 0x000000403f427223 */ /* 0x000fe20000010042 */
[C---:B------:R-:W-:Y:S01]  /*a390*/  FMUL.FTZ R78, R58.reuse, R151 ;  /* 0x000000973a4e7220 */ /* 0x040fe20000410000 */
[----:B------:R-:W-:Y:S01]  /*a3a0*/  F2FP.F16.E4M3.UNPACK_B R63, R49 ;  /* 0x00000031ff3f723e */ /* 0x000fe200020006ff */
[----:B------:R-:W-:Y:S01]  /*a3b0*/  FFMA.FTZ R77, R58, R148, -R65 ;  /* 0x000000943a4d7223 */ /* 0x000fe20000010841 */
[----:B------:R-:W-:Y:S01]  /*a3c0*/  F2FP.F16.E4M3.UNPACK_B R64, R48 ;  /* 0x00000030ff40723e */ /* 0x000fe200020006ff */
[----:B------:R-:W-:Y:S01]  /*a3d0*/  FFMA.FTZ R83, R61, R148, R78 ;  /* 0x000000943d537223 */ /* 0x000fe2000001004e */
[----:B------:R-:W-:Y:S01]  /*a3e0*/  F2FP.SATFINITE.E4M3.F32.PACK_AB_MERGE_C R58, R153, R134, RZ ;  /* 0x00000086993a723e */ /* 0x000fe200048070ff */
[----:B------:R-:W-:Y:S01]  /*a3f0*/  HADD2.F32 R65, -RZ, R63.H0_H0 ;  /* 0x2000003fff417230 */ /* 0x000fe20000004100 */
[----:B------:R-:W-:Y:S01]  /*a400*/  F2FP.F16.E4M3.UNPACK_B R67, R46 ;  /* 0x0000002eff43723e */ /* 0x000fe200020006ff */
[----:B------:R-:W-:Y:S01]  /*a410*/  HADD2.F32 R80, -RZ, R64.H0_H0 ;  /* 0x20000040ff507230 */ /* 0x000fe20000004100 */
[----:B------:R-:W-:Y:S01]  /*a420*/  F2FP.SATFINITE.E4M3.F32.PACK_AB_MERGE_C R58, R77, R50, R58 ;  /* 0x000000324d3a723e */ /* 0x000fe2000480703a */
[----:B------:R-:W-:Y:S01]  /*a430*/  HADD2.F32 R61, -RZ, R62.H0_H0 ;  /* 0x2000003eff3d7230 */ /* 0x000fe20000004100 */
[----:B------:R-:W-:Y:S01]  /*a440*/  F2FP.SATFINITE.E4M3.F32.PACK_AB_MERGE_C R50, R83, R66, R155 ;  /* 0x000000425332723e */ /* 0x000fe2000480709b */
[----:B------:R-:W-:-:S02]  /*a450*/  HADD2.F32 R77, -RZ, R64.H1_H1 ;  /* 0x30000040ff4d7230 */ /* 0x000fc40000004100 */
[-C--:B------:R-:W-:Y:S01]  /*a460*/  FMUL.FTZ R82, R65, R80.reuse ;  /* 0x0000005041527220 */ /* 0x080fe20000410000 */
[----:B------:R-:W-:Y:S02]  /*a470*/  HADD2.F32 R78, -RZ, R67.H0_H0 ;  /* 0x20000043ff4e7230 */ /* 0x000fe40000004100 */
[----:B------:R-:W-:Y:S01]  /*a480*/  FMUL.FTZ R80, R61, R80 ;  /* 0x000000503d507220 */ /* 0x000fe20000410000 */
[----:B------:R-:W-:Y:S01]  /*a490*/  HADD2.F32 R66, -RZ, R63.H1_H1 ;  /* 0x3000003fff427230 */ /* 0x000fe20000004100 */
[----:B------:R-:W-:Y:S01]  /*a4a0*/  F2FP.SATFINITE.E4M3.F32.PACK_AB_MERGE_C R60, R146, R81, R60 ;  /* 0x00000051923c723e */ /* 0x000fe2000480703c */
[----:B------:R-:W-:Y:S02]  /*a4b0*/  HADD2.F32 R64, -RZ, R62.H1_H1 ;  /* 0x3000003eff407230 */ /* 0x000fe40000004100 */
[----:B------:R-:W-:Y:S01]  /*a4c0*/  FFMA.FTZ R62, R65, R78, R80 ;  /* 0x0000004e413e7223 */ /* 0x000fe20000010050 */
[----:B------:R-:W-:Y:S02]  /*a4d0*/  HADD2.F32 R67, -RZ, R67.H1_H1 ;  /* 0x30000043ff437230 */ /* 0x000fe40000004100 */
[----:B------:R-:W-:Y:S01]  /*a4e0*/  FMUL.FTZ R79, R66, R77 ;  /* 0x0000004d424f7220 */ /* 0x000fe20000410000 */
[----:B------:R-:W-:Y:S01]  /*a4f0*/  F2FP.F16.E4M3.UNPACK_B R65, R49.H1 ;  /* 0x00000031ff41723e */ /* 0x000fe200030006ff */
[C---:B------:R-:W-:Y:S01]  /*a500*/  FMUL.FTZ R81, R64.reuse, R77 ;  /* 0x0000004d40517220 */ /* 0x040fe20000410000 */
[----:B------:R-:W-:Y:S01]  /*a510*/  F2FP.F16.E4M3.UNPACK_B R77, R48.H1 ;  /* 0x00000030ff4d723e */ /* 0x000fe200030006ff */
[----:B------:R-:W-:Y:S01]  /*a520*/  FFMA.FTZ R61, R61, R78, -R82 ;  /* 0x0000004e3d3d7223 */ /* 0x000fe20000010852 */
[----:B------:R-:W-:Y:S01]  /*a530*/  F2FP.F16.E4M3.UNPACK_B R63, R56.H1 ;  /* 0x00000038ff3f723e */ /* 0x000fe200030006ff */
        /* <DEDUP_REMOVED lines=71> */
.L_x_1390:
[----:B------:R-:W-:Y:S05]  /*a9b0*/  BSYNC B2 ;  /* 0x0000000000027941 */ /* 0x000fea0003800000 */
.L_x_1389:
        /* <DEDUP_REMOVED lines=12> */
.L_x_1388:
[----:B------:R-:W-:Y:S05]  /*aa80*/  BSYNC B1 ;  /* 0x0000000000017941 */ /* 0x000fea0003800000 */
.L_x_1387:
[----:B-1----:R-:W-:Y:S02]  /*aa90*/  VIADD R45, R230, 0xc0 ;  /* 0x000000c0e62d7836 */ /* 0x002fe40000000000 */
[-C--:B------:R-:W-:Y:S02]  /*aaa0*/  IMAD R44, R122, R126.reuse, RZ ;  /* 0x0000007e7a2c7224 */ /* 0x080fe400078e02ff */
        /* <DEDUP_REMOVED lines=8> */
[----:B------:R-:W-:Y:S01]  /*ab30*/  VIADD R45, R230, 0xc0 ;  /* 0x000000c0e62d7836 */ /* 0x000fe20000000000 */
[----:B------:R-:W-:Y:S01]  /*ab40*/  ISETP.NE.AND P6, PT, R0, RZ, PT ;  /* 0x000000ff0000720c */ /* 0x000fe20003fc5270 */
[----:B------:R-:W-:Y:S01]  /*ab50*/  BSSY B1, `(.L_x_1391) ;  /* 0x00000e9000017945 */ /* 0x000fe20003800000 */
[----:B------:R-:W-:Y:S01]  /*ab60*/  IADD3.X R44, R32, R57, R31, P3, P4 ;  /* 0x00000039202c7210 */ /* 0x000fe20001fe841f */
[----:B------:R-:W-:Y:S01]  /*ab70*/  IMAD.SHL.U32 R45, R45, 0x80, RZ ;  /* 0x000000802d2d7824 */ /* 0x000fe200078e00ff */
[----:B------:R-:W-:-:S04]  /*ab80*/  SEL R149, R120, R149, !P6 ;  /* 0x0000009578957207 */ /* 0x000fc80007000000 */
        /* <DEDUP_REMOVED lines=25> */
[----:B------:R-:W-:Y:S01]  /*ad20*/  SHF.R.U32.HI R68, RZ, 0x10, R71 ;  /* 0x00000010ff447819 */ /* 0x000fe20000011647 */
[----:B------:R-:W-:Y:S01]  /*ad30*/  IMAD.MOV.U32 R58, RZ, RZ, R50 ;  /* 0x000000ffff3a7224 */ /* 0x000fe200078e0032 */
[----:B------:R-:W-:Y:S01]  /*ad40*/  LOP3.LUT R61, R61, 0xff00, R44, 0xf8, !PT ;  /* 0x0000ff003d3d7812 */ /* 0x000fe200078ef82c */
[----:B------:R-:W-:Y:S01]  /*ad50*/  IMAD.SHL.U32 R44, R66, 0x100, RZ ;  /* 0x00000100422c7824 */ /* 0x000fe200078e00ff */
[----:B------:R-:W-:Y:S01]  /*ad60*/  LOP3.LUT R65, R71, 0xff0000ff, RZ, 0xc0, !PT ;  /* 0xff0000ff47417812 */ /* 0x000fe200078ec0ff */
[----:B------:R-:W-:Y:S01]  /*ad70*/  IMAD.U32 R48, R74, 0x10000, RZ ;  /* 0x000100004a307824 */ /* 0x000fe200078e00ff */
[----:B------:R-:W-:-:S02]  /*ad80*/  SHF.R.U32.HI R64, RZ, 0x8, R73 ;  /* 0x00000008ff407819 */ /* 0x000fc40000011649 */
[----:B------:R-:W-:Y:S02]  /*ad90*/  SHF.R.U32.HI R62, RZ, 0x8, R75 ;  /* 0x00000008ff3e7819 */ /* 0x000fe4000001164b */
[----:B------:R-:W-:Y:S01]  /*ada0*/  LOP3.LUT R65, R65, 0xff00, R44, 0xf8, !PT ;  /* 0x0000ff0041417812 */ /* 0x000fe200078ef82c */
[----:B------:R-:W-:Y:S01]  /*adb0*/  IMAD.SHL.U32 R46, R64, 0x100, RZ ;  /* 0x00000100402e7824 */ /* 0x000fe200078e00ff */
[----:B------:R-:W-:Y:S01]  /*adc0*/  LOP3.LUT R48, R61, 0xff0000, R48, 0xf8, !PT ;  /* 0x00ff00003d307812 */ /* 0x000fe200078ef830 */
[----:B------:R-:W-:Y:S01]  /*add0*/  IMAD.U32 R44, R68, 0x10000, RZ ;  /* 0x00010000442c7824 */ /* 0x000fe200078e00ff */
[----:B------:R-:W-:Y:S01]  /*ade0*/  LOP3.LUT R67, R73, 0xff0000ff, RZ, 0xc0, !PT ;  /* 0xff0000ff49437812 */ /* 0x000fe200078ec0ff */
[----:B------:R-:W-:Y:S01]  /*adf0*/  IMAD.SHL.U32 R50, R62, 0x100, RZ ;  /* 0x000001003e327824 */ /* 0x000fe200078e00ff */
[----:B------:R-:W-:Y:S02]  /*ae00*/  F2FP.F16.E4M3.UNPACK_B R68, R144.H1 ;  /* 0x00000090ff44723e */ /* 0x000fe400030006ff */
[----:B------:R-:W-:-:S02]  /*ae10*/  F2FP.F16.E4M3.UNPACK_B R61, R60.H1 ;  /* 0x0000003cff3d723e */ /* 0x000fc400030006ff */
[----:B------:R-:W-:Y:S02]  /*ae20*/  F2FP.F16.E4M3.UNPACK_B R64, R63.H1 ;  /* 0x0000003fff40723e */ /* 0x000fe400030006ff */
[----:B------:R-:W-:Y:S01]  /*ae30*/  SHF.R.U32.HI R72, RZ, 0x10, R73 ;  /* 0x00000010ff487819 */ /* 0x000fe20000011649 */
[----:B------:R-:W-:Y:S01]  /*ae40*/  HADD2.F32 R62, -RZ, R61.H0_H0 ;  /* 0x2000003dff3e7230 */ /* 0x000fe20000004100 */
[----:B------:R-:W-:Y:S02]  /*ae50*/  LOP3.LUT R71, R75, 0xff0000ff, RZ, 0xc0, !PT ;  /* 0xff0000ff4b477812 */ /* 0x000fe400078ec0ff */
[----:B------:R-:W-:Y:S01]  /*ae60*/  LOP3.LUT R69, R67, 0xff00, R46, 0xf8, !PT ;  /* 0x0000ff0043457812 */ /* 0x000fe200078ef82e */
[--C-:B------:R-:W-:Y:S01]  /*ae70*/  HADD2.F32 R46, -RZ, R68.reuse.H0_H0 ;  /* 0x20000044ff2e7230 */ /* 0x100fe20000004100 */
[----:B------:R-:W-:Y:S01]  /*ae80*/  F2FP.F16.E4M3.UNPACK_B R66, R142.H1 ;  /* 0x0000008eff42723e */ /* 0x000fe200030006ff */
[----:B------:R-:W-:Y:S01]  /*ae90*/  HADD2.F32 R68, -RZ, R68.H1_H1 ;  /* 0x30000044ff447230 */ /* 0x000fe20000004100 */
[----:B------:R-:W-:Y:S01]  /*aea0*/  LOP3.LUT R44, R65, 0xff0000, R44, 0xf8, !PT ;  /* 0x00ff0000412c7812 */ /* 0x000fe200078ef82c */
[----:B------:R-:W-:Y:S01]  /*aeb0*/  HADD2.F32 R65, -RZ, R64.H0_H0 ;  /* 0x20000040ff417230 */ /* 0x000fe20000004100 */
[----:B------:R-:W-:Y:S01]  /*aec0*/  LOP3.LUT R71, R71, 0xff00, R50, 0xf8, !PT ;  /* 0x0000ff0047477812 */ /* 0x000fe200078ef832 */
[----:B------:R-:W-:-:S02]  /*aed0*/  IMAD.U32 R50, R72, 0x10000, RZ ;  /* 0x0001000048327824 */ /* 0x000fc400078e00ff */
[CC--:B------:R-:W-:Y:S01]  /*aee0*/  FMUL.FTZ R72, R62.reuse, R46.reuse ;  /* 0x0000002e3e487220 */ /* 0x0c0fe20000410000 */
[--C-:B------:R-:W-:Y:S02]  /*aef0*/  HADD2.F32 R67, -RZ, R66.reuse.H0_H0 ;  /* 0x20000042ff437230 */ /* 0x100fe40000004100 */
[C---:B------:R-:W-:Y:S01]  /*af00*/  FMUL.FTZ R73, R65.reuse, R46 ;  /* 0x0000002e41497220 */ /* 0x040fe20000410000 */
[----:B------:R-:W-:Y:S01]  /*af10*/  SHF.R.U32.HI R70, RZ, 0x10, R75 ;  /* 0x00000010ff467819 */ /* 0x000fe2000001164b */
[----:B------:R-:W-:Y:S01]  /*af20*/  HADD2.F32 R66, -RZ, R66.H1_H1 ;  /* 0x30000042ff427230 */ /* 0x000fe20000004100 */
[----:B------:R-:W-:Y:S01]  /*af30*/  F2FP.F16.E4M3.UNPACK_B R144, R144 ;  /* 0x00000090ff90723e */ /* 0x000fe200020006ff */
[-C--:B------:R-:W-:Y:S01]  /*af40*/  FFMA.FTZ R72, R65, R67.reuse, R72 ;  /* 0x0000004341487223 */ /* 0x080fe20000010048 */
[----:B------:R-:W-:Y:S01]  /*af50*/  FFMA.FTZ R73, R62, R67, -R73 ;  /* 0x000000433e497223 */ /* 0x000fe20000010849 */
[----:B------:R-:W-:Y:S01]  /*af60*/  HADD2.F32 R65, -RZ, R64.H1_H1 ;  /* 0x30000040ff417230 */ /* 0x000fe20000004100 */
[----:B------:R-:W-:Y:S01]  /*af70*/  F2FP.F16.E4M3.UNPACK_B R63, R63 ;  /* 0x0000003fff3f723e */ /* 0x000fe200020006ff */
[----:B------:R-:W-:Y:S01]  /*af80*/  HADD2.F32 R62, -RZ, R61.H1_H1 ;  /* 0x3000003dff3e7230 */ /* 0x000fe20000004100 */
[----:B------:R-:W-:Y:S01]  /*af90*/  F2FP.F16.E4M3.UNPACK_B R60, R60 ;  /* 0x0000003cff3c723e */ /* 0x000fe200020006ff */
[----:B------:R-:W-:Y:S01]  /*afa0*/  IMAD.U32 R70, R70, 0x10000, RZ ;  /* 0x0001000046467824 */ /* 0x000fe200078e00ff */
[----:B------:R-:W-:Y:S01]  /*afb0*/  LOP3.LUT R50, R69, 0xff0000, R50, 0xf8, !PT ;  /* 0x00ff000045327812 */ /* 0x000fe200078ef832 */
[----:B------:R-:W-:Y:S01]  /*afc0*/  FMUL.FTZ R69, R65, R68 ;  /* 0x0000004441457220 */ /* 0x000fe20000410000 */
[----:B------:R-:W-:Y:S01]  /*afd0*/  F2FP.F16.E4M3.UNPACK_B R142, R142 ;  /* 0x0000008eff8e723e */ /* 0x000fe200020006ff */
[----:B------:R-:W-:-:S02]  /*afe0*/  HADD2.F32 R67, -RZ, R144.H0_H0 ;  /* 0x20000090ff437230 */ /* 0x000fc40000004100 */
[C---:B------:R-:W-:Y:S01]  /*aff0*/  FMUL.FTZ R68, R62.reuse, R68 ;  /* 0x000000443e447220 */ /* 0x040fe20000410000 */
[--C-:B------:R-:W-:Y:S01]  /*b000*/  HADD2.F32 R64, -RZ, R63.reuse.H0_H0 ;  /* 0x2000003fff407230 */ /* 0x100fe20000004100 */
[----:B------:R-:W-:Y:S01]  /*b010*/  LOP3.LUT R46, R71, 0xff0000, R70, 0xf8, !PT ;  /* 0x00ff0000472e7812 */ /* 0x000fe200078ef846 */
[----:B------:R-:W-:Y:S02]  /*b020*/  HADD2.F32 R61, -RZ, R60.H0_H0 ;  /* 0x2000003cff3d7230 */ /* 0x000fe40000004100 */
[-C--:B------:R-:W-:Y:S01]  /*b030*/  FFMA.FTZ R70, R62, R66.reuse, -R69 ;  /* 0x000000423e467223 */ /* 0x080fe20000010845 */
[----:B------:R-:W-:Y:S01]  /*b040*/  FFMA.FTZ R75, R65, R66, R68 ;  /* 0x00000042414b7223 */ /* 0x000fe20000010044 */
[----:B------:R-:W-:Y:S02]  /*b050*/  HADD2.F32 R144, -RZ, R144.H1_H1 ;  /* 0x30000090ff907230 */ /* 0x000fe40000004100 */
[----:B------:R-:W-:Y:S01]  /*b060*/  FMUL.FTZ R66, R64, R67 ;  /* 0x0000004340427220 */ /* 0x000fe20000410000 */
[----:B------:R-:W-:-:S02]  /*b070*/  HADD2.F32 R63, -RZ, R63.H1_H1 ;  /* 0x3000003fff3f7230 */ /* 0x000fc40000004100 */
[----:B------:R-:W-:Y:S01]  /*b080*/  FMUL.FTZ R67, R61, R67 ;  /* 0x000000433d437220 */ /* 0x000fe20000410000 */
[----:B------:R-:W-:Y:S02]  /*b090*/  HADD2.F32 R62, -RZ, R142.H0_H0 ;  /* 0x2000008eff3e7230 */ /* 0x000fe40000004100 */
[----:B------:R-:W-:Y:S02]  /*b0a0*/  HADD2.F32 R60, -RZ, R60.H1_H1 ;  /* 0x3000003cff3c7230 */ /* 0x000fe40000004100 */
[----:B------:R-:W-:Y:S01]  /*b0b0*/  FMUL.FTZ R65, R63, R144 ;  /* 0x000000903f417220 */ /* 0x000fe20000410000 */
[----:B------:R-:W-:Y:S02]  /*b0c0*/  HADD2.F32 R142, -RZ, R142.H1_H1 ;  /* 0x3000008eff8e7230 */ /* 0x000fe40000004100 */
[-C--:B------:R-:W-:Y:S01]  /*b0d0*/  FFMA.FTZ R68, R61, R62.reuse, -R66 ;  /* 0x0000003e3d447223 */ /* 0x080fe20000010842 */
[----:B------:R-:W-:Y:S01]  /*b0e0*/  FFMA.FTZ R69, R64, R62, R67 ;  /* 0x0000003e40457223 */ /* 0x000fe20000010043 */
        /* <DEDUP_REMOVED lines=26> */
[----:B------:R-:W-:Y:S02]  /*b290*/  HADD2.F32 R63, -RZ, R145.H0_H0 ;  /* 0x20000091ff3f7230 */ /* 0x000fe40000004100 */
[----:B------:R-:W-:Y:S01]  /*b2a0*/  FFMA.FTZ R76, R62, R65, R79 ;  /* 0x000000413e4c7223 */ /* 0x000fe2000001004f */
[----:B------:R-:W-:-:S02]  /*b2b0*/  HADD2.F32 R58, -RZ, R56.H0_H0 ;  /* 0x20000038ff3a7230 */ /* 0x000fc40000004100 */
[--C-:B------:R-:W-:Y:S02]  /*b2c0*/  HADD2.F32 R61, -RZ, R60.reuse.H0_H0 ;  /* 0x2000003cff3d7230 */ /* 0x100fe40000004100 */
[----:B------:R-:W-:Y:S02]  /*b2d0*/  HADD2.F32 R145, -RZ, R145.H1_H1 ;  /* 0x30000091ff917230 */ /* 0x000fe40000004100 */
[-C--:B------:R-:W-:Y:S01]  /*b2e0*/  FMUL.FTZ R64, R58, R63.reuse ;  /* 0x0000003f3a407220 */ /* 0x080fe20000410000 */
[----:B------:R-:W-:Y:S02]  /*b2f0*/  HADD2.F32 R60, -RZ, R60.H1_H1 ;  /* 0x3000003cff3c7230 */ /* 0x000fe40000004100 */
[----:B------:R-:W-:Y:S01]  /*b300*/  FMUL.FTZ R65, R61, R63 ;  /* 0x0000003f3d417220 */ /* 0x000fe20000410000 */
[----:B------:R-:W-:Y:S01]  /*b310*/  HADD2.F32 R62, -RZ, R143.H0_H0 ;  /* 0x2000008fff3e7230 */ /* 0x000fe20000004100 */
[----:B------:R-:W-:Y:S01]  /*b320*/  F2FP.SATFINITE.E4M3.F32.PACK_AB_MERGE_C R76, R76, R77, RZ ;  /* 0x0000004d4c4c723e */ /* 0x000fe200048070ff */
[----:B------:R-:W-:-:S02]  /*b330*/  HADD2.F32 R56, -RZ, R56.H1_H1 ;  /* 0x30000038ff387230 */ /* 0x000fc40000004100 */
[-C--:B------:R-:W-:Y:S01]  /*b340*/  FMUL.FTZ R63, R60, R145.reuse ;  /* 0x000000913c3f7220 */ /* 0x080fe20000410000 */
[----:B------:R-:W-:Y:S02]  /*b350*/  HADD2.F32 R143, -RZ, R143.H1_H1 ;  /* 0x3000008fff8f7230 */ /* 0x000fe40000004100 */
[-C--:B------:R-:W-:Y:S01]  /*b360*/  FFMA.FTZ R74, R61, R62.reuse, R64 ;  /* 0x0000003e3d4a7223 */ /* 0x080fe20000010040 */
[----:B------:R-:W-:Y:S01]  /*b370*/  FFMA.FTZ R58, R58, R62, -R65 ;  /* 0x0000003e3a3a7223 */ /* 0x000fe20000010841 */
[C---:B------:R-:W-:Y:S01]  /*b380*/  FMUL.FTZ R145, R56.reuse, R145 ;  /* 0x0000009138917220 */ /* 0x040fe20000410000 */
[----:B------:R-:W-:Y:S01]  /*b390*/  F2FP.F16.E4M3.UNPACK_B R64, R49 ;  /* 0x00000031ff40723e */ /* 0x000fe200020006ff */
[-C--:B------:R-:W-:Y:S01]  /*b3a0*/  FFMA.FTZ R63, R56, R143.reuse, -R63 ;  /* 0x0000008f383f7223 */ /* 0x080fe2000001083f */
[----:B------:R-:W-:Y:S01]  /*b3b0*/  F2FP.SATFINITE.E4M3.F32.PACK_AB_MERGE_C R56, R67, R66, RZ ;  /* 0x000000424338723e */ /* 0x000fe200048070ff */
[----:B------:R-:W-:Y:S01]  /*b3c0*/  FFMA.FTZ R145, R60, R143, R145 ;  /* 0x0000008f3c917223 */ /* 0x000fe20000010091 */
[----:B------:R-:W-:Y:S01]  /*b3d0*/  F2FP.F16.E4M3.UNPACK_B R67, R50 ;  /* 0x00000032ff43723e */ /* 0x000fe200020006ff */
[--C-:B------:R-:W-:Y:S01]  /*b3e0*/  HADD2.F32 R65, -RZ, R64.reuse.H0_H0 ;  /* 0x20000040ff417230 */ /* 0x100fe20000004100 */
[----:B------:R-:W-:Y:S01]  /*b3f0*/  F2FP.F16.E4M3.UNPACK_B R62, R45 ;  /* 0x0000002dff3e723e */ /* 0x000fe200020006ff */
[----:B------:R-:W-:Y:S01]  /*b400*/  HADD2.F32 R64, -RZ, R64.H1_H1 ;  /* 0x30000040ff407230 */ /* 0x000fe20000004100 */
[----:B------:R-:W-:Y:S01]  /*b410*/  F2FP.SATFINITE.E4M3.F32.PACK_AB_MERGE_C R61, R70, R73, RZ ;  /* 0x00000049463d723e */ /* 0x000fe200048070ff */
[--C-:B------:R-:W-:Y:S01]  /*b420*/  HADD2.F32 R70, -RZ, R67.reuse.H0_H0 ;  /* 0x20000043ff467230 */ /* 0x100fe20000004100 */
[----:B------:R-:W-:Y:S01]  /*b430*/  F2FP.F16.E4M3.UNPACK_B R66, R48 ;  /* 0x00000030ff42723e */ /* 0x000fe200020006ff */
[----:B------:R-:W-:Y:S01]  /*b440*/  HADD2.F32 R67, -RZ, R67.H1_H1 ;  /* 0x30000043ff437230 */ /* 0x000fe20000004100 */
[----:B------:R-:W-:Y:S01]  /*b450*/  F2FP.SATFINITE.E4M3.F32.PACK_AB_MERGE_C R58, R63, R58, R56 ;  /* 0x0000003a3f3a723e */ /* 0x000fe20004807038 */
[----:B------:R-:W-:Y:S01]  /*b460*/  HADD2.F32 R63, -RZ, R62.H0_H0 ;  /* 0x2000003eff3f7230 */ /* 0x000fe20000004100 */
[----:B------:R-:W-:Y:S01]  /*b470*/  F2FP.SATFINITE.E4M3.F32.PACK_AB_MERGE_C R60, R75, R72, RZ ;  /* 0x000000484b3c723e */ /* 0x000fe200048070ff */
[----:B------:R-:W-:Y:S01]  /*b480*/  FMUL.FTZ R72, R65, R70 ;  /* 0x0000004641487220 */ /* 0x000fe20000410000 */
[----:B------:R-:W-:Y:S01]  /*b490*/  F2FP.SATFINITE.E4M3.F32.PACK_AB_MERGE_C R61, R71, R68, R61 ;  /* 0x00000044473d723e */ /* 0x000fe2000480703d */
[----:B------:R-:W-:-:S02]  /*b4a0*/  HADD2.F32 R68, -RZ, R66.H0_H0 ;  /* 0x20000042ff447230 */ /* 0x000fc40000004100 */
[----:B------:R-:W-:Y:S01]  /*b4b0*/  FMUL.FTZ R70, R63, R70 ;  /* 0x000000463f467220 */ /* 0x000fe20000410000 */
[----:B------:R-:W-:Y:S01]  /*b4c0*/  F2FP.SATFINITE.E4M3.F32.PACK_AB_MERGE_C R60, R144, R69, R60 ;  /* 0x00000045903c723e */ /* 0x000fe2000480703c */
[----:B------:R-:W-:Y:S02]  /*b4d0*/  HADD2.F32 R62, -RZ, R62.H1_H1 ;  /* 0x3000003eff3e7230 */ /* 0x000fe40000004100 */
[-C--:B------:R-:W-:Y:S01]  /*b4e0*/  FMUL.FTZ R69, R64, R67.reuse ;  /* 0x0000004340457220 */ /* 0x080fe20000410000 */
[-C--:B------:R-:W-:Y:S01]  /*b4f0*/  FFMA.FTZ R70, R65, R68.reuse, R70 ;  /* 0x0000004441467223 */ /* 0x080fe20000010046 */
[----:B------:R-:W-:Y:S02]  /*b500*/  HADD2.F32 R65, -RZ, R66.H1_H1 ;  /* 0x30000042ff417230 */ /* 0x000fe40000004100 */
[----:B------:R-:W-:Y:S01]  /*b510*/  FFMA.FTZ R72, R63, R68, -R72 ;  /* 0x000000443f487223 */ /* 0x000fe20000010848 */
[C---:B------:R-:W-:Y:S01]  /*b520*/  FMUL.FTZ R67, R62.reuse, R67 ;  /* 0x000000433e437220 */ /* 0x040fe20000410000 */
[----:B------:R-:W-:Y:S01]  /*b530*/  F2FP.F16.E4M3.UNPACK_B R45, R45.H1 ;  /* 0x0000002dff2d723e */ /* 0x000fe200030006ff */
[----:B------:R-:W-:Y:S01]  /*b540*/  FFMA.FTZ R71, R62, R65, -R69 ;  /* 0x000000413e477223 */ /* 0x000fe20000010845 */
[----:B------:R-:W-:Y:S01]  /*b550*/  F2FP.F16.E4M3.UNPACK_B R63, R49.H1 ;  /* 0x00000031ff3f723e */ /* 0x000fe200030006ff */
[----:B------:R-:W-:Y:S01]  /*b560*/  FFMA.FTZ R73, R64, R65, R67 ;  /* 0x0000004140497223 */ /* 0x000fe20000010043 */
[----:B------:R-:W-:Y:S01]  /*b570*/  F2FP.F16.E4M3.UNPACK_B R62, R50.H1 ;  /* 0x00000032ff3e723e */ /* 0x000fe200030006ff */
[----:B------:R-:W-:Y:S01]  /*b580*/  HADD2.F32 R49, -RZ, R45.H0_H0 ;  /* 0x2000002dff317230 */ /* 0x000fe20000004100 */
[----:B------:R-:W-:Y:S01]  /*b590*/  F2FP.F16.E4M3.UNPACK_B R48, R48.H1 ;  /* 0x00000030ff30723e */ /* 0x000fe200030006ff */
[--C-:B------:R-:W-:Y:S01]  /*b5a0*/  HADD2.F32 R50, -RZ, R63.reuse.H0_H0 ;  /* 0x2000003fff327230 */ /* 0x100fe20000004100 */
[----:B------:R-:W-:Y:S01]  /*b5b0*/  F2FP.SATFINITE.E4M3.F32.PACK_AB_MERGE_C R56, R145, R74, R76 ;  /* 0x0000004a9138723e */ /* 0x000fe2000480704c */
[----:B------:R-:W-:Y:S01]  /*b5c0*/  HADD2.F32 R64, -RZ, R62.H0_H0 ;  /* 0x2000003eff407230 */ /* 0x000fe20000004100 */
[----:B------:R-:W-:Y:S01]  /*b5d0*/  F2FP.F16.E4M3.UNPACK_B R67, R46.H1 ;  /* 0x0000002eff43723e */ /* 0x000fe200030006ff */
[----:B------:R-:W-:-:S02]  /*b5e0*/  HADD2.F32 R63, -RZ, R63.H1_H1 ;  /* 0x3000003fff3f7230 */ /* 0x000fc40000004100 */
[----:B------:R-:W-:Y:S02]  /*b5f0*/  HADD2.F32 R66, -RZ, R62.H1_H1 ;  /* 0x3000003eff427230 */ /* 0x000fe40000004100 */
[CC--:B------:R-:W-:Y:S01]  /*b600*/  FMUL.FTZ R68, R50.reuse, R64.reuse ;  /* 0x0000004032447220 */ /* 0x0c0fe20000410000 */
[----:B------:R-:W-:Y:S02]  /*b610*/  HADD2.F32 R45, -RZ, R45.H1_H1 ;  /* 0x3000002dff2d7230 */ /* 0x000fe40000004100 */
[----:B------:R-:W-:Y:S01]  /*b620*/  FMUL.FTZ R65, R49, R64 ;  /* 0x0000004031417220 */ /* 0x000fe20000410000 */
[--C-:B------:R-:W-:Y:S02]  /*b630*/  HADD2.F32 R62, -RZ, R48.reuse.H0_H0 ;  /* 0x20000030ff3e7230 */ /* 0x100fe40000004100 */
[-C--:B------:R-:W-:Y:S01]  /*b640*/  FMUL.FTZ R64, R63, R66.reuse ;  /* 0x000000423f407220 */ /* 0x080fe20000410000 */
[----:B------:R-:W-:Y:S02]  /*b650*/  HADD2.F32 R48, -RZ, R48.H1_H1 ;  /* 0x30000030ff307230 */ /* 0x000fe40000004100 */
[----:B------:R-:W-:Y:S01]  /*b660*/  FMUL.FTZ R66, R45, R66 ;  /* 0x000000422d427220 */ /* 0x000fe20000410000 */
[----:B------:R-:W-:Y:S01]  /*b670*/  FFMA.FTZ R75, R50, R62, R65 ;  /* 0x0000003e324b7223 */ /* 0x000fe20000010041 */
[----:B------:R-:W-:-:S02]  /*b680*/  F2FP.F16.E4M3.UNPACK_B R50, R51 ;  /* 0x00000033ff32723e */ /* 0x000fc400020006ff */
[----:B------:R-:W-:Y:S01]  /*b690*/  FFMA.FTZ R76, R63, R48, R66 ;  /* 0x000000303f4c7223 */ /* 0x000fe20000010042 */
[----:B------:R-:W-:Y:S01]  /*b6a0*/  F2FP.F16.E4M3.UNPACK_B R66, R46 ;  /* 0x0000002eff42723e */ /* 0x000fe200020006ff */
[----:B------:R-:W-:Y:S01]  /*b6b0*/  FFMA.FTZ R77, R45, R48, -R64 ;  /* 0x000000302d4d7223 */ /* 0x000fe20000010840 */
[-C--:B------:R-:W-:Y:S01]  /*b6c0*/  F2FP.F16.E4M3.UNPACK_B R45, R47.reuse ;  /* 0x0000002fff2d723e */ /* 0x080fe200020006ff */
[----:B------:R-:W-:Y:S01]  /*b6d0*/  FFMA.FTZ R74, R49, R62, -R68 ;  /* 0x0000003e314a7223 */ /* 0x000fe20000010844 */
[----:B------:R-:W-:Y:S01]  /*b6e0*/  F2FP.F16.E4M3.UNPACK_B R47, R47.H1 ;  /* 0x0000002fff2f723e */ /* 0x000fe200030006ff */
[----:B------:R-:W-:Y:S01]  /*b6f0*/  HADD2.F32 R62, -RZ, R50.H0_H0 ;  /* 0x20000032ff3e7230 */ /* 0x000fe20000004100 */
[-C--:B------:R-:W-:Y:S01]  /*b700*/  F2FP.F16.E4M3.UNPACK_B R46, R44.reuse ;  /* 0x0000002cff2e723e */ /* 0x080fe200020006ff */
[----:B------:R-:W-:Y:S01]  /*b710*/  HADD2.F32 R69, -RZ, R66.H0_H0 ;  /* 0x20000042ff457230 */ /* 0x000fe20000004100 */
[----:B------:R-:W-:Y:S01]  /*b720*/  F2FP.F16.E4M3.UNPACK_B R51, R51.H1 ;  /* 0x00000033ff33723e */ /* 0x000fe200030006ff */
[----:B------:R-:W-:Y:S01]  /*b730*/  HADD2.F32 R48, -RZ, R45.H0_H0 ;  /* 0x2000002dff307230 */ /* 0x000fe20000004100 */
[----:B------:R-:W-:Y:S01]  /*b740*/  F2FP.F16.E4M3.UNPACK_B R63, R44.H1 ;  /* 0x0000002cff3f723e */ /* 0x000fe200030006ff */
[----:B------:R-:W-:-:S02]  /*b750*/  HADD2.F32 R49, -RZ, R47.H0_H0 ;  /* 0x2000002fff317230 */ /* 0x000fc40000004100 */
[-C--:B------:R-:W-:Y:S01]  /*b760*/  FMUL.FTZ R79, R62, R69.reuse ;  /* 0x000000453e4f7220 */ /* 0x080fe20000410000 */
[----:B------:R-:W-:Y:S02]  /*b770*/  HADD2.F32 R68, -RZ, R67.H0_H0 ;  /* 0x20000043ff447230 */ /* 0x000fe40000004100 */
[C---:B------:R-:W-:Y:S01]  /*b780*/  FMUL.FTZ R69, R48.reuse, R69 ;  /* 0x0000004530457220 */ /* 0x040fe20000410000 */
[----:B------:R-:W-:Y:S01]  /*b790*/  HADD2.F32 R65, -RZ, R46.H0_H0 ;  /* 0x2000002eff417230 */ /* 0x000fe20000004100 */
[----:B------:R-:W-:Y:S01]  /*b7a0*/  F2FP.SATFINITE.E4M3.F32.PACK_AB_MERGE_C R74, R77, R74, RZ ;  /* 0x0000004a4d4a723e */ /* 0x000fe200048070ff */
[----:B------:R-:W-:Y:S02]  /*b7b0*/  HADD2.F32 R44, -RZ, R51.H0_H0 ;  /* 0x20000033ff2c7230 */ /* 0x000fe40000004100 */
[----:B------:R-:W-:Y:S01]  /*b7c0*/  FMUL.FTZ R81, R49, R68 ;  /* 0x0000004431517220 */ /* 0x000fe20000410000 */
[----:B------:R-:W-:Y:S02]  /*b7d0*/  HADD2.F32 R64, -RZ, R63.H0_H0 ;  /* 0x2000003fff407230 */ /* 0x000fe40000004100 */
[----:B------:R-:W-:Y:S01]  /*b7e0*/  FFMA.FTZ R79, R48, R65, -R79 ;  /* 0x00000041304f7223 */ /* 0x000fe2000001084f */
[----:B------:R-:W-:-:S02]  /*b7f0*/  HADD2.F32 R51, -RZ, R51.H1_H1 ;  /* 0x30000033ff337230 */ /* 0x000fc40000004100 */
[C---:B------:R-:W-:Y:S01]  /*b800*/  FMUL.FTZ R78, R44.reuse, R68 ;  /* 0x000000442c4e7220 */ /* 0x040fe20000410000 */
[----:B------:R-:W-:Y:S02]  /*b810*/  HADD2.F32 R48, -RZ, R67.H1_H1 ;  /* 0x30000043ff307230 */ /* 0x000fe40000004100 */
[-C--:B------:R-:W-:Y:S01]  /*b820*/  FFMA.FTZ R81, R44, R64.reuse, R81 ;  /* 0x000000402c517223 */ /* 0x080fe20000010051 */
[----:B------:R-:W-:Y:S02]  /*b830*/  HADD2.F32 R47, -RZ, R47.H1_H1 ;  /* 0x3000002fff2f7230 */ /* 0x000fe40000004100 */
[----:B------:R-:W-:Y:S01]  /*b840*/  FFMA.FTZ R69, R62, R65, R69 ;  /* 0x000000413e457223 */ /* 0x000fe20000010045 */
[----:B------:R-:W-:Y:S02]  /*b850*/  HADD2.F32 R50, -RZ, R50.H1_H1 ;  /* 0x30000032ff327230 */ /* 0x000fe40000004100 */
[----:B------:R-:W-:Y:S01]  /*b860*/  FFMA.FTZ R78, R49, R64, -R78 ;  /* 0x00000040314e7223 */ /* 0x000fe2000001084e */
[----:B------:R-:W-:-:S02]  /*b870*/  HADD2.F32 R66, -RZ, R66.H1_H1 ;  /* 0x30000042ff427230 */ /* 0x000fc40000004100 */
[-C--:B------:R-:W-:Y:S01]  /*b880*/  FMUL.FTZ R62, R51, R48.reuse ;  /* 0x00000030333e7220 */ /* 0x080fe20000410000 */
[----:B------:R-:W-:Y:S02]  /*b890*/  HADD2.F32 R45, -RZ, R45.H1_H1 ;  /* 0x3000002dff2d7230 */ /* 0x000fe40000004100 */
[----:B------:R-:W-:Y:S01]  /*b8a0*/  FMUL.FTZ R64, R47, R48 ;  /* 0x000000302f407220 */ /* 0x000fe20000410000 */
[----:B------:R-:W-:Y:S02]  /*b8b0*/  HADD2.F32 R44, -RZ, R63.H1_H1 ;  /* 0x3000003fff2c7230 */ /* 0x000fe40000004100 */
        /* <DEDUP_REMOVED lines=15> */
[----:B------:R-:W-:Y:S01]  /*b9b0*/  F2FP.SATFINITE.E4M3.F32.PACK_AB_MERGE_C R51, R46, R69, R64 ;  /* 0x000000452e33723e */ /* 0x000fe20004807040 */
[----:B------:R-:W-:Y:S01]  /*b9c0*/  IMAD.MOV.U32 R46, RZ, RZ, R58 ;  /* 0x000000ffff2e7224 */ /* 0x000fe200078e003a */
[----:B------:R-:W-:-:S07]  /*b9d0*/  F2FP.SATFINITE.E4M3.F32.PACK_AB_MERGE_C R49, R73, R70, R75 ;  /* 0x000000464931723e */ /* 0x000fce000480704b */
.L_x_1392:
[----:B------:R-:W-:Y:S05]  /*b9e0*/  BSYNC B1 ;  /* 0x0000000000017941 */ /* 0x000fea0003800000 */
.L_x_1391:
[----:B------:R-:W-:Y:S01]  /*b9f0*/  ISETP.GE.AND P2, PT, R59, R147, PT ;  /* 0x000000933b00720c */ /* 0x000fe20003f46270 */
[----:B------:R-:W-:Y:S02]  /*ba00*/  ULDC.64 UR4, c[0x0][0x208] ;  /* 0x0000820000047ab9 */ /* 0x000fe40000000a00 */
[----:B-1----:R3:W-:Y:S10]  /*ba10*/  STG.E.128 desc[UR4][R54.64], R44 ;  /* 0x0000002c36007986 */ /* 0x0027f4000c101d04 */
[----:B------:R-:W-:Y:S05]  /*ba20*/  @P2 BRA `(.L_x_1369) ;  /* 0x0000000400fc2947 */ /* 0x000fea0003800000 */
[--C-:B---3--:R-:W-:Y:S01]  /*ba30*/  SHF.R.S32.HI R44, RZ, 0x1f, R59.reuse ;  /* 0x0000001fff2c7819 */ /* 0x108fe2000001143b */
[----:B------:R-:W-:Y:S01]  /*ba40*/  ULDC.64 UR4, c[0x0][0x208] ;  /* 0x0000820000047ab9 */ /* 0x000fe20000000a00 */
[----:B------:R-:W-:-:S04]  /*ba50*/  IADD3 R59, P2, P3, R38, R124, R59 ;  /* 0x0000007c263b7210 */ /* 0x000fc80007b5e03b */
[----:B------:R-:W-:Y:S02]  /*ba60*/  IADD3.X R44, R32, R57, R44, P2, P3 ;  /* 0x00000039202c7210 */ /* 0x000fe400017e642c */
[----:B------:R-:W-:-:S05]  /*ba70*/  IADD3 R52, P2, R59, R52, RZ ;  /* 0x000000343b347210 */ /* 0x000fca0007f5e0ff */
[----:B------:R-:W-:-:S05]  /*ba80*/  IMAD.X R53, R44, 0x1, R53, P2 ;  /* 0x000000012c357824 */ /* 0x000fca00010e0635 */
[----:B--2---:R4:W-:Y:S01]  /*ba90*/  STG.E.128 desc[UR4][R52.64], R48 ;  /* 0x0000003034007986 */ /* 0x0049e2000c101d04 */
[----:B------:R-:W-:Y:S05]  /*baa0*/  BRA `(.L_x_1369) ;  /* 0x0000000400dc7947 */ /* 0x000fea0003800000 */
.L_x_1332:
[----:B------:R-:W2:Y:S02]  /*bab0*/  LDL R44, [R1+0x6c] ;  /* 0x00006c00012c7983 */ /* 0x000ea40000100800 */
[----:B--2---:R-:W-:-:S13]  /*bac0*/  R2UR UR4, R44 ;  /* 0x000000002c0472ca */ /* 0x004fda00000e0000 */
[----:B------:R-:W-:-:S06]  /*bad0*/  UISETP.NE.AND UP0, UPT, UR4, 0x3, UPT ;  /* 0x000000030400788c */ /* 0x000fcc000bf05270 */
[----:B------:R-:W-:-:S13]  /*bae0*/  PLOP3.LUT P5, PT, PT, PT, UP0, 0x80, 0x0 ;  /* 0x000000000000781c */ /* 0x000fda0003faf008 */
[----:B------:R-:W-:Y:S05]  /*baf0*/  @!P5 BRA `(.L_x_1393) ;  /* 0x000000000004d947 */ /* 0x000fea0003800000 */
[----:B------:R-:W-:Y:S01]  /*bb00*/  BPT.TRAP 0x1 ;  /* 0x000000040000795c */ /* 0x000fe20000300000 */
.L_x_1393:
[----:B------:R-:W2:Y:S01]  /*bb10*/  LDL R44, [R1+0x54] ;  /* 0x00005400012c7983 */ /* 0x000ea20000100800 */
[----:B------:R-:W-:Y:S01]  /*bb20*/  IMAD R103, R19, 0x8, R18 ;  /* 0x0000000813677824 */ /* 0x000fe200078e0212 */
[----:B------:R-:W-:Y:S01]  /*bb30*/  BSSY B1, `(.L_x_1394) ;  /* 0x0000008000017945 */ /* 0x000fe20003800000 */
[----:B------:R-:W-:Y:S01]  /*bb40*/  IMAD R112, R24, -0xe0, R2 ;  /* 0xffffff2018707824 */ /* 0x000fe200078e0202 */
[----:B------:R-:W-:-:S04]  /*bb50*/  SHF.R.S32.HI R45, RZ, 0x1f, R24 ;  /* 0x0000001fff2d7819 */ /* 0x000fc80000011418 */
[----:B------:R-:W-:Y:S02]  /*bb60*/  VIMNMX R112, R112, 0xe0, PT ;  /* 0x000000e070707848 */ /* 0x000fe40003fe0100 */
[----:B--2---:R-:W-:Y:S01]  /*bb70*/  SHF.L.U32 R129, R44, 0x1f, RZ ;  /* 0x0000001f2c817819 */ /* 0x004fe200000006ff */
[----:B------:R-:W-:-:S03]  /*bb80*/  IMAD R44, R13, R24, RZ ;  /* 0x000000180d2c7224 */ /* 0x000fc600078e02ff */
[----:B------:R-:W0:Y:S02]  /*bb90*/  SYNCS.PHASECHK.TRANS64.TRYWAIT P2, [R103+URZ+0x2e890], R129 ;  /* 0x02e89081670075a7 */ /* 0x000e24000804017f */
[----:B0-----:R-:W-:Y:S05]  /*bba0*/  @!P2 BRA `(.L_x_1395) ;  /* 0x000002ac00fca947 */ /* 0x001fea0003800000 */
.L_x_1720:
[----:B------:R-:W-:Y:S05]  /*bbb0*/  BSYNC B1 ;  /* 0x0000000000017941 */ /* 0x000fea0003800000 */
.L_x_1394:
[----:B------:R-:W-:Y:S01]  /*bbc0*/  ISETP.GE.AND P2, PT, R230, R112, PT ;  /* 0x00000070e600720c */ /* 0x000fe20003f46270 */
[----:B------:R-:W-:Y:S01]  /*bbd0*/  IMAD R45, R45, R130, R44 ;  /* 0x000000822d2d7224 */ /* 0x000fe200078e022c */
[----:B------:R-:W-:Y:S01]  /*bbe0*/  BSSY B1, `(.L_x_1396) ;  /* 0x0000016000017945 */ /* 0x000fe20003800000 */
[----:B------:R-:W-:-:S04]  /*bbf0*/  IMAD.WIDE.U32 R48, R130, R24, RZ ;  /* 0x0000001882307225 */ /* 0x000fc800078e00ff */
[----:B------:R-:W-:-:S06]  /*bc00*/  IMAD.IADD R52, R45, 0x1, R49 ;  /* 0x000000012d347824 */ /* 0x000fcc00078e0231 */
[----:B------:R-:W-:Y:S05]  /*bc10*/  @P2 BRA `(.L_x_1397) ;  /* 0x0000000000482947 */ /* 0x000fea0003800000 */
[----:B------:R-:W1:Y:S01]  /*bc20*/  @!P0 LDS.128 R44, [R111+0x20400] ;  /* 0x020400006f2c8984 */ /* 0x000e620000000c00 */
[----:B------:R-:W2:Y:S01]  /*bc30*/  @!P0 LDC.64 R50, c[0x0][0x2e8] ;  /* 0x0000ba00ff328b82 */ /* 0x000ea20000000a00 */
[----:B------:R-:W-:Y:S01]  /*bc40*/  ULDC.64 UR4, c[0x0][0x208] ;  /* 0x0000820000047ab9 */ /* 0x000fe20000000a00 */
[----:B--2---:R-:W-:-:S04]  /*bc50*/  @!P0 IADD3 R50, P2, P3, R48, R50, R33 ;  /* 0x0000003230328210 */ /* 0x004fc80007b5e021 */
[----:B------:R-:W-:-:S05]  /*bc60*/  @!P0 IADD3.X R51, R52, R51, R35, P2, P3 ;  /* 0x0000003334338210 */ /* 0x000fca00017e6423 */
[----:B-1----:R1:W-:Y:S01]  /*bc70*/  @!P0 STG.E.128 desc[UR4][R50.64], R44 ;  /* 0x0000002c32008986 */ /* 0x0023e2000c101d04 */
[----:B------:R-:W-:Y:S05]  /*bc80*/  @P1 BRA `(.L_x_1397) ;  /* 0x00000000002c1947 */ /* 0x000fea0003800000 */
[----:B------:R-:W-:Y:S01]  /*bc90*/  ULDC.64 UR4, c[0x0][0x2e8] ;  /* 0x0000ba0000047ab9 */ /* 0x000fe20000000a00 */
[----:B-1----:R-:W-:Y:S01]  /*bca0*/  VIADD R44, R21, 0x40 ;  /* 0x00000040152c7836 */ /* 0x002fe20000000000 */
[----:B------:R-:W-:Y:S01]  /*bcb0*/  IADD3 R50, P2, P3, R37, UR4, R48 ;  /* 0x0000000425327c10 */ /* 0x000fe2000fb5e030 */
[----:B------:R-:W-:-:S03]  /*bcc0*/  ULDC.64 UR6, c[0x0][0x208] ;  /* 0x0000820000067ab9 */ /* 0x000fc60000000a00 */
[----:B------:R-:W-:Y:S02]  /*bcd0*/  IADD3.X R51, R101, UR5, R52, P2, P3 ;  /* 0x0000000565337c10 */ /* 0x000fe400097e6434 */
[----:B------:R-:W-:-:S13]  /*bce0*/  LOP3.LUT P2, RZ, R231, 0x4, RZ, 0xc0, !PT ;  /* 0x00000004e7ff7812 */ /* 0x000fda000784c0ff */
[----:B------:R-:W-:-:S04]  /*bcf0*/  @P2 VIADD R44, R21, 0xffffffc0 ;  /* 0xffffffc0152c2836 */ /* 0x000fc80000000000 */
[----:B------:R-:W-:-:S04]  /*bd00*/  IMAD R45, R19, 0x7000, R44 ;  /* 0x00007000132d7824 */ /* 0x000fc800078e022c */
[----:B------:R-:W-:-:S06]  /*bd10*/  IMAD.IADD R45, R18, 0x1, R45 ;  /* 0x00000001122d7824 */ /* 0x000fcc00078e022d */
[----:B------:R-:W1:Y:S04]  /*bd20*/  LDS.128 R44, [R45+0x20400] ;  /* 0x020400002d2c7984 */ /* 0x000e680000000c00 */
[----:B-1----:R2:W-:Y:S02]  /*bd30*/  STG.E.128 desc[UR6][R50.64], R44 ;  /* 0x0000002c32007986 */ /* 0x0025e4000c101d06 */
.L_x_1397:
[----:B------:R-:W-:Y:S05]  /*bd40*/  BSYNC B1 ;  /* 0x0000000000017941 */ /* 0x000fea0003800000 */
.L_x_1396:
[----:B-12---:R-:W-:Y:S01]  /*bd50*/  VIADD R44, R230, 0x40 ;  /* 0x00000040e62c7836 */ /* 0x006fe20000000000 */
[----:B------:R-:W-:Y:S04]  /*bd60*/  BSSY B1, `(.L_x_1398) ;  /* 0x0000017000017945 */ /* 0x000fe80003800000 */
[----:B------:R-:W-:-:S13]  /*bd70*/  ISETP.GE.AND P2, PT, R44, R112, PT ;  /* 0x000000702c00720c */ /* 0x000fda0003f46270 */
[----:B------:R-:W-:Y:S05]  /*bd80*/  @P2 BRA `(.L_x_1399) ;  /* 0x0000000000502947 */ /* 0x000fea0003800000 */
[----:B------:R-:W1:Y:S01]  /*bd90*/  @!P0 LDS.128 R44, [R111+0x22400] ;  /* 0x022400006f2c8984 */ /* 0x000e620000000c00 */
[----:B------:R-:W2:Y:S01]  /*bda0*/  @!P0 LDC.64 R50, c[0x0][0x2e8] ;  /* 0x0000ba00ff328b82 */ /* 0x000ea20000000a00 */
[----:B------:R-:W-:Y:S01]  /*bdb0*/  IADD3 R54, P2, R98, R48, RZ ;  /* 0x0000003062367210 */ /* 0x000fe20007f5e0ff */
[----:B------:R-:W-:-:S04]  /*bdc0*/  ULDC.64 UR4, c[0x0][0x208] ;  /* 0x0000820000047ab9 */ /* 0x000fc80000000a00 */
[----:B------:R-:W-:Y:S01]  /*bdd0*/  IMAD.X R56, R52, 0x1, R99, P2 ;  /* 0x0000000134387824 */ /* 0x000fe200010e0663 */
        /* <DEDUP_REMOVED lines=15> */
.L_x_1399:
[----:B------:R-:W-:Y:S05]  /*bed0*/  BSYNC B1 ;  /* 0x0000000000017941 */ /* 0x000fea0003800000 */
.L_x_1398:
[----:B-12---:R-:W-:Y:S01]  /*bee0*/  VIADD R44, R230, 0x80 ;  /* 0x00000080e62c7836 */ /* 0x006fe20000000000 */
[----:B------:R-:W-:Y:S04]  /*bef0*/  BSSY B1, `(.L_x_1400) ;  /* 0x0000017000017945 */ /* 0x000fe80003800000 */
[----:B------:R-:W-:-:S13]  /*bf00*/  ISETP.GE.AND P2, PT, R44, R112, PT ;  /* 0x000000702c00720c */ /* 0x000fda0003f46270 */
[----:B------:R-:W-:Y:S05]  /*bf10*/  @P2 BRA `(.L_x_1401) ;  /* 0x0000000000502947 */ /* 0x000fea0003800000 */
[----:B------:R-:W1:Y:S01]  /*bf20*/  @!P0 LDS.128 R44, [R111+0x24400] ;  /* 0x024400006f2c8984 */ /* 0x000e620000000c00 */
[----:B------:R-:W2:Y:S01]  /*bf30*/  @!P0 LDC.64 R50, c[0x0][0x2e8] ;  /* 0x0000ba00ff328b82 */ /* 0x000ea20000000a00 */
[----:B------:R-:W-:Y:S01]  /*bf40*/  LEA R54, P2, R36, R48, 0x7 ;  /* 0x0000003024367211 */ /* 0x000fe200078438ff */
        /* <DEDUP_REMOVED lines=17> */
.L_x_1401:
[----:B------:R-:W-:Y:S05]  /*c060*/  BSYNC B1 ;  /* 0x0000000000017941 */ /* 0x000fea0003800000 */
.L_x_1400:
[----:B-12---:R-:W-:-:S05]  /*c070*/  VIADD R44, R230, 0xc0 ;  /* 0x000000c0e62c7836 */ /* 0x006fca0000000000 */
[----:B------:R-:W-:-:S13]  /*c080*/  ISETP.GE.AND P2, PT, R44, R112, PT ;  /* 0x000000702c00720c */ /* 0x000fda0003f46270 */
[----:B------:R-:W-:Y:S05]  /*c090*/  @P2 BRA `(.L_x_1369) ;  /* 0x0000000000602947 */ /* 0x000fea0003800000 */
[----:B------:R-:W1:Y:S01]  /*c0a0*/  LDC.64 R46, c[0x0][0x300] ;  /* 0x0000c000ff2e7b82 */ /* 0x000e620000000a00 */
[----:B------:R-:W-:Y:S01]  /*c0b0*/  IMAD.MOV.U32 R50, RZ, RZ, R48 ;  /* 0x000000ffff327224 */ /* 0x000fe200078e0030 */
[----:B------:R-:W-:Y:S01]  /*c0c0*/  ULDC.64 UR4, c[0x0][0x208] ;  /* 0x0000820000047ab9 */ /* 0x000fe20000000a00 */
[----:B------:R-:W-:-:S05]  /*c0d0*/  IMAD.MOV.U32 R51, RZ, RZ, R52 ;  /* 0x000000ffff337224 */ /* 0x000fca00078e0034 */
[----:B------:R-:W2:Y:S01]  /*c0e0*/  @!P0 LDC.64 R44, c[0x0][0x2e8] ;  /* 0x0000ba00ff2c8b82 */ /* 0x000ea20000000a00 */
[----:B-1----:R-:W-:-:S04]  /*c0f0*/  IMAD.WIDE.U32 R50, R46, 0xc0, R50 ;  /* 0x000000c02e327825 */ /* 0x002fc800078e0032 */
[----:B------:R-:W-:-:S04]  /*c100*/  IMAD R47, R47, 0xc0, RZ ;  /* 0x000000c02f2f7824 */ /* 0x000fc800078e02ff */
[----:B------:R-:W-:Y:S01]  /*c110*/  IMAD.IADD R52, R51, 0x1, R47 ;  /* 0x0000000133347824 */ /* 0x000fe200078e022f */
[----:B--2---:R-:W-:-:S04]  /*c120*/  @!P0 IADD3 R48, P2, P3, R50, R44, R33 ;  /* 0x0000002c32308210 */ /* 0x004fc80007b5e021 */
[----:B------:R-:W-:Y:S02]  /*c130*/  @!P0 IADD3.X R49, R52, R45, R35, P2, P3 ;  /* 0x0000002d34318210 */ /* 0x000fe400017e6423 */
[----:B------:R-:W1:Y:S04]  /*c140*/  @!P0 LDS.128 R44, [R111+0x26400] ;  /* 0x026400006f2c8984 */ /* 0x000e680000000c00 */
        /* <DEDUP_REMOVED lines=13> */
.L_x_1369:
[----:B------:R-:W-:Y:S05]  /*c220*/  BSYNC B0 ;  /* 0x0000000000007941 */ /* 0x000fea0003800000 */
.L_x_1331:
[----:B-1234-:R-:W1:Y:S01]  /*c230*/  S2R R44, SR_TID.X ;  /* 0x00000000002c7919 */ /* 0x01ee620000002100 */
[----:B------:R-:W-:Y:S01]  /*c240*/  @!PT LDS RZ, [RZ] ;  /* 0x00000000fffff984 */ /* 0x000fe20000000800 */
[----:B------:R-:W-:Y:S01]  /*c250*/  @!PT LDS RZ, [RZ] ;  /* 0x00000000fffff984 */ /* 0x000fe20000000800 */
[----:B------:R-:W-:Y:S01]  /*c260*/  @!PT LDS RZ, [RZ] ;  /* 0x00000000fffff984 */ /* 0x000fe20000000800 */
[----:B------:R-:W-:Y:S01]  /*c270*/  @!PT LDS RZ, [RZ] ;  /* 0x00000000fffff984 */ /* 0x000fe20000000800 */
[----:B------:R2:W-:Y:S06]  /*c280*/  MEMBAR.ALL.CTA ;  /* 0x0000000000007992 */ /* 0x0005ec0000008000 */
[----:B--2---:R-:W2:Y:S01]  /*c290*/  FENCE.VIEW.ASYNC.S ;  /* 0x00000000000073c6 */ /* 0x004ea20000000000 */
[----:B------:R-:W-:Y:S05]  /*c2a0*/  WARPSYNC.ALL ;  /* 0x0000000000007948 */ /* 0x000fea0003800000 */
[----:B------:R-:W-:Y:S01]  /*c2b0*/  BSSY B0, `(.L_x_1402) ;  /* 0x0000009000007945 */ /* 0x000fe20003800000 */
[----:B-1----:R-:W-:Y:S01]  /*c2c0*/  LOP3.LUT R44, R44, 0x7f, RZ, 0xc0, !PT ;  /* 0x0000007f2c2c7812 */ /* 0x002fe200078ec0ff */
[----:B--2---:R1:W-:Y:S03]  /*c2d0*/  BAR.SYNC.DEFER_BLOCKING R136, 0x80 ;  /* 0x000200880000751d */ /* 0x0043e60000010000 */
[----:B------:R-:W-:-:S13]  /*c2e0*/  ISETP.NE.AND P2, PT, R44, RZ, PT ;  /* 0x000000ff2c00720c */ /* 0x000fda0003f45270 */
[----:B------:R-:W-:-:S05]  /*c2f0*/  @!P2 VIADD R44, R103, 0x2e8a0 ;  /* 0x0002e8a0672ca836 */ /* 0x000fca0000000000 */
[----:B------:R-:W-:-:S04]  /*c300*/  @!P2 PRMT R44, RZ, 0x654, R44 ;  /* 0x00000654ff2ca816 */ /* 0x000fc8000000002c */
[----:B------:R1:W-:Y:S01]  /*c310*/  @!P2 SYNCS.ARRIVE.TRANS64.RED.A1T0 RZ, [R44+URZ], RZ ;  /* 0x000000ff2cffa9a7 */ /* 0x0003e2000810043f */
[----:B------:R-:W-:Y:S05]  /*c320*/  @!P5 BRA `(.L_x_1403) ;  /* 0x000000000004d947 */ /* 0x000fea0003800000 */
[----:B------:R-:W-:Y:S01]  /*c330*/  BPT.TRAP 0x1 ;  /* 0x000000040000795c */ /* 0x000fe20000300000 */
.L_x_1403:
[----:B------:R-:W-:Y:S05]  /*c340*/  BSYNC B0 ;  /* 0x0000000000007941 */ /* 0x000fea0003800000 */
.L_x_1402:
[----:B------:R-:W2:Y:S01]  /*c350*/  SYNCS.PHASECHK.TRANS64.TRYWAIT P3, [R103+URZ+0x2e8b0], R129 ;  /* 0x02e8b081670075a7 */ /* 0x000ea2000806017f */
[----:B------:R-:W-:Y:S01]  /*c360*/  ULDC.64 UR4, c[0x0][0x318] ;  /* 0x0000c60000047ab9 */ /* 0x000fe20000000a00 */
[----:B------:R-:W-:Y:S01]  /*c370*/  ULDC.64 UR60, c[0x0][0x328] ;  /* 0x0000ca00003c7ab9 */ /* 0x000fe20000000a00 */
[----:B-1----:R-:W-:Y:S01]  /*c380*/  IMAD.U32 R44, RZ, RZ, UR5 ;  /* 0x00000005ff2c7e24 */ /* 0x002fe2000f8e00ff */
[----:B------:R-:W-:Y:S01]  /*c390*/  BSSY B0, `(.L_x_1404) ;  /* 0x0000005000007945 */ /* 0x000fe20003800000 */
[----:B------:R-:W-:-:S03]  /*c3a0*/  IMAD.U32 R45, RZ, RZ, UR4 ;  /* 0x00000004ff2d7e24 */ /* 0x000fc6000f8e00ff */
[----:B------:R1:W-:Y:S04]  /*c3b0*/  STL [R1+0x8], R44 ;  /* 0x0000082c01007387 */ /* 0x0003e80000100800 */
[----:B------:R1:W-:Y:S02]  /*c3c0*/  STL [R1+0xc], R45 ;  /* 0x00000c2d01007387 */ /* 0x0003e40000100800 */
[----:B-12---:R-:W-:Y:S05]  /*c3d0*/  @!P3 BRA `(.L_x_1405) ;  /* 0x000002a80004b947 */ /* 0x006fea0003800000 */
.L_x_1721:
[----:B------:R-:W-:Y:S05]  /*c3e0*/  BSYNC B0 ;  /* 0x0000000000007941 */ /* 0x000fea0003800000 */
.L_x_1404:
[----:B------:R2:W5:Y:S04]  /*c3f0*/  LDL R54, [R1+0xc] ;  /* 0x00000c0001367983 */ /* 0x0005680000100800 */
[----:B------:R2:W5:Y:S01]  /*c400*/  LDL R53, [R1+0x8] ;  /* 0x0000080001357983 */ /* 0x0005620000100800 */
[----:B------:R-:W-:Y:S01]  /*c410*/  ISETP.GE.AND P3, PT, R230, R112, PT ;  /* 0x00000070e600720c */ /* 0x000fe20003f66270 */
[----:B------:R-:W-:Y:S01]  /*c420*/  BSSY B0, `(.L_x_1406) ;  /* 0x000001a000007945 */ /* 0x000fe20003800000 */
[----:B------:R-:W-:-:S11]  /*c430*/  IMAD.WIDE R48, R24, 0xe0, R94 ;  /* 0x000000e018307825 */ /* 0x000fd600078e025e */
[----:B--2---:R-:W-:Y:S05]  /*c440*/  @P3 BRA `(.L_x_1407) ;  /* 0x00000000005c3947 */ /* 0x004fea0003800000 */
[----:B------:R-:W-:Y:S01]  /*c450*/  ULDC UR6, c[0x0][0x2f4] ;  /* 0x0000bd0000067ab9 */ /* 0x000fe20000000800 */
[----:B------:R-:W-:Y:S01]  /*c460*/  PLOP3.LUT P4, PT, PT, PT, PT, 0x8, 0x0 ;  /* 0x000000000000781c */ /* 0x000fe20003f8e170 */
[----:B------:R-:W-:Y:S01]  /*c470*/  IMAD.MOV.U32 R44, RZ, RZ, R40 ;  /* 0x000000ffff2c7224 */ /* 0x000fe200078e0028 */
[----:B------:R-:W-:Y:S01]  /*c480*/  ISETP.GE.AND P3, PT, R4, UR6, PT ;  /* 0x0000000604007c0c */ /* 0x000fe2000bf66270 */
[----:B------:R-:W-:Y:S01]  /*c490*/  IMAD.MOV.U32 R45, RZ, RZ, R102 ;  /* 0x000000ffff2d7224 */ /* 0x000fe200078e0066 */
[----:B-----5:R-:W-:Y:S01]  /*c4a0*/  R2UR UR5, R54 ;  /* 0x00000000360572ca */ /* 0x020fe200000e0000 */
[----:B------:R-:W-:Y:S01]  /*c4b0*/  IMAD R47, R49, UR60, RZ ;  /* 0x0000003c312f7c24 */ /* 0x000fe2000f8e02ff */
[----:B------:R-:W-:Y:S01]  /*c4c0*/  R2UR UR4, R53 ;  /* 0x00000000350472ca */ /* 0x000fe200000e0000 */
[----:B------:R-:W-:-:S04]  /*c4d0*/  IMAD.WIDE.U32 R44, R48, UR60, R44 ;  /* 0x0000003c302c7c25 */ /* 0x000fc8000f8e002c */
[----:B------:R-:W-:-:S04]  /*c4e0*/  IMAD R47, R48, UR61, R47 ;  /* 0x0000003d302f7c24 */ /* 0x000fc8000f8e022f */
[----:B------:R-:W-:Y:S01]  /*c4f0*/  @!P3 LOP3.LUT P5, RZ, R231, 0x4, RZ, 0xc0, !PT ;  /* 0x00000004e7ffb812 */ /* 0x000fe200078ac0ff */
[----:B------:R-:W-:-:S03]  /*c500*/  @!P3 VIADD R52, R110, 0x40 ;  /* 0x000000406e34b836 */ /* 0x000fc60000000000 */
[----:B------:R-:W-:Y:S02]  /*c510*/  @!P3 PLOP3.LUT P4, PT, P5, PT, PT, 0x80, 0x0 ;  /* 0x000000000000b81c */ /* 0x000fe40002f8f070 */
[----:B------:R-:W-:-:S04]  /*c520*/  IADD3 R50, P5, R44, UR5, RZ ;  /* 0x000000052c327c10 */ /* 0x000fc8000ffbe0ff */
[----:B------:R-:W-:Y:S01]  /*c530*/  IADD3.X R51, R45, UR4, R47, P5, !PT ;  /* 0x000000042d337c10 */ /* 0x000fe2000affe42f */
[----:B------:R-:W-:-:S06]  /*c540*/  ULDC.64 UR4, c[0x0][0x208] ;  /* 0x0000820000047ab9 */ /* 0x000fcc0000000a00 */
[----:B------:R-:W-:Y:S01]  /*c550*/  @P4 VIADD R52, R110, 0xffffffc0 ;  /* 0xffffffc06e344836 */ /* 0x000fe20000000000 */
[----:B------:R-:W-:-:S03]  /*c560*/  ISETP.GE.AND P4, PT, R22, UR6, PT ;  /* 0x0000000616007c0c */ /* 0x000fc6000bf86270 */
[----:B------:R-:W-:-:S10]  /*c570*/  @!P3 IMAD.IADD R52, R18, 0x1, R52 ;  /* 0x000000011234b824 */ /* 0x000fd400078e0234 */
[----:B------:R-:W2:Y:S04]  /*c580*/  @!P4 LDS.128 R44, [R111+0xe400] ;  /* 0x00e400006f2cc984 */ /* 0x000ea80000000c00 */
[----:B--2---:R-:W-:Y:S04]  /*c590*/  @!P4 STG.E.128 desc[UR4][R50.64], R44 ;  /* 0x0000002c3200c986 */ /* 0x004fe8000c101d04 */
[----:B------:R-:W2:Y:S04]  /*c5a0*/  @!P3 LDS.128 R44, [R52+0xe400] ;  /* 0x00e40000342cb984 */ /* 0x000ea80000000c00 */
[----:B--2---:R2:W-:Y:S02]  /*c5b0*/  @!P3 STG.E.128 desc[UR4][R50.64+0x40], R44 ;  /* 0x0000402c3200b986 */ /* 0x0045e4000c101d04 */
.L_x_1407:
[----:B------:R-:W-:Y:S05]  /*c5c0*/  BSYNC B0 ;  /* 0x0000000000007941 */ /* 0x000fea0003800000 */
.L_x_1406:
[----:B--2---:R-:W-:Y:S01]  /*c5d0*/  VIADD R44, R230, 0x40 ;  /* 0x00000040e62c7836 */ /* 0x004fe20000000000 */
[----:B------:R-:W-:Y:S04]  /*c5e0*/  BSSY B0, `(.L_x_1408) ;  /* 0x000001c000007945 */ /* 0x000fe80003800000 */
[----:B------:R-:W-:-:S13]  /*c5f0*/  ISETP.GE.AND P3, PT, R44, R112, PT ;  /* 0x000000702c00720c */ /* 0x000fda0003f66270 */
[----:B------:R-:W-:Y:S05]  /*c600*/  @P3 BRA `(.L_x_1409) ;  /* 0x0000000000643947 */ /* 0x000fea0003800000 */
[----:B------:R-:W-:Y:S01]  /*c610*/  ULDC UR6, c[0x0][0x2f4] ;  /* 0x0000bd0000067ab9 */ /* 0x000fe20000000800 */
[----:B------:R-:W-:Y:S01]  /*c620*/  PLOP3.LUT P4, PT, PT, PT, PT, 0x8, 0x0 ;  /* 0x000000000000781c */ /* 0x000fe20003f8e170 */
[----:B------:R-:W-:Y:S01]  /*c630*/  IMAD.MOV.U32 R44, RZ, RZ, R40 ;  /* 0x000000ffff2c7224 */ /* 0x000fe200078e0028 */
[----:B------:R-:W-:Y:S01]  /*c640*/  ISETP.GE.AND P3, PT, R4, UR6, PT ;  /* 0x0000000604007c0c */ /* 0x000fe2000bf66270 */
[----:B------:R-:W-:Y:S01]  /*c650*/  IMAD.MOV.U32 R45, RZ, RZ, R102 ;  /* 0x000000ffff2d7224 */ /* 0x000fe200078e0066 */
[----:B-----5:R-:W-:Y:S02]  /*c660*/  R2UR UR4, R54 ;  /* 0x00000000360472ca */ /* 0x020fe400000e0000 */
[----:B------:R-:W-:-:S09]  /*c670*/  R2UR UR7, R53 ;  /* 0x00000000350772ca */ /* 0x000fd200000e0000 */
        /* <DEDUP_REMOVED lines=9> */
[----:B------:R-:W-:Y:S01]  /*c710*/  IMAD R47, R47, UR61, R46 ;  /* 0x0000003d2f2f7c24 */ /* 0x000fe2000f8e022e */
[----:B------:R-:W-:Y:S01]  /*c720*/  ULDC.64 UR4, c[0x0][0x208] ;  /* 0x0000820000047ab9 */ /* 0x000fe20000000a00 */
[----:B------:R-:W-:-:S03]  /*c730*/  @!P3 IMAD.IADD R52, R18, 0x1, R52 ;  /* 0x000000011234b824 */ /* 0x000fc600078e0234 */
[----:B------:R-:W-:Y:S02]  /*c740*/  IADD3.X R51, R45, UR7, R47, P4, !PT ;  /* 0x000000072d337c10 */ /* 0x000fe4000a7fe42f */
[----:B------:R-:W-:-:S13]  /*c750*/  ISETP.GE.AND P4, PT, R22, UR6, PT ;  /* 0x0000000616007c0c */ /* 0x000fda000bf86270 */
[----:B------:R-:W2:Y:S04]  /*c760*/  @!P4 LDS.128 R44, [R111+0x10400] ;  /* 0x010400006f2cc984 */ /* 0x000ea80000000c00 */
[----:B--2---:R-:W-:Y:S04]  /*c770*/  @!P4 STG.E.128 desc[UR4][R50.64], R44 ;  /* 0x0000002c3200c986 */ /* 0x004fe8000c101d04 */
[----:B------:R-:W2:Y:S04]  /*c780*/  @!P3 LDS.128 R44, [R52+0x10400] ;  /* 0x01040000342cb984 */ /* 0x000ea80000000c00 */
[----:B--2---:R2:W-:Y:S02]  /*c790*/  @!P3 STG.E.128 desc[UR4][R50.64+0x40], R44 ;  /* 0x0000402c3200b986 */ /* 0x0045e4000c101d04 */
.L_x_1409:
[----:B------:R-:W-:Y:S05]  /*c7a0*/  BSYNC B0 ;  /* 0x0000000000007941 */ /* 0x000fea0003800000 */
.L_x_1408:
        /* <DEDUP_REMOVED lines=29> */
.L_x_1411:
[----:B------:R-:W-:Y:S05]  /*c980*/  BSYNC B0 ;  /* 0x0000000000007941 */ /* 0x000fea0003800000 */
.L_x_1410:
        /* <DEDUP_REMOVED lines=21> */
[----:B------:R-:W-:Y:S01]  /*cae0*/  @!P3 IMAD.IADD R50, R18, 0x1, R50 ;  /* 0x000000011232b824 */ /* 0x000fe200078e0232 */
[----:B------:R-:W-:Y:S02]  /*caf0*/  ULDC.64 UR4, c[0x0][0x208] ;  /* 0x0000820000047ab9 */ /* 0x000fe40000000a00 */
[----:B------:R-:W-:Y:S02]  /*cb00*/  IADD3.X R49, R45, UR7, R47, P4, !PT ;  /* 0x000000072d317c10 */ /* 0x000fe4000a7fe42f */
[----:B------:R-:W-:-:S13]  /*cb10*/  ISETP.GE.AND P4, PT, R22, UR6, PT ;  /* 0x0000000616007c0c */ /* 0x000fda000bf86270 */
[----:B------:R-:W2:Y:S04]  /*cb20*/  @!P4 LDS.128 R44, [R111+0x14400] ;  /* 0x014400006f2cc984 */ /* 0x000ea80000000c00 */
[----:B--2---:R-:W-:Y:S04]  /*cb30*/  @!P4 STG.E.128 desc[UR4][R48.64], R44 ;  /* 0x0000002c3000c986 */ /* 0x004fe8000c101d04 */
[----:B------:R-:W2:Y:S04]  /*cb40*/  @!P3 LDS.128 R44, [R50+0x14400] ;  /* 0x01440000322cb984 */ /* 0x000ea80000000c00 */
[----:B--2---:R2:W-:Y:S02]  /*cb50*/  @!P3 STG.E.128 desc[UR4][R48.64+0x40], R44 ;  /* 0x0000402c3000b986 */ /* 0x0045e4000c101d04 */
.L_x_1413:
[----:B------:R-:W-:Y:S05]  /*cb60*/  BSYNC B0 ;  /* 0x0000000000007941 */ /* 0x000fea0003800000 */
.L_x_1412:
[----:B--2---:R-:W2:Y:S01]  /*cb70*/  LDL.LU R45, [R1+0x54] ;  /* 0x00005400012d7983 */ /* 0x004ea20000300800 */
[----:B01----:R-:W-:Y:S01]  /*cb80*/  @!P2 VIADD R103, R103, 0x2e8c0 ;  /* 0x0002e8c06767a836 */ /* 0x003fe20000000000 */
[----:B------:R-:W-:Y:S01]  /*cb90*/  ISETP.NE.AND P3, PT, R104, RZ, PT ;  /* 0x000000ff6800720c */ /* 0x000fe20003f65270 */
[----:B------:R-:W-:Y:S01]  /*cba0*/  VIADD R19, R19, 0x1 ;  /* 0x0000000113137836 */ /* 0x000fe20000000000 */
[----:B------:R-:W-:Y:S01]  /*cbb0*/  @!PT LDS RZ, [RZ] ;  /* 0x00000000fffff984 */ /* 0x000fe20000000800 */
[----:B------:R-:W-:Y:S01]  /*cbc0*/  @!PT LDS RZ, [RZ] ;  /* 0x00000000fffff984 */ /* 0x000fe20000000800 */
[----:B------:R-:W-:Y:S01]  /*cbd0*/  @!PT LDS RZ, [RZ] ;  /* 0x00000000fffff984 */ /* 0x000fe20000000800 */
[----:B------:R-:W-:Y:S01]  /*cbe0*/  @!PT LDS RZ, [RZ] ;  /* 0x00000000fffff984 */ /* 0x000fe20000000800 */
[----:B------:R0:W-:Y:S06]  /*cbf0*/  MEMBAR.ALL.CTA ;  /* 0x0000000000007992 */ /* 0x0001ec0000008000 */
[----:B0-----:R-:W0:Y:S01]  /*cc00*/  FENCE.VIEW.ASYNC.S ;  /* 0x00000000000073c6 */ /* 0x001e220000000000 */
[----:B------:R-:W-:Y:S01]  /*cc10*/  @!P2 PRMT R103, RZ, 0x654, R103 ;  /* 0x00000654ff67a816 */ /* 0x000fe20000000067 */
[----:B0-----:R0:W-:Y:S06]  /*cc20*/  BAR.SYNC.DEFER_BLOCKING R136, 0x80 ;  /* 0x000200880000751d */ /* 0x0011ec0000010000 */
[----:B------:R0:W-:Y:S01]  /*cc30*/  @!P2 SYNCS.ARRIVE.TRANS64.RED.A1T0 RZ, [R103+URZ], RZ ;  /* 0x000000ff67ffa9a7 */ /* 0x0001e2000810043f */
[----:B------:R-:W-:-:S04]  /*cc40*/  ISETP.NE.AND P2, PT, R19, 0x2, PT ;  /* 0x000000021300780c */ /* 0x000fc80003f45270 */
[----:B------:R-:W-:Y:S02]  /*cc50*/  SEL R44, RZ, 0x1, P2 ;  /* 0x00000001ff2c7807 */ /* 0x000fe40001000000 */
[----:B------:R-:W-:Y:S02]  /*cc60*/  SEL R19, R19, RZ, P2 ;  /* 0x000000ff13137207 */ /* 0x000fe40001000000 */
[----:B--2---:R-:W-:-:S05]  /*cc70*/  LOP3.LUT R45, R45, R44, RZ, 0x3c, !PT ;  /* 0x0000002c2d2d7212 */ /* 0x004fca00078e3cff */
[----:B------:R0:W-:Y:S01]  /*cc80*/  STL [R1+0x54], R45 ;  /* 0x0000542d01007387 */ /* 0x0001e20000100800 */
[----:B------:R-:W-:Y:S05]  /*cc90*/  @P3 BRA `(.L_x_1414) ;  /* 0xffffff5c00f43947 */ /* 0x000fea000383ffff */
[----:B0-----:R-:W0:Y:S01]  /*cca0*/  S2R R45, SR_TID.X ;  /* 0x00000000002d7919 */ /* 0x001e220000002100 */
[----:B------:R-:W-:Y:S02]  /*ccb0*/  PLOP3.LUT P0, PT, PT, PT, PT, 0x8, 0x0 ;  /* 0x000000000000781c */ /* 0x000fe40003f0e170 */
[----:B0-----:R-:W-:-:S04]  /*ccc0*/  SHF.R.U32.HI R45, RZ, 0x7, R45 ;  /* 0x00000007ff2d7819 */ /* 0x001fc8000001162d */
[----:B------:R-:W-:-:S13]  /*ccd0*/  ISETP.NE.AND P3, PT, R45, 0x1, PT ;  /* 0x000000012d00780c */ /* 0x000fda0003f65270 */
[----:B------:R-:W-:Y:S06]  /*cce0*/  @!P3 BAR.ARV 0x9, 0x100 ;  /* 0x024400000000bb1d */ /* 0x000fec0000002000 */
.L_x_1326:
[----:B------:R-:W-:Y:S05]  /*ccf0*/  @P0 BRA `(.L_x_1415) ;  /* 0x00000000000c0947 */ /* 0x000fea0003800000 */
[----:B------:R-:W0:Y:S01]  /*cd00*/  FENCE.VIEW.ASYNC.G ;  /* 0x00000000000073c6 */ /* 0x000e220000000100 */
[----:B------:R-:W-:Y:S05]  /*cd10*/  WARPSYNC.ALL ;  /* 0x0000000000007948 */ /* 0x000fea0003800000 */
[----:B0-----:R-:W-:Y:S06]  /*cd20*/  BAR.ARV 0xc, 0x180 ;  /* 0x0306000000007b1d */ /* 0x001fec0000002000 */
.L_x_1415:
[----:B------:R-:W2:Y:S01]  /*cd30*/  LDL R20, [R1+0x84] ;  /* 0x0000840001147983 */ /* 0x000ea20000100800 */
[----:B------:R-:W-:Y:S01]  /*cd40*/  ULDC.64 UR6, c[0x0][0x998] ;  /* 0x0002660000067ab9 */ /* 0x000fe20000000a00 */
[----:B------:R-:W-:Y:S02]  /*cd50*/  ULDC.64 UR4, c[0x0][0x990] ;  /* 0x0002640000047ab9 */ /* 0x000fe40000000a00 */
[----:B------:R-:W3:Y:S01]  /*cd60*/  LDL R15, [R1+0x8c] ;  /* 0x00008c00010f7983 */ /* 0x000ee20000100800 */
[----:B------:R-:W-:Y:S02]  /*cd70*/  ISETP.NE.U32.AND P1, PT, RZ, UR6, PT ;  /* 0x00000006ff007c0c */ /* 0x000fe4000bf25070 */
[----:B------:R-:W-:Y:S01]  /*cd80*/  ISETP.NE.U32.AND P0, PT, RZ, UR4, PT ;  /* 0x00000004ff007c0c */ /* 0x000fe2000bf05070 */
[----:B------:R-:W4:Y:S01]  /*cd90*/  LDL R14, [R1+0x64] ;  /* 0x00006400010e7983 */ /* 0x000f220000100800 */
[----:B------:R-:W-:Y:S01]  /*cda0*/  ISETP.NE.AND.EX P1, PT, RZ, UR7, PT, P1 ;  /* 0x00000007ff007c0c */ /* 0x000fe2000bf25310 */
[----:B------:R-:W-:Y:S01]  /*cdb0*/  ULDC.64 UR8, c[0x0][0x208] ;  /* 0x0000820000087ab9 */ /* 0x000fe20000000a00 */
[----:B------:R-:W-:-:S11]  /*cdc0*/  ISETP.NE.AND.EX P0, PT, RZ, UR5, PT, P0 ;  /* 0x00000005ff007c0c */ /* 0x000fd6000bf05300 */
[----:B------:R-:W0:Y:S08]  /*cdd0*/  @P1 LDC.64 R8, c[0x0][0x9b8] ;  /* 0x00026e00ff081b82 */ /* 0x000e300000000a00 */
[----:B------:R-:W1:Y:S08]  /*cde0*/  @P0 LDC.64 R6, c[0x0][0x9a8] ;  /* 0x00026a00ff060b82 */ /* 0x000e700000000a00 */
[----:B------:R-:W3:Y:S08]  /*cdf0*/  @P1 LDC.64 R12, c[0x0][0x9c0] ;  /* 0x00027000ff0c1b82 */ /* 0x000ef00000000a00 */
[----:B------:R-:W3:Y:S01]  /*ce00*/  @P0 LDC.64 R10, c[0x0][0x9b0] ;  /* 0x00026c00ff0a0b82 */ /* 0x000ee20000000a00 */
[----:B--2---:R-:W-:-:S02]  /*ce10*/  @P1 SHF.R.S32.HI R5, RZ, 0x1f, R20 ;  /* 0x0000001fff051819 */ /* 0x004fc40000011414 */
[----:B------:R-:W-:-:S03]  /*ce20*/  @P0 SHF.R.S32.HI R3, RZ, 0x1f, R20 ;  /* 0x0000001fff030819 */ /* 0x000fc60000011414 */
[----:B0-----:R-:W-:Y:S02]  /*ce30*/  @P1 IMAD R2, R5, R8, RZ ;  /* 0x0000000805021224 */ /* 0x001fe400078e02ff */
[----:B-1----:R-:W-:Y:S02]  /*ce40*/  @P0 IMAD R0, R3, R6, RZ ;  /* 0x0000000603000224 */ /* 0x002fe400078e02ff */
[C---:B------:R-:W-:Y:S02]  /*ce50*/  @P1 IMAD R9, R20.reuse, R9, R2 ;  /* 0x0000000914091224 */ /* 0x040fe400078e0202 */
[----:B------:R-:W-:-:S04]  /*ce60*/  @P1 IMAD.WIDE.U32 R4, R20, R8, RZ ;  /* 0x0000000814041225 */ /* 0x000fc800078e00ff */
[C---:B------:R-:W-:Y:S02]  /*ce70*/  @P0 IMAD R7, R20.reuse, R7, R0 ;  /* 0x0000000714070224 */ /* 0x040fe400078e0200 */
[----:B------:R-:W-:-:S04]  /*ce80*/  @P0 IMAD.WIDE.U32 R2, R20, R6, RZ ;  /* 0x0000000614020225 */ /* 0x000fc800078e00ff */
[----:B------:R-:W-:Y:S02]  /*ce90*/  @P1 IMAD.IADD R5, R5, 0x1, R9 ;  /* 0x0000000105051824 */ /* 0x000fe400078e0209 */
[----:B------:R-:W-:Y:S02]  /*cea0*/  @P0 IMAD.IADD R3, R3, 0x1, R7 ;  /* 0x0000000103030824 */ /* 0x000fe400078e0207 */
[----:B---3--:R-:W-:-:S04]  /*ceb0*/  @P1 IMAD.WIDE.U32 R6, R15, R12, R4 ;  /* 0x0000000c0f061225 */ /* 0x008fc800078e0004 */
[----:B------:R-:W-:Y:S01]  /*cec0*/  @P0 IMAD.WIDE.U32 R2, R15, R10, R2 ;  /* 0x0000000a0f020225 */ /* 0x000fe200078e0002 */
[----:B------:R-:W-:-:S03]  /*ced0*/  @P1 LEA R8, P3, R6, UR6, 0x2 ;  /* 0x0000000606081c11 */ /* 0x000fc6000f8610ff */
[C---:B------:R-:W-:Y:S01]  /*cee0*/  @P1 IMAD R5, R15.reuse, R13, R7 ;  /* 0x0000000d0f051224 */ /* 0x040fe200078e0207 */
[----:B------:R-:W-:Y:S01]  /*cef0*/  @P0 LEA R4, P2, R2, UR4, 0x2 ;  /* 0x0000000402040c11 */ /* 0x000fe2000f8410ff */
[----:B------:R-:W-:Y:S01]  /*cf00*/  @P0 IMAD R3, R15, R11, R3 ;  /* 0x0000000b0f030224 */ /* 0x000fe200078e0203 */
[----:B------:R-:W0:Y:S01]  /*cf10*/  LDC.64 R12, c[0x0][0x9e0] ;  /* 0x00027800ff0c7b82 */ /* 0x000e220000000a00 */
[----:B------:R-:W-:Y:S01]  /*cf20*/  IMAD.MOV.U32 R0, RZ, RZ, 0x3f800000 ;  /* 0x3f800000ff007424 */ /* 0x000fe200078e00ff */
[----:B------:R-:W-:Y:S01]  /*cf30*/  @P1 LEA.HI.X R9, R6, UR7, R5, 0x2, P3 ;  /* 0x0000000706091c11 */ /* 0x000fe200098f1405 */
[----:B----4-:R-:W-:Y:S01]  /*cf40*/  VIADD R7, R14, 0x7f ;  /* 0x0000007f0e077836 */ /* 0x010fe20000000000 */
[----:B------:R-:W-:Y:S01]  /*cf50*/  @P0 LEA.HI.X R5, R2, UR5, R3, 0x2, P2 ;  /* 0x0000000502050c11 */ /* 0x000fe200090f1403 */
[----:B------:R-:W-:Y:S01]  /*cf60*/  IMAD.MOV.U32 R3, RZ, RZ, 0x3f800000 ;  /* 0x3f800000ff037424 */ /* 0x000fe200078e00ff */
[----:B------:R-:W-:Y:S01]  /*cf70*/  ULDC UR4, c[0x0][0x988] ;  /* 0x0002620000047ab9 */ /* 0x000fe20000000800 */
[----:B------:R-:W2:Y:S01]  /*cf80*/  @P1 LDG.E R0, desc[UR8][R8.64] ;  /* 0x0000000808001981 */ /* 0x000ea2000c1e1900 */
[----:B------:R-:W1:Y:S03]  /*cf90*/  LDC R2, c[0x0][0x448] ;  /* 0x00011200ff027b82 */ /* 0x000e660000000800 */
[----:B------:R3:W2:Y:S01]  /*cfa0*/  @P0 LDG.E R3, desc[UR8][R4.64] ;  /* 0x0000000804030981 */ /* 0x0006a2000c1e1900 */
[----:B0-----:R-:W-:-:S02]  /*cfb0*/  ISETP.GE.AND P2, PT, R13, 0x1, PT ;  /* 0x000000010d00780c */ /* 0x001fc40003f46270 */
[----:B-1----:R-:W-:-:S13]  /*cfc0*/  ISETP.NE.AND P1, PT, R2, 0x1, PT ;  /* 0x000000010200780c */ /* 0x002fda0003f25270 */
[----:B------:R-:W0:Y:S08]  /*cfd0*/  @P1 LDC R2, c[0x0][0x44c] ;  /* 0x00011300ff021b82 */ /* 0x000e300000000800 */
[----:B------:R-:W1:Y:S01]  /*cfe0*/  @P1 LDC R11, c[0x0][0x450] ;  /* 0x00011400ff0b1b82 */ /* 0x000e620000000800 */
[----:B0-----:R-:W-:-:S05]  /*cff0*/  @P1 IMAD.HI.U32 R2, R7, R2, RZ ;  /* 0x0000000207021227 */ /* 0x001fca00078e00ff */
[----:B-1----:R-:W-:-:S05]  /*d000*/  @P1 SHF.R.U32.HI R7, RZ, R11, R2 ;  /* 0x0000000bff071219 */ /* 0x002fca0000011602 */
[----:B------:R-:W-:-:S04]  /*d010*/  IMAD.IADD R7, R138, 0x1, R7 ;  /* 0x000000018a077824 */ /* 0x000fc800078e0207 */
[----:B---3--:R-:W-:Y:S02]  /*d020*/  IMAD.IADD R4, R7, 0x1, R12 ;  /* 0x0000000107047824 */ /* 0x008fe400078e020c */
[----:B--2---:R-:W-:-:S04]  /*d030*/  FMUL.FTZ R0, R3, R0 ;  /* 0x0000000003007220 */ /* 0x004fc80000410000 */
[----:B------:R-:W-:Y:S01]  /*d040*/  FMUL.FTZ R2, R0, UR4 ;  /* 0x0000000400027c20 */ /* 0x000fe20008410000 */
[----:B------:R-:W-:Y:S06]  /*d050*/  @!P2 BRA `(.L_x_1416) ;  /* 0x000000000048a947 */ /* 0x000fec0003800000 */
        /* <DEDUP_REMOVED lines=11> */
.L_x_1418:
[----:B------:R-:W-:-:S13]  /*d110*/  ISETP.NE.AND P0, PT, R13, 0x1, PT ;  /* 0x000000010d00780c */ /* 0x000fda0003f05270 */
[----:B------:R-:W0:Y:S02]  /*d120*/  @P0 LDC.64 R6, c[0x0][0x9e8] ;  /* 0x00027a00ff060b82 */ /* 0x000e240000000a00 */
[----:B0-----:R-:W-:-:S05]  /*d130*/  @P0 IMAD.HI.U32 R6, R0, R6, RZ ;  /* 0x0000000600060227 */ /* 0x001fca00078e00ff */
[----:B------:R-:W-:-:S07]  /*d140*/  @P0 SHF.R.U32.HI R0, RZ, R7, R6 ;  /* 0x00000007ff000219 */ /* 0x000fce0000011606 */
.L_x_1419:
[----:B------:R-:W-:Y:S05]  /*d150*/  BSYNC B0 ;  /* 0x0000000000007941 */ /* 0x000fea0003800000 */
.L_x_1417:
[----:B------:R-:W-:-:S05]  /*d160*/  IMAD R3, R0, R13, R13 ;  /* 0x0000000d00037224 */ /* 0x000fca00078e020d */
[----:B------:R-:W-:-:S07]  /*d170*/  VIMNMX R4, R4, R3, PT ;  /* 0x0000000304047248 */ /* 0x000fce0003fe0100 */
.L_x_1416:
[----:B------:R-:W0:Y:S01]  /*d180*/  @P1 LDC R0, c[0x0][0x44c] ;  /* 0x00011300ff001b82 */ /* 0x000e220000000800 */
[----:B------:R-:W-:Y:S01]  /*d190*/  VIADD R5, R4, 0xdf ;  /* 0x000000df04057836 */ /* 0x000fe20000000000 */
[----:B------:R-:W-:Y:S01]  /*d1a0*/  ULDC UR4, c[0x0][0x9dc] ;  /* 0x0002770000047ab9 */ /* 0x000fe20000000800 */
[----:B------:R-:W-:-:S04]  /*d1b0*/  IMAD.MOV.U32 R4, RZ, RZ, RZ ;  /* 0x000000ffff047224 */ /* 0x000fc800078e00ff */
[----:B------:R-:W-:Y:S01]  /*d1c0*/  IMAD.HI R4, R5, -0x6db6db6d, R4 ;  /* 0x9249249305047827 */ /* 0x000fe200078e0204 */
[----:B------:R-:W1:Y:S03]  /*d1d0*/  @P1 LDC R6, c[0x0][0x450] ;  /* 0x00011400ff061b82 */ /* 0x000e660000000800 */
[----:B0-----:R-:W-:-:S04]  /*d1e0*/  @P1 IMAD.HI.U32 R3, R14, R0, RZ ;  /* 0x000000000e031227 */ /* 0x001fc800078e00ff */
[----:B------:R-:W-:Y:S01]  /*d1f0*/  IMAD.MOV.U32 R0, RZ, RZ, R14 ;  /* 0x000000ffff007224 */ /* 0x000fe200078e000e */
        /* <DEDUP_REMOVED lines=17> */
.L_x_1422:
[----:B------:R-:W-:-:S13]  /*d310*/  ISETP.NE.AND P0, PT, R13, 0x1, PT ;  /* 0x000000010d00780c */ /* 0x000fda0003f05270 */
[----:B------:R-:W0:Y:S02]  /*d320*/  @P0 LDC.64 R6, c[0x0][0x9e8] ;  /* 0x00027a00ff060b82 */ /* 0x000e240000000a00 */
[----:B0-----:R-:W-:-:S05]  /*d330*/  @P0 IMAD.HI.U32 R4, R0, R6, RZ ;  /* 0x0000000600040227 */ /* 0x001fca00078e00ff */
[----:B------:R-:W-:-:S07]  /*d340*/  @P0 SHF.R.U32.HI R0, RZ, R7, R4 ;  /* 0x00000007ff000219 */ /* 0x000fce0000011604 */
.L_x_1423:
[----:B------:R-:W-:Y:S05]  /*d350*/  BSYNC B0 ;  /* 0x0000000000007941 */ /* 0x000fea0003800000 */
.L_x_1421:
[----:B------:R-:W-:-:S05]  /*d360*/  IMAD R0, R0, R13, RZ ;  /* 0x0000000d00007224 */ /* 0x000fca00078e02ff */
[----:B------:R-:W-:-:S07]  /*d370*/  VIMNMX R5, R5, R0, !PT ;  /* 0x0000000005057248 */ /* 0x000fce0007fe0100 */
.L_x_1420:
[----:B------:R-:W-:Y:S01]  /*d380*/  IMAD.MOV.U32 R4, RZ, RZ, RZ ;  /* 0x000000ffff047224 */ /* 0x000fe200078e00ff */
[----:B------:R-:W-:Y:S01]  /*d390*/  BSSY B0, `(.L_x_1424) ;  /* 0x0000028000007945 */ /* 0x000fe20003800000 */
[----:B------:R-:W-:Y:S02]  /*d3a0*/  IMAD.MOV.U32 R136, RZ, RZ, RZ ;  /* 0x000000ffff887224 */ /* 0x000fe400078e00ff */
[----:B------:R-:W-:-:S05]  /*d3b0*/  IMAD.HI R5, R5, -0x6db6db6d, R4 ;  /* 0x9249249305057827 */ /* 0x000fca00078e0204 */
[----:B------:R-:W-:-:S04]  /*d3c0*/  SHF.R.U32.HI R0, RZ, 0x1f, R5 ;  /* 0x0000001fff007819 */ /* 0x000fc80000011605 */
[----:B------:R-:W-:-:S04]  /*d3d0*/  LEA.HI.SX32 R0, R5, R0, 0x19 ;  /* 0x0000000005007211 */ /* 0x000fc800078fcaff */
[----:B------:R-:W-:-:S04]  /*d3e0*/  VIMNMX R9, RZ, R0, !PT ;  /* 0x00000000ff097248 */ /* 0x000fc80007fe0100 */
[----:B------:R-:W-:-:S13]  /*d3f0*/  ISETP.GT.AND P0, PT, R139, R9, PT ;  /* 0x000000098b00720c */ /* 0x000fda0003f04270 */
[----:B------:R-:W-:Y:S05]  /*d400*/  @!P0 BRA `(.L_x_1425) ;  /* 0x0000000000808947 */ /* 0x000fea0003800000 */
[----:B------:R-:W2:Y:S01]  /*d410*/  LDL R3, [R1+0x9c] ;  /* 0x00009c0001037983 */ /* 0x000ea20000100800 */
[----:B------:R-:W-:Y:S01]  /*d420*/  ULDC UR4, c[0x0][0x9f0] ;  /* 0x00027c0000047ab9 */ /* 0x000fe20000000800 */
[----:B--2---:R-:W-:-:S04]  /*d430*/  ISETP.NE.AND P0, PT, R3, RZ, PT ;  /* 0x000000ff0300720c */ /* 0x004fc80003f05270 */
        /* <DEDUP_REMOVED lines=29> */
.L_x_1425:
[----:B------:R-:W-:Y:S05]  /*d610*/  BSYNC B0 ;  /* 0x0000000000007941 */ /* 0x000fea0003800000 */
.L_x_1424:
[----:B------:R-:W2:Y:S01]  /*d620*/  LDL R0, [R1+0xa4] ;  /* 0x0000a40001007983 */ /* 0x000ea20000100800 */
[----:B------:R-:W-:Y:S02]  /*d630*/  PLOP3.LUT P0, PT, PT, PT, PT, 0x80, 0x0 ;  /* 0x000000000000781c */ /* 0x000fe40003f0f070 */
[----:B------:R-:W-:Y:S02]  /*d640*/  CS2R R4, SRZ ;  /* 0x0000000000047805 */ /* 0x000fe4000001ff00 */
        /* <DEDUP_REMOVED lines=9> */
[----:B------:R-:W-:Y:S02]  /*d6e0*/  CS2R R104, SRZ ;  /* 0x0000000000687805 */ /* 0x000fe4000001ff00 */
[----:B------:R-:W-:Y:S02]  /*d6f0*/  CS2R R118, SRZ ;  /* 0x0000000000767805 */ /* 0x000fe4000001ff00 */
[----:B------:R-:W-:Y:S01]  /*d700*/  CS2R R72, SRZ ;  /* 0x0000000000487805 */ /* 0x000fe2000001ff00 */
[----:B------:R-:W-:Y:S01]  /*d710*/  IMAD.MOV.U32 R125, RZ, RZ, RZ ;  /* 0x000000ffff7d7224 */ /* 0x000fe200078e00ff */
[----:B------:R-:W-:Y:S02]  /*d720*/  CS2R R48, SRZ ;  /* 0x0000000000307805 */ /* 0x000fe4000001ff00 */
[----:B------:R-:W-:Y:S01]  /*d730*/  CS2R R102, SRZ ;  /* 0x0000000000667805 */ /* 0x000fe2000001ff00 */
[----:B------:R-:W-:Y:S01]  /*d740*/  IMAD.MOV.U32 R46, RZ, RZ, RZ ;  /* 0x000000ffff2e7224 */ /* 0x000fe200078e00ff */
[----:B------:R-:W-:Y:S01]  /*d750*/  CS2R R40, SRZ ;  /* 0x0000000000287805 */ /* 0x000fe2000001ff00 */
[----:B------:R-:W-:Y:S01]  /*d760*/  IMAD.MOV.U32 R42, RZ, RZ, RZ ;  /* 0x000000ffff2a7224 */ /* 0x000fe200078e00ff */
[----:B-----5:R-:W-:Y:S01]  /*d770*/  CS2R R52, SRZ ;  /* 0x0000000000347805 */ /* 0x020fe2000001ff00 */
[----:B------:R-:W-:Y:S01]  /*d780*/  IMAD.MOV.U32 R123, RZ, RZ, RZ ;  /* 0x000000ffff7b7224 */ /* 0x000fe200078e00ff */
[----:B------:R-:W-:-:S02]  /*d790*/  CS2R R114, SRZ ;  /* 0x0000000000727805 */ /* 0x000fc4000001ff00 */
[----:B------:R-:W-:Y:S02]  /*d7a0*/  CS2R R100, SRZ ;  /* 0x0000000000647805 */ /* 0x000fe4000001ff00 */
[----:B------:R-:W-:Y:S01]  /*d7b0*/  CS2R R84, SRZ ;  /* 0x0000000000547805 */ /* 0x000fe2000001ff00 */
[----:B------:R-:W-:Y:S01]  /*d7c0*/  IMAD.MOV.U32 R79, RZ, RZ, RZ ;  /* 0x000000ffff4f7224 */ /* 0x000fe200078e00ff */
[----:B------:R-:W-:Y:S02]  /*d7d0*/  CS2R R112, SRZ ;  /* 0x0000000000707805 */ /* 0x000fe4000001ff00 */
[----:B------:R-:W-:Y:S01]  /*d7e0*/  CS2R R28, SRZ ;  /* 0x00000000001c7805 */ /* 0x000fe2000001ff00 */
[----:B------:R-:W-:Y:S01]  /*d7f0*/  IMAD.MOV.U32 R82, RZ, RZ, RZ ;  /* 0x000000ffff527224 */ /* 0x000fe200078e00ff */
[----:B------:R-:W-:Y:S02]  /*d800*/  CS2R R80, SRZ ;  /* 0x0000000000507805 */ /* 0x000fe4000001ff00 */
[----:B------:R-:W-:-:S02]  /*d810*/  CS2R R56, SRZ ;  /* 0x0000000000387805 */ /* 0x000fc4000001ff00 */
[----:B------:R-:W-:Y:S02]  /*d820*/  CS2R R36, SRZ ;  /* 0x0000000000247805 */ /* 0x000fe4000001ff00 */
[----:B------:R-:W-:Y:S01]  /*d830*/  CS2R R60, SRZ ;  /* 0x00000000003c7805 */ /* 0x000fe2000001ff00 */
[----:B------:R-:W-:Y:S01]  /*d840*/  IMAD.MOV.U32 R12, RZ, RZ, RZ ;  /* 0x000000ffff0c7224 */ /* 0x000fe200078e00ff */
[----:B------:R-:W-:Y:S02]  /*d850*/  CS2R R68, SRZ ;  /* 0x0000000000447805 */ /* 0x000fe4000001ff00 */
[----:B------:R-:W-:Y:S01]  /*d860*/  CS2R R64, SRZ ;  /* 0x0000000000407805 */ /* 0x000fe2000001ff00 */
[----:B------:R-:W-:Y:S01]  /*d870*/  IMAD.MOV.U32 R111, RZ, RZ, RZ ;  /* 0x000000ffff6f7224 */ /* 0x000fe200078e00ff */
[----:B------:R-:W-:Y:S01]  /*d880*/  CS2R R10, SRZ ;  /* 0x00000000000a7805 */ /* 0x000fe2000001ff00 */
[----:B------:R-:W-:Y:S02]  /*d890*/  IMAD.MOV.U32 R51, RZ, RZ, RZ ;  /* 0x000000ffff337224 */ /* 0x000fe400078e00ff */
[----:B------:R-:W-:-:S02]  /*d8a0*/  IMAD.MOV.U32 R90, RZ, RZ, RZ ;  /* 0x000000ffff5a7224 */ /* 0x000fc400078e00ff */
[----:B------:R-:W-:Y:S02]  /*d8b0*/  IMAD.MOV.U32 R106, RZ, RZ, RZ ;  /* 0x000000ffff6a7224 */ /* 0x000fe400078e00ff */
[----:B--2---:R-:W-:Y:S02]  /*d8c0*/  IMAD R3, R0, R136, R9 ;  /* 0x0000008800037224 */ /* 0x004fe400078e0209 */
[----:B------:R-:W-:-:S03]  /*d8d0*/  IMAD.MOV.U32 R0, RZ, RZ, RZ ;  /* 0x000000ffff007224 */ /* 0x000fc600078e00ff */
[----:B------:R0:W-:Y:S01]  /*d8e0*/  STL [R1+0x74], R3 ;  /* 0x0000740301007387 */ /* 0x0001e20000100800 */
[----:B------:R-:W-:-:S04]  /*d8f0*/  VIADDMNMX R136, R3, R136, R139, PT ;  /* 0x0000008803887246 */ /* 0x000fc8000380018b */
[----:B------:R-:W-:-:S13]  /*d900*/  ISETP.GT.AND P1, PT, R136, R3, PT ;  /* 0x000000038800720c */ /* 0x000fda0003f24270 */
[----:B0-----:R-:W-:Y:S05]  /*d910*/  @!P1 BRA `(.L_x_1426) ;  /* 0x000001cc00a89947 */ /* 0x001fea0003800000 */
[----:B------:R-:W0:Y:S01]  /*d920*/  S2R R3, SR_TID.X ;  /* 0x0000000000037919 */ /* 0x000e220000002100 */
[----:B------:R-:W-:Y:S01]  /*d930*/  UMOV UR4, 0xffffffff ;  /* 0xffffffff00047882 */ /* 0x000fe20000000000 */
[----:B0-----:R-:W-:-:S05]  /*d940*/  VIADD R28, R3, 0xffffff80 ;  /* 0xffffff80031c7836 */ /* 0x001fca0000000000 */
[----:B------:R-:W-:-:S04]  /*d950*/  SHF.R.S32.HI R33, RZ, 0x1f, R28 ;  /* 0x0000001fff217819 */ /* 0x000fc8000001141c */
[----:B------:R-:W-:-:S04]  /*d960*/  LEA.HI R13, R33, R28, RZ, 0x7 ;  /* 0x0000001c210d7211 */ /* 0x000fc800078f38ff */
[----:B------:R-:W-:Y:S01]  /*d970*/  SHF.R.S32.HI R13, RZ, 0x7, R13 ;  /* 0x00000007ff0d7819 */ /* 0x000fe2000001140d */
[----:B------:R-:W-:Y:S06]  /*d980*/  BRA.DIV UR4, `(.L_x_1427) ;  /* 0x0000029204ac7947 */ /* 0x000fec000b800000 */
[----:B------:R-:W0:Y:S04]  /*d990*/  SHFL.IDX PT, R0, R13, RZ, 0x1f ;  /* 0x00001fff0d007589 */ /* 0x000e2800000e0000 */
[----:B0-----:R1:W-:Y:S02]  /*d9a0*/  STL [R1+0x58], R0 ;  /* 0x0000580001007387 */ /* 0x0013e40000100800 */
.L_x_1724:
[----:B------:R-:W1:Y:S01]  /*d9b0*/  LDL R3, [R1+0x58] ;  /* 0x0000580001037983 */ /* 0x000e620000100800 */
[----:B------:R-:W-:Y:S01]  /*d9c0*/  VIADD R25, R18, 0x1c400 ;  /* 0x0001c40012197836 */ /* 0x000fe20000000000 */
[----:B------:R-:W-:Y:S04]  /*d9d0*/  BSSY B6, `(.L_x_1428) ;  /* 0x0000019000067945 */ /* 0x000fe80003800000 */
[----:B------:R-:W-:Y:S02]  /*d9e0*/  LOP3.LUT P0, RZ, R25, 0x9f, RZ, 0xc0, !PT ;  /* 0x0000009f19ff7812 */ /* 0x000fe4000780c0ff */
[----:B-1----:R-:W-:-:S04]  /*d9f0*/  LEA.HI R0, R3, R3, RZ, 0x1 ;  /* 0x0000000303007211 */ /* 0x002fc800078f08ff */
[----:B------:R-:W-:-:S05]  /*da00*/  LOP3.LUT R0, R0, 0x1e, RZ, 0xc0, !PT ;  /* 0x0000001e00007812 */ /* 0x000fca00078ec0ff */
[----:B------:R-:W-:-:S04]  /*da10*/  IMAD.IADD R0, R3, 0x1, -R0 ;  /* 0x0000000103007824 */ /* 0x000fc800078e0a00 */
[----:B------:R-:W-:-:S05]  /*da20*/  IMAD R0, R0, 0x2000, R25 ;  /* 0x0000200000007824 */ /* 0x000fca00078e0219 */
        /* <DEDUP_REMOVED lines=19> */
.L_x_1429:
[----:B------:R-:W-:Y:S05]  /*db60*/  BSYNC B6 ;  /* 0x0000000000067941 */ /* 0x000fea0003800000 */
.L_x_1428:
[----:B------:R-:W-:Y:S02]  /*db70*/  ULDC UR4, c[0x0][0x3f4] ;  /* 0x0000fd0000047ab9 */ /* 0x000fe40000000800 */
[----:B------:R-:W-:-:S13]  /*db80*/  ISETP.LT.AND P0, PT, RZ, UR4, PT ;  /* 0x00000004ff007c0c */ /* 0x000fda000bf01270 */
[----:B------:R-:W-:Y:S05]  /*db90*/  @P0 BRA `(.L_x_1430) ;  /* 0x0000000000480947 */ /* 0x000fea0003800000 */
[----:B------:R-:W2:Y:S02]  /*dba0*/  LDL R20, [R1+0xa8] ;  /* 0x0000a80001147983 */ /* 0x000ea40000100800 */
[----:B--2---:R-:W-:-:S13]  /*dbb0*/  R2UR UR5, R20 ;  /* 0x00000000140572ca */ /* 0x004fda00000e0000 */
[----:B------:R-:W-:-:S04]  /*dbc0*/  ULEA.HI UR4, UR5, UR5, URZ, 0x1 ;  /* 0x0000000505047291 */ /* 0x000fc8000f8f083f */
[----:B------:R-:W-:-:S04]  /*dbd0*/  ULOP3.LUT UR4, UR4, 0xfffffffe, URZ, 0xc0, !UPT ;  /* 0xfffffffe04047892 */ /* 0x000fc8000f8ec03f */
[----:B------:R-:W-:-:S06]  /*dbe0*/  UIADD3 UR4, UR5, -UR4, URZ ;  /* 0x8000000405047290 */ /* 0x000fcc000fffe03f */
[----:B------:R-:W-:-:S05]  /*dbf0*/  IMAD.U32 R3, RZ, RZ, UR4 ;  /* 0x00000004ff037e24 */ /* 0x000fca000f8e00ff */
[----:B------:R-:W-:-:S04]  /*dc00*/  SHF.L.U32 R3, R3, 0x1f, RZ ;  /* 0x0000001f03037819 */ /* 0x000fc800000006ff */
[----:B------:R1:W2:Y:S03]  /*dc10*/  SYNCS.PHASECHK.TRANS64.TRYWAIT P0, [R18+URZ+0x2e800], R3 ;  /* 0x02e80003120075a7 */ /* 0x0002a6000800017f */
[----:B--2---:R-:W-:Y:S05]  /*dc20*/  @!P0 NANOSLEEP.SYNCS 0x989680 ;  /* 0x009896800000895d */ /* 0x004fea0003900000 */
[----:B------:R-:W2:Y:S01]  /*dc30*/  @!P0 SYNCS.PHASECHK.TRANS64 P0, [R18+URZ+0x2e800], R3 ;  /* 0x02e80003120085a7 */ /* 0x000ea2000800007f */
[----:B------:R-:W-:Y:S04]  /*dc40*/  BSSY B0, `(.L_x_1431) ;  /* 0x0000006000007945 */ /* 0x000fe80003800000 */
[----:B--2---:R-:W-:Y:S05]  /*dc50*/  @P0 BRA `(.L_x_1432) ;  /* 0x0000000000100947 */ /* 0x004fea0003800000 */
.L_x_1433:
[----:B--2---:R2:W3:Y:S02]  /*dc60*/  SYNCS.PHASECHK.TRANS64.TRYWAIT P0, [R18+URZ+0x2e800], R3 ;  /* 0x02e80003120075a7 */ /* 0x0044e4000800017f */
[----:B---3--:R-:W-:Y:S05]  /*dc70*/  @!P0 NANOSLEEP.SYNCS 0x989680 ;  /* 0x009896800000895d */ /* 0x008fea0003900000 */
[----:B------:R-:W3:Y:S02]  /*dc80*/  @!P0 SYNCS.PHASECHK.TRANS64 P0, [R18+URZ+0x2e800], R3 ;  /* 0x02e80003120085a7 */ /* 0x000ee4000800007f */
[----:B---3--:R-:W-:Y:S05]  /*dc90*/  @!P0 BRA `(.L_x_1433) ;  /* 0xfffffffc00f08947 */ /* 0x008fea000383ffff */
.L_x_1432:
[----:B------:R-:W-:Y:S05]  /*dca0*/  BSYNC B0 ;  /* 0x0000000000007941 */ /* 0x000fea0003800000 */
.L_x_1431:
[----:B------:R-:W-:Y:S05]  /*dcb0*/  BRA `(.L_x_1434) ;  /* 0x0000005000007947 */ /* 0x000fea0003800000 */
.L_x_1430:
[----:B------:R-:W-:Y:S01]  /*dcc0*/  LOP3.LUT P0, RZ, R25, 0x3ff, RZ, 0xc0, !PT ;  /* 0x000003ff19ff7812 */ /* 0x000fe2000780c0ff */
[----:B------:R-:W-:Y:S01]  /*dcd0*/  ULDC.64 UR4, c[0x0][0x3f8] ;  /* 0x0000fe0000047ab9 */ /* 0x000fe20000000a00 */
[----:B------:R-:W-:Y:S01]  /*dce0*/  SHF.R.S32.HI R0, RZ, 0x1f, R121 ;  /* 0x0000001fff007819 */ /* 0x000fe20000011479 */
[----:B------:R-:W-:Y:S01]  /*dcf0*/  ULDC.64 UR6, c[0x0][0x408] ;  /* 0x0001020000067ab9 */ /* 0x000fe20000000a00 */
[----:B------:R-:W-:Y:S01]  /*dd00*/  IMAD.WIDE.U32 R24, R121, UR4, RZ ;  /* 0x0000000479187c25 */ /* 0x000fe2000f8e00ff */
[----:B------:R-:W-:Y:S03]  /*dd10*/  BSSY B6, `(.L_x_1435) ;  /* 0x0000019000067945 */ /* 0x000fe60003800000 */
[C---:B------:R-:W-:Y:S02]  /*dd20*/  IMAD R4, R0.reuse, UR4, RZ ;  /* 0x0000000400047c24 */ /* 0x040fe4000f8e02ff */
[----:B------:R-:W-:-:S02]  /*dd30*/  IMAD R0, R0, UR6, RZ ;  /* 0x0000000600007c24 */ /* 0x000fc4000f8e02ff */
[C---:B------:R-:W-:Y:S02]  /*dd40*/  IMAD R29, R121.reuse, UR5, R4 ;  /* 0x00000005791d7c24 */ /* 0x040fe4000f8e0204 */
[C---:B------:R-:W-:Y:S02]  /*dd50*/  IMAD R31, R121.reuse, UR7, R0 ;  /* 0x00000007791f7c24 */ /* 0x040fe4000f8e0200 */
[----:B------:R-:W-:-:S04]  /*dd60*/  IMAD.WIDE.U32 R26, R121, UR6, RZ ;  /* 0x00000006791a7c25 */ /* 0x000fc8000f8e00ff */
[----:B------:R-:W-:Y:S02]  /*dd70*/  IMAD.IADD R29, R29, 0x1, R25 ;  /* 0x000000011d1d7824 */ /* 0x000fe400078e0219 */
        /* <DEDUP_REMOVED lines=18> */
.L_x_1436:
[----:B------:R-:W-:Y:S05]  /*dea0*/  BSYNC B6 ;  /* 0x0000000000067941 */ /* 0x000fea0003800000 */
.L_x_1435:
[----:B------:R-:W2:Y:S01]  /*deb0*/  LDL R40, [R1+0x64] ;  /* 0x0000640001287983 */ /* 0x000ea20000100800 */
[----:B------:R-:W-:Y:S01]  /*dec0*/  ULDC.U8 UR4, c[0x0][0x410] ;  /* 0x0001040000047ab9 */ /* 0x000fe20000000000 */
[----:B------:R-:W-:Y:S01]  /*ded0*/  LEA.HI R33, R33, R28, RZ, 0x2 ;  /* 0x0000001c21217211 */ /* 0x000fe200078f10ff */
[----:B------:R-:W-:Y:S01]  /*dee0*/  BSSY B0, `(.L_x_1437) ;  /* 0x00004d5000007945 */ /* 0x000fe20003800000 */
[----:B------:R-:W-:Y:S02]  /*def0*/  ISETP.NE.AND P0, PT, RZ, UR4, PT ;  /* 0x00000004ff007c0c */ /* 0x000fe4000bf05270 */
[----:B------:R-:W-:-:S05]  /*df00*/  LOP3.LUT R33, R33, 0xfffffffc, RZ, 0xc0, !PT ;  /* 0xfffffffc21217812 */ /* 0x000fca00078ec0ff */
[----:B------:R-:W-:Y:S02]  /*df10*/  IMAD.IADD R28, R28, 0x1, -R33 ;  /* 0x000000011c1c7824 */ /* 0x000fe400078e0a21 */
[----:B--2---:R-:W-:-:S04]  /*df20*/  IMAD.IADD R41, R230, 0x1, R40 ;  /* 0x00000001e6297824 */ /* 0x004fc800078e0228 */
[----:B------:R-:W-:Y:S05]  /*df30*/  @!P0 BRA `(.L_x_1438) ;  /* 0x0000002400c08947 */ /* 0x000fea0003800000 */
[----:B------:R-:W1:Y:S01]  /*df40*/  LDC R34, c[0x0][0x448] ;  /* 0x00011200ff227b82 */ /* 0x000e620000000800 */
[----:B------:R-:W-:Y:S01]  /*df50*/  IMAD R3, R28, 0x40, R41 ;  /* 0x000000401c037824 */ /* 0x000fe200078e0229 */
[----:B------:R-:W-:Y:S01]  /*df60*/  ULDC.64 UR4, c[0x0][0x3f8] ;  /* 0x0000fe0000047ab9 */ /* 0x000fe20000000a00 */
[----:B------:R-:W-:Y:S01]  /*df70*/  IMAD.MOV.U32 R8, RZ, RZ, R24 ;  /* 0x000000ffff087224 */ /* 0x000fe200078e0018 */
[----:B------:R-:W-:Y:S01]  /*df80*/  ULDC.64 UR6, c[0x0][0x408] ;  /* 0x0001020000067ab9 */ /* 0x000fe20000000a00 */
[----:B------:R-:W-:Y:S01]  /*df90*/  IMAD.MOV.U32 R9, RZ, RZ, R29 ;  /* 0x000000ffff097224 */ /* 0x000fe200078e001d */
[----:B------:R-:W-:Y:S01]  /*dfa0*/  ULDC.64 UR8, c[0x0][0x400] ;  /* 0x0001000000087ab9 */ /* 0x000fe20000000a00 */
[----:B------:R-:W-:Y:S01]  /*dfb0*/  IMAD.MOV.U32 R10, RZ, RZ, R26 ;  /* 0x000000ffff0a7224 */ /* 0x000fe200078e001a */
[----:B------:R-:W-:Y:S01]  /*dfc0*/  SHF.R.S32.HI R35, RZ, 0x1f, R228 ;  /* 0x0000001fff237819 */ /* 0x000fe200000114e4 */
[----:B------:R-:W-:Y:S01]  /*dfd0*/  IMAD.MOV.U32 R11, RZ, RZ, R31 ;  /* 0x000000ffff0b7224 */ /* 0x000fe200078e001f */
[----:B------:R-:W-:-:S02]  /*dfe0*/  SHF.R.S32.HI R37, RZ, 0x1f, R234 ;  /* 0x0000001fff257819 */ /* 0x000fc400000114ea */
[----:B-1----:R-:W-:-:S13]  /*dff0*/  ISETP.NE.AND P0, PT, R34, 0x1, PT ;  /* 0x000000012200780c */ /* 0x002fda0003f05270 */
[----:B------:R-:W1:Y:S08]  /*e000*/  @P0 LDC R0, c[0x0][0x44c] ;  /* 0x00011300ff000b82 */ /* 0x000e700000000800 */
[----:B------:R-:W2:Y:S01]  /*e010*/  @P0 LDC R5, c[0x0][0x450] ;  /* 0x00011400ff050b82 */ /* 0x000ea20000000800 */
[----:B-1----:R-:W-:-:S05]  /*e020*/  @P0 IMAD.HI.U32 R0, R3, R0, RZ ;  /* 0x0000000003000227 */ /* 0x002fca00078e00ff */
[----:B--2---:R-:W-:-:S04]  /*e030*/  @P0 SHF.R.U32.HI R3, RZ, R5, R0 ;  /* 0x00000005ff030219 */ /* 0x004fc80000011600 */
[----:B------:R-:W-:Y:S01]  /*e040*/  SHF.R.S32.HI R0, RZ, 0x1f, R3 ;  /* 0x0000001fff007819 */ /* 0x000fe20000011403 */
[----:B------:R-:W-:-:S04]  /*e050*/  IMAD.WIDE.U32 R8, R3, UR4, R8 ;  /* 0x0000000403087c25 */ /* 0x000fc8000f8e0008 */
[----:B------:R-:W-:Y:S02]  /*e060*/  IMAD R4, R0, UR4, RZ ;  /* 0x0000000400047c24 */ /* 0x000fe4000f8e02ff */
[----:B------:R-:W-:-:S04]  /*e070*/  IMAD.WIDE.U32 R10, R3, UR6, R10 ;  /* 0x00000006030a7c25 */ /* 0x000fc8000f8e000a */
[----:B------:R-:W-:Y:S01]  /*e080*/  IMAD R0, R0, UR6, RZ ;  /* 0x0000000600007c24 */ /* 0x000fe2000f8e02ff */
[----:B------:R-:W-:Y:S01]  /*e090*/  IADD3 R7, P1, R10, UR8, RZ ;  /* 0x000000080a077c10 */ /* 0x000fe2000ff3e0ff */
[C---:B------:R-:W-:Y:S01]  /*e0a0*/  IMAD R13, R3.reuse, UR5, R4 ;  /* 0x00000005030d7c24 */ /* 0x040fe2000f8e0204 */
[----:B------:R-:W-:Y:S01]  /*e0b0*/  ULDC.64 UR4, c[0x0][0x3e8] ;  /* 0x0000fa0000047ab9 */ /* 0x000fe20000000a00 */
[----:B------:R-:W-:Y:S01]  /*e0c0*/  IMAD R3, R3, UR7, R0 ;  /* 0x0000000703037c24 */ /* 0x000fe2000f8e0200 */
[----:B------:R-:W-:Y:S01]  /*e0d0*/  IADD3 R5, P0, R8, UR4, RZ ;  /* 0x0000000408057c10 */ /* 0x000fe2000ff1e0ff */
[----:B------:R-:W-:-:S03]  /*e0e0*/  UMOV UR4, 0xffffffff ;  /* 0xffffffff00047882 */ /* 0x000fc60000000000 */
[----:B------:R-:W-:Y:S02]  /*e0f0*/  IADD3.X R6, R9, UR5, R13, P0, !PT ;  /* 0x0000000509067c10 */ /* 0x000fe400087fe40d */
[----:B------:R-:W-:Y:S01]  /*e100*/  IADD3.X R8, R11, UR9, R3, P1, !PT ;  /* 0x000000090b087c10 */ /* 0x000fe20008ffe403 */
[----:B------:R-:W-:Y:S06]  /*e110*/  BRA.DIV UR4, `(.L_x_1439) ;  /* 0x0000028a04f07947 */ /* 0x000fec000b800000 */
[----:B------:R1:W2:Y:S04]  /*e120*/  SHFL.IDX PT, R0, R6, RZ, 0x1c1f ;  /* 0x001c1fff06007589 */ /* 0x0002a800000e0000 */
[----:B------:R1:W3:Y:S04]  /*e130*/  SHFL.IDX PT, R3, R5, RZ, 0x1c1f ;  /* 0x001c1fff05037589 */ /* 0x0002e800000e0000 */
[----:B------:R1:W4:Y:S04]  /*e140*/  SHFL.IDX PT, R4, R8, RZ, 0x1c1f ;  /* 0x001c1fff08047589 */ /* 0x00032800000e0000 */
[----:B0-----:R1:W0:Y:S02]  /*e150*/  SHFL.IDX PT, R14, R7, RZ, 0x1c1f ;  /* 0x001c1fff070e7589 */ /* 0x00122400000e0000 */
.L_x_1730:
[----:B------:R-:W5:Y:S01]  /*e160*/  LDL R9, [R1+0x10] ;  /* 0x0000100001097983 */ /* 0x000f620000100800 */
[----:B------:R-:W-:Y:S01]  /*e170*/  BSSY B1, `(.L_x_1440) ;  /* 0x000001c000017945 */ /* 0x000fe20003800000 */
[----:B------:R-:W-:Y:S02]  /*e180*/  CS2R R28, SRZ ;  /* 0x00000000001c7805 */ /* 0x000fe4000001ff00 */
[----:B------:R-:W-:Y:S02]  /*e190*/  CS2R R24, SRZ ;  /* 0x0000000000187805 */ /* 0x000fe4000001ff00 */
[----:B------:R-:W-:Y:S02]  /*e1a0*/  CS2R R30, SRZ ;  /* 0x00000000001e7805 */ /* 0x000fe4000001ff00 */
[----:B------:R-:W-:Y:S01]  /*e1b0*/  CS2R R20, SRZ ;  /* 0x0000000000147805 */ /* 0x000fe2000001ff00 */
[----:B-----5:R-:W-:-:S05]  /*e1c0*/  IMAD R34, R9, R34, RZ ;  /* 0x0000002209227224 */ /* 0x020fca00078e02ff */
[----:B------:R-:W-:-:S13]  /*e1d0*/  ISETP.GE.AND P0, PT, R41, R34, PT ;  /* 0x000000222900720c */ /* 0x000fda0003f06270 */
[----:B------:R-:W-:Y:S05]  /*e1e0*/  @P0 BRA `(.L_x_1441) ;  /* 0x0000000000500947 */ /* 0x000fea0003800000 */
[----:B------:R-:W-:Y:S01]  /*e1f0*/  ULDC UR4, c[0x0][0x3f4] ;  /* 0x0000fd0000047ab9 */ /* 0x000fe20000000800 */
[----:B------:R-:W-:Y:S02]  /*e200*/  CS2R R30, SRZ ;  /* 0x00000000001e7805 */ /* 0x000fe4000001ff00 */
[----:B------:R-:W-:Y:S02]  /*e210*/  ISETP.GE.AND P3, PT, R228, UR4, PT ;  /* 0x00000004e4007c0c */ /* 0x000fe4000bf66270 */
[----:B------:R-:W-:Y:S02]  /*e220*/  CS2R R20, SRZ ;  /* 0x0000000000147805 */ /* 0x000fe4000001ff00 */
[----:B------:R-:W-:Y:S02]  /*e230*/  ISETP.GE.AND P4, PT, R234, UR4, PT ;  /* 0x00000004ea007c0c */ /* 0x000fe4000bf86270 */
[----:B------:R-:W-:Y:S01]  /*e240*/  CS2R R24, SRZ ;  /* 0x0000000000187805 */ /* 0x000fe2000001ff00 */
[----:B------:R-:W-:-:S06]  /*e250*/  ULDC.64 UR6, c[0x0][0x208] ;  /* 0x0000820000067ab9 */ /* 0x000fcc0000000a00 */
[----:B---3--:R-:W-:-:S04]  /*e260*/  @!P3 IADD3 R10, P0, R228, R3, RZ ;  /* 0x00000003e40ab210 */ /* 0x008fc80007f1e0ff */
[CC--:B0-----:R-:W-:Y:S02]  /*e270*/  @!P4 IADD3 R26, P2, R234.reuse, R14.reuse, RZ ;  /* 0x0000000eea1ac210 */ /* 0x0c1fe40007f5e0ff */
[----:B------:R-:W-:Y:S01]  /*e280*/  @!P4 IADD3 R12, P1, R234, R3, RZ ;  /* 0x00000003ea0cc210 */ /* 0x000fe20007f3e0ff */
[----:B--2---:R-:W-:Y:S01]  /*e290*/  @!P3 IMAD.X R11, R0, 0x1, R35, P0 ;  /* 0x00000001000bb824 */ /* 0x004fe200000e0623 */
[----:B------:R-:W-:Y:S02]  /*e2a0*/  @!P3 IADD3 R14, P0, R228, R14, RZ ;  /* 0x0000000ee40eb210 */ /* 0x000fe40007f1e0ff */
[----:B------:R-:W-:Y:S01]  /*e2b0*/  CS2R R28, SRZ ;  /* 0x00000000001c7805 */ /* 0x000fe2000001ff00 */
[--C-:B----4-:R-:W-:Y:S02]  /*e2c0*/  @!P4 IMAD.X R27, R4, 0x1, R37.reuse, P2 ;  /* 0x00000001041bc824 */ /* 0x110fe400010e0625 */
[----:B------:R-:W-:Y:S01]  /*e2d0*/  @!P4 IMAD.X R13, R0, 0x1, R37, P1 ;  /* 0x00000001000dc824 */ /* 0x000fe200008e0625 */
[----:B------:R0:W5:Y:S01]  /*e2e0*/  @!P3 LD.E.64 R30, desc[UR6][R10.64] ;  /* 0x000000060a1eb980 */ /* 0x000162000c101b00 */
[----:B------:R-:W-:-:S03]  /*e2f0*/  @!P3 IMAD.X R15, R4, 0x1, R35, P0 ;  /* 0x00000001040fb824 */ /* 0x000fc600000e0623 */
[----:B------:R0:W5:Y:S04]  /*e300*/  @!P4 LD.E.64 R20, desc[UR6][R12.64] ;  /* 0x000000060c14c980 */ /* 0x000168000c101b00 */
[----:B------:R0:W5:Y:S04]  /*e310*/  @!P4 LD.E.64 R24, desc[UR6][R26.64] ;  /* 0x000000061a18c980 */ /* 0x000168000c101b00 */
[----:B------:R0:W5:Y:S02]  /*e320*/  @!P3 LD.E.64 R28, desc[UR6][R14.64] ;  /* 0x000000060e1cb980 */ /* 0x000164000c101b00 */
.L_x_1441:
[----:B------:R-:W-:Y:S05]  /*e330*/  BSYNC B1 ;  /* 0x0000000000017941 */ /* 0x000fea0003800000 */
.L_x_1440:
[----:B------:R-:W-:Y:S01]  /*e340*/  UMOV UR4, 0xffffffff ;  /* 0xffffffff00047882 */ /* 0x000fe20000000000 */
[----:B0-----:R-:W-:Y:S02]  /*e350*/  CS2R R26, SRZ ;  /* 0x00000000001a7805 */ /* 0x001fe4000001ff00 */
[----:B------:R-:W-:Y:S05]  /*e360*/  BRA.DIV UR4, `(.L_x_1442) ;  /* 0x0000028a04cc7947 */ /* 0x000fea000b800000 */
[----:B--2---:R0:W2:Y:S04]  /*e370*/  SHFL.IDX PT, R0, R6, 0x1, 0x1c1f ;  /* 0x003c1f0006007f89 */ /* 0x0040a800000e0000 */
[----:B---3--:R0:W3:Y:S04]  /*e380*/  SHFL.IDX PT, R3, R5, 0x1, 0x1c1f ;  /* 0x003c1f0005037f89 */ /* 0x0080e800000e0000 */
[----:B----4-:R0:W4:Y:S04]  /*e390*/  SHFL.IDX PT, R4, R8, 0x1, 0x1c1f ;  /* 0x003c1f0008047f89 */ /* 0x01012800000e0000 */
[----:B------:R0:W0:Y:S02]  /*e3a0*/  SHFL.IDX PT, R14, R7, 0x1, 0x1c1f ;  /* 0x003c1f00070e7f89 */ /* 0x00002400000e0000 */
.L_x_1736:
[----:B01----:R-:W-:Y:S01]  /*e3b0*/  VIADD R5, R41, 0x40 ;  /* 0x0000004029057836 */ /* 0x003fe20000000000 */
[----:B------:R-:W-:Y:S01]  /*e3c0*/  BSSY B1, `(.L_x_1443) ;  /* 0x000001a000017945 */ /* 0x000fe20003800000 */
[----:B------:R-:W-:Y:S02]  /*e3d0*/  CS2R R8, SRZ ;  /* 0x0000000000087805 */ /* 0x000fe4000001ff00 */
[----:B------:R-:W-:Y:S02]  /*e3e0*/  CS2R R12, SRZ ;  /* 0x00000000000c7805 */ /* 0x000fe4000001ff00 */
[----:B------:R-:W-:Y:S02]  /*e3f0*/  CS2R R10, SRZ ;  /* 0x00000000000a7805 */ /* 0x000fe4000001ff00 */
[----:B------:R-:W-:-:S13]  /*e400*/  ISETP.GE.AND P0, PT, R5, R34, PT ;  /* 0x000000220500720c */ /* 0x000fda0003f06270 */
[----:B------:R-:W-:Y:S05]  /*e410*/  @P0 BRA `(.L_x_1444) ;  /* 0x0000000000500947 */ /* 0x000fea0003800000 */
[----:B------:R-:W-:Y:S01]  /*e420*/  ULDC UR4, c[0x0][0x3f4] ;  /* 0x0000fd0000047ab9 */ /* 0x000fe20000000800 */
[----:B------:R-:W-:Y:S02]  /*e430*/  CS2R R10, SRZ ;  /* 0x00000000000a7805 */ /* 0x000fe4000001ff00 */
[----:B------:R-:W-:Y:S02]  /*e440*/  ISETP.GE.AND P4, PT, R228, UR4, PT ;  /* 0x00000004e4007c0c */ /* 0x000fe4000bf86270 */
[----:B------:R-:W-:Y:S02]  /*e450*/  CS2R R8, SRZ ;  /* 0x0000000000087805 */ /* 0x000fe4000001ff00 */
[----:B------:R-:W-:Y:S02]  /*e460*/  ISETP.GE.AND P5, PT, R234, UR4, PT ;  /* 0x00000004ea007c0c */ /* 0x000fe4000bfa6270 */
[----:B------:R-:W-:Y:S02]  /*e470*/  CS2R R12, SRZ ;  /* 0x00000000000c7805 */ /* 0x000fe4000001ff00 */
[----:B------:R-:W-:Y:S01]  /*e480*/  CS2R R26, SRZ ;  /* 0x00000000001a7805 */ /* 0x000fe2000001ff00 */
[----:B------:R-:W-:-:S04]  /*e490*/  ULDC.64 UR6, c[0x0][0x208] ;  /* 0x0000820000067ab9 */ /* 0x000fc80000000a00 */
[----:B------:R-:W-:-:S04]  /*e4a0*/  @!P4 IADD3 R38, P1, R228, R14, RZ ;  /* 0x0000000ee426c210 */ /* 0x000fc80007f3e0ff */
[-C--:B---3--:R-:W-:Y:S02]  /*e4b0*/  @!P5 IADD3 R32, P2, R234, R3.reuse, RZ ;  /* 0x00000003ea20d210 */ /* 0x088fe40007f5e0ff */
[----:B------:R-:W-:Y:S01]  /*e4c0*/  @!P4 IADD3 R6, P0, R228, R3, RZ ;  /* 0x00000003e406c210 */ /* 0x000fe20007f1e0ff */
[----:B----4-:R-:W-:Y:S01]  /*e4d0*/  @!P4 IMAD.X R39, R4, 0x1, R35, P1 ;  /* 0x000000010427c824 */ /* 0x010fe200008e0623 */
[----:B------:R-:W-:Y:S01]  /*e4e0*/  @!P5 IADD3 R14, P3, R234, R14, RZ ;  /* 0x0000000eea0ed210 */ /* 0x000fe20007f7e0ff */
[C---:B--2---:R-:W-:Y:S02]  /*e4f0*/  @!P5 IMAD.X R33, R0.reuse, 0x1, R37, P2 ;  /* 0x000000010021d824 */ /* 0x044fe400010e0625 */
[----:B------:R-:W-:Y:S01]  /*e500*/  @!P4 IMAD.X R7, R0, 0x1, R35, P0 ;  /* 0x000000010007c824 */ /* 0x000fe200000e0623 */
[----:B------:R0:W5:Y:S01]  /*e510*/  @!P4 LD.E.64 R26, desc[UR6][R38.64] ;  /* 0x00000006261ac980 */ /* 0x000162000c101b00 */
[----:B------:R-:W-:-:S03]  /*e520*/  @!P5 IMAD.X R15, R4, 0x1, R37, P3 ;  /* 0x00000001040fd824 */ /* 0x000fc600018e0625 */
[----:B------:R0:W5:Y:S04]  /*e530*/  @!P5 LD.E.64 R10, desc[UR6][R32.64] ;  /* 0x00000006200ad980 */ /* 0x000168000c101b00 */
[----:B------:R0:W5:Y:S04]  /*e540*/  @!P5 LD.E.64 R8, desc[UR6][R14.64] ;  /* 0x000000060e08d980 */ /* 0x000168000c101b00 */
[----:B------:R0:W5:Y:S02]  /*e550*/  @!P4 LD.E.64 R12, desc[UR6][R6.64] ;  /* 0x00000006060cc980 */ /* 0x000164000c101b00 */
.L_x_1444:
[----:B------:R-:W-:Y:S05]  /*e560*/  BSYNC B1 ;  /* 0x0000000000017941 */ /* 0x000fea0003800000 */
.L_x_1443:
[----:B--2---:R-:W2:Y:S04]  /*e570*/  LDL R0, [R1+0xa8] ;  /* 0x0000a80001007983 */ /* 0x004ea80000100800 */
[----:B----4-:R-:W4:Y:S01]  /*e580*/  LDL R4, [R1+0x88] ;  /* 0x0000880001047983 */ /* 0x010f220000100800 */
[----:B0-----:R-:W-:Y:S01]  /*e590*/  VIADDMNMX R15, R34, -R40, 0x80, PT ;  /* 0x00000080220f7446 */ /* 0x001fe20003800928 */
[----:B------:R-:W-:Y:S01]  /*e5a0*/  BSSY B1, `(.L_x_1445) ;  /* 0x0000013000017945 */ /* 0x000fe20003800000 */
[C---:B------:R-:W-:Y:S02]  /*e5b0*/  LOP3.LUT P2, RZ, R231.reuse, 0x4, RZ, 0xc0, !PT ;  /* 0x00000004e7ff7812 */ /* 0x040fe4000784c0ff */
[----:B------:R-:W-:Y:S02]  /*e5c0*/  ISETP.GE.AND P1, PT, R230, R15, PT ;  /* 0x0000000fe600720c */ /* 0x000fe40003f26270 */
[----:B--2---:R-:W-:Y:S01]  /*e5d0*/  R2UR UR5, R0 ;  /* 0x00000000000572ca */ /* 0x004fe200000e0000 */
[----:B------:R-:W-:-:S05]  /*e5e0*/  IMAD.SHL.U32 R0, R231, 0x80, RZ ;  /* 0x00000080e7007824 */ /* 0x000fca00078e00ff */
[----:B---3--:R-:W-:-:S04]  /*e5f0*/  LOP3.LUT R3, R0, 0x380, RZ, 0xc0, !PT ;  /* 0x0000038000037812 */ /* 0x008fc800078ec0ff */
[----:B------:R-:W-:Y:S02]  /*e600*/  LOP3.LUT R0, R3, 0x30, R22, 0xf8, !PT ;  /* 0x0000003003007812 */ /* 0x000fe400078ef816 */
[----:B------:R-:W-:Y:S01]  /*e610*/  SHF.R.U32.HI R3, RZ, 0x3, R3 ;  /* 0x00000003ff037819 */ /* 0x000fe20000011603 */
[----:B------:R-:W-:-:S03]  /*e620*/  ULEA.HI UR4, UR5, UR5, URZ, 0x1 ;  /* 0x0000000505047291 */ /* 0x000fc6000f8f083f */
[----:B------:R-:W-:Y:S01]  /*e630*/  LOP3.LUT R3, R0, R3, RZ, 0x3c, !PT ;  /* 0x0000000300037212 */ /* 0x000fe200078e3cff */
[----:B------:R-:W-:-:S03]  /*e640*/  ULOP3.LUT UR4, UR4, 0xfffffffe, URZ, 0xc0, !UPT ;  /* 0xfffffffe04047892 */ /* 0x000fc6000f8ec03f */
[----:B----4-:R-:W-:Y:S01]  /*e650*/  IADD3 R3, R18, R3, R4 ;  /* 0x0000000312037210 */ /* 0x010fe20007ffe004 */
[----:B------:R-:W-:-:S04]  /*e660*/  UIADD3 UR4, UR5, -UR4, URZ ;  /* 0x8000000405047290 */ /* 0x000fc8000fffe03f */
[C---:B------:R-:W-:Y:S02]  /*e670*/  VIADD R4, R3.reuse, 0x1c400 ;  /* 0x0001c40003047836 */ /* 0x040fe40000000000 */
[----:B------:R-:W-:Y:S02]  /*e680*/  IMAD.U32 R5, RZ, RZ, UR4 ;  /* 0x00000004ff057e24 */ /* 0x000fe4000f8e00ff */
[----:B------:R-:W-:-:S03]  /*e690*/  VIADD R0, R3, 0x1c440 ;  /* 0x0001c44003007836 */ /* 0x000fc60000000000 */
[----:B------:R-:W-:-:S04]  /*e6a0*/  SHF.L.U32 R5, R5, 0x1f, RZ ;  /* 0x0000001f05057819 */ /* 0x000fc800000006ff */
[----:B------:R-:W0:Y:S02]  /*e6b0*/  SYNCS.PHASECHK.TRANS64.TRYWAIT P0, [R18+URZ+0x2e800], R5 ;  /* 0x02e80005120075a7 */ /* 0x000e24000800017f */
[----:B0-----:R-:W-:Y:S05]  /*e6c0*/  @!P0 BRA `(.L_x_1446) ;  /* 0x0000028800648947 */ /* 0x001fea0003800000 */
.L_x_1737:
[----:B------:R-:W-:Y:S05]  /*e6d0*/  BSYNC B1 ;  /* 0x0000000000017941 */ /* 0x000fea0003800000 */
.L_x_1445:
[----:B------:R-:W-:Y:S01]  /*e6e0*/  BSSY B1, `(.L_x_1447) ;  /* 0x00000fa000017945 */ /* 0x000fe20003800000 */
[----:B------:R-:W-:-:S03]  /*e6f0*/  @P2 VIADD R0, R4, 0xffffffc0 ;  /* 0xffffffc004002836 */ /* 0x000fc60000000000 */
[----:B------:R-:W-:Y:S05]  /*e700*/  @P1 BRA `(.L_x_1448) ;  /* 0x0000000c00dc1947 */ /* 0x000fea0003800000 */
[----:B0-----:R-:W0:Y:S01]  /*e710*/  LDC R5, c[0x0][0x3f4] ;  /* 0x0000fd00ff057b82 */ /* 0x001e220000000800 */
[----:B------:R-:W-:Y:S01]  /*e720*/  BSSY B2, `(.L_x_1449) ;  /* 0x000007a000027945 */ /* 0x000fe20003800000 */
[-C--:B0-----:R-:W-:Y:S02]  /*e730*/  ISETP.GE.AND P0, PT, R228, R5.reuse, PT ;  /* 0x00000005e400720c */ /* 0x081fe40003f06270 */
[----:B------:R-:W-:-:S11]  /*e740*/  ISETP.GE.AND P1, PT, R234, R5, PT ;  /* 0x00000005ea00720c */ /* 0x000fd60003f26270 */
[----:B------:R-:W-:Y:S05]  /*e750*/  @P0 BRA `(.L_x_1450) ;  /* 0x0000000400d80947 */ /* 0x000fea0003800000 */
[----:B------:R-:W0:Y:S01]  /*e760*/  LDS.128 R4, [R3+0x1c400] ;  /* 0x01c4000003047984 */ /* 0x000e220000000c00 */
[----:B-----5:R-:W-:Y:S02]  /*e770*/  SHF.R.U32.HI R35, RZ, 0x8, R31 ;  /* 0x00000008ff237819 */ /* 0x020fe4000001161f */
[----:B------:R-:W-:Y:S02]  /*e780*/  LOP3.LUT R34, R31, 0xff, RZ, 0xc0, !PT ;  /* 0x000000ff1f227812 */ /* 0x000fe400078ec0ff */
[----:B------:R-:W-:Y:S02]  /*e790*/  LOP3.LUT R35, R35, 0xff, RZ, 0xc0, !PT ;  /* 0x000000ff23237812 */ /* 0x000fe400078ec0ff */
[----:B------:R-:W-:Y:S02]  /*e7a0*/  SHF.R.U32.HI R39, RZ, 0x8, R29 ;  /* 0x00000008ff277819 */ /* 0x000fe4000001161d */
[----:B------:R-:W-:Y:S02]  /*e7b0*/  PRMT R34, R35, 0x7604, R34 ;  /* 0x0000760423227816 */ /* 0x000fe40000000022 */
[----:B------:R-:W-:-:S02]  /*e7c0*/  SHF.R.U32.HI R35, RZ, 0x10, R31 ;  /* 0x00000010ff237819 */ /* 0x000fc4000001161f */
[----:B------:R-:W-:Y:S02]  /*e7d0*/  LOP3.LUT R38, R29, 0xff, RZ, 0xc0, !PT ;  /* 0x000000ff1d267812 */ /* 0x000fe400078ec0ff */
[----:B------:R-:W-:Y:S01]  /*e7e0*/  LOP3.LUT R39, R39, 0xff, RZ, 0xc0, !PT ;  /* 0x000000ff27277812 */ /* 0x000fe200078ec0ff */
[----:B------:R-:W-:Y:S01]  /*e7f0*/  IMAD.U32 R35, R35, 0x10000, RZ ;  /* 0x0001000023237824 */ /* 0x000fe200078e00ff */
[----:B------:R-:W-:Y:S02]  /*e800*/  SHF.R.U32.HI R40, RZ, 0x10, R29 ;  /* 0x00000010ff287819 */ /* 0x000fe4000001161d */
[----:B------:R-:W-:Y:S02]  /*e810*/  SHF.R.U32.HI R32, RZ, 0x8, R30 ;  /* 0x00000008ff207819 */ /* 0x000fe4000001161e */
[----:B------:R-:W-:Y:S01]  /*e820*/  PRMT R38, R39, 0x7604, R38 ;  /* 0x0000760427267816 */ /* 0x000fe20000000026 */
[----:B------:R-:W-:Y:S01]  /*e830*/  IMAD.U32 R39, R40, 0x10000, RZ ;  /* 0x0001000028277824 */ /* 0x000fe200078e00ff */
[----:B------:R-:W-:-:S02]  /*e840*/  LOP3.LUT R14, R30, 0xff, RZ, 0xc0, !PT ;  /* 0x000000ff1e0e7812 */ /* 0x000fc400078ec0ff */
[----:B------:R-:W-:Y:S02]  /*e850*/  LOP3.LUT R33, R32, 0xff, RZ, 0xc0, !PT ;  /* 0x000000ff20217812 */ /* 0x000fe400078ec0ff */
[----:B------:R-:W-:Y:S02]  /*e860*/  SHF.R.U32.HI R32, RZ, 0x8, R28 ;  /* 0x00000008ff207819 */ /* 0x000fe4000001161c */
[----:B------:R-:W-:Y:S02]  /*e870*/  PRMT R33, R33, 0x7604, R14 ;  /* 0x0000760421217816 */ /* 0x000fe4000000000e */
[----:B------:R-:W-:Y:S02]  /*e880*/  LOP3.LUT R14, R28, 0xff, RZ, 0xc0, !PT ;  /* 0x000000ff1c0e7812 */ /* 0x000fe400078ec0ff */
[----:B------:R-:W-:Y:S02]  /*e890*/  LOP3.LUT R37, R32, 0xff, RZ, 0xc0, !PT ;  /* 0x000000ff20257812 */ /* 0x000fe400078ec0ff */
[----:B------:R-:W-:-:S02]  /*e8a0*/  LOP3.LUT R35, R34, 0xff0000, R35, 0xf8, !PT ;  /* 0x00ff000022237812 */ /* 0x000fc400078ef823 */
[----:B------:R-:W-:Y:S02]  /*e8b0*/  LOP3.LUT R39, R38, 0xff0000, R39, 0xf8, !PT ;  /* 0x00ff000026277812 */ /* 0x000fe400078ef827 */
[----:B------:R-:W-:Y:S02]  /*e8c0*/  PRMT R37, R37, 0x7604, R14 ;  /* 0x0000760425257816 */ /* 0x000fe4000000000e */
[----:B------:R-:W-:Y:S02]  /*e8d0*/  LOP3.LUT R39, R39, 0xff000000, R29, 0xf8, !PT ;  /* 0xff00000027277812 */ /* 0x000fe400078ef81d */
[----:B------:R-:W-:Y:S02]  /*e8e0*/  LOP3.LUT R35, R35, 0xff000000, R31, 0xf8, !PT ;  /* 0xff00000023237812 */ /* 0x000fe400078ef81f */
[----:B------:R-:W-:Y:S02]  /*e8f0*/  LOP3.LUT R33, R33, 0xff0000, R30, 0xf8, !PT ;  /* 0x00ff000021217812 */ /* 0x000fe400078ef81e */
[----:B0-----:R-:W-:-:S02]  /*e900*/  F2FP.F16.E4M3.UNPACK_B R14, R6.H1 ;  /* 0x00000006ff0e723e */ /* 0x001fc400030006ff */
[----:B------:R-:W-:Y:S02]  /*e910*/  LOP3.LUT R37, R37, 0xff0000, R28, 0xf8, !PT ;  /* 0x00ff000025257812 */ /* 0x000fe400078ef81c */
[----:B------:R-:W-:Y:S02]  /*e920*/  F2FP.F16.E4M3.UNPACK_B R38, R39 ;  /* 0x00000027ff26723e */ /* 0x000fe400020006ff */
[----:B------:R-:W-:Y:S02]  /*e930*/  F2FP.F16.E4M3.UNPACK_B R32, R35 ;  /* 0x00000023ff20723e */ /* 0x000fe400020006ff */
[----:B------:R-:W-:Y:S01]  /*e940*/  LOP3.LUT R33, R33, 0xff000000, R30, 0xf8, !PT ;  /* 0xff00000021217812 */ /* 0x000fe200078ef81e */
[--C-:B------:R-:W-:Y:S01]  /*e950*/  HADD2.F32 R30, -RZ, R14.reuse.H0_H0 ;  /* 0x2000000eff1e7230 */ /* 0x100fe20000004100 */
[----:B------:R-:W-:Y:S01]  /*e960*/  LOP3.LUT R34, R37, 0xff000000, R28, 0xf8, !PT ;  /* 0xff00000025227812 */ /* 0x000fe200078ef81c */
[----:B------:R-:W-:Y:S01]  /*e970*/  HADD2.F32 R14, -RZ, R14.H1_H1 ;  /* 0x3000000eff0e7230 */ /* 0x000fe20000004100 */
[----:B------:R-:W-:Y:S01]  /*e980*/  F2FP.F16.E4M3.UNPACK_B R29, R6 ;  /* 0x00000006ff1d723e */ /* 0x000fe200020006ff */
[----:B------:R-:W-:Y:S01]  /*e990*/  HADD2.F32 R41, -RZ, R38.H1_H1 ;  /* 0x30000026ff297230 */ /* 0x000fe20000004100 */
[----:B------:R-:W-:Y:S01]  /*e9a0*/  F2FP.F16.E4M3.UNPACK_B R28, R5.H1 ;  /* 0x00000005ff1c723e */ /* 0x000fe200030006ff */
[----:B------:R-:W-:Y:S01]  /*e9b0*/  HADD2.F32 R37, -RZ, R32.H1_H1 ;  /* 0x30000020ff257230 */ /* 0x000fe20000004100 */
[----:B------:R-:W-:Y:S01]  /*e9c0*/  F2FP.F16.E4M3.UNPACK_B R31, R7 ;  /* 0x00000007ff1f723e */ /* 0x000fe200020006ff */
[----:B------:R-:W-:-:S02]  /*e9d0*/  HADD2.F32 R38, -RZ, R38.H0_H0 ;  /* 0x20000026ff267230 */ /* 0x000fc40000004100 */
[C---:B------:R-:W-:Y:S01]  /*e9e0*/  FMUL.FTZ R43, R14.reuse, R41 ;  /* 0x000000290e2b7220 */ /* 0x040fe20000410000 */
[----:B------:R-:W-:Y:S02]  /*e9f0*/  HADD2.F32 R32, -RZ, R32.H0_H0 ;  /* 0x20000020ff207230 */ /* 0x000fe40000004100 */
[----:B------:R-:W-:Y:S01]  /*ea00*/  FMUL.FTZ R40, R14, R37 ;  /* 0x000000250e287220 */ /* 0x000fe20000410000 */
[----:B------:R-:W-:Y:S01]  /*ea10*/  F2FP.F16.E4M3.UNPACK_B R14, R5 ;  /* 0x00000005ff0e723e */ /* 0x000fe200020006ff */
[--C-:B------:R-:W-:Y:S01]  /*ea20*/  HADD2.F32 R5, -RZ, R29.reuse.H1_H1 ;  /* 0x3000001dff057230 */ /* 0x100fe20000004100 */
[----:B------:R-:W-:Y:S01]  /*ea30*/  F2FP.F16.E4M3.UNPACK_B R39, R39.H1 ;  /* 0x00000027ff27723e */ /* 0x000fe200030006ff */
[C---:B------:R-:W-:Y:S01]  /*ea40*/  FFMA.FTZ R43, R30.reuse, R37, -R43 ;  /* 0x000000251e2b7223 */ /* 0x040fe2000001082b */
[----:B------:R-:W-:Y:S01]  /*ea50*/  FFMA.FTZ R44, R30, R41, R40 ;  /* 0x000000291e2c7223 */ /* 0x000fe20000010028 */
[----:B------:R-:W-:Y:S01]  /*ea60*/  HADD2.F32 R29, -RZ, R29.H0_H0 ;  /* 0x2000001dff1d7230 */ /* 0x000fe20000004100 */
[----:B------:R-:W-:Y:S01]  /*ea70*/  F2FP.F16.E4M3.UNPACK_B R35, R35.H1 ;  /* 0x00000023ff23723e */ /* 0x000fe200030006ff */
[C---:B------:R-:W-:Y:S01]  /*ea80*/  FMUL.FTZ R30, R5.reuse, R38 ;  /* 0x00000026051e7220 */ /* 0x040fe20000410000 */
[----:B------:R-:W-:Y:S01]  /*ea90*/  FMUL.FTZ R37, R5, R32 ;  /* 0x0000002005257220 */ /* 0x000fe20000410000 */
[----:B------:R-:W-:Y:S01]  /*eaa0*/  HADD2.F32 R5, -RZ, R31.H1_H1 ;  /* 0x3000001fff057230 */ /* 0x000fe20000004100 */
[----:B------:R-:W-:Y:S01]  /*eab0*/  F2FP.F16.E4M3.UNPACK_B R7, R7.H1 ;  /* 0x00000007ff07723e */ /* 0x000fe200030006ff */
[----:B------:R-:W-:-:S02]  /*eac0*/  HADD2.F32 R40, -RZ, R39.H0_H0 ;  /* 0x20000027ff287230 */ /* 0x000fc40000004100 */
[C---:B------:R-:W-:Y:S01]  /*ead0*/  FFMA.FTZ R41, R29.reuse, R32, -R30 ;  /* 0x000000201d297223 */ /* 0x040fe2000001081e */
[----:B------:R-:W-:Y:S02]  /*eae0*/  HADD2.F32 R30, -RZ, R35.H0_H0 ;  /* 0x20000023ff1e7230 */ /* 0x000fe40000004100 */
[----:B------:R-:W-:Y:S01]  /*eaf0*/  FFMA.FTZ R42, R29, R38, R37 ;  /* 0x000000261d2a7223 */ /* 0x000fe20000010025 */
[----:B------:R-:W-:Y:S02]  /*eb00*/  HADD2.F32 R31, -RZ, R31.H0_H0 ;  /* 0x2000001fff1f7230 */ /* 0x000fe40000004100 */
[C---:B------:R-:W-:Y:S01]  /*eb10*/  FMUL.FTZ R32, R5.reuse, R40 ;  /* 0x0000002805207220 */ /* 0x040fe20000410000 */
[----:B------:R-:W-:Y:S02]  /*eb20*/  HADD2.F32 R38, -RZ, R39.H1_H1 ;  /* 0x30000027ff267230 */ /* 0x000fe40000004100 */
[----:B------:R-:W-:Y:S01]  /*eb30*/  FMUL.FTZ R46, R5, R30 ;  /* 0x0000001e052e7220 */ /* 0x000fe20000410000 */
[----:B------:R-:W-:-:S02]  /*eb40*/  HADD2.F32 R29, -RZ, R7.H1_H1 ;  /* 0x30000007ff1d7230 */ /* 0x000fc40000004100 */
[C---:B------:R-:W-:Y:S01]  /*eb50*/  FFMA.FTZ R39, R31.reuse, R30, -R32 ;  /* 0x0000001e1f277223 */ /* 0x040fe20000010820 */
[----:B------:R-:W-:Y:S02]  /*eb60*/  HADD2.F32 R30, -RZ, R35.H1_H1 ;  /* 0x30000023ff1e7230 */ /* 0x000fe40000004100 */
[----:B------:R-:W-:Y:S01]  /*eb70*/  FFMA.FTZ R46, R31, R40, R46 ;  /* 0x000000281f2e7223 */ /* 0x000fe2000001002e */
[----:B------:R-:W-:Y:S01]  /*eb80*/  F2FP.F16.E4M3.UNPACK_B R6, R4 ;  /* 0x00000004ff06723e */ /* 0x000fe200020006ff */
[----:B------:R-:W-:Y:S02]  /*eb90*/  HADD2.F32 R5, -RZ, R7.H0_H0 ;  /* 0x20000007ff057230 */ /* 0x000fe40000004100 */
[C---:B------:R-:W-:Y:S01]  /*eba0*/  FMUL.FTZ R32, R29.reuse, R38 ;  /* 0x000000261d207220 */ /* 0x040fe20000410000 */
[----:B------:R-:W-:Y:S01]  /*ebb0*/  FMUL.FTZ R40, R29, R30 ;  /* 0x0000001e1d287220 */ /* 0x000fe20000410000 */
[----:B------:R-:W-:Y:S02]  /*ebc0*/  F2FP.F16.E4M3.UNPACK_B R4, R4.H1 ;  /* 0x00000004ff04723e */ /* 0x000fe400030006ff */
[----:B------:R-:W-:Y:S01]  /*ebd0*/  F2FP.F16.E4M3.UNPACK_B R31, R34 ;  /* 0x00000022ff1f723e */ /* 0x000fe200020006ff */
[C---:B------:R-:W-:Y:S01]  /*ebe0*/  FFMA.FTZ R45, R5.reuse, R30, -R32 ;  /* 0x0000001e052d7223 */ /* 0x040fe20000010820 */
[-C--:B------:R-:W-:Y:S01]  /*ebf0*/  F2FP.F16.E4M3.UNPACK_B R29, R33.reuse ;  /* 0x00000021ff1d723e */ /* 0x080fe200020006ff */
[----:B------:R-:W-:Y:S01]  /*ec00*/  FFMA.FTZ R48, R5, R38, R40 ;  /* 0x0000002605307223 */ /* 0x000fe20000010028 */
[----:B------:R-:W-:Y:S01]  /*ec10*/  HADD2.F32 R7, -RZ, R4.H1_H1 ;  /* 0x30000004ff077230 */ /* 0x000fe20000004100 */
[----:B------:R-:W-:Y:S01]  /*ec20*/  F2FP.F16.E4M3.UNPACK_B R33, R33.H1 ;  /* 0x00000021ff21723e */ /* 0x000fe200030006ff */
[----:B------:R-:W-:Y:S01]  /*ec30*/  HADD2.F32 R32, -RZ, R31.H1_H1 ;  /* 0x3000001fff207230 */ /* 0x000fe20000004100 */
[----:B------:R-:W-:Y:S01]  /*ec40*/  F2FP.F16.E4M3.UNPACK_B R34, R34.H1 ;  /* 0x00000022ff22723e */ /* 0x000fe200030006ff */
[----:B------:R-:W-:-:S02]  /*ec50*/  HADD2.F32 R30, -RZ, R29.H1_H1 ;  /* 0x3000001dff1e7230 */ /* 0x000fc40000004100 */
[----:B------:R-:W-:Y:S02]  /*ec60*/  HADD2.F32 R5, -RZ, R4.H0_H0 ;  /* 0x20000004ff057230 */ /* 0x000fe40000004100 */
[C---:B------:R-:W-:Y:S01]  /*ec70*/  FMUL.FTZ R38, R7.reuse, R32 ;  /* 0x0000002007267220 */ /* 0x040fe20000410000 */
[----:B------:R-:W-:Y:S02]  /*ec80*/  HADD2.F32 R31, -RZ, R31.H0_H0 ;  /* 0x2000001fff1f7230 */ /* 0x000fe40000004100 */
[-C--:B------:R-:W-:Y:S01]  /*ec90*/  FMUL.FTZ R40, R7, R30.reuse ;  /* 0x0000001e07287220 */ /* 0x080fe20000410000 */
[--C-:B------:R-:W-:Y:S02]  /*eca0*/  HADD2.F32 R4, -RZ, R6.reuse.H1_H1 ;  /* 0x30000006ff047230 */ /* 0x100fe40000004100 */
[C---:B------:R-:W-:Y:S01]  /*ecb0*/  FFMA.FTZ R38, R5.reuse, R30, -R38 ;  /* 0x0000001e05267223 */ /* 0x040fe20000010826 */
[----:B------:R-:W-:Y:S02]  /*ecc0*/  HADD2.F32 R29, -RZ, R29.H0_H0 ;  /* 0x2000001dff1d7230 */ /* 0x000fe40000004100 */
[----:B------:R-:W-:Y:S01]  /*ecd0*/  FFMA.FTZ R35, R5, R32, R40 ;  /* 0x0000002005237223 */ /* 0x000fe20000010028 */
[----:B------:R-:W-:-:S02]  /*ece0*/  HADD2.F32 R6, -RZ, R6.H0_H0 ;  /* 0x20000006ff067230 */ /* 0x000fc40000004100 */
[C---:B------:R-:W-:Y:S01]  /*ecf0*/  FMUL.FTZ R7, R4.reuse, R31 ;  /* 0x0000001f04077220 */ /* 0x040fe20000410000 */
[--C-:B------:R-:W-:Y:S02]  /*ed00*/  HADD2.F32 R5, -RZ, R28.reuse.H1_H1 ;  /* 0x3000001cff057230 */ /* 0x100fe40000004100 */
[-C--:B------:R-:W-:Y:S01]  /*ed10*/  FMUL.FTZ R4, R4, R29.reuse ;  /* 0x0000001d04047220 */ /* 0x080fe20000410000 */
[----:B------:R-:W-:Y:S02]  /*ed20*/  HADD2.F32 R28, -RZ, R28.H0_H0 ;  /* 0x2000001cff1c7230 */ /* 0x000fe40000004100 */
[C---:B------:R-:W-:Y:S01]  /*ed30*/  FFMA.FTZ R30, R6.reuse, R29, -R7 ;  /* 0x0000001d061e7223 */ /* 0x040fe20000010807 */
[----:B------:R-:W-:Y:S02]  /*ed40*/  HADD2.F32 R29, -RZ, R34.H1_H1 ;  /* 0x30000022ff1d7230 */ /* 0x000fe40000004100 */
[----:B------:R-:W-:Y:S01]  /*ed50*/  FFMA.FTZ R31, R6, R31, R4 ;  /* 0x0000001f061f7223 */ /* 0x000fe20000010004 */
[----:B------:R-:W-:-:S02]  /*ed60*/  HADD2.F32 R6, -RZ, R33.H1_H1 ;  /* 0x30000021ff067230 */ /* 0x000fc40000004100 */
[----:B------:R-:W-:Y:S02]  /*ed70*/  HADD2.F32 R7, -RZ, R34.H0_H0 ;  /* 0x20000022ff077230 */ /* 0x000fe40000004100 */
[C---:B------:R-:W-:Y:S01]  /*ed80*/  FMUL.FTZ R37, R5.reuse, R29 ;  /* 0x0000001d05257220 */ /* 0x040fe20000410000 */
[--C-:B------:R-:W-:Y:S02]  /*ed90*/  HADD2.F32 R4, -RZ, R14.reuse.H1_H1 ;  /* 0x3000000eff047230 */ /* 0x100fe40000004100 */
[-C--:B------:R-:W-:Y:S01]  /*eda0*/  FMUL.FTZ R32, R5, R6.reuse ;  /* 0x0000000605207220 */ /* 0x080fe20000410000 */
[----:B------:R-:W-:Y:S02]  /*edb0*/  HADD2.F32 R33, -RZ, R33.H0_H0 ;  /* 0x20000021ff217230 */ /* 0x000fe40000004100 */
[----:B------:R-:W-:Y:S01]  /*edc0*/  FFMA.FTZ R37, R28, R6, -R37 ;  /* 0x000000061c257223 */ /* 0x000fe20000010825 */
[----:B------:R-:W-:Y:S02]  /*edd0*/  HADD2.F32 R14, -RZ, R14.H0_H0 ;  /* 0x2000000eff0e7230 */ /* 0x000fe40000004100 */
[----:B------:R-:W-:Y:S01]  /*ede0*/  FMUL.FTZ R5, R4, R7 ;  /* 0x0000000704057220 */ /* 0x000fe20000410000 */
[----:B------:R-:W-:Y:S01]  /*edf0*/  FFMA.FTZ R32, R28, R29, R32 ;  /* 0x0000001d1c207223 */ /* 0x000fe20000010020 */
[----:B------:R-:W-:Y:S01]  /*ee00*/  FMUL.FTZ R4, R4, R33 ;  /* 0x0000002104047220 */ /* 0x000fe20000410000 */
[----:B------:R-:W-:Y:S01]  /*ee10*/  F2FP.SATFINITE.E4M3.F32.PACK_AB_MERGE_C R6, R44, R43, RZ ;  /* 0x0000002b2c06723e */ /* 0x000fe200048070ff */
[----:B------:R-:W-:-:S02]  /*ee20*/  FFMA.FTZ R5, R14, R33, -R5 ;  /* 0x000000210e057223 */ /* 0x000fc40000010805 */
[----:B------:R-:W-:Y:S01]  /*ee30*/  FFMA.FTZ R14, R14, R7, R4 ;  /* 0x000000070e0e7223 */ /* 0x000fe20000010004 */
[----:B------:R-:W-:Y:S02]  /*ee40*/  F2FP.SATFINITE.E4M3.F32.PACK_AB_MERGE_C R7, R48, R45, RZ ;  /* 0x0000002d3007723e */ /* 0x000fe400048070ff */
[----:B------:R-:W-:Y:S02]  /*ee50*/  F2FP.SATFINITE.E4M3.F32.PACK_AB_MERGE_C R4, R35, R38, RZ ;  /* 0x000000262304723e */ /* 0x000fe400048070ff */
[----:B------:R-:W-:Y:S02]  /*ee60*/  F2FP.SATFINITE.E4M3.F32.PACK_AB_MERGE_C R32, R32, R37, RZ ;  /* 0x000000252020723e */ /* 0x000fe400048070ff */
[----:B------:R-:W-:Y:S02]  /*ee70*/  F2FP.SATFINITE.E4M3.F32.PACK_AB_MERGE_C R6, R42, R41, R6 ;  /* 0x000000292a06723e */ /* 0x000fe40004807006 */
[----:B------:R-:W-:Y:S02]  /*ee80*/  F2FP.SATFINITE.E4M3.F32.PACK_AB_MERGE_C R7, R46, R39, R7 ;  /* 0x000000272e07723e */ /* 0x000fe40004807007 */
[----:B------:R-:W-:-:S02]  /*ee90*/  F2FP.SATFINITE.E4M3.F32.PACK_AB_MERGE_C R4, R31, R30, R4 ;  /* 0x0000001e1f04723e */ /* 0x000fc40004807004 */
[----:B------:R-:W-:-:S05]  /*eea0*/  F2FP.SATFINITE.E4M3.F32.PACK_AB_MERGE_C R5, R14, R5, R32 ;  /* 0x000000050e05723e */ /* 0x000fca0004807020 */
[----:B------:R0:W-:Y:S02]  /*eeb0*/  STS.128 [R3+0x1c400], R4 ;  /* 0x01c4000403007388 */ /* 0x0001e40000000c00 */
.L_x_1450:
[----:B------:R-:W-:Y:S05]  /*eec0*/  BSYNC B2 ;  /* 0x0000000000027941 */ /* 0x000fea0003800000 */
.L_x_1449:
[----:B------:R-:W-:Y:S05]  /*eed0*/  @P1 BRA `(.L_x_1448) ;  /* 0x0000000400e81947 */ /* 0x000fea0003800000 */
[----:B0-----:R-:W0:Y:S01]  /*eee0*/  LDS.128 R4, [R0] ;  /* 0x0000000000047984 */ /* 0x001e220000000c00 */
[----:B-----5:R-:W-:Y:S02]  /*eef0*/  SHF.R.U32.HI R28, RZ, 0x8, R21 ;  /* 0x00000008ff1c7819 */ /* 0x020fe40000011615 */
[----:B------:R-:W-:Y:S02]  /*ef00*/  SHF.R.U32.HI R32, RZ, 0x8, R25 ;  /* 0x00000008ff207819 */ /* 0x000fe40000011619 */
[----:B------:R-:W-:Y:S02]  /*ef10*/  LOP3.LUT R31, R21, 0xff, RZ, 0xc0, !PT ;  /* 0x000000ff151f7812 */ /* 0x000fe400078ec0ff */
[----:B------:R-:W-:Y:S02]  /*ef20*/  LOP3.LUT R35, R25, 0xff, RZ, 0xc0, !PT ;  /* 0x000000ff19237812 */ /* 0x000fe400078ec0ff */
[----:B------:R-:W-:Y:S02]  /*ef30*/  LOP3.LUT R28, R28, 0xff, RZ, 0xc0, !PT ;  /* 0x000000ff1c1c7812 */ /* 0x000fe400078ec0ff */
[----:B------:R-:W-:-:S02]  /*ef40*/  LOP3.LUT R32, R32, 0xff, RZ, 0xc0, !PT ;  /* 0x000000ff20207812 */ /* 0x000fc400078ec0ff */
[----:B------:R-:W-:Y:S02]  /*ef50*/  SHF.R.U32.HI R14, RZ, 0x8, R20 ;  /* 0x00000008ff0e7819 */ /* 0x000fe40000011614 */
[----:B------:R-:W-:Y:S02]  /*ef60*/  SHF.R.U32.HI R30, RZ, 0x8, R24 ;  /* 0x00000008ff1e7819 */ /* 0x000fe40000011618 */
[----:B------:R-:W-:Y:S02]  /*ef70*/  PRMT R31, R28, 0x7604, R31 ;  /* 0x000076041c1f7816 */ /* 0x000fe4000000001f */
[----:B------:R-:W-:Y:S02]  /*ef80*/  PRMT R35, R32, 0x7604, R35 ;  /* 0x0000760420237816 */ /* 0x000fe40000000023 */
[----:B------:R-:W-:Y:S02]  /*ef90*/  SHF.R.U32.HI R28, RZ, 0x10, R21 ;  /* 0x00000010ff1c7819 */ /* 0x000fe40000011615 */
[----:B------:R-:W-:-:S02]  /*efa0*/  SHF.R.U32.HI R32, RZ, 0x10, R25 ;  /* 0x00000010ff207819 */ /* 0x000fc40000011619 */
[----:B------:R-:W-:Y:S02]  /*efb0*/  LOP3.LUT R29, R20, 0xff, RZ, 0xc0, !PT ;  /* 0x000000ff141d7812 */ /* 0x000fe400078ec0ff */
[----:B------:R-:W-:Y:S02]  /*efc0*/  LOP3.LUT R14, R14, 0xff, RZ, 0xc0, !PT ;  /* 0x000000ff0e0e7812 */ /* 0x000fe400078ec0ff */
[----:B------:R-:W-:Y:S02]  /*efd0*/  LOP3.LUT R33, R24, 0xff, RZ, 0xc0, !PT ;  /* 0x000000ff18217812 */ /* 0x000fe400078ec0ff */
[----:B------:R-:W-:Y:S02]  /*efe0*/  LOP3.LUT R30, R30, 0xff, RZ, 0xc0, !PT ;  /* 0x000000ff1e1e7812 */ /* 0x000fe400078ec0ff */
[----:B------:R-:W-:Y:S02]  /*eff0*/  LOP3.LUT R28, R28, 0xff, RZ, 0xc0, !PT ;  /* 0x000000ff1c1c7812 */ /* 0x000fe400078ec0ff */
[----:B------:R-:W-:-:S02]  /*f000*/  LOP3.LUT R32, R32, 0xff, RZ, 0xc0, !PT ;  /* 0x000000ff20207812 */ /* 0x000fc400078ec0ff */
[----:B------:R-:W-:Y:S02]  /*f010*/  PRMT R29, R14, 0x7604, R29 ;  /* 0x000076040e1d7816 */ /* 0x000fe4000000001d */
[----:B------:R-:W-:Y:S02]  /*f020*/  PRMT R33, R30, 0x7604, R33 ;  /* 0x000076041e217816 */ /* 0x000fe40000000021 */
[----:B------:R-:W-:Y:S02]  /*f030*/  SHF.R.U32.HI R14, RZ, 0x10, R20 ;  /* 0x00000010ff0e7819 */ /* 0x000fe40000011614 */
[----:B------:R-:W-:Y:S02]  /*f040*/  SHF.R.U32.HI R30, RZ, 0x10, R24 ;  /* 0x00000010ff1e7819 */ /* 0x000fe40000011618 */
[----:B------:R-:W-:Y:S02]  /*f050*/  PRMT R31, R28, 0x7054, R31 ;  /* 0x000070541c1f7816 */ /* 0x000fe4000000001f */
[----:B------:R-:W-:-:S02]  /*f060*/  PRMT R35, R32, 0x7054, R35 ;  /* 0x0000705420237816 */ /* 0x000fc40000000023 */
[----:B------:R-:W-:Y:S02]  /*f070*/  LOP3.LUT R14, R14, 0xff, RZ, 0xc0, !PT ;  /* 0x000000ff0e0e7812 */ /* 0x000fe400078ec0ff */
[----:B------:R-:W-:Y:S02]  /*f080*/  LOP3.LUT R30, R30, 0xff, RZ, 0xc0, !PT ;  /* 0x000000ff1e1e7812 */ /* 0x000fe400078ec0ff */
[----:B------:R-:W-:Y:S02]  /*f090*/  LOP3.LUT R35, R35, 0xff000000, R25, 0xf8, !PT ;  /* 0xff00000023237812 */ /* 0x000fe400078ef819 */
[----:B------:R-:W-:Y:S02]  /*f0a0*/  LOP3.LUT R31, R31, 0xff000000, R21, 0xf8, !PT ;  /* 0xff0000001f1f7812 */ /* 0x000fe400078ef815 */
[----:B------:R-:W-:Y:S02]  /*f0b0*/  PRMT R29, R14, 0x7054, R29 ;  /* 0x000070540e1d7816 */ /* 0x000fe4000000001d */
[----:B------:R-:W-:-:S02]  /*f0c0*/  PRMT R33, R30, 0x7054, R33 ;  /* 0x000070541e217816 */ /* 0x000fc40000000021 */
[-C--:B0-----:R-:W-:Y:S02]  /*f0d0*/  F2FP.F16.E4M3.UNPACK_B R14, R6.reuse.H1 ;  /* 0x00000006ff0e723e */ /* 0x081fe400030006ff */
[----:B------:R-:W-:Y:S02]  /*f0e0*/  F2FP.F16.E4M3.UNPACK_B R32, R35 ;  /* 0x00000023ff20723e */ /* 0x000fe400020006ff */
[----:B------:R-:W-:Y:S02]  /*f0f0*/  F2FP.F16.E4M3.UNPACK_B R28, R31 ;  /* 0x0000001fff1c723e */ /* 0x000fe400020006ff */
[----:B------:R-:W-:Y:S01]  /*f100*/  LOP3.LUT R30, R33, 0xff000000, R24, 0xf8, !PT ;  /* 0xff000000211e7812 */ /* 0x000fe200078ef818 */
[--C-:B------:R-:W-:Y:S01]  /*f110*/  HADD2.F32 R24, -RZ, R14.reuse.H0_H0 ;  /* 0x2000000eff187230 */ /* 0x100fe20000004100 */
[----:B------:R-:W-:Y:S01]  /*f120*/  F2FP.F16.E4M3.UNPACK_B R21, R6 ;  /* 0x00000006ff15723e */ /* 0x000fe200020006ff */
[----:B------:R-:W-:Y:S01]  /*f130*/  HADD2.F32 R14, -RZ, R14.H1_H1 ;  /* 0x3000000eff0e7230 */ /* 0x000fe20000004100 */
[----:B------:R-:W-:Y:S01]  /*f140*/  LOP3.LUT R29, R29, 0xff000000, R20, 0xf8, !PT ;  /* 0xff0000001d1d7812 */ /* 0x000fe200078ef814 */
        /* <DEDUP_REMOVED lines=82> */
[----:B------:R1:W-:Y:S02]  /*f670*/  STS.128 [R0], R4 ;  /* 0x0000000400007388 */ /* 0x0003e40000000c00 */
.L_x_1448:
[----:B------:R-:W-:Y:S05]  /*f680*/  BSYNC B1 ;  /* 0x0000000000017941 */ /* 0x000fea0003800000 */
.L_x_1447:
[----:B01----:R-:W-:-:S05]  /*f690*/  VIADD R4, R230, 0x40 ;  /* 0x00000040e6047836 */ /* 0x003fca0000000000 */
[----:B------:R-:W-:-:S13]  /*f6a0*/  ISETP.GE.AND P0, PT, R4, R15, PT ;  /* 0x0000000f0400720c */ /* 0x000fda0003f06270 */
[----:B------:R-:W-:Y:S05]  /*f6b0*/  @P0 BRA `(.L_x_1451) ;  /* 0x00000034005c0947 */ /* 0x000fea0003800000 */
[----:B------:R-:W0:Y:S01]  /*f6c0*/  LDC R5, c[0x0][0x3f4] ;  /* 0x0000fd00ff057b82 */ /* 0x000e220000000800 */
[----:B------:R-:W-:Y:S01]  /*f6d0*/  BSSY B1, `(.L_x_1452) ;  /* 0x000007e000017945 */ /* 0x000fe20003800000 */
[-C--:B0-----:R-:W-:Y:S02]  /*f6e0*/  ISETP.GE.AND P0, PT, R228, R5.reuse, PT ;  /* 0x00000005e400720c */ /* 0x081fe40003f06270 */
[----:B------:R-:W-:-:S11]  /*f6f0*/  ISETP.GE.AND P1, PT, R234, R5, PT ;  /* 0x00000005ea00720c */ /* 0x000fd60003f26270 */
[----:B------:R-:W-:Y:S05]  /*f700*/  @P0 BRA `(.L_x_1453) ;  /* 0x0000000400e80947 */ /* 0x000fea0003800000 */
[----:B------:R-:W0:Y:S01]  /*f710*/  LDS.128 R4, [R3+0x1e400] ;  /* 0x01e4000003047984 */ /* 0x000e220000000c00 */
        /* <DEDUP_REMOVED lines=34> */
[----:B------:R-:W-:Y:S01]  /*f940*/  HADD2.F32 R12, -RZ, R14.H1_H1 ;  /* 0x3000000eff0c7230 */ /* 0x000fe20000004100 */
[----:B------:R-:W-:Y:S01]  /*f950*/  LOP3.LUT R29, R29, 0xff000000, R26, 0xf8, !PT ;  /* 0xff0000001d1d7812 */ /* 0x000fe200078ef81a */
[--C-:B------:R-:W-:Y:S01]  /*f960*/  HADD2.F32 R28, -RZ, R27.reuse.H1_H1 ;  /* 0x3000001bff1c7230 */ /* 0x100fe20000004100 */
[----:B------:R-:W-:Y:S01]  /*f970*/  F2FP.F16.E4M3.UNPACK_B R13, R5.H1 ;  /* 0x00000005ff0d723e */ /* 0x000fe200030006ff */
[----:B------:R-:W-:Y:S01]  /*f980*/  HADD2.F32 R26, -RZ, R24.H1_H1 ;  /* 0x30000018ff1a7230 */ /* 0x000fe20000004100 */
[----:B------:R-:W-:Y:S01]  /*f990*/  F2FP.F16.E4M3.UNPACK_B R20, R7 ;  /* 0x00000007ff14723e */ /* 0x000fe200020006ff */
[----:B------:R-:W-:Y:S01]  /*f9a0*/  HADD2.F32 R15, -RZ, R14.H0_H0 ;  /* 0x2000000eff0f7230 */ /* 0x000fe20000004100 */
[----:B------:R-:W-:Y:S01]  /*f9b0*/  F2FP.F16.E4M3.UNPACK_B R14, R6 ;  /* 0x00000006ff0e723e */ /* 0x000fe200020006ff */
[C---:B------:R-:W-:Y:S01]  /*f9c0*/  FMUL.FTZ R30, R12.reuse, R28 ;  /* 0x0000001c0c1e7220 */ /* 0x040fe20000410000 */
[----:B------:R-:W-:Y:S01]  /*f9d0*/  FMUL.FTZ R33, R12, R26 ;  /* 0x0000001a0c217220 */ /* 0x000fe20000410000 */
[----:B------:R-:W-:Y:S01]  /*f9e0*/  F2FP.F16.E4M3.UNPACK_B R12, R5 ;  /* 0x00000005ff0c723e */ /* 0x000fe200020006ff */
[----:B------:R-:W-:-:S02]  /*f9f0*/  HADD2.F32 R27, -RZ, R27.H0_H0 ;  /* 0x2000001bff1b7230 */ /* 0x000fc40000004100 */
[C---:B------:R-:W-:Y:S01]  /*fa00*/  FFMA.FTZ R32, R15.reuse, R26, -R30 ;  /* 0x0000001a0f207223 */ /* 0x040fe2000001081e */
[----:B------:R-:W-:Y:S02]  /*fa10*/  HADD2.F32 R5, -RZ, R14.H1_H1 ;  /* 0x3000000eff057230 */ /* 0x000fe40000004100 */
[----:B------:R-:W-:Y:S01]  /*fa20*/  FFMA.FTZ R35, R15, R28, R33 ;  /* 0x0000001c0f237223 */ /* 0x000fe20000010021 */
[----:B------:R-:W-:Y:S01]  /*fa30*/  HADD2.F32 R24, -RZ, R24.H0_H0 ;  /* 0x20000018ff187230 */ /* 0x000fe20000004100 */
[----:B------:R-:W-:Y:S01]  /*fa40*/  F2FP.F16.E4M3.UNPACK_B R31, R31.H1 ;  /* 0x0000001fff1f723e */ /* 0x000fe200030006ff */
[----:B------:R-:W-:Y:S01]  /*fa50*/  HADD2.F32 R14, -RZ, R14.H0_H0 ;  /* 0x2000000eff0e7230 */ /* 0x000fe20000004100 */
[----:B------:R-:W-:Y:S01]  /*fa60*/  F2FP.F16.E4M3.UNPACK_B R25, R25.H1 ;  /* 0x00000019ff19723e */ /* 0x000fe200030006ff */
[C---:B------:R-:W-:Y:S01]  /*fa70*/  FMUL.FTZ R15, R5.reuse, R27 ;  /* 0x0000001b050f7220 */ /* 0x040fe20000410000 */
[----:B------:R-:W-:Y:S01]  /*fa80*/  FMUL.FTZ R30, R5, R24 ;  /* 0x00000018051e7220 */ /* 0x000fe20000410000 */
[----:B------:R-:W-:Y:S01]  /*fa90*/  F2FP.F16.E4M3.UNPACK_B R7, R7.H1 ;  /* 0x00000007ff07723e */ /* 0x000fe200030006ff */
[----:B------:R-:W-:-:S02]  /*faa0*/  HADD2.F32 R5, -RZ, R20.H1_H1 ;  /* 0x30000014ff057230 */ /* 0x000fc40000004100 */
[C---:B------:R-:W-:Y:S01]  /*fab0*/  FFMA.FTZ R28, R14.reuse, R24, -R15 ;  /* 0x000000180e1c7223 */ /* 0x040fe2000001080f */
[----:B------:R-:W-:Y:S02]  /*fac0*/  HADD2.F32 R26, -RZ, R31.H0_H0 ;  /* 0x2000001fff1a7230 */ /* 0x000fe40000004100 */
[----:B------:R-:W-:Y:S01]  /*fad0*/  FFMA.FTZ R33, R14, R27, R30 ;  /* 0x0000001b0e217223 */ /* 0x000fe2000001001e */
[----:B------:R-:W-:Y:S01]  /*fae0*/  HADD2.F32 R15, -RZ, R25.H0_H0 ;  /* 0x20000019ff0f7230 */ /* 0x000fe20000004100 */
[----:B------:R-:W-:Y:S01]  /*faf0*/  F2FP.F16.E4M3.UNPACK_B R6, R4 ;  /* 0x00000004ff06723e */ /* 0x000fe200020006ff */
        /* <DEDUP_REMOVED lines=8> */
[----:B------:R-:W-:Y:S02]  /*fb80*/  HADD2.F32 R5, -RZ, R7.H0_H0 ;  /* 0x20000007ff057230 */ /* 0x000fe40000004100 */
[C---:B------:R-:W-:Y:S01]  /*fb90*/  FMUL.FTZ R24, R14.reuse, R31 ;  /* 0x0000001f0e187220 */ /* 0x040fe20000410000 */
[----:B------:R-:W-:Y:S01]  /*fba0*/  F2FP.F16.E4M3.UNPACK_B R4, R4.H1 ;  /* 0x00000004ff04723e */ /* 0x000fe200030006ff */
[----:B------:R-:W-:Y:S01]  /*fbb0*/  FMUL.FTZ R20, R14, R25 ;  /* 0x000000190e147220 */ /* 0x000fe20000410000 */
[----:B------:R-:W-:Y:S01]  /*fbc0*/  F2FP.F16.E4M3.UNPACK_B R15, R29 ;  /* 0x0000001dff0f723e */ /* 0x000fe200020006ff */
[C---:B------:R-:W-:Y:S01]  /*fbd0*/  FFMA.FTZ R34, R5.reuse, R25, -R24 ;  /* 0x0000001905227223 */ /* 0x040fe20000010818 */
[----:B------:R-:W-:Y:S01]  /*fbe0*/  F2FP.F16.E4M3.UNPACK_B R14, R21 ;  /* 0x00000015ff0e723e */ /* 0x000fe200020006ff */
[----:B------:R-:W-:Y:S01]  /*fbf0*/  FFMA.FTZ R31, R5, R31, R20 ;  /* 0x0000001f051f7223 */ /* 0x000fe20000010014 */
[----:B------:R-:W-:Y:S01]  /*fc00*/  HADD2.F32 R7, -RZ, R4.H1_H1 ;  /* 0x30000004ff077230 */ /* 0x000fe20000004100 */
[----:B------:R-:W-:Y:S01]  /*fc10*/  F2FP.F16.E4M3.UNPACK_B R21, R21.H1 ;  /* 0x00000015ff15723e */ /* 0x000fe200030006ff */
[----:B------:R-:W-:Y:S01]  /*fc20*/  HADD2.F32 R24, -RZ, R15.H1_H1 ;  /* 0x3000000fff187230 */ /* 0x000fe20000004100 */
[----:B------:R-:W-:Y:S01]  /*fc30*/  F2FP.F16.E4M3.UNPACK_B R29, R29.H1 ;  /* 0x0000001dff1d723e */ /* 0x000fe200030006ff */
[----:B------:R-:W-:Y:S01]  /*fc40*/  HADD2.F32 R20, -RZ, R14.H1_H1 ;  /* 0x3000000eff147230 */ /* 0x000fe20000004100 */
[----:B------:R-:W-:Y:S01]  /*fc50*/  F2FP.SATFINITE.E4M3.F32.PACK_AB_MERGE_C R31, R31, R34, RZ ;  /* 0x000000221f1f723e */ /* 0x000fe200048070ff */
[----:B------:R-:W-:-:S02]  /*fc60*/  HADD2.F32 R5, -RZ, R4.H0_H0 ;  /* 0x20000004ff057230 */ /* 0x000fc40000004100 */
[----:B------:R-:W-:Y:S01]  /*fc70*/  FMUL.FTZ R26, R7, R24 ;  /* 0x00000018071a7220 */ /* 0x000fe20000410000 */
[----:B------:R-:W-:Y:S02]  /*fc80*/  HADD2.F32 R25, -RZ, R15.H0_H0 ;  /* 0x2000000fff197230 */ /* 0x000fe40000004100 */
[----:B------:R-:W-:Y:S02]  /*fc90*/  HADD2.F32 R4, -RZ, R6.H1_H1 ;  /* 0x30000006ff047230 */ /* 0x000fe40000004100 */
[-C--:B------:R-:W-:Y:S01]  /*fca0*/  FFMA.FTZ R26, R5, R20.reuse, -R26 ;  /* 0x00000014051a7223 */ /* 0x080fe2000001081a */
[----:B------:R-:W-:Y:S02]  /*fcb0*/  HADD2.F32 R15, -RZ, R14.H0_H0 ;  /* 0x2000000eff0f7230 */ /* 0x000fe40000004100 */
[----:B------:R-:W-:Y:S01]  /*fcc0*/  FMUL.FTZ R14, R7, R20 ;  /* 0x00000014070e7220 */ /* 0x000fe20000410000 */
[----:B------:R-:W-:Y:S02]  /*fcd0*/  HADD2.F32 R6, -RZ, R6.H0_H0 ;  /* 0x20000006ff067230 */ /* 0x000fe40000004100 */
[C---:B------:R-:W-:Y:S01]  /*fce0*/  FMUL.FTZ R7, R4.reuse, R25 ;  /* 0x0000001904077220 */ /* 0x040fe20000410000 */
[----:B------:R-:W-:Y:S01]  /*fcf0*/  FMUL.FTZ R4, R4, R15 ;  /* 0x0000000f04047220 */ /* 0x000fe20000410000 */
[----:B------:R-:W-:-:S02]  /*fd00*/  FFMA.FTZ R27, R5, R24, R14 ;  /* 0x00000018051b7223 */ /* 0x000fc4000001000e */
[C---:B------:R-:W-:Y:S01]  /*fd10*/  FFMA.FTZ R15, R6.reuse, R15, -R7 ;  /* 0x0000000f060f7223 */ /* 0x040fe20000010807 */
[----:B------:R-:W-:Y:S02]  /*fd20*/  HADD2.F32 R5, -RZ, R13.H1_H1 ;  /* 0x3000000dff057230 */ /* 0x000fe40000004100 */
[----:B------:R-:W-:Y:S01]  /*fd30*/  FFMA.FTZ R20, R6, R25, R4 ;  /* 0x0000001906147223 */ /* 0x000fe20000010004 */
[----:B------:R-:W-:Y:S02]  /*fd40*/  HADD2.F32 R6, -RZ, R21.H1_H1 ;  /* 0x30000015ff067230 */ /* 0x000fe40000004100 */
[--C-:B------:R-:W-:Y:S02]  /*fd50*/  HADD2.F32 R14, -RZ, R29.reuse.H1_H1 ;  /* 0x3000001dff0e7230 */ /* 0x100fe40000004100 */
[----:B------:R-:W-:Y:S02]  /*fd60*/  HADD2.F32 R29, -RZ, R29.H0_H0 ;  /* 0x2000001dff1d7230 */ /* 0x000fe40000004100 */
[----:B------:R-:W-:Y:S01]  /*fd70*/  FMUL.FTZ R7, R5, R6 ;  /* 0x0000000605077220 */ /* 0x000fe20000410000 */
[----:B------:R-:W-:-:S02]  /*fd80*/  HADD2.F32 R4, -RZ, R12.H1_H1 ;  /* 0x3000000cff047230 */ /* 0x000fc40000004100 */
[----:B------:R-:W-:Y:S01]  /*fd90*/  FMUL.FTZ R24, R5, R14 ;  /* 0x0000000e05187220 */ /* 0x000fe20000410000 */
[----:B------:R-:W-:Y:S02]  /*fda0*/  HADD2.F32 R21, -RZ, R21.H0_H0 ;  /* 0x20000015ff157230 */ /* 0x000fe40000004100 */
[----:B------:R-:W-:Y:S02]  /*fdb0*/  HADD2.F32 R13, -RZ, R13.H0_H0 ;  /* 0x2000000dff0d7230 */ /* 0x000fe40000004100 */
[C---:B------:R-:W-:Y:S01]  /*fdc0*/  FMUL.FTZ R5, R4.reuse, R29 ;  /* 0x0000001d04057220 */ /* 0x040fe20000410000 */
[----:B------:R-:W-:Y:S02]  /*fdd0*/  HADD2.F32 R12, -RZ, R12.H0_H0 ;  /* 0x2000000cff0c7230 */ /* 0x000fe40000004100 */
        /* <DEDUP_REMOVED lines=8> */
[----:B------:R-:W-:Y:S02]  /*fe60*/  F2FP.SATFINITE.E4M3.F32.PACK_AB_MERGE_C R6, R33, R28, R6 ;  /* 0x0000001c2106723e */ /* 0x000fe40004807006 */
[----:B------:R-:W-:Y:S02]  /*fe70*/  F2FP.SATFINITE.E4M3.F32.PACK_AB_MERGE_C R7, R37, R30, R31 ;  /* 0x0000001e2507723e */ /* 0x000fe4000480701f */
[----:B------:R-:W-:Y:S02]  /*fe80*/  F2FP.SATFINITE.E4M3.F32.PACK_AB_MERGE_C R4, R20, R15, R4 ;  /* 0x0000000f1404723e */ /* 0x000fe40004807004 */
[----:B------:R-:W-:-:S05]  /*fe90*/  F2FP.SATFINITE.E4M3.F32.PACK_AB_MERGE_C R5, R12, R5, R24 ;  /* 0x000000050c05723e */ /* 0x000fca0004807018 */
[----:B------:R0:W-:Y:S02]  /*fea0*/  STS.128 [R3+0x1e400], R4 ;  /* 0x01e4000403007388 */ /* 0x0001e40000000c00 */
.L_x_1453:
[----:B------:R-:W-:Y:S05]  /*feb0*/  BSYNC B1 ;  /* 0x0000000000017941 */ /* 0x000fea0003800000 */
.L_x_1452:
[----:B------:R-:W-:Y:S05]  /*fec0*/  @P1 BRA `(.L_x_1451) ;  /* 0x0000002c00581947 */ /* 0x000fea0003800000 */
[----:B0-----:R-:W0:Y:S01]  /*fed0*/  LDS.128 R4, [R0+0x2000] ;  /* 0x0020000000047984 */ /* 0x001e220000000c00 */
[----:B-----5:R-:W-:Y:S02]  /*fee0*/  SHF.R.U32.HI R12, RZ, 0x8, R10 ;  /* 0x00000008ff0c7819 */ /* 0x020fe4000001160a */
[----:B------:R-:W-:Y:S02]  /*fef0*/  LOP3.LUT R3, R10, 0xff, RZ, 0xc0, !PT ;  /* 0x000000ff0a037812 */ /* 0x000fe400078ec0ff */
[----:B------:R-:W-:Y:S02]  /*ff00*/  LOP3.LUT R12, R12, 0xff, RZ, 0xc0, !PT ;  /* 0x000000ff0c0c7812 */ /* 0x000fe400078ec0ff */
[----:B------:R-:W-:Y:S02]  /*ff10*/  SHF.R.U32.HI R14, RZ, 0x8, R11 ;  /* 0x00000008ff0e7819 */ /* 0x000fe4000001160b */
[----:B------:R-:W-:Y:S02]  /*ff20*/  SHF.R.U32.HI R21, RZ, 0x8, R9 ;  /* 0x00000008ff157819 */ /* 0x000fe40000011609 */
[----:B------:R-:W-:-:S02]  /*ff30*/  PRMT R3, R12, 0x7604, R3 ;  /* 0x000076040c037816 */ /* 0x000fc40000000003 */
[----:B------:R-:W-:Y:S02]  /*ff40*/  LOP3.LUT R13, R11, 0xff, RZ, 0xc0, !PT ;  /* 0x000000ff0b0d7812 */ /* 0x000fe400078ec0ff */
[----:B------:R-:W-:Y:S02]  /*ff50*/  LOP3.LUT R14, R14, 0xff, RZ, 0xc0, !PT ;  /* 0x000000ff0e0e7812 */ /* 0x000fe400078ec0ff */
[----:B------:R-:W-:Y:S02]  /*ff60*/  SHF.R.U32.HI R24, RZ, 0x10, R11 ;  /* 0x00000010ff187819 */ /* 0x000fe4000001160b */
[----:B------:R-:W-:Y:S02]  /*ff70*/  SHF.R.U32.HI R12, RZ, 0x8, R8 ;  /* 0x00000008ff0c7819 */ /* 0x000fe40000011608 */
[----:B------:R-:W-:Y:S02]  /*ff80*/  SHF.R.U32.HI R25, RZ, 0x10, R9 ;  /* 0x00000010ff197819 */ /* 0x000fe40000011609 */
[----:B------:R-:W-:-:S02]  /*ff90*/  LOP3.LUT R20, R9, 0xff, RZ, 0xc0, !PT ;  /* 0x000000ff09147812 */ /* 0x000fc400078ec0ff */
[----:B------:R-:W-:Y:S01]  /*ffa0*/  LOP3.LUT R21, R21, 0xff, RZ, 0xc0, !PT ;  /* 0x000000ff15157812 */ /* 0x000fe200078ec0ff */
[----:B------:R-:W-:Y:S01]  /*ffb0*/  IMAD.U32 R25, R25, 0x10000, RZ ;  /* 0x0001000019197824 */ /* 0x000fe200078e00ff */
[----:B------:R-:W-:Y:S02]  /*ffc0*/  PRMT R13, R14, 0x7604, R13 ;  /* 0x000076040e0d7816 */ /* 0x000fe4000000000d */
[----:B------:R-:W-:Y:S01]  /*ffd0*/  LOP3.LUT R15, R12, 0xff, RZ, 0xc0, !PT ;  /* 0x000000ff0c0f7812 */ /* 0x000fe200078ec0ff */
[----:B------:R-:W-:Y:S01]  /*ffe0*/  IMAD.U32 R12, R24, 0x10000, RZ ;  /* 0x00010000180c7824 */ /* 0x000fe200078e00ff */
[----:B------:R-:W-:Y:S02]  /*fff0*/  LOP3.LUT R14, R8, 0xff, RZ, 0xc0, !PT ;  /* 0x000000ff080e7812 */ /* 0x000fe400078ec0ff */
[----:B------:R-:W-:Y:S02]  /*10000*/  PRMT R20, R21, 0x7604, R20 ;  /* 0x0000760415147816 */ /* 0x000fe40000000014 */
[----:B------:R-:W-:-:S02]  /*10010*/  PRMT R21, R15, 0x7604, R14 ;  /* 0x000076040f157816 */ /* 0x000fc4000000000e */
[----:B------:R-:W-:Y:S02]  /*10020*/  LOP3.LUT R15, R13, 0xff0000, R12, 0xf8, !PT ;  /* 0x00ff00000d0f7812 */ /* 0x000fe400078ef80c */
[----:B------:R-:W-:Y:S02]  /*10030*/  LOP3.LUT R25, R20, 0xff0000, R25, 0xf8, !PT ;  /* 0x00ff000014197812 */ /* 0x000fe400078ef819 */
[----:B------:R-:W-:Y:S02]  /*10040*/  LOP3.LUT R15, R15, 0xff000000, R11, 0xf8, !PT ;  /* 0xff0000000f0f7812 */ /* 0x000fe400078ef80b */
[----:B------:R-:W-:Y:S02]  /*10050*/  LOP3.LUT R25, R25, 0xff000000, R9, 0xf8, !PT ;  /* 0xff00000019197812 */ /* 0x000fe400078ef809 */
[----:B------:R-:W-:Y:S02]  /*10060*/  LOP3.LUT R13, R3, 0xff0000, R10, 0xf8, !PT ;  /* 0x00ff0000030d7812 */ /* 0x000fe400078ef80a */
[----:B0-----:R-:W-:-:S02]  /*10070*/  F2FP.F16.E4M3.UNPACK_B R3, R6.H1 ;  /* 0x00000006ff03723e */ /* 0x001fc400030006ff */
[--C-:B------:R-:W-:Y:S02]  /*10080*/  LOP3.LUT R21, R21, 0xff0000, R8.reuse, 0xf8, !PT ;  /* 0x00ff000015157812 */ /* 0x100fe400078ef808 */
[----:B------:R-:W-:Y:S01]  /*10090*/  F2FP.F16.E4M3.UNPACK_B R20, R25 ;  /* 0x00000019ff14723e */ /* 0x000fe200020006ff */
[--C-:B------:R-:W-:Y:S01]  /*100a0*/  HADD2.F32 R9, -RZ, R3.reuse.H0_H0 ;  /* 0x20000003ff097230 */ /* 0x100fe20000004100 */
[----:B------:R-:W-:Y:S02]  /*100b0*/  F2FP.F16.E4M3.UNPACK_B R12, R15 ;  /* 0x0000000fff0c723e */ /* 0x000fe400020006ff */
[----:B------:R-:W-:Y:S01]  /*100c0*/  LOP3.LUT R21, R21, 0xff000000, R8, 0xf8, !PT ;  /* 0xff00000015157812 */ /* 0x000fe200078ef808 */
[----:B------:R-:W-:Y:S01]  /*100d0*/  HADD2.F32 R8, -RZ, R3.H1_H1 ;  /* 0x30000003ff087230 */ /* 0x000fe20000004100 */
[----:B------:R-:W-:Y:S01]  /*100e0*/  F2FP.F16.E4M3.UNPACK_B R6, R6 ;  /* 0x00000006ff06723e */ /* 0x000fe200020006ff */
[----:B------:R-:W-:Y:S01]  /*100f0*/  HADD2.F32 R24, -RZ, R20.H1_H1 ;  /* 0x30000014ff187230 */ /* 0x000fe20000004100 */
[----:B------:R-:W-:Y:S01]  /*10100*/  LOP3.LUT R13, R13, 0xff000000, R10, 0xf8, !PT ;  /* 0xff0000000d0d7812 */ /* 0x000fe200078ef80a */
[----:B------:R-:W-:Y:S01]  /*10110*/  HADD2.F32 R14, -RZ, R12.H1_H1 ;  /* 0x3000000cff0e7230 */ /* 0x000fe20000004100 */
[-C--:B------:R-:W-:Y:S01]  /*10120*/  F2FP.F16.E4M3.UNPACK_B R10, R7.reuse ;  /* 0x00000007ff0a723e */ /* 0x080fe200020006ff */
[----:B------:R-:W-:Y:S01]  /*10130*/  HADD2.F32 R20, -RZ, R20.H0_H0 ;  /* 0x20000014ff147230 */ /* 0x000fe20000004100 */
[----:B------:R-:W-:Y:S01]  /*10140*/  F2FP.F16.E4M3.UNPACK_B R11, R7.H1 ;  /* 0x00000007ff0b723e */ /* 0x000fe200030006ff */
[C---:B------:R-:W-:Y:S01]  /*10150*/  FMUL.FTZ R26, R8.reuse, R24 ;  /* 0x00000018081a7220 */ /* 0x040fe20000410000 */
[----:B------:R-:W-:Y:S01]  /*10160*/  FMUL.FTZ R27, R8, R14 ;  /* 0x0000000e081b7220 */ /* 0x000fe20000410000 */
[-C--:B------:R-:W-:Y:S01]  /*10170*/  F2FP.F16.E4M3.UNPACK_B R7, R5.reuse ;  /* 0x00000005ff07723e */ /* 0x080fe200020006ff */
[----:B------:R-:W-:Y:S01]  /*10180*/  HADD2.F32 R12, -RZ, R12.H0_H0 ;  /* 0x2000000cff0c7230 */ /* 0x000fe20000004100 */
[----:B------:R-:W-:Y:S01]  /*10190*/  F2FP.F16.E4M3.UNPACK_B R8, R5.H1 ;  /* 0x00000005ff08723e */ /* 0x000fe200030006ff */
[----:B------:R-:W-:-:S02]  /*101a0*/  HADD2.F32 R5, -RZ, R6.H1_H1 ;  /* 0x30000006ff057230 */ /* 0x000fc40000004100 */
[C---:B------:R-:W-:Y:S01]  /*101b0*/  FFMA.FTZ R26, R9.reuse, R14, -R26 ;  /* 0x0000000e091a7223 */ /* 0x040fe2000001081a */
[----:B------:R-:W-:Y:S01]  /*101c0*/  FFMA.FTZ R29, R9, R24, R27 ;  /* 0x00000018091d7223 */ /* 0x000fe2000001001b */
[----:B------:R-:W-:Y:S01]  /*101d0*/  HADD2.F32 R6, -RZ, R6.H0_H0 ;  /* 0x20000006ff067230 */ /* 0x000fe20000004100 */
[----:B------:R-:W-:Y:S01]  /*101e0*/  F2FP.F16.E4M3.UNPACK_B R25, R25.H1 ;  /* 0x00000019ff19723e */ /* 0x000fe200030006ff */
[C---:B------:R-:W-:Y:S01]  /*101f0*/  FMUL.FTZ R9, R5.reuse, R20 ;  /* 0x0000001405097220 */ /* 0x040fe20000410000 */
[----:B------:R-:W-:Y:S01]  /*10200*/  F2FP.F16.E4M3.UNPACK_B R15, R15.H1 ;  /* 0x0000000fff0f723e */ /* 0x000fe200030006ff */
[-C--:B------:R-:W-:Y:S01]  /*10210*/  FMUL.FTZ R27, R5, R12.reuse ;  /* 0x0000000c051b7220 */ /* 0x080fe20000410000 */
[----:B------:R-:W-:Y:S02]  /*10220*/  HADD2.F32 R5, -RZ, R10.H1_H1 ;  /* 0x3000000aff057230 */ /* 0x000fe40000004100 */
[----:B------:R-:W-:Y:S01]  /*10230*/  FFMA.FTZ R24, R6, R12, -R9 ;  /* 0x0000000c06187223 */ /* 0x000fe20000010809 */
[----:B------:R-:W-:-:S02]  /*10240*/  HADD2.F32 R14, -RZ, R25.H0_H0 ;  /* 0x20000019ff0e7230 */ /* 0x000fc40000004100 */
[----:B------:R-:W-:Y:S01]  /*10250*/  FFMA.FTZ R27, R6, R20, R27 ;  /* 0x00000014061b7223 */ /* 0x000fe2000001001b */
[----:B------:R-:W-:Y:S01]  /*10260*/  HADD2.F32 R9, -RZ, R15.H0_H0 ;  /* 0x2000000fff097230 */ /* 0x000fe20000004100 */
[----:B------:R-:W-:Y:S01]  /*10270*/  F2FP.F16.E4M3.UNPACK_B R3, R4 ;  /* 0x00000004ff03723e */ /* 0x000fe200020006ff */
[----:B------:R-:W-:Y:S02]  /*10280*/  HADD2.F32 R10, -RZ, R10.H0_H0 ;  /* 0x2000000aff0a7230 */ /* 0x000fe40000004100 */
[C---:B------:R-:W-:Y:S01]  /*10290*/  FMUL.FTZ R31, R5.reuse, R14 ;  /* 0x0000000e051f7220 */ /* 0x040fe20000410000 */
[----:B------:R-:W-:Y:S02]  /*102a0*/  HADD2.F32 R25, -RZ, R25.H1_H1 ;  /* 0x30000019ff197230 */ /* 0x000fe40000004100 */
[-C--:B------:R-:W-:Y:S01]  /*102b0*/  FMUL.FTZ R5, R5, R9.reuse ;  /* 0x0000000905057220 */ /* 0x080fe20000410000 */
[----:B------:R-:W-:Y:S02]  /*102c0*/  HADD2.F32 R6, -RZ, R11.H1_H1 ;  /* 0x3000000bff067230 */ /* 0x000fe40000004100 */
[----:B------:R-:W-:Y:S01]  /*102d0*/  FFMA.FTZ R31, R10, R9, -R31 ;  /* 0x000000090a1f7223 */ /* 0x000fe2000001081f */
[----:B------:R-:W-:-:S02]  /*102e0*/  HADD2.F32 R15, -RZ, R15.H1_H1 ;  /* 0x3000000fff0f7230 */ /* 0x000fc40000004100 */
[----:B------:R-:W-:Y:S01]  /*102f0*/  FFMA.FTZ R28, R10, R14, R5 ;  /* 0x0000000e0a1c7223 */ /* 0x000fe20000010005 */
[----:B------:R-:W-:Y:S02]  /*10300*/  HADD2.F32 R11, -RZ, R11.H0_H0 ;  /* 0x2000000bff0b7230 */ /* 0x000fe40000004100 */
[C---:B------:R-:W-:Y:S01]  /*10310*/  FMUL.FTZ R12, R6.reuse, R25 ;  /* 0x00000019060c7220 */ /* 0x040fe20000410000 */
[----:B------:R-:W-:Y:S01]  /*10320*/  F2FP.F16.E4M3.UNPACK_B R5, R21 ;  /* 0x00000015ff05723e */ /* 0x000fe200020006ff */
[-C--:B------:R-:W-:Y:S01]  /*10330*/  FMUL.FTZ R10, R6, R15.reuse ;  /* 0x0000000f060a7220 */ /* 0x080fe20000410000 */
[----:B------:R-:W-:Y:S01]  /*10340*/  F2FP.F16.E4M3.UNPACK_B R4, R4.H1 ;  /* 0x00000004ff04723e */ /* 0x000fe200030006ff */
[C---:B------:R-:W-:Y:S01]  /*10350*/  FFMA.FTZ R30, R11.reuse, R15, -R12 ;  /* 0x0000000f0b1e7223 */ /* 0x040fe2000001080c */
[----:B------:R-:W-:Y:S01]  /*10360*/  F2FP.F16.E4M3.UNPACK_B R9, R13 ;  /* 0x0000000dff09723e */ /* 0x000fe200020006ff */
[----:B------:R-:W-:Y:S01]  /*10370*/  FFMA.FTZ R25, R11, R25, R10 ;  /* 0x000000190b197223 */ /* 0x000fe2000001000a */
[--C-:B------:R-:W-:Y:S01]  /*10380*/  HADD2.F32 R12, -RZ, R5.reuse.H1_H1 ;  /* 0x30000005ff0c7230 */ /* 0x100fe20000004100 */
[----:B------:R-:W-:Y:S01]  /*10390*/  F2FP.F16.E4M3.UNPACK_B R13, R13.H1 ;  /* 0x0000000dff0d723e */ /* 0x000fe200030006ff */
[----:B------:R-:W-:Y:S01]  /*103a0*/  HADD2.F32 R11, -RZ, R5.H0_H0 ;  /* 0x20000005ff0b7230 */ /* 0x000fe20000004100 */
[----:B------:R-:W-:Y:S01]  /*103b0*/  F2FP.F16.E4M3.UNPACK_B R21, R21.H1 ;  /* 0x00000015ff15723e */ /* 0x000fe200030006ff */
[----:B------:R-:W-:-:S02]  /*103c0*/  HADD2.F32 R6, -RZ, R4.H1_H1 ;  /* 0x30000004ff067230 */ /* 0x000fc40000004100 */
[----:B------:R-:W-:Y:S02]  /*103d0*/  HADD2.F32 R10, -RZ, R9.H1_H1 ;  /* 0x30000009ff0a7230 */ /* 0x000fe40000004100 */
[----:B------:R-:W-:Y:S02]  /*103e0*/  HADD2.F32 R5, -RZ, R4.H0_H0 ;  /* 0x20000004ff057230 */ /* 0x000fe40000004100 */
[C---:B------:R-:W-:Y:S01]  /*103f0*/  FMUL.FTZ R14, R6.reuse, R12 ;  /* 0x0000000c060e7220 */ /* 0x040fe20000410000 */
[----:B------:R-:W-:Y:S02]  /*10400*/  HADD2.F32 R4, -RZ, R3.H1_H1 ;  /* 0x30000003ff047230 */ /* 0x000fe40000004100 */
[-C--:B------:R-:W-:Y:S01]  /*10410*/  FMUL.FTZ R20, R6, R10.reuse ;  /* 0x0000000a06147220 */ /* 0x080fe20000410000 */
[----:B------:R-:W-:Y:S02]  /*10420*/  HADD2.F32 R9, -RZ, R9.H0_H0 ;  /* 0x20000009ff097230 */ /* 0x000fe40000004100 */
[----:B------:R-:W-:Y:S01]  /*10430*/  FFMA.FTZ R14, R5, R10, -R14 ;  /* 0x0000000a050e7223 */ /* 0x000fe2000001080e */
[----:B------:R-:W-:-:S02]  /*10440*/  HADD2.F32 R3, -RZ, R3.H0_H0 ;  /* 0x20000003ff037230 */ /* 0x000fc40000004100 */
[C---:B------:R-:W-:Y:S01]  /*10450*/  FMUL.FTZ R6, R4.reuse, R11 ;  /* 0x0000000b04067220 */ /* 0x040fe20000410000 */
[----:B------:R-:W-:Y:S01]  /*10460*/  FFMA.FTZ R15, R5, R12, R20 ;  /* 0x0000000c050f7223 */ /* 0x000fe20000010014 */
[-C--:B------:R-:W-:Y:S01]  /*10470*/  FMUL.FTZ R4, R4, R9.reuse ;  /* 0x0000000904047220 */ /* 0x080fe20000410000 */
[----:B------:R-:W-:Y:S02]  /*10480*/  HADD2.F32 R5, -RZ, R13.H1_H1 ;  /* 0x3000000dff057230 */ /* 0x000fe40000004100 */
[C---:B------:R-:W-:Y:S01]  /*10490*/  FFMA.FTZ R12, R3.reuse, R9, -R6 ;  /* 0x00000009030c7223 */ /* 0x040fe20000010806 */
[--C-:B------:R-:W-:Y:S02]  /*104a0*/  HADD2.F32 R9, -RZ, R21.reuse.H1_H1 ;  /* 0x30000015ff097230 */ /* 0x100fe40000004100 */
[----:B------:R-:W-:Y:S01]  /*104b0*/  FFMA.FTZ R11, R3, R11, R4 ;  /* 0x0000000b030b7223 */ /* 0x000fe20000010004 */
[----:B------:R-:W-:Y:S02]  /*104c0*/  HADD2.F32 R4, -RZ, R8.H1_H1 ;  /* 0x30000008ff047230 */ /* 0x000fe40000004100 */
[----:B------:R-:W-:-:S02]  /*104d0*/  HADD2.F32 R10, -RZ, R21.H0_H0 ;  /* 0x20000015ff0a7230 */ /* 0x000fc40000004100 */
[----:B------:R-:W-:Y:S02]  /*104e0*/  HADD2.F32 R3, -RZ, R7.H1_H1 ;  /* 0x30000007ff037230 */ /* 0x000fe40000004100 */
[C---:B------:R-:W-:Y:S01]  /*104f0*/  FMUL.FTZ R20, R4.reuse, R5 ;  /* 0x0000000504147220 */ /* 0x040fe20000410000 */
[----:B------:R-:W-:Y:S02]  /*10500*/  HADD2.F32 R6, -RZ, R13.H0_H0 ;  /* 0x2000000dff067230 */ /* 0x000fe40000004100 */
[----:B------:R-:W-:Y:S01]  /*10510*/  FMUL.FTZ R13, R4, R9 ;  /* 0x00000009040d7220 */ /* 0x000fe20000410000 */
        /* <DEDUP_REMOVED lines=12> */
[----:B------:R-:W-:Y:S02]  /*105e0*/  F2FP.SATFINITE.E4M3.F32.PACK_AB_MERGE_C R6, R27, R24, R6 ;  /* 0x000000181b06723e */ /* 0x000fe40004807006 */
[----:B------:R-:W-:Y:S02]  /*105f0*/  F2FP.SATFINITE.E4M3.F32.PACK_AB_MERGE_C R7, R28, R31, R7 ;  /* 0x0000001f1c07723e */ /* 0x000fe40004807007 */
[----:B------:R-:W-:-:S02]  /*10600*/  F2FP.SATFINITE.E4M3.F32.PACK_AB_MERGE_C R4, R11, R12, R4 ;  /* 0x0000000c0b04723e */ /* 0x000fc40004807004 */
[----:B------:R-:W-:-:S05]  /*10610*/  F2FP.SATFINITE.E4M3.F32.PACK_AB_MERGE_C R5, R10, R5, R13 ;  /* 0x000000050a05723e */ /* 0x000fca000480700d */
[----:B------:R3:W-:Y:S01]  /*10620*/  STS.128 [R0+0x2000], R4 ;  /* 0x0020000400007388 */ /* 0x0007e20000000c00 */
[----:B------:R-:W-:Y:S05]  /*10630*/  BRA `(.L_x_1451) ;  /* 0x00000024007c7947 */ /* 0x000fea0003800000 */
.L_x_1438:
        /* <DEDUP_REMOVED lines=8> */
[----:B-1----:R-:W-:-:S13]  /*106c0*/  ISETP.NE.AND P0, PT, R32, 0x1, PT ;  /* 0x000000012000780c */ /* 0x002fda0003f05270 */
[----:B------:R-:W1:Y:S08]  /*106d0*/  @P0 LDC R0, c[0x0][0x44c] ;  /* 0x00011300ff000b82 */ /* 0x000e700000000800 */
[----:B------:R-:W2:Y:S01]  /*106e0*/  @P0 LDC R5, c[0x0][0x450] ;  /* 0x00011400ff050b82 */ /* 0x000ea20000000800 */
[----:B-1----:R-:W-:-:S05]  /*106f0*/  @P0 IMAD.HI.U32 R0, R3, R0, RZ ;  /* 0x0000000003000227 */ /* 0x002fca00078e00ff */
[----:B--2---:R-:W-:Y:S01]  /*10700*/  @P0 SHF.R.U32.HI R3, RZ, R5, R0 ;  /* 0x00000005ff030219 */ /* 0x004fe20000011600 */
[----:B------:R-:W-:-:S03]  /*10710*/  IMAD.MOV.U32 R5, RZ, RZ, R31 ;  /* 0x000000ffff057224 */ /* 0x000fc600078e001f */
        /* <DEDUP_REMOVED lines=14> */
[----:B------:R-:W2:Y:S01]  /*10800*/  LDL R0, [R1+0x10] ;  /* 0x0000100001007983 */ /* 0x000ea20000100800 */
[----:B------:R-:W1:Y:S01]  /*10810*/  LDC R39, c[0x0][0x3f4] ;  /* 0x0000fd00ff277b82 */ /* 0x000e620000000800 */
[----:B------:R-:W-:Y:S02]  /*10820*/  ULDC.64 UR4, c[0x0][0x208] ;  /* 0x0000820000047ab9 */ /* 0x000fe40000000a00 */
[----:B------:R-:W3:Y:S04]  /*10830*/  SHFL.IDX PT, R5, R33, RZ, 0x1c1f ;  /* 0x001c1fff21057589 */ /* 0x000ee800000e0000 */
[----:B0-----:R-:W0:Y:S04]  /*10840*/  SHFL.IDX PT, R14, R37, RZ, 0x1c1f ;  /* 0x001c1fff250e7589 */ /* 0x001e2800000e0000 */
[----:B------:R-:W4:Y:S04]  /*10850*/  SHFL.IDX PT, R3, R10, RZ, 0x1c1f ;  /* 0x001c1fff0a037589 */ /* 0x000f2800000e0000 */
[----:B------:R-:W5:Y:S01]  /*10860*/  SHFL.IDX PT, R7, R35, RZ, 0x1c1f ;  /* 0x001c1fff23077589 */ /* 0x000f6200000e0000 */
[----:B-1----:R-:W-:Y:S01]  /*10870*/  ISETP.GE.AND P0, PT, R22, R39, PT ;  /* 0x000000271600720c */ /* 0x002fe20003f06270 */
[----:B--2---:R-:W-:-:S05]  /*10880*/  IMAD R32, R0, R32, RZ ;  /* 0x0000002000207224 */ /* 0x004fca00078e02ff */
[----:B------:R-:W-:-:S13]  /*10890*/  ISETP.GE.OR P1, PT, R41, R32, P0 ;  /* 0x000000202900720c */ /* 0x000fda0000726670 */
[C---:B---3--:R-:W-:Y:S02]  /*108a0*/  @!P1 IADD3 R0, P2, R22.reuse, R5, RZ ;  /* 0x0000000516009210 */ /* 0x048fe40007f5e0ff */
[----:B0-----:R-:W-:-:S03]  /*108b0*/  @!P1 IADD3 R14, P3, R22, R14, RZ ;  /* 0x0000000e160e9210 */ /* 0x001fc60007f7e0ff */
[--C-:B----4-:R-:W-:Y:S02]  /*108c0*/  @!P1 IMAD.X R5, R3, 0x1, R23.reuse, P2 ;  /* 0x0000000103059824 */ /* 0x110fe400010e0617 */
[----:B-----5:R-:W-:Y:S02]  /*108d0*/  @!P1 IMAD.X R3, R7, 0x1, R23, P3 ;  /* 0x0000000107039824 */ /* 0x020fe400018e0617 */
[----:B------:R-:W-:Y:S02]  /*108e0*/  @!P1 IMAD.MOV.U32 R4, RZ, RZ, R0 ;  /* 0x000000ffff049224 */ /* 0x000fe400078e0000 */
[----:B------:R-:W-:Y:S02]  /*108f0*/  @!P1 IMAD.MOV.U32 R28, RZ, RZ, R14 ;  /* 0x000000ffff1c9224 */ /* 0x000fe400078e000e */
[----:B------:R-:W-:Y:S02]  /*10900*/  @!P1 IMAD.MOV.U32 R29, RZ, RZ, R3 ;  /* 0x000000ffff1d9224 */ /* 0x000fe400078e0003 */
[----:B------:R-:W2:Y:S04]  /*10910*/  @!P1 LD.E.128 R4, desc[UR4][R4.64] ;  /* 0x0000000404049980 */ /* 0x000ea8000c101d00 */
[----:B------:R-:W3:Y:S01]  /*10920*/  @!P1 LD.E.128 R28, desc[UR4][R28.64] ;  /* 0x000000041c1c9980 */ /* 0x000ee2000c101d00 */
[----:B------:R-:W-:-:S02]  /*10930*/  CS2R R26, SRZ ;  /* 0x00000000001a7805 */ /* 0x000fc4000001ff00 */
[----:B------:R-:W-:Y:S02]  /*10940*/  CS2R R24, SRZ ;  /* 0x0000000000187805 */ /* 0x000fe4000001ff00 */
[----:B------:R-:W-:Y:S01]  /*10950*/  CS2R R20, SRZ ;  /* 0x0000000000147805 */ /* 0x000fe2000001ff00 */
[----:B------:R-:W0:Y:S01]  /*10960*/  SHFL.IDX PT, R33, R33, 0x1, 0x1c1f ;  /* 0x003c1f0021217f89 */ /* 0x000e2200000e0000 */
[----:B------:R-:W-:-:S03]  /*10970*/  CS2R R8, SRZ ;  /* 0x0000000000087805 */ /* 0x000fc6000001ff00 */
[----:B------:R1:W4:Y:S04]  /*10980*/  SHFL.IDX PT, R3, R10, 0x1, 0x1c1f ;  /* 0x003c1f000a037f89 */ /* 0x00032800000e0000 */
[----:B------:R-:W0:Y:S04]  /*10990*/  SHFL.IDX PT, R37, R37, 0x1, 0x1c1f ;  /* 0x003c1f0025257f89 */ /* 0x000e2800000e0000 */
[----:B------:R-:W0:Y:S01]  /*109a0*/  SHFL.IDX PT, R35, R35, 0x1, 0x1c1f ;  /* 0x003c1f0023237f89 */ /* 0x000e2200000e0000 */
[----:B--2---:R-:W-:Y:S02]  /*109b0*/  @!P1 IMAD.MOV.U32 R26, RZ, RZ, R4 ;  /* 0x000000ffff1a9224 */ /* 0x004fe400078e0004 */
[----:B------:R-:W-:Y:S01]  /*109c0*/  @!P1 IMAD.MOV.U32 R27, RZ, RZ, R5 ;  /* 0x000000ffff1b9224 */ /* 0x000fe200078e0005 */
[----:B------:R-:W-:Y:S01]  /*109d0*/  CS2R R4, SRZ ;  /* 0x0000000000047805 */ /* 0x000fe2000001ff00 */
[----:B------:R-:W-:-:S02]  /*109e0*/  @!P1 IMAD.MOV.U32 R24, RZ, RZ, R6 ;  /* 0x000000ffff189224 */ /* 0x000fc400078e0006 */
[----:B------:R-:W-:Y:S02]  /*109f0*/  @!P1 IMAD.MOV.U32 R25, RZ, RZ, R7 ;  /* 0x000000ffff199224 */ /* 0x000fe400078e0007 */
[----:B---3--:R-:W-:Y:S02]  /*10a00*/  @!P1 IMAD.MOV.U32 R20, RZ, RZ, R28 ;  /* 0x000000ffff149224 */ /* 0x008fe400078e001c */
[----:B------:R-:W-:Y:S02]  /*10a10*/  @!P1 IMAD.MOV.U32 R21, RZ, RZ, R29 ;  /* 0x000000ffff159224 */ /* 0x000fe400078e001d */
[----:B------:R-:W-:Y:S02]  /*10a20*/  @!P1 IMAD.MOV.U32 R8, RZ, RZ, R30 ;  /* 0x000000ffff089224 */ /* 0x000fe400078e001e */
[----:B01--4-:R-:W-:-:S07]  /*10a30*/  @!P1 IMAD.MOV.U32 R9, RZ, RZ, R31 ;  /* 0x000000ffff099224 */ /* 0x013fce00078e001f */
.L_x_1747:
[----:B------:R-:W-:Y:S01]  /*10a40*/  VIADD R41, R41, 0x40 ;  /* 0x0000004029297836 */ /* 0x000fe20000000000 */
[----:B------:R-:W-:Y:S01]  /*10a50*/  BSSY B1, `(.L_x_1455) ;  /* 0x0000011000017945 */ /* 0x000fe20003800000 */
[----:B------:R-:W-:Y:S02]  /*10a60*/  CS2R R6, SRZ ;  /* 0x0000000000067805 */ /* 0x000fe4000001ff00 */
[----:B------:R-:W-:Y:S02]  /*10a70*/  CS2R R12, SRZ ;  /* 0x00000000000c7805 */ /* 0x000fe4000001ff00 */
[----:B------:R-:W-:Y:S02]  /*10a80*/  CS2R R14, SRZ ;  /* 0x00000000000e7805 */ /* 0x000fe4000001ff00 */
[----:B------:R-:W-:-:S13]  /*10a90*/  ISETP.GE.AND P1, PT, R41, R32, PT ;  /* 0x000000202900720c */ /* 0x000fda0003f26270 */
[----:B------:R-:W-:Y:S05]  /*10aa0*/  @P1 BRA `(.L_x_1456) ;  /* 0x00000000002c1947 */ /* 0x000fea0003800000 */
[----:B------:R-:W-:Y:S02]  /*10ab0*/  CS2R R6, SRZ ;  /* 0x0000000000067805 */ /* 0x000fe4000001ff00 */
[----:B------:R-:W-:Y:S02]  /*10ac0*/  CS2R R12, SRZ ;  /* 0x00000000000c7805 */ /* 0x000fe4000001ff00 */
[----:B------:R-:W-:Y:S01]  /*10ad0*/  CS2R R14, SRZ ;  /* 0x00000000000e7805 */ /* 0x000fe2000001ff00 */
[----:B------:R-:W-:Y:S06]  /*10ae0*/  @P0 BRA `(.L_x_1456) ;  /* 0x00000000001c0947 */ /* 0x000fec0003800000 */
[C---:B------:R-:W-:Y:S01]  /*10af0*/  IADD3 R12, P1, R22.reuse, R33, RZ ;  /* 0x00000021160c7210 */ /* 0x040fe20007f3e0ff */
[----:B------:R-:W-:Y:S01]  /*10b00*/  ULDC.64 UR4, c[0x0][0x208] ;  /* 0x0000820000047ab9 */ /* 0x000fe20000000a00 */
[----:B------:R-:W-:-:S03]  /*10b10*/  IADD3 R4, P2, R22, R37, RZ ;  /* 0x0000002516047210 */ /* 0x000fc60007f5e0ff */
[--C-:B------:R-:W-:Y:S02]  /*10b20*/  IMAD.X R13, R3, 0x1, R23.reuse, P1 ;  /* 0x00000001030d7824 */ /* 0x100fe400008e0617 */
[----:B------:R-:W-:-:S04]  /*10b30*/  IMAD.X R5, R35, 0x1, R23, P2 ;  /* 0x0000000123057824 */ /* 0x000fc800010e0617 */
[----:B------:R-:W5:Y:S04]  /*10b40*/  LD.E.128 R12, desc[UR4][R12.64] ;  /* 0x000000040c0c7980 */ /* 0x000f68000c101d00 */
[----:B------:R-:W5:Y:S02]  /*10b50*/  LD.E.128 R4, desc[UR4][R4.64] ;  /* 0x0000000404047980 */ /* 0x000f64000c101d00 */
.L_x_1456:
[----:B------:R-:W-:Y:S05]  /*10b60*/  BSYNC B1 ;  /* 0x0000000000017941 */ /* 0x000fea0003800000 */
.L_x_1455:
[----:B------:R-:W2:Y:S04]  /*10b70*/  LDL R0, [R1+0xa8] ;  /* 0x0000a80001007983 */ /* 0x000ea80000100800 */
[----:B------:R-:W3:Y:S01]  /*10b80*/  LDL R10, [R1+0x64] ;  /* 0x00006400010a7983 */ /* 0x000ee20000100800 */
[----:B------:R-:W-:Y:S01]  /*10b90*/  BSSY B1, `(.L_x_1457) ;  /* 0x000000d000017945 */ /* 0x000fe20003800000 */
[----:B--2---:R-:W-:Y:S01]  /*10ba0*/  R2UR UR5, R0 ;  /* 0x00000000000572ca */ /* 0x004fe200000e0000 */
[----:B------:R-:W-:Y:S01]  /*10bb0*/  VIADD R0, R230, 0x40 ;  /* 0x00000040e6007836 */ /* 0x000fe20000000000 */
[----:B---3--:R-:W-:-:S04]  /*10bc0*/  VIADDMNMX R11, R32, -R10, 0x80, PT ;  /* 0x00000080200b7446 */ /* 0x008fc8000380090a */
[-C--:B------:R-:W-:Y:S02]  /*10bd0*/  ISETP.GE.OR P2, PT, R230, R11.reuse, P0 ;  /* 0x0000000be600720c */ /* 0x080fe40000746670 */
[----:B------:R-:W-:-:S05]  /*10be0*/  ISETP.GE.OR P0, PT, R0, R11, P0 ;  /* 0x0000000b0000720c */ /* 0x000fca0000706670 */
[----:B------:R-:W-:-:S04]  /*10bf0*/  ULEA.HI UR4, UR5, UR5, URZ, 0x1 ;  /* 0x0000000505047291 */ /* 0x000fc8000f8f083f */
[----:B------:R-:W-:-:S04]  /*10c00*/  ULOP3.LUT UR4, UR4, 0xfffffffe, URZ, 0xc0, !UPT ;  /* 0xfffffffe04047892 */ /* 0x000fc8000f8ec03f */
[----:B------:R-:W-:-:S06]  /*10c10*/  UIADD3 UR4, UR5, -UR4, URZ ;  /* 0x8000000405047290 */ /* 0x000fcc000fffe03f */
[----:B------:R-:W-:-:S05]  /*10c20*/  IMAD.U32 R3, RZ, RZ, UR4 ;  /* 0x00000004ff037e24 */ /* 0x000fca000f8e00ff */
[----:B------:R-:W-:-:S04]  /*10c30*/  SHF.L.U32 R3, R3, 0x1f, RZ ;  /* 0x0000001f03037819 */ /* 0x000fc800000006ff */
[----:B------:R-:W0:Y:S02]  /*10c40*/  SYNCS.PHASECHK.TRANS64.TRYWAIT P1, [R18+URZ+0x2e800], R3 ;  /* 0x02e80003120075a7 */ /* 0x000e24000802017f */
[----:B0-----:R-:W-:Y:S05]  /*10c50*/  @!P1 BRA `(.L_x_1458) ;  /* 0x0000026800489947 */ /* 0x001fea0003800000 */
.L_x_1748:
[----:B------:R-:W-:Y:S05]  /*10c60*/  BSYNC B1 ;  /* 0x0000000000017941 */ /* 0x000fea0003800000 */
.L_x_1457:
[----:B------:R-:W-:Y:S04]  /*10c70*/  BSSY B1, `(.L_x_1459) ;  /* 0x0000101000017945 */ /* 0x000fe80003800000 */
[----:B------:R-:W-:Y:S05]  /*10c80*/  @P2 BRA `(.L_x_1460) ;  /* 0x0000000c00fc2947 */ /* 0x000fea0003800000 */
[----:B------:R-:W2:Y:S01]  /*10c90*/  LDL R40, [R1+0x88] ;  /* 0x0000880001287983 */ /* 0x000ea20000100800 */
[----:B------:R-:W-:Y:S02]  /*10ca0*/  SHF.R.U32.HI R0, RZ, 0x8, R26 ;  /* 0x00000008ff007819 */ /* 0x000fe4000001161a */
[----:B0-----:R-:W-:Y:S02]  /*10cb0*/  LOP3.LUT R3, R26, 0xff, RZ, 0xc0, !PT ;  /* 0x000000ff1a037812 */ /* 0x001fe400078ec0ff */
[----:B------:R-:W-:Y:S02]  /*10cc0*/  LOP3.LUT R0, R0, 0xff, RZ, 0xc0, !PT ;  /* 0x000000ff00007812 */ /* 0x000fe400078ec0ff */
[----:B------:R-:W-:Y:S02]  /*10cd0*/  SHF.R.U32.HI R10, RZ, 0x8, R27 ;  /* 0x00000008ff0a7819 */ /* 0x000fe4000001161b */
[----:B------:R-:W-:Y:S02]  /*10ce0*/  SHF.R.U32.HI R28, RZ, 0x8, R24 ;  /* 0x00000008ff1c7819 */ /* 0x000fe40000011618 */
[----:B------:R-:W-:Y:S01]  /*10cf0*/  PRMT R37, R0, 0x7604, R3 ;  /* 0x0000760400257816 */ /* 0x000fe20000000003 */
[----:B------:R-:W-:Y:S01]  /*10d00*/  IMAD.SHL.U32 R3, R231, 0x80, RZ ;  /* 0x00000080e7037824 */ /* 0x000fe200078e00ff */
[----:B------:R-:W-:-:S02]  /*10d10*/  LOP3.LUT R11, R27, 0xff, RZ, 0xc0, !PT ;  /* 0x000000ff1b0b7812 */ /* 0x000fc400078ec0ff */
[----:B------:R-:W-:Y:S02]  /*10d20*/  LOP3.LUT R10, R10, 0xff, RZ, 0xc0, !PT ;  /* 0x000000ff0a0a7812 */ /* 0x000fe400078ec0ff */
[----:B------:R-:W-:Y:S02]  /*10d30*/  LOP3.LUT R29, R24, 0xff, RZ, 0xc0, !PT ;  /* 0x000000ff181d7812 */ /* 0x000fe400078ec0ff */
[----:B------:R-:W-:Y:S02]  /*10d40*/  LOP3.LUT R28, R28, 0xff, RZ, 0xc0, !PT ;  /* 0x000000ff1c1c7812 */ /* 0x000fe400078ec0ff */
[----:B------:R-:W-:Y:S02]  /*10d50*/  PRMT R38, R10, 0x7604, R11 ;  /* 0x000076040a267816 */ /* 0x000fe4000000000b */
[----:B------:R-:W-:Y:S02]  /*10d60*/  SHF.R.U32.HI R0, RZ, 0x8, R20 ;  /* 0x00000008ff007819 */ /* 0x000fe40000011614 */
[----:B------:R-:W-:Y:S01]  /*10d70*/  LOP3.LUT R10, R3, 0x380, RZ, 0xc0, !PT ;  /* 0x00000380030a7812 */ /* 0x000fe200078ec0ff */
[----:B------:R-:W-:Y:S01]  /*10d80*/  IMAD.IADD R3, R22, 0x1, R39 ;  /* 0x0000000116037824 */ /* 0x000fe200078e0227 */
[----:B------:R-:W-:-:S02]  /*10d90*/  PRMT R41, R28, 0x7604, R29 ;  /* 0x000076041c297816 */ /* 0x000fc4000000001d */
[----:B------:R-:W-:Y:S02]  /*10da0*/  SHF.R.U32.HI R11, RZ, 0x8, R25 ;  /* 0x00000008ff0b7819 */ /* 0x000fe40000011619 */
[----:B------:R-:W-:Y:S02]  /*10db0*/  LOP3.LUT R29, R0, 0xff, RZ, 0xc0, !PT ;  /* 0x000000ff001d7812 */ /* 0x000fe400078ec0ff */
[----:B------:R-:W-:Y:S02]  /*10dc0*/  LOP3.LUT R30, R20, 0xff, RZ, 0xc0, !PT ;  /* 0x000000ff141e7812 */ /* 0x000fe400078ec0ff */
[----:B------:R-:W-:Y:S02]  /*10dd0*/  LOP3.LUT R0, R10, 0x70, R22, 0xf8, !PT ;  /* 0x000000700a007812 */ /* 0x000fe400078ef816 */
[----:B------:R-:W-:Y:S02]  /*10de0*/  SHF.R.U32.HI R31, RZ, 0x3, R10 ;  /* 0x00000003ff1f7819 */ /* 0x000fe4000001160a */
[----:B------:R-:W-:-:S02]  /*10df0*/  LOP3.LUT R28, R25, 0xff, RZ, 0xc0, !PT ;  /* 0x000000ff191c7812 */ /* 0x000fc400078ec0ff */
[----:B------:R-:W-:Y:S02]  /*10e00*/  LOP3.LUT R11, R11, 0xff, RZ, 0xc0, !PT ;  /* 0x000000ff0b0b7812 */ /* 0x000fe400078ec0ff */
[----:B------:R-:W-:Y:S02]  /*10e10*/  LOP3.LUT R10, R10, 0x70, R3, 0xf8, !PT ;  /* 0x000000700a0a7812 */ /* 0x000fe400078ef803 */
[----:B------:R-:W-:Y:S02]  /*10e20*/  PRMT R45, R29, 0x7604, R30 ;  /* 0x000076041d2d7816 */ /* 0x000fe4000000001e */
[----:B------:R-:W-:Y:S02]  /*10e30*/  LOP3.LUT R3, R0, R31, RZ, 0x3c, !PT ;  /* 0x0000001f00037212 */ /* 0x000fe400078e3cff */
[----:B------:R-:W-:Y:S02]  /*10e40*/  SHF.R.U32.HI R29, RZ, 0x8, R21 ;  /* 0x00000008ff1d7819 */ /* 0x000fe40000011615 */
[----:B------:R-:W-:-:S02]  /*10e50*/  PRMT R43, R11, 0x7604, R28 ;  /* 0x000076040b2b7816 */ /* 0x000fc4000000001c */
[----:B------:R-:W-:Y:S02]  /*10e60*/  LOP3.LUT R11, R10, R31, RZ, 0x3c, !PT ;  /* 0x0000001f0a0b7212 */ /* 0x000fe400078e3cff */
[----:B------:R-:W-:Y:S02]  /*10e70*/  LOP3.LUT R10, R21, 0xff, RZ, 0xc0, !PT ;  /* 0x000000ff150a7812 */ /* 0x000fe400078ec0ff */
[----:B------:R-:W-:Y:S02]  /*10e80*/  SHF.R.U32.HI R28, RZ, 0x8, R8 ;  /* 0x00000008ff1c7819 */ /* 0x000fe40000011608 */
[----:B------:R-:W-:Y:S02]  /*10e90*/  SHF.R.U32.HI R34, RZ, 0x8, R9 ;  /* 0x00000008ff227819 */ /* 0x000fe40000011609 */
[----:B------:R-:W-:Y:S02]  /*10ea0*/  LOP3.LUT R33, R8, 0xff, RZ, 0xc0, !PT ;  /* 0x000000ff08217812 */ /* 0x000fe400078ec0ff */
[----:B------:R-:W-:-:S02]  /*10eb0*/  LOP3.LUT R35, R9, 0xff, RZ, 0xc0, !PT ;  /* 0x000000ff09237812 */ /* 0x000fc400078ec0ff */
[----:B------:R-:W-:Y:S02]  /*10ec0*/  LOP3.LUT R32, R28, 0xff, RZ, 0xc0, !PT ;  /* 0x000000ff1c207812 */ /* 0x000fe400078ec0ff */
[----:B------:R-:W-:Y:S02]  /*10ed0*/  LOP3.LUT R34, R34, 0xff, RZ, 0xc0, !PT ;  /* 0x000000ff22227812 */ /* 0x000fe400078ec0ff */
[----:B------:R-:W-:Y:S02]  /*10ee0*/  PRMT R49, R32, 0x7604, R33 ;  /* 0x0000760420317816 */ /* 0x000fe40000000021 */
[----:B------:R-:W-:Y:S02]  /*10ef0*/  PRMT R51, R34, 0x7604, R35 ;  /* 0x0000760422337816 */ /* 0x000fe40000000023 */
[----:B------:R-:W-:-:S04]  /*10f00*/  SHF.R.U32.HI R42, RZ, 0x10, R25 ;  /* 0x00000010ff2a7819 */ /* 0x000fc80000011619 */
[----:B------:R-:W-:-:S04]  /*10f10*/  LOP3.LUT R42, R42, 0xff, RZ, 0xc0, !PT ;  /* 0x000000ff2a2a7812 */ /* 0x000fc800078ec0ff */
[----:B------:R-:W-:Y:S02]  /*10f20*/  PRMT R43, R42, 0x7054, R43 ;  /* 0x000070542a2b7816 */ /* 0x000fe4000000002b */
[----:B------:R-:W-:Y:S02]  /*10f30*/  SHF.R.U32.HI R42, RZ, 0x10, R9 ;  /* 0x00000010ff2a7819 */ /* 0x000fe40000011609 */
[----:B------:R-:W-:Y:S02]  /*10f40*/  LOP3.LUT R43, R43, 0xff000000, R25, 0xf8, !PT ;  /* 0xff0000002b2b7812 */ /* 0x000fe400078ef819 */
[----:B------:R-:W-:-:S04]  /*10f50*/  LOP3.LUT R42, R42, 0xff, RZ, 0xc0, !PT ;  /* 0x000000ff2a2a7812 */ /* 0x000fc800078ec0ff */
[----:B------:R-:W-:-:S04]  /*10f60*/  PRMT R51, R42, 0x7054, R51 ;  /* 0x000070542a337816 */ /* 0x000fc80000000033 */
[----:B------:R-:W-:Y:S02]  /*10f70*/  LOP3.LUT R51, R51, 0xff000000, R9, 0xf8, !PT ;  /* 0xff00000033337812 */ /* 0x000fe400078ef809 */
[----:B--2---:R-:W-:Y:S02]  /*10f80*/  IADD3 R0, R18, R3, R40 ;  /* 0x0000000312007210 */ /* 0x004fe40007ffe028 */
[----:B------:R-:W-:-:S03]  /*10f90*/  LOP3.LUT R3, R29, 0xff, RZ, 0xc0, !PT ;  /* 0x000000ff1d037812 */ /* 0x000fc600078ec0ff */
[----:B------:R-:W0:Y:S01]  /*10fa0*/  LDS.128 R28, [R0+0x1c400] ;  /* 0x01c40000001c7984 */ /* 0x000e220000000c00 */
[----:B------:R-:W-:Y:S02]  /*10fb0*/  PRMT R47, R3, 0x7604, R10 ;  /* 0x00007604032f7816 */ /* 0x000fe4000000000a */
[----:B------:R-:W-:Y:S02]  /*10fc0*/  IADD3 R3, R18, R11, R40 ;  /* 0x0000000b12037210 */ /* 0x000fe40007ffe028 */
[----:B------:R-:W-:Y:S02]  /*10fd0*/  SHF.R.U32.HI R11, RZ, 0x10, R27 ;  /* 0x00000010ff0b7819 */ /* 0x000fe4000001161b */
[----:B------:R-:W-:Y:S01]  /*10fe0*/  SHF.R.U32.HI R40, RZ, 0x10, R24 ;  /* 0x00000010ff287819 */ /* 0x000fe20000011618 */
[----:B------:R-:W1:Y:S01]  /*10ff0*/  LDS.128 R32, [R3+0x1c400] ;  /* 0x01c4000003207984 */ /* 0x000e620000000c00 */
[----:B------:R-:W-:Y:S02]  /*11000*/  LOP3.LUT R11, R11, 0xff, RZ, 0xc0, !PT ;  /* 0x000000ff0b0b7812 */ /* 0x000fe400078ec0ff */
[----:B------:R-:W-:-:S02]  /*11010*/  LOP3.LUT R40, R40, 0xff, RZ, 0xc0, !PT ;  /* 0x000000ff28287812 */ /* 0x000fc400078ec0ff */
[----:B------:R-:W-:Y:S02]  /*11020*/  PRMT R11, R11, 0x7054, R38 ;  /* 0x000070540b0b7816 */ /* 0x000fe40000000026 */
[----:B------:R-:W-:Y:S02]  /*11030*/  SHF.R.U32.HI R38, RZ, 0x10, R21 ;  /* 0x00000010ff267819 */ /* 0x000fe40000011615 */
[----:B------:R-:W-:Y:S02]  /*11040*/  PRMT R41, R40, 0x7054, R41 ;  /* 0x0000705428297816 */ /* 0x000fe40000000029 */
[----:B------:R-:W-:Y:S02]  /*11050*/  LOP3.LUT R38, R38, 0xff, RZ, 0xc0, !PT ;  /* 0x000000ff26267812 */ /* 0x000fe400078ec0ff */
[----:B------:R-:W-:Y:S02]  /*11060*/  SHF.R.U32.HI R10, RZ, 0x10, R26 ;  /* 0x00000010ff0a7819 */ /* 0x000fe4000001161a */
[----:B------:R-:W-:-:S02]  /*11070*/  SHF.R.U32.HI R40, RZ, 0x10, R8 ;  /* 0x00000010ff287819 */ /* 0x000fc40000011608 */
[----:B------:R-:W-:Y:S02]  /*11080*/  PRMT R47, R38, 0x7054, R47 ;  /* 0x00007054262f7816 */ /* 0x000fe4000000002f */
[----:B------:R-:W-:Y:S02]  /*11090*/  LOP3.LUT R10, R10, 0xff, RZ, 0xc0, !PT ;  /* 0x000000ff0a0a7812 */ /* 0x000fe400078ec0ff */
[----:B------:R-:W-:Y:S02]  /*110a0*/  LOP3.LUT R40, R40, 0xff, RZ, 0xc0, !PT ;  /* 0x000000ff28287812 */ /* 0x000fe400078ec0ff */
[----:B------:R-:W-:Y:S02]  /*110b0*/  LOP3.LUT R47, R47, 0xff000000, R21, 0xf8, !PT ;  /* 0xff0000002f2f7812 */ /* 0x000fe400078ef815 */
[----:B------:R-:W-:Y:S02]  /*110c0*/  LOP3.LUT R38, R11, 0xff000000, R27, 0xf8, !PT ;  /* 0xff0000000b267812 */ /* 0x000fe400078ef81b */
[----:B------:R-:W-:-:S02]  /*110d0*/  LOP3.LUT R42, R41, 0xff000000, R24, 0xf8, !PT ;  /* 0xff000000292a7812 */ /* 0x000fc400078ef818 */
[----:B------:R-:W-:Y:S02]  /*110e0*/  PRMT R37, R10, 0x7054, R37 ;  /* 0x000070540a257816 */ /* 0x000fe40000000025 */
[----:B------:R-:W-:Y:S02]  /*110f0*/  PRMT R49, R40, 0x7054, R49 ;  /* 0x0000705428317816 */ /* 0x000fe40000000031 */
[----:B------:R-:W-:Y:S02]  /*11100*/  F2FP.F16.E4M3.UNPACK_B R44, R47.H1 ;  /* 0x0000002fff2c723e */ /* 0x000fe400030006ff */
[----:B------:R-:W-:Y:S02]  /*11110*/  SHF.R.U32.HI R10, RZ, 0x10, R20 ;  /* 0x00000010ff0a7819 */ /* 0x000fe40000011614 */
[----:B------:R-:W-:Y:S01]  /*11120*/  F2FP.F16.E4M3.UNPACK_B R40, R38.H1 ;  /* 0x00000026ff28723e */ /* 0x000fe200030006ff */
[--C-:B------:R-:W-:Y:S01]  /*11130*/  HADD2.F32 R46, -RZ, R44.reuse.H0_H0 ;  /* 0x2000002cff2e7230 */ /* 0x100fe20000004100 */
[----:B0-----:R-:W-:Y:S01]  /*11140*/  F2FP.F16.E4M3.UNPACK_B R9, R29 ;  /* 0x0000001dff09723e */ /* 0x001fe200020006ff */
[----:B------:R-:W-:Y:S01]  /*11150*/  HADD2.F32 R44, -RZ, R44.H1_H1 ;  /* 0x3000002cff2c7230 */ /* 0x000fe20000004100 */
[----:B-1----:R-:W-:Y:S01]  /*11160*/  F2FP.F16.E4M3.UNPACK_B R24, R33.H1 ;  /* 0x00000021ff18723e */ /* 0x002fe200030006ff */
[--C-:B------:R-:W-:Y:S01]  /*11170*/  HADD2.F32 R41, -RZ, R40.reuse.H0_H0 ;  /* 0x20000028ff297230 */ /* 0x100fe20000004100 */
[----:B------:R-:W-:Y:S01]  /*11180*/  LOP3.LUT R10, R10, 0xff, RZ, 0xc0, !PT ;  /* 0x000000ff0a0a7812 */ /* 0x000fe200078ec0ff */
[----:B------:R-:W-:Y:S01]  /*11190*/  HADD2.F32 R40, -RZ, R40.H1_H1 ;  /* 0x30000028ff287230 */ /* 0x000fe20000004100 */
[----:B------:R-:W-:Y:S01]  /*111a0*/  F2FP.F16.E4M3.UNPACK_B R29, R29.H1 ;  /* 0x0000001dff1d723e */ /* 0x000fe200030006ff */
[----:B------:R-:W-:Y:S01]  /*111b0*/  HADD2.F32 R25, -RZ, R24.H0_H0 ;  /* 0x20000018ff197230 */ /* 0x000fe20000004100 */
[----:B------:R-:W-:-:S02]  /*111c0*/  PRMT R45, R10, 0x7054, R45 ;  /* 0x000070540a2d7816 */ /* 0x000fc4000000002d */
[----:B------:R-:W-:Y:S01]  /*111d0*/  LOP3.LUT R48, R49, 0xff000000, R8, 0xf8, !PT ;  /* 0xff00000031307812 */ /* 0x000fe200078ef808 */
[--C-:B------:R-:W-:Y:S02]  /*111e0*/  HADD2.F32 R10, -RZ, R29.reuse.H0_H0 ;  /* 0x2000001dff0a7230 */ /* 0x100fe40000004100 */
[CC--:B------:R-:W-:Y:S01]  /*111f0*/  FMUL.FTZ R49, R25.reuse, R46.reuse ;  /* 0x0000002e19317220 */ /* 0x0c0fe20000410000 */
[----:B------:R-:W-:Y:S01]  /*11200*/  FMUL.FTZ R25, R25, R41 ;  /* 0x0000002919197220 */ /* 0x000fe20000410000 */
[----:B------:R-:W-:Y:S01]  /*11210*/  F2FP.F16.E4M3.UNPACK_B R33, R33 ;  /* 0x00000021ff21723e */ /* 0x000fe200020006ff */
[----:B------:R-:W-:Y:S01]  /*11220*/  HADD2.F32 R29, -RZ, R29.H1_H1 ;  /* 0x3000001dff1d7230 */ /* 0x000fe20000004100 */
[----:B------:R-:W-:Y:S01]  /*11230*/  F2FP.F16.E4M3.UNPACK_B R47, R47 ;  /* 0x0000002fff2f723e */ /* 0x000fe200020006ff */
[C---:B------:R-:W-:Y:S01]  /*11240*/  FFMA.FTZ R52, R10.reuse, R46, R25 ;  /* 0x0000002e0a347223 */ /* 0x040fe20000010019 */
[----:B------:R-:W-:Y:S01]  /*11250*/  FFMA.FTZ R50, R10, R41, -R49 ;  /* 0x000000290a327223 */ /* 0x000fe20000010831 */
[----:B------:R-:W-:Y:S01]  /*11260*/  F2FP.F16.E4M3.UNPACK_B R38, R38 ;  /* 0x00000026ff26723e */ /* 0x000fe200020006ff */
[----:B------:R-:W-:Y:S01]  /*11270*/  HADD2.F32 R25, -RZ, R24.H1_H1 ;  /* 0x30000018ff197230 */ /* 0x000fe20000004100 */
[-C--:B------:R-:W-:Y:S01]  /*11280*/  F2FP.F16.E4M3.UNPACK_B R27, R35.reuse ;  /* 0x00000023ff1b723e */ /* 0x080fe200020006ff */
[----:B------:R-:W-:Y:S01]  /*11290*/  HADD2.F32 R49, -RZ, R47.H0_H0 ;  /* 0x2000002fff317230 */ /* 0x000fe20000004100 */
[----:B------:R-:W-:Y:S01]  /*112a0*/  F2FP.F16.E4M3.UNPACK_B R35, R35.H1 ;  /* 0x00000023ff23723e */ /* 0x000fe200030006ff */
[----:B------:R-:W-:-:S02]  /*112b0*/  HADD2.F32 R24, -RZ, R33.H0_H0 ;  /* 0x20000021ff187230 */ /* 0x000fc40000004100 */
[C---:B------:R-:W-:Y:S01]  /*112c0*/  FMUL.FTZ R46, R25.reuse, R44 ;  /* 0x0000002c192e7220 */ /* 0x040fe20000410000 */
[----:B------:R-:W-:Y:S02]  /*112d0*/  HADD2.F32 R41, -RZ, R38.H0_H0 ;  /* 0x20000026ff297230 */ /* 0x000fe40000004100 */
[----:B------:R-:W-:Y:S01]  /*112e0*/  FMUL.FTZ R53, R25, R40 ;  /* 0x0000002819357220 */ /* 0x000fe20000410000 */
[----:B------:R-:W-:Y:S02]  /*112f0*/  HADD2.F32 R10, -RZ, R9.H0_H0 ;  /* 0x20000009ff0a7230 */ /* 0x000fe40000004100 */
[C---:B------:R-:W-:Y:S01]  /*11300*/  FMUL.FTZ R25, R24.reuse, R49 ;  /* 0x0000003118197220 */ /* 0x040fe20000410000 */
[----:B------:R-:W-:Y:S01]  /*11310*/  LOP3.LUT R45, R45, 0xff000000, R20, 0xf8, !PT ;  /* 0xff0000002d2d7812 */ /* 0x000fe200078ef814 */
[C---:B------:R-:W-:Y:S01]  /*11320*/  FFMA.FTZ R57, R29.reuse, R44, R53 ;  /* 0x0000002c1d397223 */ /* 0x040fe20000010035 */
[-C--:B------:R-:W-:Y:S01]  /*11330*/  FMUL.FTZ R24, R24, R41.reuse ;  /* 0x0000002918187220 */ /* 0x080fe20000410000 */
[C---:B------:R-:W-:Y:S01]  /*11340*/  FFMA.FTZ R44, R10.reuse, R41, -R25 ;  /* 0x000000290a2c7223 */ /* 0x040fe20000010819 */
[----:B------:R-:W-:Y:S01]  /*11350*/  F2FP.F16.E4M3.UNPACK_B R41, R51.H1 ;  /* 0x00000033ff29723e */ /* 0x000fe200030006ff */
[----:B------:R-:W-:Y:S01]  /*11360*/  FFMA.FTZ R55, R29, R40, -R46 ;  /* 0x000000281d377223 */ /* 0x000fe2000001082e */
[----:B------:R-:W-:Y:S01]  /*11370*/  F2FP.F16.E4M3.UNPACK_B R25, R43.H1 ;  /* 0x0000002bff19723e */ /* 0x000fe200030006ff */
[----:B------:R-:W-:Y:S01]  /*11380*/  FFMA.FTZ R49, R10, R49, R24 ;  /* 0x000000310a317223 */ /* 0x000fe20000010018 */
[-C--:B------:R-:W-:Y:S01]  /*11390*/  F2FP.F16.E4M3.UNPACK_B R20, R31.reuse ;  /* 0x0000001fff14723e */ /* 0x080fe200020006ff */
[----:B------:R-:W-:Y:S01]  /*113a0*/  HADD2.F32 R40, -RZ, R47.H1_H1 ;  /* 0x3000002fff287230 */ /* 0x000fe20000004100 */
[----:B------:R-:W-:Y:S01]  /*113b0*/  F2FP.F16.E4M3.UNPACK_B R31, R31.H1 ;  /* 0x0000001fff1f723e */ /* 0x000fe200030006ff */
[----:B------:R-:W-:Y:S01]  /*113c0*/  HADD2.F32 R33, -RZ, R33.H1_H1 ;  /* 0x30000021ff217230 */ /* 0x000fe20000004100 */
[----:B------:R-:W-:Y:S01]  /*113d0*/  F2FP.F16.E4M3.UNPACK_B R51, R51 ;  /* 0x00000033ff33723e */ /* 0x000fe200020006ff */
[----:B------:R-:W-:Y:S01]  /*113e0*/  HADD2.F32 R47, -RZ, R41.H0_H0 ;  /* 0x20000029ff2f7230 */ /* 0x000fe20000004100 */
[----:B------:R-:W-:Y:S01]  /*113f0*/  F2FP.F16.E4M3.UNPACK_B R43, R43 ;  /* 0x0000002bff2b723e */ /* 0x000fe200020006ff */
[----:B------:R-:W-:-:S02]  /*11400*/  HADD2.F32 R24, -RZ, R35.H0_H0 ;  /* 0x20000023ff187230 */ /* 0x000fc40000004100 */
[----:B------:R-:W-:Y:S01]  /*11410*/  FMUL.FTZ R46, R33, R40 ;  /* 0x00000028212e7220 */ /* 0x000fe20000410000 */
[----:B------:R-:W-:Y:S01]  /*11420*/  HADD2.F32 R29, -RZ, R25.H0_H0 ;  /* 0x20000019ff1d7230 */ /* 0x000fe20000004100 */
[----:B------:R-:W-:Y:S01]  /*11430*/  LOP3.LUT R37, R37, 0xff000000, R26, 0xf8, !PT ;  /* 0xff00000025257812 */ /* 0x000fe200078ef81a */
[----:B------:R-:W-:Y:S02]  /*11440*/  HADD2.F32 R38, -RZ, R38.H1_H1 ;  /* 0x30000026ff267230 */ /* 0x000fe40000004100 */
[C---:B------:R-:W-:Y:S01]  /*11450*/  FMUL.FTZ R59, R24.reuse, R47 ;  /* 0x0000002f183b7220 */ /* 0x040fe20000410000 */
[----:B------:R-:W-:Y:S02]  /*11460*/  HADD2.F32 R9, -RZ, R9.H1_H1 ;  /* 0x30000009ff097230 */ /* 0x000fe40000004100 */
[----:B------:R-:W-:Y:S01]  /*11470*/  FMUL.FTZ R24, R24, R29 ;  /* 0x0000001d18187220 */ /* 0x000fe20000410000 */
[----:B------:R-:W-:Y:S02]  /*11480*/  HADD2.F32 R10, -RZ, R31.H0_H0 ;  /* 0x2000001fff0a7230 */ /* 0x000fe40000004100 */
[----:B------:R-:W-:Y:S01]  /*11490*/  FMUL.FTZ R33, R33, R38 ;  /* 0x0000002621217220 */ /* 0x000fe20000410000 */
[----:B------:R-:W-:-:S02]  /*114a0*/  HADD2.F32 R35, -RZ, R35.H1_H1 ;  /* 0x30000023ff237230 */ /* 0x000fc40000004100 */
[C---:B------:R-:W-:Y:S01]  /*114b0*/  FFMA.FTZ R53, R9.reuse, R38, -R46 ;  /* 0x0000002609357223 */ /* 0x040fe2000001082e */
[----:B------:R-:W-:Y:S02]  /*114c0*/  HADD2.F32 R38, -RZ, R25.H1_H1 ;  /* 0x30000019ff267230 */ /* 0x000fe40000004100 */
[C---:B------:R-:W-:Y:S01]  /*114d0*/  FFMA.FTZ R59, R10.reuse, R29, -R59 ;  /* 0x0000001d0a3b7223 */ /* 0x040fe2000001083b */
[----:B------:R-:W-:Y:S01]  /*114e0*/  FFMA.FTZ R60, R10, R47, R24 ;  /* 0x0000002f0a3c7223 */ /* 0x000fe20000010018 */
[----:B------:R-:W-:Y:S02]  /*114f0*/  HADD2.F32 R25, -RZ, R51.H0_H0 ;  /* 0x20000033ff197230 */ /* 0x000fe40000004100 */
[----:B------:R-:W-:Y:S01]  /*11500*/  FFMA.FTZ R46, R9, R40, R33 ;  /* 0x00000028092e7223 */ /* 0x000fe20000010021 */
[----:B------:R-:W-:Y:S01]  /*11510*/  HADD2.F32 R10, -RZ, R27.H0_H0 ;  /* 0x2000001bff0a7230 */ /* 0x000fe20000004100 */
[-C--:B------:R-:W-:Y:S01]  /*11520*/  F2FP.F16.E4M3.UNPACK_B R21, R32.reuse ;  /* 0x00000020ff15723e */ /* 0x080fe200020006ff */
[----:B------:R-:W-:Y:S01]  /*11530*/  HADD2.F32 R40, -RZ, R41.H1_H1 ;  /* 0x30000029ff287230 */ /* 0x000fe20000004100 */
[----:B------:R-:W-:Y:S01]  /*11540*/  F2FP.F16.E4M3.UNPACK_B R32, R32.H1 ;  /* 0x00000020ff20723e */ /* 0x000fe200030006ff */
[----:B------:R-:W-:-:S02]  /*11550*/  HADD2.F32 R24, -RZ, R43.H0_H0 ;  /* 0x2000002bff187230 */ /* 0x000fc40000004100 */
[C---:B------:R-:W-:Y:S01]  /*11560*/  FMUL.FTZ R54, R10.reuse, R25 ;  /* 0x000000190a367220 */ /* 0x040fe20000410000 */
[----:B------:R-:W-:Y:S02]  /*11570*/  HADD2.F32 R9, -RZ, R20.H0_H0 ;  /* 0x20000014ff097230 */ /* 0x000fe40000004100 */
[C---:B------:R-:W-:Y:S01]  /*11580*/  FMUL.FTZ R56, R35.reuse, R40 ;  /* 0x0000002823387220 */ /* 0x040fe20000410000 */
[----:B------:R-:W-:Y:S02]  /*11590*/  HADD2.F32 R31, -RZ, R31.H1_H1 ;  /* 0x3000001fff1f7230 */ /* 0x000fe40000004100 */
[----:B------:R-:W-:Y:S01]  /*115a0*/  FMUL.FTZ R35, R35, R38 ;  /* 0x0000002623237220 */ /* 0x000fe20000410000 */
[-C--:B------:R-:W-:Y:S01]  /*115b0*/  FMUL.FTZ R10, R10, R24.reuse ;  /* 0x000000180a0a7220 */ /* 0x080fe20000410000 */
[----:B------:R-:W-:Y:S01]  /*115c0*/  FFMA.FTZ R47, R9, R24, -R54 ;  /* 0x00000018092f7223 */ /* 0x000fe20000010836 */
[----:B------:R-:W-:Y:S01]  /*115d0*/  F2FP.F16.E4M3.UNPACK_B R29, R45.H1 ;  /* 0x0000002dff1d723e */ /* 0x000fe200030006ff */
[C---:B------:R-:W-:Y:S01]  /*115e0*/  FFMA.FTZ R62, R31.reuse, R38, -R56 ;  /* 0x000000261f3e7223 */ /* 0x040fe20000010838 */
[----:B------:R-:W-:Y:S01]  /*115f0*/  F2FP.F16.E4M3.UNPACK_B R24, R37.H1 ;  /* 0x00000025ff18723e */ /* 0x000fe200030006ff */
[----:B------:R-:W-:Y:S01]  /*11600*/  FFMA.FTZ R61, R31, R40, R35 ;  /* 0x000000281f3d7223 */ /* 0x000fe20000010023 */
[-C--:B------:R-:W-:Y:S01]  /*11610*/  F2FP.F16.E4M3.UNPACK_B R8, R28.reuse ;  /* 0x0000001cff08723e */ /* 0x080fe200020006ff */
[----:B------:R-:W-:Y:S01]  /*11620*/  FFMA.FTZ R56, R9, R25, R10 ;  /* 0x0000001909387223 */ /* 0x000fe2000001000a */
[----:B------:R-:W-:Y:S01]  /*11630*/  F2FP.F16.E4M3.UNPACK_B R28, R28.H1 ;  /* 0x0000001cff1c723e */ /* 0x000fe200030006ff */
[----:B------:R-:W-:Y:S01]  /*11640*/  HADD2.F32 R31, -RZ, R29.H0_H0 ;  /* 0x2000001dff1f7230 */ /* 0x000fe20000004100 */
[----:B------:R-:W-:Y:S01]  /*11650*/  F2FP.F16.E4M3.UNPACK_B R45, R45 ;  /* 0x0000002dff2d723e */ /* 0x000fe200020006ff */
[----:B------:R-:W-:Y:S01]  /*11660*/  HADD2.F32 R10, -RZ, R32.H0_H0 ;  /* 0x20000020ff0a7230 */ /* 0x000fe20000004100 */
[----:B------:R-:W-:Y:S01]  /*11670*/  F2FP.F16.E4M3.UNPACK_B R37, R37 ;  /* 0x00000025ff25723e */ /* 0x000fe200020006ff */
[----:B------:R-:W-:Y:S01]  /*11680*/  HADD2.F32 R25, -RZ, R24.H0_H0 ;  /* 0x20000018ff197230 */ /* 0x000fe20000004100 */
[----:B------:R-:W-:Y:S01]  /*11690*/  F2FP.F16.E4M3.UNPACK_B R26, R34 ;  /* 0x00000022ff1a723e */ /* 0x000fe200020006ff */
[----:B------:R-:W-:-:S02]  /*116a0*/  HADD2.F32 R9, -RZ, R28.H0_H0 ;  /* 0x2000001cff097230 */ /* 0x000fc40000004100 */
[C---:B------:R-:W-:Y:S01]  /*116b0*/  FMUL.FTZ R38, R10.reuse, R31 ;  /* 0x0000001f0a267220 */ /* 0x040fe20000410000 */
[----:B------:R-:W-:Y:S02]  /*116c0*/  HADD2.F32 R43, -RZ, R43.H1_H1 ;  /* 0x3000002bff2b7230 */ /* 0x000fe40000004100 */
[-C--:B------:R-:W-:Y:S01]  /*116d0*/  FMUL.FTZ R10, R10, R25.reuse ;  /* 0x000000190a0a7220 */ /* 0x080fe20000410000 */
[----:B------:R-:W-:Y:S02]  /*116e0*/  HADD2.F32 R51, -RZ, R51.H1_H1 ;  /* 0x30000033ff337230 */ /* 0x000fe40000004100 */
[C---:B------:R-:W-:Y:S01]  /*116f0*/  FFMA.FTZ R38, R9.reuse, R25, -R38 ;  /* 0x0000001909267223 */ /* 0x040fe20000010826 */
[----:B------:R-:W-:Y:S02]  /*11700*/  HADD2.F32 R27, -RZ, R27.H1_H1 ;  /* 0x3000001bff1b7230 */ /* 0x000fe40000004100 */
[----:B------:R-:W-:Y:S01]  /*11710*/  FFMA.FTZ R31, R9, R31, R10 ;  /* 0x0000001f091f7223 */ /* 0x000fe2000001000a */
[----:B------:R-:W-:Y:S01]  /*11720*/  HADD2.F32 R29, -RZ, R29.H1_H1 ;  /* 0x3000001dff1d7230 */ /* 0x000fe20000004100 */
[----:B------:R-:W-:Y:S01]  /*11730*/  F2FP.F16.E4M3.UNPACK_B R34, R34.H1 ;  /* 0x00000022ff22723e */ /* 0x000fe200030006ff */
[----:B------:R-:W-:-:S02]  /*11740*/  HADD2.F32 R32, -RZ, R32.H1_H1 ;  /* 0x30000020ff207230 */ /* 0x000fc40000004100 */
[C---:B------:R-:W-:Y:S01]  /*11750*/  FMUL.FTZ R33, R27.reuse, R51 ;  /* 0x000000331b217220 */ /* 0x040fe20000410000 */
[----:B------:R-:W-:Y:S02]  /*11760*/  HADD2.F32 R20, -RZ, R20.H1_H1 ;  /* 0x30000014ff147230 */ /* 0x000fe40000004100 */
[----:B------:R-:W-:Y:S01]  /*11770*/  FMUL.FTZ R40, R27, R43 ;  /* 0x0000002b1b287220 */ /* 0x000fe20000410000 */
[----:B------:R-:W-:Y:S02]  /*11780*/  HADD2.F32 R9, -RZ, R24.H1_H1 ;  /* 0x30000018ff097230 */ /* 0x000fe40000004100 */
[----:B------:R-:W-:Y:S01]  /*11790*/  FMUL.FTZ R25, R32, R29 ;  /* 0x0000001d20197220 */ /* 0x000fe20000410000 */
[----:B------:R-:W-:Y:S02]  /*117a0*/  HADD2.F32 R28, -RZ, R28.H1_H1 ;  /* 0x3000001cff1c7230 */ /* 0x000fe40000004100 */
[C---:B------:R-:W-:Y:S01]  /*117b0*/  FFMA.FTZ R58, R20.reuse, R43, -R33 ;  /* 0x0000002b143a7223 */ /* 0x040fe20000010821 */
[----:B------:R-:W-:Y:S01]  /*117c0*/  FFMA.FTZ R51, R20, R51, R40 ;  /* 0x0000003314337223 */ /* 0x000fe20000010028 */
[----:B------:R-:W-:Y:S01]  /*117d0*/  FMUL.FTZ R32, R32, R9 ;  /* 0x0000000920207220 */ /* 0x000fe20000410000 */
[----:B------:R-:W-:-:S02]  /*117e0*/  HADD2.F32 R24, -RZ, R45.H0_H0 ;  /* 0x2000002dff187230 */ /* 0x000fc40000004100 */
[C---:B------:R-:W-:Y:S01]  /*117f0*/  FFMA.FTZ R33, R28.reuse, R9, -R25 ;  /* 0x000000091c217223 */ /* 0x040fe20000010819 */
[----:B------:R-:W-:Y:S02]  /*11800*/  HADD2.F32 R10, -RZ, R21.H0_H0 ;  /* 0x20000015ff0a7230 */ /* 0x000fe40000004100 */
[----:B------:R-:W-:Y:S01]  /*11810*/  FFMA.FTZ R40, R28, R29, R32 ;  /* 0x0000001d1c287223 */ /* 0x000fe20000010020 */
[----:B------:R-:W-:Y:S01]  /*11820*/  HADD2.F32 R20, -RZ, R37.H0_H0 ;  /* 0x20000025ff147230 */ /* 0x000fe20000004100 */
[----:B------:R-:W-:Y:S01]  /*11830*/  F2FP.F16.E4M3.UNPACK_B R25, R48.H1 ;  /* 0x00000030ff19723e */ /* 0x000fe200030006ff */
        /* <DEDUP_REMOVED lines=8> */
[----:B------:R-:W-:Y:S01]  /*118c0*/  HADD2.F32 R8, -RZ, R8.H1_H1 ;  /* 0x30000008ff087230 */ /* 0x000fe20000004100 */
[----:B------:R-:W-:Y:S01]  /*118d0*/  F2FP.F16.E4M3.UNPACK_B R10, R42.H1 ;  /* 0x0000002aff0a723e */ /* 0x000fe200030006ff */
[C---:B------:R-:W-:Y:S01]  /*118e0*/  FMUL.FTZ R20, R21.reuse, R37 ;  /* 0x0000002515147220 */ /* 0x040fe20000410000 */
[-C--:B------:R-:W-:Y:S01]  /*118f0*/  F2FP.F16.E4M3.UNPACK_B R11, R30.reuse ;  /* 0x0000001eff0b723e */ /* 0x080fe200020006ff */
[----:B------:R-:W-:Y:S01]  /*11900*/  FMUL.FTZ R27, R21, R45 ;  /* 0x0000002d151b7220 */ /* 0x000fe20000410000 */
[----:B------:R-:W-:Y:S01]  /*11910*/  F2FP.F16.E4M3.UNPACK_B R30, R30.H1 ;  /* 0x0000001eff1e723e */ /* 0x000fe200030006ff */
[----:B------:R-:W-:-:S02]  /*11920*/  HADD2.F32 R24, -RZ, R25.H0_H0 ;  /* 0x20000019ff187230 */ /* 0x000fc40000004100 */
[C---:B------:R-:W-:Y:S01]  /*11930*/  FFMA.FTZ R32, R8.reuse, R45, R20 ;  /* 0x0000002d08207223 */ /* 0x040fe20000010014 */
[----:B------:R-:W-:Y:S02]  /*11940*/  HADD2.F32 R9, -RZ, R34.H0_H0 ;  /* 0x20000022ff097230 */ /* 0x000fe40000004100 */
[----:B------:R-:W-:Y:S01]  /*11950*/  FFMA.FTZ R37, R8, R37, -R27 ;  /* 0x0000002508257223 */ /* 0x000fe2000001081b */
[--C-:B------:R-:W-:Y:S01]  /*11960*/  HADD2.F32 R20, -RZ, R10.reuse.H0_H0 ;  /* 0x2000000aff147230 */ /* 0x100fe20000004100 */
[----:B------:R-:W-:Y:S01]  /*11970*/  F2FP.F16.E4M3.UNPACK_B R42, R42 ;  /* 0x0000002aff2a723e */ /* 0x000fe200020006ff */
[----:B------:R-:W-:Y:S02]  /*11980*/  HADD2.F32 R21, -RZ, R10.H1_H1 ;  /* 0x3000000aff157230 */ /* 0x000fe40000004100 */
[C---:B------:R-:W-:Y:S01]  /*11990*/  FMUL.FTZ R27, R9.reuse, R24 ;  /* 0x00000018091b7220 */ /* 0x040fe20000410000 */
[----:B------:R-:W-:Y:S02]  /*119a0*/  HADD2.F32 R34, -RZ, R34.H1_H1 ;  /* 0x30000022ff227230 */ /* 0x000fe40000004100 */
[----:B------:R-:W-:Y:S01]  /*119b0*/  FMUL.FTZ R9, R9, R20 ;  /* 0x0000001409097220 */ /* 0x000fe20000410000 */
[----:B------:R-:W-:Y:S01]  /*119c0*/  HADD2.F32 R8, -RZ, R30.H0_H0 ;  /* 0x2000001eff087230 */ /* 0x000fe20000004100 */
[----:B------:R-:W-:Y:S01]  /*119d0*/  F2FP.F16.E4M3.UNPACK_B R48, R48 ;  /* 0x00000030ff30723e */ /* 0x000fe200020006ff */
[----:B------:R-:W-:-:S02]  /*119e0*/  HADD2.F32 R25, -RZ, R25.H1_H1 ;  /* 0x30000019ff197230 */ /* 0x000fc40000004100 */
[----:B------:R-:W-:Y:S01]  /*119f0*/  FMUL.FTZ R10, R34, R21 ;  /* 0x00000015220a7220 */ /* 0x000fe20000410000 */
[----:B------:R-:W-:Y:S02]  /*11a00*/  HADD2.F32 R30, -RZ, R30.H1_H1 ;  /* 0x3000001eff1e7230 */ /* 0x000fe40000004100 */
[----:B------:R-:W-:Y:S01]  /*11a10*/  FFMA.FTZ R27, R8, R20, -R27 ;  /* 0x00000014081b7223 */ /* 0x000fe2000001081b */
[----:B------:R-:W-:Y:S02]  /*11a20*/  HADD2.F32 R20, -RZ, R48.H0_H0 ;  /* 0x20000030ff147230 */ /* 0x000fe40000004100 */
[-C--:B------:R-:W-:Y:S01]  /*11a30*/  FMUL.FTZ R35, R34, R25.reuse ;  /* 0x0000001922237220 */ /* 0x080fe20000410000 */
[----:B------:R-:W-:Y:S01]  /*11a40*/  FFMA.FTZ R34, R8, R24, R9 ;  /* 0x0000001808227223 */ /* 0x000fe20000010009 */
[C---:B------:R-:W-:Y:S01]  /*11a50*/  FFMA.FTZ R41, R30.reuse, R25, R10 ;  /* 0x000000191e297223 */ /* 0x040fe2000001000a */
[----:B------:R-:W-:Y:S02]  /*11a60*/  HADD2.F32 R10, -RZ, R42.H0_H0 ;  /* 0x2000002aff0a7230 */ /* 0x000fe40000004100 */
[----:B------:R-:W-:Y:S01]  /*11a70*/  FFMA.FTZ R54, R30, R21, -R35 ;  /* 0x000000151e367223 */ /* 0x000fe20000010823 */
[----:B------:R-:W-:Y:S01]  /*11a80*/  HADD2.F32 R9, -RZ, R26.H0_H0 ;  /* 0x2000001aff097230 */ /* 0x000fe20000004100 */
[----:B------:R-:W-:Y:S01]  /*11a90*/  F2FP.SATFINITE.E4M3.F32.PACK_AB_MERGE_C R59, R62, R59, RZ ;  /* 0x0000003b3e3b723e */ /* 0x000fe200048070ff */
[----:B------:R-:W-:Y:S01]  /*11aa0*/  HADD2.F32 R42, -RZ, R42.H1_H1 ;  /* 0x3000002aff2a7230 */ /* 0x000fe20000004100 */
[----:B------:R-:W-:Y:S01]  /*11ab0*/  F2FP.SATFINITE.E4M3.F32.PACK_AB_MERGE_C R34, R41, R34, RZ ;  /* 0x000000222922723e */ /* 0x000fe200048070ff */
[----:B------:R-:W-:-:S02]  /*11ac0*/  HADD2.F32 R48, -RZ, R48.H1_H1 ;  /* 0x30000030ff307230 */ /* 0x000fc40000004100 */
[C---:B------:R-:W-:Y:S01]  /*11ad0*/  FMUL.FTZ R21, R9.reuse, R20 ;  /* 0x0000001409157220 */ /* 0x040fe20000410000 */
[----:B------:R-:W-:Y:S02]  /*11ae0*/  HADD2.F32 R26, -RZ, R26.H1_H1 ;  /* 0x3000001aff1a7230 */ /* 0x000fe40000004100 */
[----:B------:R-:W-:Y:S01]  /*11af0*/  FMUL.FTZ R9, R9, R10 ;  /* 0x0000000a09097220 */ /* 0x000fe20000410000 */
[--C-:B------:R-:W-:Y:S01]  /*11b00*/  HADD2.F32 R8, -RZ, R11.reuse.H0_H0 ;  /* 0x2000000bff087230 */ /* 0x100fe20000004100 */
[----:B------:R-:W-:Y:S01]  /*11b10*/  F2FP.SATFINITE.E4M3.F32.PACK_AB_MERGE_C R54, R54, R27, RZ ;  /* 0x0000001b3636723e */ /* 0x000fe200048070ff */
[----:B------:R-:W-:Y:S02]  /*11b20*/  HADD2.F32 R11, -RZ, R11.H1_H1 ;  /* 0x3000000bff0b7230 */ /* 0x000fe40000004100 */
[C---:B------:R-:W-:Y:S01]  /*11b30*/  FMUL.FTZ R24, R26.reuse, R48 ;  /* 0x000000301a187220 */ /* 0x040fe20000410000 */
[----:B------:R-:W-:Y:S01]  /*11b40*/  FMUL.FTZ R25, R26, R42 ;  /* 0x0000002a1a197220 */ /* 0x000fe20000410000 */
        /* <DEDUP_REMOVED lines=9> */
[----:B------:R-:W-:Y:S02]  /*11be0*/  F2FP.SATFINITE.E4M3.F32.PACK_AB_MERGE_C R25, R53, R44, R25 ;  /* 0x0000002c3519723e */ /* 0x000fe40004807019 */
[----:B------:R-:W-:-:S02]  /*11bf0*/  F2FP.SATFINITE.E4M3.F32.PACK_AB_MERGE_C R27, R58, R47, R59 ;  /* 0x0000002f3a1b723e */ /* 0x000fc4000480703b */
[----:B------:R-:W-:Y:S02]  /*11c00*/  F2FP.SATFINITE.E4M3.F32.PACK_AB_MERGE_C R24, R37, R28, R24 ;  /* 0x0000001c2518723e */ /* 0x000fe40004807018 */
[----:B------:R-:W-:Y:S02]  /*11c10*/  F2FP.SATFINITE.E4M3.F32.PACK_AB_MERGE_C R26, R26, R21, R54 ;  /* 0x000000151a1a723e */ /* 0x000fe40004807036 */
[----:B------:R-:W-:Y:S02]  /*11c20*/  F2FP.SATFINITE.E4M3.F32.PACK_AB_MERGE_C R9, R46, R49, R9 ;  /* 0x000000312e09723e */ /* 0x000fe40004807009 */
[----:B------:R-:W-:Y:S01]  /*11c30*/  F2FP.SATFINITE.E4M3.F32.PACK_AB_MERGE_C R11, R51, R56, R11 ;  /* 0x00000038330b723e */ /* 0x000fe2000480700b */
[----:B------:R1:W-:Y:S01]  /*11c40*/  STS.128 [R0+0x1c400], R24 ;  /* 0x01c4001800007388 */ /* 0x0003e20000000c00 */
[----:B------:R-:W-:Y:S02]  /*11c50*/  F2FP.SATFINITE.E4M3.F32.PACK_AB_MERGE_C R8, R32, R29, R8 ;  /* 0x0000001d2008723e */ /* 0x000fe40004807008 */
[----:B------:R-:W-:-:S05]  /*11c60*/  F2FP.SATFINITE.E4M3.F32.PACK_AB_MERGE_C R10, R35, R10, R34 ;  /* 0x0000000a230a723e */ /* 0x000fca0004807022 */
[----:B------:R1:W-:Y:S02]  /*11c70*/  STS.128 [R3+0x1c400], R8 ;  /* 0x01c4000803007388 */ /* 0x0003e40000000c00 */
.L_x_1460:
[----:B------:R-:W-:Y:S05]  /*11c80*/  BSYNC B1 ;  /* 0x0000000000017941 */ /* 0x000fea0003800000 */
.L_x_1459:
[----:B------:R-:W-:Y:S05]  /*11c90*/  @P0 BRA `(.L_x_1451) ;  /* 0x0000000c00e40947 */ /* 0x000fea0003800000 */
[----:B-1----:R-:W2:Y:S04]  /*11ca0*/  LDL R25, [R1+0x90] ;  /* 0x0000900001197983 */ /* 0x002ea80000100800 */
[----:B------:R-:W3:Y:S01]  /*11cb0*/  LDL R50, [R1+0xac] ;  /* 0x0000ac0001327983 */ /* 0x000ee20000100800 */
[----:B0----5:R-:W-:Y:S01]  /*11cc0*/  SHF.R.U32.HI R3, RZ, 0x8, R12 ;  /* 0x00000008ff037819 */ /* 0x021fe2000001160c */
[----:B------:R-:W-:Y:S01]  /*11cd0*/  VIADD R24, R230, 0x40 ;  /* 0x00000040e6187836 */ /* 0x000fe20000000000 */
[----:B------:R-:W-:Y:S01]  /*11ce0*/  LOP3.LUT R0, R12, 0xff, RZ, 0xc0, !PT ;  /* 0x000000ff0c007812 */ /* 0x000fe200078ec0ff */
[----:B------:R-:W-:Y:S01]  /*11cf0*/  IMAD.IADD R39, R22, 0x1, R39 ;  /* 0x0000000116277824 */ /* 0x000fe200078e0227 */
[----:B------:R-:W-:Y:S01]  /*11d00*/  LOP3.LUT R3, R3, 0xff, RZ, 0xc0, !PT ;  /* 0x000000ff03037812 */ /* 0x000fe200078ec0ff */
[----:B------:R-:W-:Y:S01]  /*11d10*/  IMAD.SHL.U32 R24, R24, 0x80, RZ ;  /* 0x0000008018187824 */ /* 0x000fe200078e00ff */
[----:B------:R-:W-:-:S02]  /*11d20*/  SHF.R.U32.HI R9, RZ, 0x8, R13 ;  /* 0x00000008ff097819 */ /* 0x000fc4000001160d */
[----:B------:R-:W-:Y:S02]  /*11d30*/  PRMT R21, R3, 0x7604, R0 ;  /* 0x0000760403157816 */ /* 0x000fe40000000000 */
[----:B------:R-:W-:Y:S02]  /*11d40*/  SHF.R.U32.HI R3, RZ, 0x8, R14 ;  /* 0x00000008ff037819 */ /* 0x000fe4000001160e */
[----:B------:R-:W-:Y:S02]  /*11d50*/  LOP3.LUT R0, R14, 0xff, RZ, 0xc0, !PT ;  /* 0x000000ff0e007812 */ /* 0x000fe400078ec0ff */
[----:B------:R-:W-:Y:S02]  /*11d60*/  LOP3.LUT R3, R3, 0xff, RZ, 0xc0, !PT ;  /* 0x000000ff03037812 */ /* 0x000fe400078ec0ff */
[----:B------:R-:W-:Y:S02]  /*11d70*/  LOP3.LUT R24, R24, 0x380, RZ, 0xc0, !PT ;  /* 0x0000038018187812 */ /* 0x000fe400078ec0ff */
[----:B------:R-:W-:-:S02]  /*11d80*/  PRMT R29, R3, 0x7604, R0 ;  /* 0x00007604031d7816 */ /* 0x000fc40000000000 */
[----:B------:R-:W-:Y:S01]  /*11d90*/  LOP3.LUT R0, R24, 0x70, R39, 0xf8, !PT ;  /* 0x0000007018007812 */ /* 0x000fe200078ef827 */
[----:B------:R-:W-:Y:S01]  /*11da0*/  VIADD R24, R230, 0x40 ;  /* 0x00000040e6187836 */ /* 0x000fe20000000000 */
[----:B------:R-:W-:Y:S02]  /*11db0*/  LOP3.LUT R8, R13, 0xff, RZ, 0xc0, !PT ;  /* 0x000000ff0d087812 */ /* 0x000fe400078ec0ff */
[----:B------:R-:W-:Y:S01]  /*11dc0*/  LOP3.LUT R9, R9, 0xff, RZ, 0xc0, !PT ;  /* 0x000000ff09097812 */ /* 0x000fe200078ec0ff */
[----:B------:R-:W-:Y:S01]  /*11dd0*/  IMAD.SHL.U32 R24, R24, 0x80, RZ ;  /* 0x0000008018187824 */ /* 0x000fe200078e00ff */
[----:B------:R-:W-:Y:S02]  /*11de0*/  SHF.R.U32.HI R11, RZ, 0x8, R4 ;  /* 0x00000008ff0b7819 */ /* 0x000fe40000011604 */
[----:B------:R-:W-:Y:S02]  /*11df0*/  PRMT R20, R9, 0x7604, R8 ;  /* 0x0000760409147816 */ /* 0x000fe40000000008 */
[----:B------:R-:W-:-:S02]  /*11e00*/  LOP3.LUT R24, R24, 0x380, RZ, 0xc0, !PT ;  /* 0x0000038018187812 */ /* 0x000fc400078ec0ff */
[----:B------:R-:W-:Y:S02]  /*11e10*/  SHF.R.U32.HI R9, RZ, 0x8, R15 ;  /* 0x00000008ff097819 */ /* 0x000fe4000001160f */
[----:B------:R-:W-:Y:S02]  /*11e20*/  SHF.R.U32.HI R24, RZ, 0x3, R24 ;  /* 0x00000003ff187819 */ /* 0x000fe40000011618 */
[----:B------:R-:W-:Y:S02]  /*11e30*/  LOP3.LUT R8, R15, 0xff, RZ, 0xc0, !PT ;  /* 0x000000ff0f087812 */ /* 0x000fe400078ec0ff */
[----:B------:R-:W-:Y:S02]  /*11e40*/  LOP3.LUT R3, R0, R24, RZ, 0x3c, !PT ;  /* 0x0000001800037212 */ /* 0x000fe400078e3cff */
[----:B------:R-:W-:Y:S02]  /*11e50*/  SHF.R.U32.HI R24, RZ, 0x8, R5 ;  /* 0x00000008ff187819 */ /* 0x000fe40000011605 */
[----:B------:R-:W-:-:S02]  /*11e60*/  LOP3.LUT R10, R4, 0xff, RZ, 0xc0, !PT ;  /* 0x000000ff040a7812 */ /* 0x000fc400078ec0ff */
[----:B------:R-:W-:Y:S02]  /*11e70*/  LOP3.LUT R9, R9, 0xff, RZ, 0xc0, !PT ;  /* 0x000000ff09097812 */ /* 0x000fe400078ec0ff */
[----:B------:R-:W-:Y:S02]  /*11e80*/  LOP3.LUT R11, R11, 0xff, RZ, 0xc0, !PT ;  /* 0x000000ff0b0b7812 */ /* 0x000fe400078ec0ff */
[----:B------:R-:W-:Y:S02]  /*11e90*/  PRMT R28, R9, 0x7604, R8 ;  /* 0x00007604091c7816 */ /* 0x000fe40000000008 */
[----:B------:R-:W-:Y:S02]  /*11ea0*/  PRMT R35, R11, 0x7604, R10 ;  /* 0x000076040b237816 */ /* 0x000fe4000000000a */
[----:B------:R-:W-:Y:S02]  /*11eb0*/  SHF.R.U32.HI R32, RZ, 0x8, R6 ;  /* 0x00000008ff207819 */ /* 0x000fe40000011606 */
[----:B------:R-:W-:-:S02]  /*11ec0*/  LOP3.LUT R30, R5, 0xff, RZ, 0xc0, !PT ;  /* 0x000000ff051e7812 */ /* 0x000fc400078ec0ff */
[----:B------:R-:W-:Y:S02]  /*11ed0*/  LOP3.LUT R31, R6, 0xff, RZ, 0xc0, !PT ;  /* 0x000000ff061f7812 */ /* 0x000fe400078ec0ff */
[----:B------:R-:W-:Y:S02]  /*11ee0*/  LOP3.LUT R32, R32, 0xff, RZ, 0xc0, !PT ;  /* 0x000000ff20207812 */ /* 0x000fe400078ec0ff */
[----:B------:R-:W-:Y:S02]  /*11ef0*/  SHF.R.U32.HI R37, RZ, 0x10, R5 ;  /* 0x00000010ff257819 */ /* 0x000fe40000011605 */
[----:B------:R-:W-:Y:S02]  /*11f00*/  PRMT R39, R32, 0x7604, R31 ;  /* 0x0000760420277816 */ /* 0x000fe4000000001f */
[----:B------:R-:W-:Y:S01]  /*11f10*/  SHF.R.U32.HI R31, RZ, 0x10, R15 ;  /* 0x00000010ff1f7819 */ /* 0x000fe2000001160f */
[----:B------:R-:W-:Y:S01]  /*11f20*/  IMAD.U32 R37, R37, 0x10000, RZ ;  /* 0x0001000025257824 */ /* 0x000fe200078e00ff */
[----:B------:R-:W-:-:S02]  /*11f30*/  SHF.R.U32.HI R34, RZ, 0x8, R7 ;  /* 0x00000008ff227819 */ /* 0x000fc40000011607 */
[----:B------:R-:W-:Y:S01]  /*11f40*/  LOP3.LUT R33, R7, 0xff, RZ, 0xc0, !PT ;  /* 0x000000ff07217812 */ /* 0x000fe200078ec0ff */
[----:B------:R-:W-:Y:S01]  /*11f50*/  IMAD.U32 R31, R31, 0x10000, RZ ;  /* 0x000100001f1f7824 */ /* 0x000fe200078e00ff */
[----:B------:R-:W-:Y:S02]  /*11f60*/  LOP3.LUT R34, R34, 0xff, RZ, 0xc0, !PT ;  /* 0x000000ff22227812 */ /* 0x000fe400078ec0ff */
[----:B------:R-:W-:Y:S02]  /*11f70*/  SHF.R.U32.HI R41, RZ, 0x10, R7 ;  /* 0x00000010ff297819 */ /* 0x000fe40000011607 */
[----:B------:R-:W-:Y:S02]  /*11f80*/  PRMT R34, R34, 0x7604, R33 ;  /* 0x0000760422227816 */ /* 0x000fe40000000021 */
[----:B------:R-:W-:Y:S01]  /*11f90*/  LOP3.LUT R33, R28, 0xff0000, R31, 0xf8, !PT ;  /* 0x00ff00001c217812 */ /* 0x000fe200078ef81f */
[----:B------:R-:W-:Y:S01]  /*11fa0*/  IMAD.U32 R41, R41, 0x10000, RZ ;  /* 0x0001000029297824 */ /* 0x000fe200078e00ff */
[----:B------:R-:W-:-:S02]  /*11fb0*/  LOP3.LUT R29, R29, 0xff0000, R14, 0xf8, !PT ;  /* 0x00ff00001d1d7812 */ /* 0x000fc400078ef80e */
[----:B------:R-:W-:Y:S02]  /*11fc0*/  LOP3.LUT R35, R35, 0xff0000, R4, 0xf8, !PT ;  /* 0x00ff000023237812 */ /* 0x000fe400078ef804 */
[----:B------:R-:W-:Y:S02]  /*11fd0*/  LOP3.LUT R31, R29, 0xff000000, R14, 0xf8, !PT ;  /* 0xff0000001d1f7812 */ /* 0x000fe400078ef80e */
[----:B------:R-:W-:Y:S02]  /*11fe0*/  LOP3.LUT R35, R35, 0xff000000, R4, 0xf8, !PT ;  /* 0xff00000023237812 */ /* 0x000fe400078ef804 */
[----:B------:R-:W-:Y:S02]  /*11ff0*/  LOP3.LUT R41, R34, 0xff0000, R41, 0xf8, !PT ;  /* 0x00ff000022297812 */ /* 0x000fe400078ef829 */
[----:B------:R-:W-:Y:S02]  /*12000*/  LOP3.LUT R33, R33, 0xff000000, R15, 0xf8, !PT ;  /* 0xff00000021217812 */ /* 0x000fe400078ef80f */
[----:B------:R-:W-:-:S02]  /*12010*/  LOP3.LUT R41, R41, 0xff000000, R7, 0xf8, !PT ;  /* 0xff00000029297812 */ /* 0x000fc400078ef807 */
[----:B------:R-:W-:Y:S02]  /*12020*/  LOP3.LUT R21, R21, 0xff0000, R12, 0xf8, !PT ;  /* 0x00ff000015157812 */ /* 0x000fe400078ef80c */
[----:B------:R-:W-:Y:S02]  /*12030*/  LOP3.LUT R39, R39, 0xff0000, R6, 0xf8, !PT ;  /* 0x00ff000027277812 */ /* 0x000fe400078ef806 */
[----:B------:R-:W-:Y:S02]  /*12040*/  LOP3.LUT R21, R21, 0xff000000, R12, 0xf8, !PT ;  /* 0xff00000015157812 */ /* 0x000fe400078ef80c */
[----:B------:R-:W-:Y:S02]  /*12050*/  LOP3.LUT R39, R39, 0xff000000, R6, 0xf8, !PT ;  /* 0xff00000027277812 */ /* 0x000fe400078ef806 */
[----:B--2---:R-:W-:Y:S02]  /*12060*/  IADD3 R0, R18, R3, R25 ;  /* 0x0000000312007210 */ /* 0x004fe40007ffe019 */
[----:B------:R-:W-:Y:S01]  /*12070*/  LOP3.LUT R3, R24, 0xff, RZ, 0xc0, !PT ;  /* 0x000000ff18037812 */ /* 0x000fe200078ec0ff */
[----:B---3--:R-:W0:Y:S03]  /*12080*/  LDS.128 R8, [R50+0x1c400] ;  /* 0x01c4000032087984 */ /* 0x008e260000000c00 */
[----:B------:R-:W-:Y:S01]  /*12090*/  PRMT R30, R3, 0x7604, R30 ;  /* 0x00007604031e7816 */ /* 0x000fe2000000001e */
[----:B------:R-:W1:Y:S01]  /*120a0*/  LDS.128 R24, [R0+0x1c400] ;  /* 0x01c4000000187984 */ /* 0x000e620000000c00 */
[----:B------:R-:W-:-:S02]  /*120b0*/  SHF.R.U32.HI R3, RZ, 0x10, R13 ;  /* 0x00000010ff037819 */ /* 0x000fc4000001160d */
[----:B------:R-:W-:-:S03]  /*120c0*/  LOP3.LUT R37, R30, 0xff0000, R37, 0xf8, !PT ;  /* 0x00ff00001e257812 */ /* 0x000fc600078ef825 */
[----:B------:R-:W-:Y:S01]  /*120d0*/  IMAD.U32 R3, R3, 0x10000, RZ ;  /* 0x0001000003037824 */ /* 0x000fe200078e00ff */
[----:B------:R-:W-:-:S04]  /*120e0*/  LOP3.LUT R37, R37, 0xff000000, R5, 0xf8, !PT ;  /* 0xff00000025257812 */ /* 0x000fc800078ef805 */
[----:B------:R-:W-:Y:S02]  /*120f0*/  LOP3.LUT R3, R20, 0xff0000, R3, 0xf8, !PT ;  /* 0x00ff000014037812 */ /* 0x000fe400078ef803 */
[-C--:B------:R-:W-:Y:S02]  /*12100*/  F2FP.F16.E4M3.UNPACK_B R32, R37.reuse ;  /* 0x00000025ff20723e */ /* 0x080fe400020006ff */
[----:B------:R-:W-:Y:S02]  /*12110*/  LOP3.LUT R28, R3, 0xff000000, R13, 0xf8, !PT ;  /* 0xff000000031c7812 */ /* 0x000fe400078ef80d */
[----:B------:R-:W-:Y:S01]  /*12120*/  F2FP.F16.E4M3.UNPACK_B R37, R37.H1 ;  /* 0x00000025ff25723e */ /* 0x000fe200030006ff */
[--C-:B------:R-:W-:Y:S01]  /*12130*/  HADD2.F32 R34, -RZ, R32.reuse.H0_H0 ;  /* 0x20000020ff227230 */ /* 0x100fe20000004100 */
[-C--:B------:R-:W-:Y:S01]  /*12140*/  F2FP.F16.E4M3.UNPACK_B R29, R28.reuse ;  /* 0x0000001cff1d723e */ /* 0x080fe200020006ff */
[----:B------:R-:W-:Y:S01]  /*12150*/  HADD2.F32 R32, -RZ, R32.H1_H1 ;  /* 0x30000020ff207230 */ /* 0x000fe20000004100 */
[----:B------:R-:W-:-:S03]  /*12160*/  F2FP.F16.E4M3.UNPACK_B R28, R28.H1 ;  /* 0x0000001cff1c723e */ /* 0x000fc600030006ff */
[--C-:B------:R-:W-:Y:S02]  /*12170*/  HADD2.F32 R30, -RZ, R29.reuse.H0_H0 ;  /* 0x2000001dff1e7230 */ /* 0x100fe40000004100 */
[----:B------:R-:W-:Y:S01]  /*12180*/  HADD2.F32 R29, -RZ, R29.H1_H1 ;  /* 0x3000001dff1d7230 */ /* 0x000fe20000004100 */
[-C--:B0-----:R-:W-:Y:S02]  /*12190*/  F2FP.F16.E4M3.UNPACK_B R4, R9.reuse ;  /* 0x00000009ff04723e */ /* 0x081fe400020006ff */
[----:B------:R-:W-:Y:S02]  /*121a0*/  F2FP.F16.E4M3.UNPACK_B R9, R9.H1 ;  /* 0x00000009ff09723e */ /* 0x000fe400030006ff */
[-C--:B-1----:R-:W-:Y:S01]  /*121b0*/  F2FP.F16.E4M3.UNPACK_B R13, R25.reuse ;  /* 0x00000019ff0d723e */ /* 0x082fe200020006ff */
[--C-:B------:R-:W-:Y:S01]  /*121c0*/  HADD2.F32 R5, -RZ, R4.reuse.H0_H0 ;  /* 0x20000004ff057230 */ /* 0x100fe20000004100 */
[----:B------:R-:W-:Y:S01]  /*121d0*/  F2FP.F16.E4M3.UNPACK_B R25, R25.H1 ;  /* 0x00000019ff19723e */ /* 0x000fe200030006ff */
[----:B------:R-:W-:Y:S01]  /*121e0*/  HADD2.F32 R4, -RZ, R4.H1_H1 ;  /* 0x30000004ff047230 */ /* 0x000fe20000004100 */
[----:B------:R-:W-:Y:S01]  /*121f0*/  F2FP.F16.E4M3.UNPACK_B R20, R27 ;  /* 0x0000001bff14723e */ /* 0x000fe200020006ff */
[--C-:B------:R-:W-:Y:S01]  /*12200*/  HADD2.F32 R14, -RZ, R13.reuse.H0_H0 ;  /* 0x2000000dff0e7230 */ /* 0x100fe20000004100 */
[----:B------:R-:W-:Y:S01]  /*12210*/  F2FP.F16.E4M3.UNPACK_B R7, R11 ;  /* 0x0000000bff07723e */ /* 0x000fe200020006ff */
[----:B------:R-:W-:Y:S01]  /*12220*/  HADD2.F32 R13, -RZ, R13.H1_H1 ;  /* 0x3000000dff0d7230 */ /* 0x000fe20000004100 */
[----:B------:R-:W-:-:S02]  /*12230*/  F2FP.F16.E4M3.UNPACK_B R27, R27.H1 ;  /* 0x0000001bff1b723e */ /* 0x000fc400030006ff */
[C---:B------:R-:W-:Y:S01]  /*12240*/  FMUL.FTZ R38, R14.reuse, R34 ;  /* 0x000000220e267220 */ /* 0x040fe20000410000 */
[----:B------:R-:W-:Y:S01]  /*12250*/  FMUL.FTZ R43, R14, R30 ;  /* 0x0000001e0e2b7220 */ /* 0x000fe20000410000 */
[----:B------:R-:W-:Y:S02]  /*12260*/  HADD2.F32 R14, -RZ, R25.H0_H0 ;  /* 0x20000019ff0e7230 */ /* 0x000fe40000004100 */
[----:B------:R-:W-:Y:S01]  /*12270*/  FMUL.FTZ R45, R13, R32 ;  /* 0x000000200d2d7220 */ /* 0x000fe20000410000 */
[C---:B------:R-:W-:Y:S01]  /*12280*/  FFMA.FTZ R38, R5.reuse, R30, -R38 ;  /* 0x0000001e05267223 */ /* 0x040fe20000010826 */
[----:B------:R-:W-:Y:S01]  /*12290*/  FFMA.FTZ R43, R5, R34, R43 ;  /* 0x00000022052b7223 */ /* 0x000fe2000001002b */
[----:B------:R-:W-:Y:S02]  /*122a0*/  HADD2.F32 R34, -RZ, R37.H0_H0 ;  /* 0x20000025ff227230 */ /* 0x000fe40000004100 */
[----:B------:R-:W-:Y:S01]  /*122b0*/  FMUL.FTZ R13, R13, R29 ;  /* 0x0000001d0d0d7220 */ /* 0x000fe20000410000 */
[----:B------:R-:W-:-:S02]  /*122c0*/  HADD2.F32 R30, -RZ, R28.H0_H0 ;  /* 0x2000001cff1e7230 */ /* 0x000fc40000004100 */
[----:B------:R-:W-:Y:S01]  /*122d0*/  FFMA.FTZ R45, R4, R29, -R45 ;  /* 0x0000001d042d7223 */ /* 0x000fe2000001082d */
[----:B------:R-:W-:Y:S02]  /*122e0*/  HADD2.F32 R5, -RZ, R9.H0_H0 ;  /* 0x20000009ff057230 */ /* 0x000fe40000004100 */
[----:B------:R-:W-:Y:S01]  /*122f0*/  FMUL.FTZ R42, R14, R34 ;  /* 0x000000220e2a7220 */ /* 0x000fe20000410000 */
[----:B------:R-:W-:Y:S01]  /*12300*/  FFMA.FTZ R40, R4, R32, R13 ;  /* 0x0000002004287223 */ /* 0x000fe2000001000d */
[-C--:B------:R-:W-:Y:S01]  /*12310*/  FMUL.FTZ R47, R14, R30.reuse ;  /* 0x0000001e0e2f7220 */ /* 0x080fe20000410000 */
        /* <DEDUP_REMOVED lines=8> */
[----:B------:R-:W-:Y:S01]  /*123a0*/  HADD2.F32 R32, -RZ, R29.H0_H0 ;  /* 0x2000001dff207230 */ /* 0x000fe20000004100 */
[----:B------:R-:W-:Y:S01]  /*123b0*/  F2FP.F16.E4M3.UNPACK_B R11, R11.H1 ;  /* 0x0000000bff0b723e */ /* 0x000fe200030006ff */
[----:B------:R-:W-:-:S02]  /*123c0*/  HADD2.F32 R5, -RZ, R20.H0_H0 ;  /* 0x20000014ff057230 */ /* 0x000fc40000004100 */
[----:B------:R-:W-:Y:S01]  /*123d0*/  FMUL.FTZ R34, R25, R30 ;  /* 0x0000001e19227220 */ /* 0x000fe20000410000 */
[----:B------:R-:W-:Y:S01]  /*123e0*/  HADD2.F32 R14, -RZ, R13.H0_H0 ;  /* 0x2000000dff0e7230 */ /* 0x000fe20000004100 */
[----:B------:R-:W-:Y:S01]  /*123f0*/  F2FP.F16.E4M3.UNPACK_B R12, R24 ;  /* 0x00000018ff0c723e */ /* 0x000fe200020006ff */
        /* <DEDUP_REMOVED lines=11> */
[----:B------:R-:W-:Y:S02]  /*124b0*/  HADD2.F32 R13, -RZ, R13.H1_H1 ;  /* 0x3000000dff0d7230 */ /* 0x000fe40000004100 */
[----:B------:R-:W-:Y:S01]  /*124c0*/  FFMA.FTZ R30, R9, R30, R25 ;  /* 0x0000001e091e7223 */ /* 0x000fe20000010019 */
[----:B------:R-:W-:Y:S02]  /*124d0*/  HADD2.F32 R14, -RZ, R41.H0_H0 ;  /* 0x20000029ff0e7230 */ /* 0x000fe40000004100 */
[----:B------:R-:W-:Y:S01]  /*124e0*/  FMUL.FTZ R28, R20, R29 ;  /* 0x0000001d141c7220 */ /* 0x000fe20000410000 */
[----:B------:R-:W-:-:S02]  /*124f0*/  HADD2.F32 R5, -RZ, R27.H0_H0 ;  /* 0x2000001bff057230 */ /* 0x000fc40000004100 */
[----:B------:R-:W-:Y:S01]  /*12500*/  FMUL.FTZ R20, R20, R13 ;  /* 0x0000000d14147220 */ /* 0x000fe20000410000 */
[----:B------:R-:W-:Y:S01]  /*12510*/  HADD2.F32 R9, -RZ, R33.H0_H0 ;  /* 0x20000021ff097230 */ /* 0x000fe20000004100 */
[----:B------:R-:W-:Y:S01]  /*12520*/  F2FP.F16.E4M3.UNPACK_B R24, R24.H1 ;  /* 0x00000018ff18723e */ /* 0x000fe200030006ff */
[----:B------:R-:W-:Y:S02]  /*12530*/  HADD2.F32 R7, -RZ, R7.H1_H1 ;  /* 0x30000007ff077230 */ /* 0x000fe40000004100 */
[CC--:B------:R-:W-:Y:S01]  /*12540*/  FMUL.FTZ R25, R5.reuse, R14.reuse ;  /* 0x0000000e05197220 */ /* 0x0c0fe20000410000 */
[----:B------:R-:W-:Y:S02]  /*12550*/  HADD2.F32 R4, -RZ, R11.H0_H0 ;  /* 0x2000000bff047230 */ /* 0x000fe40000004100 */
[----:B------:R-:W-:Y:S01]  /*12560*/  FMUL.FTZ R5, R5, R9 ;  /* 0x0000000905057220 */ /* 0x000fe20000410000 */
[----:B------:R-:W-:Y:S02]  /*12570*/  HADD2.F32 R27, -RZ, R27.H1_H1 ;  /* 0x3000001bff1b7230 */ /* 0x000fe40000004100 */
[C---:B------:R-:W-:Y:S01]  /*12580*/  FFMA.FTZ R44, R7.reuse, R13, -R28 ;  /* 0x0000000d072c7223 */ /* 0x040fe2000001081c */
[----:B------:R-:W-:Y:S01]  /*12590*/  FFMA.FTZ R29, R7, R29, R20 ;  /* 0x0000001d071d7223 */ /* 0x000fe20000010014 */
[----:B------:R-:W-:Y:S01]  /*125a0*/  F2FP.F16.E4M3.UNPACK_B R13, R35.H1 ;  /* 0x00000023ff0d723e */ /* 0x000fe200030006ff */
[C---:B------:R-:W-:Y:S01]  /*125b0*/  FFMA.FTZ R48, R4.reuse, R14, R5 ;  /* 0x0000000e04307223 */ /* 0x040fe20000010005 */
[----:B------:R-:W-:Y:S01]  /*125c0*/  F2FP.F16.E4M3.UNPACK_B R7, R21.H1 ;  /* 0x00000015ff07723e */ /* 0x000fe200030006ff */
[----:B------:R-:W-:Y:S01]  /*125d0*/  HADD2.F32 R28, -RZ, R41.H1_H1 ;  /* 0x30000029ff1c7230 */ /* 0x000fe20000004100 */
[-C--:B------:R-:W-:Y:S01]  /*125e0*/  F2FP.F16.E4M3.UNPACK_B R3, R8.reuse ;  /* 0x00000008ff03723e */ /* 0x080fe200020006ff */
[----:B------:R-:W-:Y:S01]  /*125f0*/  HADD2.F32 R14, -RZ, R33.H1_H1 ;  /* 0x30000021ff0e7230 */ /* 0x000fe20000004100 */
[----:B------:R-:W-:Y:S01]  /*12600*/  F2FP.F16.E4M3.UNPACK_B R8, R8.H1 ;  /* 0x00000008ff08723e */ /* 0x000fe200030006ff */
[----:B------:R-:W-:Y:S01]  /*12610*/  FFMA.FTZ R46, R4, R9, -R25 ;  /* 0x00000009042e7223 */ /* 0x000fe20000010819 */
[----:B------:R-:W-:-:S02]  /*12620*/  HADD2.F32 R20, -RZ, R13.H0_H0 ;  /* 0x2000000dff147230 */ /* 0x000fc40000004100 */
[C---:B------:R-:W-:Y:S01]  /*12630*/  FMUL.FTZ R32, R27.reuse, R28 ;  /* 0x0000001c1b207220 */ /* 0x040fe20000410000 */
[--C-:B------:R-:W-:Y:S02]  /*12640*/  HADD2.F32 R5, -RZ, R24.reuse.H0_H0 ;  /* 0x20000018ff057230 */ /* 0x100fe40000004100 */
[----:B------:R-:W-:Y:S01]  /*12650*/  FMUL.FTZ R27, R27, R14 ;  /* 0x0000000e1b1b7220 */ /* 0x000fe20000410000 */
[----:B------:R-:W-:Y:S01]  /*12660*/  HADD2.F32 R9, -RZ, R7.H0_H0 ;  /* 0x20000007ff097230 */ /* 0x000fe20000004100 */
[----:B------:R-:W-:Y:S01]  /*12670*/  F2FP.F16.E4M3.UNPACK_B R35, R35 ;  /* 0x00000023ff23723e */ /* 0x000fe200020006ff */
[----:B------:R-:W-:Y:S02]  /*12680*/  HADD2.F32 R11, -RZ, R11.H1_H1 ;  /* 0x3000000bff0b7230 */ /* 0x000fe40000004100 */
[C---:B------:R-:W-:Y:S01]  /*12690*/  FMUL.FTZ R25, R5.reuse, R20 ;  /* 0x0000001405197220 */ /* 0x040fe20000410000 */
[----:B------:R-:W-:Y:S02]  /*126a0*/  HADD2.F32 R13, -RZ, R13.H1_H1 ;  /* 0x3000000dff0d7230 */ /* 0x000fe40000004100 */
[----:B------:R-:W-:Y:S01]  /*126b0*/  FMUL.FTZ R5, R5, R9 ;  /* 0x0000000905057220 */ /* 0x000fe20000410000 */
[----:B------:R-:W-:-:S02]  /*126c0*/  HADD2.F32 R24, -RZ, R24.H1_H1 ;  /* 0x30000018ff187230 */ /* 0x000fc40000004100 */
[C---:B------:R-:W-:Y:S01]  /*126d0*/  FFMA.FTZ R33, R11.reuse, R14, -R32 ;  /* 0x0000000e0b217223 */ /* 0x040fe20000010820 */
[--C-:B------:R-:W-:Y:S02]  /*126e0*/  HADD2.F32 R4, -RZ, R8.reuse.H0_H0 ;  /* 0x20000008ff047230 */ /* 0x100fe40000004100 */
[----:B------:R-:W-:Y:S01]  /*126f0*/  FFMA.FTZ R41, R11, R28, R27 ;  /* 0x0000001c0b297223 */ /* 0x000fe2000001001b */
[----:B------:R-:W-:Y:S01]  /*12700*/  HADD2.F32 R7, -RZ, R7.H1_H1 ;  /* 0x30000007ff077230 */ /* 0x000fe20000004100 */
[----:B------:R-:W-:Y:S01]  /*12710*/  F2FP.F16.E4M3.UNPACK_B R21, R21 ;  /* 0x00000015ff15723e */ /* 0x000fe200020006ff */
[----:B------:R-:W-:Y:S02]  /*12720*/  HADD2.F32 R8, -RZ, R8.H1_H1 ;  /* 0x30000008ff087230 */ /* 0x000fe40000004100 */
[----:B------:R-:W-:Y:S01]  /*12730*/  FMUL.FTZ R11, R24, R13 ;  /* 0x0000000d180b7220 */ /* 0x000fe20000410000 */
[C---:B------:R-:W-:Y:S01]  /*12740*/  FFMA.FTZ R25, R4.reuse, R9, -R25 ;  /* 0x0000000904197223 */ /* 0x040fe20000010819 */
[----:B------:R-:W-:Y:S01]  /*12750*/  FFMA.FTZ R27, R4, R20, R5 ;  /* 0x00000014041b7223 */ /* 0x000fe20000010005 */
[----:B------:R-:W-:Y:S01]  /*12760*/  FMUL.FTZ R4, R24, R7 ;  /* 0x0000000718047220 */ /* 0x000fe20000410000 */
[----:B------:R-:W-:-:S02]  /*12770*/  HADD2.F32 R9, -RZ, R35.H0_H0 ;  /* 0x20000023ff097230 */ /* 0x000fc40000004100 */
[C---:B------:R-:W-:Y:S01]  /*12780*/  FFMA.FTZ R24, R8.reuse, R7, -R11 ;  /* 0x0000000708187223 */ /* 0x040fe2000001080b */
[--C-:B------:R-:W-:Y:S02]  /*12790*/  HADD2.F32 R5, -RZ, R12.reuse.H0_H0 ;  /* 0x2000000cff057230 */ /* 0x100fe40000004100 */
[----:B------:R-:W-:Y:S01]  /*127a0*/  FFMA.FTZ R28, R8, R13, R4 ;  /* 0x0000000d081c7223 */ /* 0x000fe20000010004 */
[----:B------:R-:W-:Y:S01]  /*127b0*/  HADD2.F32 R7, -RZ, R21.H0_H0 ;  /* 0x20000015ff077230 */ /* 0x000fe20000004100 */
[-C--:B------:R-:W-:Y:S01]  /*127c0*/  F2FP.F16.E4M3.UNPACK_B R15, R26.reuse ;  /* 0x0000001aff0f723e */ /* 0x080fe200020006ff */
[----:B------:R-:W-:Y:S02]  /*127d0*/  HADD2.F32 R4, -RZ, R3.H0_H0 ;  /* 0x20000003ff047230 */ /* 0x000fe40000004100 */
[C---:B------:R-:W-:Y:S01]  /*127e0*/  FMUL.FTZ R11, R5.reuse, R9 ;  /* 0x00000009050b7220 */ /* 0x040fe20000410000 */
[----:B------:R-:W-:Y:S02]  /*127f0*/  HADD2.F32 R35, -RZ, R35.H1_H1 ;  /* 0x30000023ff237230 */ /* 0x000fe40000004100 */
[----:B------:R-:W-:Y:S01]  /*12800*/  FMUL.FTZ R5, R5, R7 ;  /* 0x0000000705057220 */ /* 0x000fe20000410000 */
[----:B------:R-:W-:Y:S01]  /*12810*/  HADD2.F32 R12, -RZ, R12.H1_H1 ;  /* 0x3000000cff0c7230 */ /* 0x000fe20000004100 */
[----:B------:R-:W-:Y:S01]  /*12820*/  F2FP.F16.E4M3.UNPACK_B R26, R26.H1 ;  /* 0x0000001aff1a723e */ /* 0x000fe200030006ff */
[----:B------:R-:W-:Y:S01]  /*12830*/  HADD2.F32 R21, -RZ, R21.H1_H1 ;  /* 0x30000015ff157230 */ /* 0x000fe20000004100 */
[----:B------:R-:W-:Y:S01]  /*12840*/  F2FP.F16.E4M3.UNPACK_B R8, R39.H1 ;  /* 0x00000027ff08723e */ /* 0x000fe200030006ff */
[----:B------:R-:W-:Y:S01]  /*12850*/  HADD2.F32 R3, -RZ, R3.H1_H1 ;  /* 0x30000003ff037230 */ /* 0x000fe20000004100 */
[-C--:B------:R-:W-:Y:S01]  /*12860*/  F2FP.F16.E4M3.UNPACK_B R6, R10.reuse ;  /* 0x0000000aff06723e */ /* 0x080fe200020006ff */
[----:B------:R-:W-:Y:S01]  /*12870*/  FMUL.FTZ R20, R12, R35 ;  /* 0x000000230c147220 */ /* 0x000fe20000410000 */
[C---:B------:R-:W-:Y:S01]  /*12880*/  FFMA.FTZ R14, R4.reuse, R9, R5 ;  /* 0x00000009040e7223 */ /* 0x040fe20000010005 */
[----:B------:R-:W-:Y:S01]  /*12890*/  F2FP.F16.E4M3.UNPACK_B R10, R10.H1 ;  /* 0x0000000aff0a723e */ /* 0x000fe200030006ff */
[----:B------:R-:W-:Y:S01]  /*128a0*/  FFMA.FTZ R13, R4, R7, -R11 ;  /* 0x00000007040d7223 */ /* 0x000fe2000001080b */
[----:B------:R-:W-:Y:S01]  /*128b0*/  F2FP.F16.E4M3.UNPACK_B R5, R31.H1 ;  /* 0x0000001fff05723e */ /* 0x000fe200030006ff */
[----:B------:R-:W-:Y:S01]  /*128c0*/  FMUL.FTZ R12, R12, R21 ;  /* 0x000000150c0c7220 */ /* 0x000fe20000410000 */
[----:B------:R-:W-:-:S02]  /*128d0*/  HADD2.F32 R9, -RZ, R8.H0_H0 ;  /* 0x20000008ff097230 */ /* 0x000fc40000004100 */
        /* <DEDUP_REMOVED lines=10> */
[----:B------:R-:W-:Y:S01]  /*12980*/  FFMA.FTZ R21, R3, R7, -R12 ;  /* 0x0000000703157223 */ /* 0x000fe2000001080c */
[----:B------:R-:W-:Y:S01]  /*12990*/  HADD2.F32 R5, -RZ, R5.H1_H1 ;  /* 0x30000005ff057230 */ /* 0x000fe20000004100 */
[----:B------:R-:W-:Y:S01]  /*129a0*/  F2FP.F16.E4M3.UNPACK_B R39, R39 ;  /* 0x00000027ff27723e */ /* 0x000fe200020006ff */
[----:B------:R-:W-:Y:S02]  /*129b0*/  HADD2.F32 R10, -RZ, R10.H1_H1 ;  /* 0x3000000aff0a7230 */ /* 0x000fe40000004100 */
[C---:B------:R-:W-:Y:S01]  /*129c0*/  FMUL.FTZ R7, R26.reuse, R11 ;  /* 0x0000000b1a077220 */ /* 0x040fe20000410000 */
[----:B------:R-:W-:Y:S01]  /*129d0*/  F2FP.SATFINITE.E4M3.F32.PACK_AB_MERGE_C R41, R41, R48, RZ ;  /* 0x000000302929723e */ /* 0x000fe200048070ff */
[----:B------:R-:W-:Y:S01]  /*129e0*/  FMUL.FTZ R8, R26, R5 ;  /* 0x000000051a087220 */ /* 0x000fe20000410000 */
[----:B------:R-:W-:Y:S01]  /*129f0*/  FFMA.FTZ R26, R3, R9, R4 ;  /* 0x00000009031a7223 */ /* 0x000fe20000010004 */
[----:B------:R-:W-:Y:S01]  /*12a00*/  FFMA.FTZ R32, R10, R5, -R7 ;  /* 0x000000050a207223 */ /* 0x000fe20000010807 */
[----:B------:R-:W-:-:S02]  /*12a10*/  HADD2.F32 R5, -RZ, R31.H0_H0 ;  /* 0x2000001fff057230 */ /* 0x000fc40000004100 */
[----:B------:R-:W-:Y:S01]  /*12a20*/  FFMA.FTZ R11, R10, R11, R8 ;  /* 0x0000000b0a0b7223 */ /* 0x000fe20000010008 */
[----:B------:R-:W-:Y:S02]  /*12a30*/  HADD2.F32 R7, -RZ, R39.H0_H0 ;  /* 0x20000027ff077230 */ /* 0x000fe40000004100 */
[----:B------:R-:W-:Y:S02]  /*12a40*/  HADD2.F32 R4, -RZ, R15.H0_H0 ;  /* 0x2000000fff047230 */ /* 0x000fe40000004100 */
[----:B------:R-:W-:Y:S01]  /*12a50*/  HADD2.F32 R31, -RZ, R31.H1_H1 ;  /* 0x3000001fff1f7230 */ /* 0x000fe20000004100 */
[----:B------:R-:W-:Y:S01]  /*12a60*/  F2FP.SATFINITE.E4M3.F32.PACK_AB_MERGE_C R26, R11, R26, RZ ;  /* 0x0000001a0b1a723e */ /* 0x000fe200048070ff */
[----:B------:R-:W-:Y:S02]  /*12a70*/  HADD2.F32 R39, -RZ, R39.H1_H1 ;  /* 0x30000027ff277230 */ /* 0x000fe40000004100 */
[----:B------:R-:W-:Y:S01]  /*12a80*/  FMUL.FTZ R8, R4, R7 ;  /* 0x0000000704087220 */ /* 0x000fe20000410000 */
[----:B------:R-:W-:-:S02]  /*12a90*/  HADD2.F32 R15, -RZ, R15.H1_H1 ;  /* 0x3000000fff0f7230 */ /* 0x000fc40000004100 */
[----:B------:R-:W-:Y:S01]  /*12aa0*/  FMUL.FTZ R4, R4, R5 ;  /* 0x0000000504047220 */ /* 0x000fe20000410000 */
[--C-:B------:R-:W-:Y:S01]  /*12ab0*/  HADD2.F32 R3, -RZ, R6.reuse.H0_H0 ;  /* 0x20000006ff037230 */ /* 0x100fe20000004100 */
[----:B------:R-:W-:Y:S01]  /*12ac0*/  F2FP.SATFINITE.E4M3.F32.PACK_AB_MERGE_C R11, R29, R34, R41 ;  /* 0x000000221d0b723e */ /* 0x000fe20004807029 */
        /* <DEDUP_REMOVED lines=13> */
[----:B------:R-:W-:-:S02]  /*12ba0*/  F2FP.SATFINITE.E4M3.F32.PACK_AB_MERGE_C R5, R45, R38, R5 ;  /* 0x000000262d05723e */ /* 0x000fc40004807005 */
[----:B------:R-:W-:Y:S02]  /*12bb0*/  F2FP.SATFINITE.E4M3.F32.PACK_AB_MERGE_C R7, R44, R49, R7 ;  /* 0x000000312c07723e */ /* 0x000fe40004807007 */
[----:B------:R-:W-:Y:S02]  /*12bc0*/  F2FP.SATFINITE.E4M3.F32.PACK_AB_MERGE_C R4, R20, R13, R4 ;  /* 0x0000000d1404723e */ /* 0x000fe40004807004 */
[----:B------:R-:W-:Y:S02]  /*12bd0*/  F2FP.SATFINITE.E4M3.F32.PACK_AB_MERGE_C R6, R31, R10, R6 ;  /* 0x0000000a1f06723e */ /* 0x000fe40004807006 */
[----:B------:R-:W-:Y:S02]  /*12be0*/  F2FP.SATFINITE.E4M3.F32.PACK_AB_MERGE_C R9, R40, R43, R9 ;  /* 0x0000002b2809723e */ /* 0x000fe40004807009 */
[----:B------:R-:W-:Y:S01]  /*12bf0*/  F2FP.SATFINITE.E4M3.F32.PACK_AB_MERGE_C R8, R35, R14, R8 ;  /* 0x0000000e2308723e */ /* 0x000fe20004807008 */
[----:B------:R2:W-:Y:S01]  /*12c00*/  STS.128 [R50+0x1c400], R4 ;  /* 0x01c4000432007388 */ /* 0x0005e20000000c00 */
[----:B------:R-:W-:-:S05]  /*12c10*/  F2FP.SATFINITE.E4M3.F32.PACK_AB_MERGE_C R10, R12, R3, R26 ;  /* 0x000000030c0a723e */ /* 0x000fca000480701a */
[----:B------:R2:W-:Y:S02]  /*12c20*/  STS.128 [R0+0x1c400], R8 ;  /* 0x01c4000800007388 */ /* 0x0005e40000000c00 */
.L_x_1451:
[----:B------:R-:W-:Y:S05]  /*12c30*/  BSYNC B0 ;  /* 0x0000000000007941 */ /* 0x000fea0003800000 */
.L_x_1437:
        /* <DEDUP_REMOVED lines=8> */
.L_x_1434:
[----:B-123--:R-:W2:Y:S02]  /*12cc0*/  LDL R0, [R1+0x6c] ;  /* 0x00006c0001007983 */ /* 0x00eea40000100800 */
[----:B--2---:R-:W-:-:S13]  /*12cd0*/  R2UR UR4, R0 ;  /* 0x00000000000472ca */ /* 0x004fda00000e0000 */
[----:B------:R-:W-:-:S05]  /*12ce0*/  IMAD.U32 R0, RZ, RZ, UR4 ;  /* 0x00000004ff007e24 */ /* 0x000fca000f8e00ff */
[----:B------:R-:W-:-:S13]  /*12cf0*/  ISETP.NE.AND P0, PT, R0, 0x3, PT ;  /* 0x000000030000780c */ /* 0x000fda0003f05270 */
[----:B------:R-:W-:Y:S05]  /*12d00*/  @!P0 BRA `(.L_x_1461) ;  /* 0x0000000000048947 */ /* 0x000fea0003800000 */
[----:B------:R-:W-:Y:S01]  /*12d10*/  BPT.TRAP 0x1 ;  /* 0x000000040000795c */ /* 0x000fe20000300000 */
.L_x_1461:
[----:B------:R-:W-:Y:S01]  /*12d20*/  IMAD R0, R233, 0x8, R18 ;  /* 0x00000008e9007824 */ /* 0x000fe200078e0212 */
[----:B0----5:R-:W-:-:S04]  /*12d30*/  SHF.L.U32 R5, R232, 0x1f, RZ ;  /* 0x0000001fe8057819 */ /* 0x021fc800000006ff */
[----:B------:R0:W1:Y:S01]  /*12d40*/  SYNCS.PHASECHK.TRANS64.TRYWAIT P2, [R0+URZ+0x2e830], R5 ;  /* 0x02e83005000075a7 */ /* 0x000062000804017f */
[----:B------:R-:W-:Y:S05]  /*12d50*/  @!P0 BRA `(.L_x_1462) ;  /* 0x0000000000048947 */ /* 0x000fea0003800000 */
[----:B------:R-:W-:Y:S01]  /*12d60*/  BPT.TRAP 0x1 ;  /* 0x000000040000795c */ /* 0x000fe20000300000 */
.L_x_1462:
[----:B------:R-:W2:Y:S02]  /*12d70*/  S2R R3, SR_TID.X ;  /* 0x0000000000037919 */ /* 0x000ea40000002100 */
[----:B--2---:R-:W-:Y:S01]  /*12d80*/  LOP3.LUT R4, R3, 0x7f, RZ, 0xc0, !PT ;  /* 0x0000007f03047812 */ /* 0x004fe200078ec0ff */
[----:B------:R-:W-:-:S03]  /*12d90*/  VIADD R3, R18, 0x20400 ;  /* 0x0002040012037836 */ /* 0x000fc60000000000 */
[----:B------:R-:W-:Y:S02]  /*12da0*/  ISETP.NE.AND P1, PT, R4, RZ, PT ;  /* 0x000000ff0400720c */ /* 0x000fe40003f25270 */
[----:B------:R-:W-:-:S04]  /*12db0*/  SHF.R.U32.HI R3, RZ, 0x4, R3 ;  /* 0x00000004ff037819 */ /* 0x000fc80000011603 */
[----:B------:R-:W-:Y:S01]  /*12dc0*/  LOP3.LUT R3, R3, 0x3fff, RZ, 0xc0, !PT ;  /* 0x00003fff03037812 */ /* 0x000fe200078ec0ff */
[----:B-1----:R-:W-:Y:S06]  /*12dd0*/  @P2 BRA `(.L_x_1463) ;  /* 0x0000000000082947 */ /* 0x002fec0003800000 */
[----:B------:R-:W1:Y:S02]  /*12de0*/  SYNCS.PHASECHK.TRANS64.TRYWAIT P2, [R0+URZ+0x2e830], R5 ;  /* 0x02e83005000075a7 */ /* 0x000e64000804017f */
[----:B-1----:R-:W-:Y:S05]  /*12df0*/  @!P2 BRA `(.L_x_1464) ;  /* 0x0000024400f4a947 */ /* 0x002fea0003800000 */
.L_x_1463:
[----:B------:R-:W-:Y:S01]  /*12e00*/  LOP3.LUT R3, R3, 0x10000, RZ, 0xfc, !PT ;  /* 0x0001000003037812 */ /* 0x000fe200078efcff */
[----:B------:R-:W-:Y:S05]  /*12e10*/  WARPSYNC.ALL ;  /* 0x0000000000007948 */ /* 0x000fea0003800000 */
[----:B------:R2:W-:Y:S01]  /*12e20*/  STL [R1+0x5c], R3 ;  /* 0x00005c0301007387 */ /* 0x0005e20000100800 */
[----:B------:R-:W-:-:S03]  /*12e30*/  IMAD R12, R233, 0x700, R3 ;  /* 0x00000700e90c7824 */ /* 0x000fc600078e0203 */
[----:B------:R-:W3:Y:S01]  /*12e40*/  LDL R192, [R1+0x64] ;  /* 0x0000640001c07983 */ /* 0x000ee20000100800 */
[----:B------:R-:W-:Y:S02]  /*12e50*/  IMAD.MOV.U32 R13, RZ, RZ, 0x40000040 ;  /* 0x40000040ff0d7424 */ /* 0x000fe400078e00ff */
[----:B------:R-:W-:Y:S01]  /*12e60*/  IMAD.MOV.U32 R9, RZ, RZ, 0x40000040 ;  /* 0x40000040ff097424 */ /* 0x000fe200078e00ff */
[----:B------:R-:W-:Y:S01]  /*12e70*/  WARPGROUP.ARRIVE ;  /* 0x00000000000079c5 */ /* 0x000fe20000000000 */
[----:B------:R-:W-:Y:S01]  /*12e80*/  VIADD R8, R12, 0x300 ;  /* 0x000003000c087836 */ /* 0x000fe20000000000 */
[----:B--2---:R-:W3:Y:S01]  /*12e90*/  LDL R3, [R1+0x70] ;  /* 0x0000700001037983 */ /* 0x004ee20000100800 */
[----:B01----:R-:W-:Y:S01]  /*12ea0*/  IMAD.MOV.U32 R5, RZ, RZ, 0x40000040 ;  /* 0x40000040ff057424 */ /* 0x003fe200078e00ff */
[----:B------:R-:W0:Y:S02]  /*12eb0*/  LDC R193, c[0x0][0x448] ;  /* 0x00011200ffc17b82 */ /* 0x000e240000000800 */
[----:B------:R-:W-:Y:S01]  /*12ec0*/  R2UR UR18, R8 ;  /* 0x00000000081272ca */ /* 0x000fe200000e0000 */
[----:B------:R-:W2:Y:S01]  /*12ed0*/  LDL R142, [R1+0x50] ;  /* 0x00005000018e7983 */ /* 0x000ea20000100800 */
[----:B------:R-:W-:-:S02]  /*12ee0*/  LOP3.LUT R8, R36, 0x10000, RZ, 0xfc, !PT ;  /* 0x0001000024087812 */ /* 0x000fc400078efcff */
[----:B------:R-:W-:Y:S01]  /*12ef0*/  R2UR UR6, R12 ;  /* 0x000000000c0672ca */ /* 0x000fe200000e0000 */
[----:B------:R-:W4:Y:S01]  /*12f00*/  LDL R195, [R1+0x14] ;  /* 0x0000140001c37983 */ /* 0x000f220000100800 */
[----:B------:R-:W-:Y:S02]  /*12f10*/  R2UR UR7, R13 ;  /* 0x000000000d0772ca */ /* 0x000fe400000e0000 */
[----:B------:R-:W-:Y:S01]  /*12f20*/  R2UR UR4, R8 ;  /* 0x00000000080472ca */ /* 0x000fe200000e0000 */
[----:B------:R-:W5:Y:S01]  /*12f30*/  LDL R194, [R1+0x10] ;  /* 0x0000100001c27983 */ /* 0x000f620000100800 */
[----:B------:R-:W-:-:S13]  /*12f40*/  R2UR UR5, R9 ;  /* 0x00000000090572ca */ /* 0x000fda00000e0000 */
[----:B------:R-:W-:Y:S01]  /*12f50*/  QGMMA.64x32x32.F32.E4M3.E4M3 R120, gdesc[UR4], RZ, !UPT, gsb0 ;  /* 0x00600000047879f3 */ /* 0x000fe2000c0008ff */
[----:B------:R-:W-:Y:S01]  /*12f60*/  VIADD R4, R12, 0x100 ;  /* 0x000001000c047836 */ /* 0x000fe20000000000 */
[----:B------:R-:W-:Y:S02]  /*12f70*/  R2UR UR11, R5 ;  /* 0x00000000050b72ca */ /* 0x000fe400000e0000 */
[----:B------:R-:W-:Y:S02]  /*12f80*/  R2UR UR8, R8 ;  /* 0x00000000080872ca */ /* 0x000fe400000e0000 */
[----:B------:R-:W-:Y:S02]  /*12f90*/  R2UR UR10, R4 ;  /* 0x00000000040a72ca */ /* 0x000fe400000e0000 */
[----:B------:R-:W-:Y:S01]  /*12fa0*/  R2UR UR9, R9 ;  /* 0x00000000090972ca */ /* 0x000fe200000e0000 */
[----:B------:R-:W-:Y:S02]  /*12fb0*/  WARPGROUP.DEPBAR.LE gsb0, 0x0 ;  /* 0x00008000000079c5 */ /* 0x000fe40000010000 */
[----:B------:R-:W-:-:S10]  /*12fc0*/  WARPGROUP.ARRIVE ;  /* 0x00000000000079c5 */ /* 0x000fd40000000000 */
[----:B------:R-:W-:Y:S01]  /*12fd0*/  QGMMA.64x32x32.F32.E4M3.E4M3 R104, gdesc[UR8], RZ, !UPT, gsb0 ;  /* 0x00600000086879f3 */ /* 0x000fe2000c0008ff */
[----:B------:R-:W-:Y:S02]  /*12fe0*/  VIADD R6, R12, 0x200 ;  /* 0x000002000c067836 */ /* 0x000fe40000000000 */
[----:B------:R-:W-:Y:S01]  /*12ff0*/  IMAD.MOV.U32 R7, RZ, RZ, 0x40000040 ;  /* 0x40000040ff077424 */ /* 0x000fe200078e00ff */
[----:B------:R-:W-:Y:S02]  /*13000*/  R2UR UR12, R8 ;  /* 0x00000000080c72ca */ /* 0x000fe400000e0000 */
[----:B------:R-:W-:Y:S02]  /*13010*/  R2UR UR14, R6 ;  /* 0x00000000060e72ca */ /* 0x000fe400000e0000 */
[----:B------:R-:W-:Y:S02]  /*13020*/  R2UR UR15, R7 ;  /* 0x00000000070f72ca */ /* 0x000fe400000e0000 */
[----:B------:R-:W-:Y:S01]  /*13030*/  R2UR UR13, R9 ;  /* 0x00000000090d72ca */ /* 0x000fe200000e0000 */
[----:B------:R-:W-:-:S02]  /*13040*/  WARPGROUP.DEPBAR.LE gsb0, 0x0 ;  /* 0x00008000000079c5 */ /* 0x000fc40000010000 */
[----:B------:R-:W-:-:S10]  /*13050*/  WARPGROUP.ARRIVE ;  /* 0x00000000000079c5 */ /* 0x000fd40000000000 */
[----:B------:R-:W-:Y:S01]  /*13060*/  QGMMA.64x32x32.F32.E4M3.E4M3 R88, gdesc[UR12], RZ, !UPT, gsb0 ;  /* 0x006000000c5879f3 */ /* 0x000fe2000c0008ff */
[C---:B------:R-:W-:Y:S02]  /*13070*/  R2UR UR19, R9.reuse ;  /* 0x00000000091372ca */ /* 0x040fe400000e0000 */
[----:B------:R-:W-:Y:S02]  /*13080*/  R2UR UR16, R8 ;  /* 0x00000000081072ca */ /* 0x000fe400000e0000 */
[----:B------:R-:W-:Y:S01]  /*13090*/  R2UR UR17, R9 ;  /* 0x00000000091172ca */ /* 0x000fe200000e0000 */
[----:B------:R-:W-:Y:S02]  /*130a0*/  WARPGROUP.DEPBAR.LE gsb0, 0x0 ;  /* 0x00008000000079c5 */ /* 0x000fe40000010000 */
[----:B------:R-:W-:-:S10]  /*130b0*/  WARPGROUP.ARRIVE ;  /* 0x00000000000079c5 */ /* 0x000fd40000000000 */
        /* <DEDUP_REMOVED lines=22> */
[----:B------:R-:W-:Y:S01]  /*13220*/  VIADD R10, R12, 0x302 ;  /* 0x000003020c0a7836 */ /* 0x000fe20000000000 */
[----:B------:R-:W-:-:S02]  /*13230*/  WARPGROUP.DEPBAR.LE gsb0, 0x0 ;  /* 0x00008000000079c5 */ /* 0x000fc40000010000 */
[----:B------:R-:W-:-:S09]  /*13240*/  WARPGROUP.ARRIVE ;  /* 0x00000000000079c5 */ /* 0x000fd20000000000 */
[----:B------:R-:W-:Y:S01]  /*13250*/  QGMMA.64x32x32.F32.E4M3.E4M3 R24, gdesc[UR28], RZ, !UPT, gsb0 ;  /* 0x006000001c1879f3 */ /* 0x000fe2000c0008ff */
[----:B------:R-:W-:Y:S01]  /*13260*/  IMAD.MOV.U32 R11, RZ, RZ, 0x40000040 ;  /* 0x40000040ff0b7424 */ /* 0x000fe200078e00ff */
[----:B------:R-:W-:Y:S01]  /*13270*/  R2UR UR18, R10 ;  /* 0x000000000a1272ca */ /* 0x000fe200000e0000 */
[----:B------:R-:W-:Y:S02]  /*13280*/  VIADD R4, R12, 0x2 ;  /* 0x000000020c047836 */ /* 0x000fe40000000000 */
[----:B------:R-:W-:Y:S01]  /*13290*/  IMAD.MOV.U32 R5, RZ, RZ, 0x40000040 ;  /* 0x40000040ff057424 */ /* 0x000fe200078e00ff */
[----:B------:R-:W-:Y:S01]  /*132a0*/  R2UR UR19, R11 ;  /* 0x000000000b1372ca */ /* 0x000fe200000e0000 */
[----:B------:R-:W-:Y:S02]  /*132b0*/  VIADD R10, R8, 0x2 ;  /* 0x00000002080a7836 */ /* 0x000fe40000000000 */
[----:B------:R-:W-:Y:S01]  /*132c0*/  IMAD.MOV.U32 R11, RZ, RZ, 0x40000040 ;  /* 0x40000040ff0b7424 */ /* 0x000fe200078e00ff */
[----:B------:R-:W-:-:S02]  /*132d0*/  R2UR UR6, R4 ;  /* 0x00000000040672ca */ /* 0x000fc400000e0000 */
[----:B------:R-:W-:Y:S02]  /*132e0*/  R2UR UR7, R5 ;  /* 0x00000000050772ca */ /* 0x000fe400000e0000 */
[----:B------:R-:W-:Y:S02]  /*132f0*/  R2UR UR4, R10 ;  /* 0x000000000a0472ca */ /* 0x000fe400000e0000 */
[----:B------:R-:W-:Y:S01]  /*13300*/  R2UR UR5, R11 ;  /* 0x000000000b0572ca */ /* 0x000fe200000e0000 */
[----:B------:R-:W-:Y:S02]  /*13310*/  WARPGROUP.DEPBAR.LE gsb0, 0x0 ;  /* 0x00008000000079c5 */ /* 0x000fe40000010000 */
[----:B------:R-:W-:-:S10]  /*13320*/  WARPGROUP.ARRIVE ;  /* 0x00000000000079c5 */ /* 0x000fd40000000000 */
[----:B------:R-:W-:Y:S01]  /*13330*/  QGMMA.64x32x32.F32.E4M3.E4M3 R120, gdesc[UR4], R120, gsb0 ;  /* 0x00600000047879f3 */ /* 0x000fe20008000878 */
        /* <DEDUP_REMOVED lines=18> */
[----:B------:R-:W-:Y:S02]  /*13460*/  R2UR UR16, R10 ;  /* 0x000000000a1072ca */ /* 0x000fe400000e0000 */
[----:B------:R-:W-:Y:S01]  /*13470*/  R2UR UR17, R11 ;  /* 0x000000000b1172ca */ /* 0x000fe200000e0000 */
[----:B------:R-:W-:Y:S01]  /*13480*/  VIADD R6, R12, 0x402 ;  /* 0x000004020c067836 */ /* 0x000fe20000000000 */
[----:B------:R-:W-:Y:S02]  /*13490*/  WARPGROUP.DEPBAR.LE gsb0, 0x0 ;  /* 0x00008000000079c5 */ /* 0x000fe40000010000 */
[----:B------:R-:W-:-:S09]  /*134a0*/  WARPGROUP.ARRIVE ;  /* 0x00000000000079c5 */ /* 0x000fd20000000000 */
[----:B------:R-:W-:Y:S01]  /*134b0*/  QGMMA.64x32x32.F32.E4M3.E4M3 R72, gdesc[UR16], R72, gsb0 ;  /* 0x00600000104879f3 */ /* 0x000fe20008000848 */
[----:B------:R-:W-:Y:S01]  /*134c0*/  IMAD.MOV.U32 R7, RZ, RZ, 0x40000040 ;  /* 0x40000040ff077424 */ /* 0x000fe200078e00ff */
[----:B------:R-:W-:Y:S02]  /*134d0*/  R2UR UR22, R6 ;  /* 0x00000000061672ca */ /* 0x000fe400000e0000 */
        /* <DEDUP_REMOVED lines=24> */
[C---:B------:R-:W-:Y:S02]  /*13660*/  VIADD R6, R12.reuse, 0x104 ;  /* 0x000001040c067836 */ /* 0x040fe40000000000 */
[----:B------:R-:W-:Y:S02]  /*13670*/  IMAD.MOV.U32 R7, RZ, RZ, 0x40000040 ;  /* 0x40000040ff077424 */ /* 0x000fe400078e00ff */
[----:B------:R-:W-:Y:S01]  /*13680*/  VIADD R4, R12, 0x4 ;  /* 0x000000040c047836 */ /* 0x000fe20000000000 */
[----:B------:R-:W-:Y:S01]  /*13690*/  R2UR UR10, R6 ;  /* 0x00000000060a72ca */ /* 0x000fe200000e0000 */
        /* <DEDUP_REMOVED lines=58> */
[----:B------:R-:W-:-:S02]  /*13a40*/  VIADD R4, R12, 0x6 ;  /* 0x000000060c047836 */ /* 0x000fc40000000000 */
[----:B------:R-:W-:Y:S01]  /*13a50*/  IMAD.MOV.U32 R5, RZ, RZ, 0x40000040 ;  /* 0x40000040ff057424 */ /* 0x000fe200078e00ff */
[----:B------:R-:W-:Y:S02]  /*13a60*/  WARPGROUP.DEPBAR.LE gsb0, 0x0 ;  /* 0x00008000000079c5 */ /* 0x000fe40000010000 */
[----:B------:R-:W-:-:S07]  /*13a70*/  WARPGROUP.ARRIVE ;  /* 0x00000000000079c5 */ /* 0x000fce0000000000 */
[----:B------:R-:W-:Y:S01]  /*13a80*/  QGMMA.64x32x32.F32.E4M3.E4M3 R24, gdesc[UR28], R24, gsb0 ;  /* 0x006000001c1879f3 */ /* 0x000fe20008000818 */
[----:B------:R-:W-:Y:S01]  /*13a90*/  R2UR UR6, R4 ;  /* 0x00000000040672ca */ /* 0x000fe200000e0000 */
[----:B------:R-:W-:Y:S01]  /*13aa0*/  VIADD R4, R12, 0x206 ;  /* 0x000002060c047836 */ /* 0x000fe20000000000 */
[----:B------:R-:W-:Y:S01]  /*13ab0*/  R2UR UR7, R5 ;  /* 0x00000000050772ca */ /* 0x000fe200000e0000 */
[----:B------:R-:W-:-:S03]  /*13ac0*/  IMAD.MOV.U32 R5, RZ, RZ, 0x40000040 ;  /* 0x40000040ff057424 */ /* 0x000fc600078e00ff */
[----:B------:R-:W-:Y:S01]  /*13ad0*/  R2UR UR14, R4 ;  /* 0x00000000040e72ca */ /* 0x000fe200000e0000 */
[----:B------:R-:W-:Y:S01]  /*13ae0*/  VIADD R4, R8, 0x6 ;  /* 0x0000000608047836 */ /* 0x000fe20000000000 */
[----:B------:R-:W-:Y:S01]  /*13af0*/  R2UR UR15, R5 ;  /* 0x00000000050f72ca */ /* 0x000fe200000e0000 */
[----:B------:R-:W-:-:S03]  /*13b00*/  IMAD.MOV.U32 R5, RZ, RZ, 0x40000040 ;  /* 0x40000040ff057424 */ /* 0x000fc600078e00ff */
[----:B------:R-:W-:Y:S02]  /*13b10*/  R2UR UR4, R4 ;  /* 0x00000000040472ca */ /* 0x000fe400000e0000 */
[----:B------:R-:W-:Y:S01]  /*13b20*/  R2UR UR5, R5 ;  /* 0x00000000050572ca */ /* 0x000fe200000e0000 */
[----:B------:R-:W-:Y:S02]  /*13b30*/  WARPGROUP.DEPBAR.LE gsb0, 0x0 ;  /* 0x00008000000079c5 */ /* 0x000fe40000010000 */
[----:B------:R-:W-:-:S10]  /*13b40*/  WARPGROUP.ARRIVE ;  /* 0x00000000000079c5 */ /* 0x000fd40000000000 */
[----:B------:R-:W-:Y:S01]  /*13b50*/  QGMMA.64x32x32.F32.E4M3.E4M3 R120, gdesc[UR4], R120, gsb0 ;  /* 0x00600000047879f3 */ /* 0x000fe20008000878 */
[----:B------:R-:W-:Y:S02]  /*13b60*/  VIADD R14, R12, 0x106 ;  /* 0x000001060c0e7836 */ /* 0x000fe40000000000 */
[----:B------:R-:W-:Y:S01]  /*13b70*/  IMAD.MOV.U32 R15, RZ, RZ, 0x40000040 ;  /* 0x40000040ff0f7424 */ /* 0x000fe200078e00ff */
[----:B------:R-:W-:Y:S01]  /*13b80*/  R2UR UR8, R4 ;  /* 0x00000000040872ca */ /* 0x000fe200000e0000 */
[----:B------:R-:W-:Y:S01]  /*13b90*/  VIADD R20, R12, 0x306 ;  /* 0x000003060c147836 */ /* 0x000fe20000000000 */
[----:B------:R-:W-:Y:S01]  /*13ba0*/  R2UR UR10, R14 ;  /* 0x000000000e0a72ca */ /* 0x000fe200000e0000 */
[----:B------:R-:W-:Y:S01]  /*13bb0*/  IMAD.MOV.U32 R21, RZ, RZ, 0x40000040 ;  /* 0x40000040ff157424 */ /* 0x000fe200078e00ff */
[----:B------:R-:W-:Y:S01]  /*13bc0*/  R2UR UR11, R15 ;  /* 0x000000000f0b72ca */ /* 0x000fe200000e0000 */
[----:B------:R-:W-:Y:S01]  /*13bd0*/  IMAD.MOV.U32 R13, RZ, RZ, 0x40000040 ;  /* 0x40000040ff0d7424 */ /* 0x000fe200078e00ff */
[----:B------:R-:W-:Y:S01]  /*13be0*/  R2UR UR9, R5 ;  /* 0x00000000050972ca */ /* 0x000fe200000e0000 */
[----:B---3--:R-:W-:Y:S01]  /*13bf0*/  IMAD.IADD R141, R3, 0x1, R192 ;  /* 0x00000001038d7824 */ /* 0x008fe200078e02c0 */
[----:B------:R-:W-:Y:S01]  /*13c00*/  R2UR UR12, R4 ;  /* 0x00000000040c72ca */ /* 0x000fe200000e0000 */
[----:B------:R-:W-:Y:S01]  /*13c10*/  @!P1 VIADD R0, R0, 0x2e840 ;  /* 0x0002e84000009836 */ /* 0x000fe20000000000 */
[----:B------:R-:W-:Y:S01]  /*13c20*/  R2UR UR13, R5 ;  /* 0x00000000050d72ca */ /* 0x000fe200000e0000 */
[----:B------:R-:W-:Y:S01]  /*13c30*/  IMAD.MOV.U32 R139, RZ, RZ, -0xe0 ;  /* 0xffffff20ff8b7424 */ /* 0x000fe200078e00ff */
[----:B------:R-:W-:Y:S01]  /*13c40*/  R2UR UR16, R4 ;  /* 0x00000000041072ca */ /* 0x000fe200000e0000 */
[----:B------:R-:W-:Y:S01]  /*13c50*/  ULDC UR4, c[0x0][0x9dc] ;  /* 0x0002770000047ab9 */ /* 0x000fe20000000800 */
[----:B------:R-:W-:-:S02]  /*13c60*/  WARPGROUP.DEPBAR.LE gsb0, 0x0 ;  /* 0x00008000000079c5 */ /* 0x000fc40000010000 */
        /* <DEDUP_REMOVED lines=8> */
[----:B------:R-:W-:Y:S02]  /*13cf0*/  VIADD R14, R12, 0x406 ;  /* 0x000004060c0e7836 */ /* 0x000fe40000000000 */
[----:B------:R-:W-:Y:S01]  /*13d00*/  IMAD.MOV.U32 R15, RZ, RZ, 0x40000040 ;  /* 0x40000040ff0f7424 */ /* 0x000fe200078e00ff */
[----:B------:R-:W-:Y:S01]  /*13d10*/  R2UR UR20, R4 ;  /* 0x00000000041472ca */ /* 0x000fe200000e0000 */
[----:B------:R-:W1:Y:S01]  /*13d20*/  LDC.64 R20, c[0x0][0x9e0] ;  /* 0x00027800ff147b82 */ /* 0x000e620000000a00 */
[----:B------:R-:W-:-:S02]  /*13d30*/  WARPGROUP.DEPBAR.LE gsb0, 0x0 ;  /* 0x00008000000079c5 */ /* 0x000fc40000010000 */
[----:B------:R-:W-:-:S06]  /*13d40*/  WARPGROUP.ARRIVE ;  /* 0x00000000000079c5 */ /* 0x000fcc0000000000 */
[----:B------:R-:W-:Y:S01]  /*13d50*/  QGMMA.64x32x32.F32.E4M3.E4M3 R72, gdesc[UR16], R72, gsb0 ;  /* 0x00600000104879f3 */ /* 0x000fe20008000848 */
        /* <DEDUP_REMOVED lines=15> */
[----:B------:R-:W-:Y:S01]  /*13e50*/  VIADD R12, R12, 0x606 ;  /* 0x000006060c0c7836 */ /* 0x000fe20000000000 */
[----:B------:R-:W-:Y:S02]  /*13e60*/  R2UR UR31, R13 ;  /* 0x000000000d1f72ca */ /* 0x000fe400000e0000 */
[----:B------:R-:W-:Y:S02]  /*13e70*/  R2UR UR28, R4 ;  /* 0x00000000041c72ca */ /* 0x000fe400000e0000 */
[----:B------:R-:W-:Y:S02]  /*13e80*/  R2UR UR30, R12 ;  /* 0x000000000c1e72ca */ /* 0x000fe400000e0000 */
[----:B------:R-:W-:Y:S02]  /*13e90*/  R2UR UR29, R5 ;  /* 0x00000000051d72ca */ /* 0x000fe400000e0000 */
[----:B0-----:R-:W-:-:S13]  /*13ea0*/  ISETP.NE.AND P2, PT, R193, 0x1, PT ;  /* 0x00000001c100780c */ /* 0x001fda0003f45270 */
[----:B------:R-:W0:Y:S08]  /*13eb0*/  @P2 LDC R12, c[0x0][0x44c] ;  /* 0x00011300ff0c2b82 */ /* 0x000e300000000800 */
[----:B------:R-:W3:Y:S01]  /*13ec0*/  @P2 LDC R14, c[0x0][0x450] ;  /* 0x00011400ff0e2b82 */ /* 0x000ee20000000800 */
[----:B------:R-:W-:Y:S02]  /*13ed0*/  WARPGROUP.DEPBAR.LE gsb0, 0x0 ;  /* 0x00008000000079c5 */ /* 0x000fe40000010000 */
[----:B------:R-:W-:-:S06]  /*13ee0*/  WARPGROUP.ARRIVE ;  /* 0x00000000000079c5 */ /* 0x000fcc0000000000 */
[----:B------:R-:W-:Y:S01]  /*13ef0*/  QGMMA.64x32x32.F32.E4M3.E4M3 R24, gdesc[UR28], R24, gsb0 ;  /* 0x006000001c1879f3 */ /* 0x000fe20008000818 */
[----:B0-----:R-:W-:-:S05]  /*13f00*/  @P2 IMAD.HI.U32 R3, R141, R12, RZ ;  /* 0x0000000c8d032227 */ /* 0x001fca00078e00ff */
[----:B---3--:R-:W-:Y:S01]  /*13f10*/  @P2 SHF.R.U32.HI R141, RZ, R14, R3 ;  /* 0x0000000eff8d2219 */ /* 0x008fe20000011603 */
[----:B------:R-:W-:-:S04]  /*13f20*/  IMAD R139, R136, R139, 0xe1 ;  /* 0x000000e1888b7424 */ /* 0x000fc800078e028b */
[----:B------:R-:W0:Y:S01]  /*13f30*/  SHFL.IDX PT, R3, R141, RZ, 0x1c1f ;  /* 0x001c1fff8d037589 */ /* 0x000e2200000e0000 */
[----:B------:R-:W-:Y:S02]  /*13f40*/  LOP3.LUT R17, R17, 0xffdfffff, RZ, 0xc0, !PT ;  /* 0xffdfffff11117812 */ /* 0x000fe400078ec0ff */
[----:B------:R-:W-:Y:S01]  /*13f50*/  @!P1 PRMT R0, RZ, 0x654, R0 ;  /* 0x00000654ff009816 */ /* 0x000fe20000000000 */
[----:B------:R-:W-:Y:S01]  /*13f60*/  IMAD.U32 R14, RZ, RZ, UR4 ;  /* 0x00000004ff0e7e24 */ /* 0x000fe2000f8e00ff */
[----:B------:R-:W-:Y:S02]  /*13f70*/  @P2 LOP3.LUT R17, R17, 0x200000, RZ, 0xfc, !PT ;  /* 0x0020000011112812 */ /* 0x000fe400078efcff */
[----:B-1----:R-:W-:Y:S02]  /*13f80*/  ISETP.GE.AND P2, PT, R21, 0x1, PT ;  /* 0x000000011500780c */ /* 0x002fe40003f46270 */
[----:B------:R-:W-:Y:S01]  /*13f90*/  LOP3.LUT R138, RZ, R14, RZ, 0x33, !PT ;  /* 0x0000000eff8a7212 */ /* 0x000fe200078e33ff */
[----:B----4-:R-:W-:Y:S01]  /*13fa0*/  IMAD R140, R136, -0xe0, R195 ;  /* 0xffffff20888c7824 */ /* 0x010fe200078e02c3 */
[----:B------:R-:W-:-:S04]  /*13fb0*/  LOP3.LUT R17, R17, 0xffefffff, RZ, 0xc0, !PT ;  /* 0xffefffff11117812 */ /* 0x000fc800078ec0ff */
[----:B--2---:R-:W-:-:S05]  /*13fc0*/  IADD3 R140, -R142, 0xe0, R140 ;  /* 0x000000e08e8c7810 */ /* 0x004fca0007ffe18c */
[----:B------:R-:W-:Y:S01]  /*13fd0*/  @P2 LOP3.LUT R17, R17, 0x100000, RZ, 0xfc, !PT ;  /* 0x0010000011112812 */ /* 0x000fe200078efcff */
[----:B------:R-:W-:Y:S02]  /*13fe0*/  WARPGROUP.DEPBAR.LE gsb0, 0x0 ;  /* 0x00008000000079c5 */ /* 0x000fe40000010000 */
[----:B------:R1:W-:Y:S02]  /*13ff0*/  @!P1 SYNCS.ARRIVE.TRANS64.RED.A1T0 RZ, [R0+URZ], RZ ;  /* 0x000000ff00ff99a7 */ /* 0x0003e4000810043f */
[----:B-1----:R-:W-:-:S05]  /*14000*/  IADD3 R0, R195, R139, -R142 ;  /* 0x0000008bc3007210 */ /* 0x002fca0007ffe88e */
[----:B-----5:R-:W-:Y:S02]  /*14010*/  IMAD.IADD R15, R0, 0x1, -R194 ;  /* 0x00000001000f7824 */ /* 0x020fe400078e0ac2 */
[----:B------:R-:W-:Y:S02]  /*14020*/  VIADD R139, R139, 0xffffffff ;  /* 0xffffffff8b8b7836 */ /* 0x000fe40000000000 */
[C---:B------:R-:W-:Y:S02]  /*14030*/  IMAD.IADD R138, R15.reuse, 0x1, R138 ;  /* 0x000000010f8a7824 */ /* 0x040fe400078e028a */
[----:B------:R-:W-:Y:S02]  /*14040*/  IMAD.IADD R15, R15, 0x1, R20 ;  /* 0x000000010f0f7824 */ /* 0x000fe400078e0214 */
[----:B------:R-:W-:Y:S02]  /*14050*/  IMAD.IADD R0, R139, 0x1, -R142 ;  /* 0x000000018b007824 */ /* 0x000fe400078e0a8e */
[----:B0-----:R-:W-:Y:S01]  /*14060*/  IMAD.IADD R13, R138, 0x1, R3 ;  /* 0x000000018a0d7824 */ /* 0x001fe200078e0203 */
[----:B------:R-:W-:Y:S01]  /*14070*/  VIADDMNMX R12, R3, R15, R140, PT ;  /* 0x0000000f030c7246 */ /* 0x000fe2000380018c */
[----:B------:R-:W-:Y:S06]  /*14080*/  @!P2 BRA `(.L_x_1465) ;  /* 0x00000000004ca947 */ /* 0x000fec0003800000 */
[----:B------:R-:W-:Y:S01]  /*14090*/  IADD3 R3, -R194, R195, R3 ;  /* 0x000000c3c2037210 */ /* 0x000fe20007ffe103 */
[----:B------:R-:W-:Y:S03]  /*140a0*/  BSSY B0, `(.L_x_1466) ;  /* 0x000000e000007945 */ /* 0x000fe60003800000 */
        /* <DEDUP_REMOVED lines=9> */
.L_x_1467:
[----:B------:R-:W-:-:S13]  /*14140*/  ISETP.NE.AND P2, PT, R21, 0x1, PT ;  /* 0x000000011500780c */ /* 0x000fda0003f45270 */
[----:B------:R-:W0:Y:S02]  /*14150*/  @P2 LDC.64 R142, c[0x0][0x9e8] ;  /* 0x00027a00ff8e2b82 */ /* 0x000e240000000a00 */
[----:B0-----:R-:W-:-:S05]  /*14160*/  @P2 IMAD.HI.U32 R142, R3, R142, RZ ;  /* 0x0000008e038e2227 */ /* 0x001fca00078e00ff */
[----:B------:R-:W-:-:S07]  /*14170*/  @P2 SHF.R.U32.HI R3, RZ, R143, R142 ;  /* 0x0000008fff032219 */ /* 0x000fce000001168e */
.L_x_1468:
[----:B------:R-:W-:Y:S05]  /*14180*/  BSYNC B0 ;  /* 0x0000000000007941 */ /* 0x000fea0003800000 */
.L_x_1466:
[----:B------:R-:W-:-:S05]  /*14190*/  IMAD R142, R3, R21, R0 ;  /* 0x00000015038e7224 */ /* 0x000fca00078e0200 */
[----:B------:R-:W-:Y:S02]  /*141a0*/  VIMNMX R13, R13, R142, !PT ;  /* 0x0000008e0d0d7248 */ /* 0x000fe40007fe0100 */
[----:B------:R-:W-:-:S07]  /*141b0*/  VIADDMNMX R12, R142, R21, R12, PT ;  /* 0x000000158e0c7246 */ /* 0x000fce000380010c */
.L_x_1465:
[C---:B------:R-:W-:Y:S01]  /*141c0*/  ISETP.GE.AND P2, PT, R139.reuse, 0x2, PT ;  /* 0x000000028b00780c */ /* 0x040fe20003f46270 */
[----:B------:R-:W0:Y:S01]  /*141d0*/  SHFL.IDX PT, R141, R141, 0x1, 0x1c1f ;  /* 0x003c1f008d8d7f89 */ /* 0x000e2200000e0000 */
[----:B------:R-:W-:Y:S02]  /*141e0*/  ISETP.GE.AND P3, PT, R139, 0x9, PT ;  /* 0x000000098b00780c */ /* 0x000fe40003f66270 */
[----:B------:R-:W-:Y:S02]  /*141f0*/  P2R R3, PR, RZ, 0x4 ;  /* 0x00000004ff037803 */ /* 0x000fe40000000000 */
[----:B------:R-:W-:Y:S02]  /*14200*/  ISETP.GT.AND P2, PT, R13, 0x1, !P2 ;  /* 0x000000010d00780c */ /* 0x000fe40005744270 */
[----:B------:R-:W-:Y:S02]  /*14210*/  P2R R142, PR, RZ, 0x8 ;  /* 0x00000008ff8e7803 */ /* 0x000fe40000000000 */
[----:B------:R-:W-:-:S02]  /*14220*/  ISETP.LT.OR P2, PT, R12, 0x2, P2 ;  /* 0x000000020c00780c */ /* 0x000fc40001741670 */
[----:B------:R-:W-:Y:S02]  /*14230*/  ISETP.GE.AND P5, PT, R139, 0x29, PT ;  /* 0x000000298b00780c */ /* 0x000fe40003fa6270 */
[----:B------:R-:W-:Y:S02]  /*14240*/  FSEL R121, R121, -INF , !P2 ;  /* 0xff80000079797808 */ /* 0x000fe40005000000 */
[----:B------:R-:W-:Y:S02]  /*14250*/  ISETP.GT.AND P2, PT, R13, 0x8, !P3 ;  /* 0x000000080d00780c */ /* 0x000fe40005f44270 */
[----:B------:R-:W-:Y:S02]  /*14260*/  ISETP.GE.AND P3, PT, R139, 0xa, PT ;  /* 0x0000000a8b00780c */ /* 0x000fe40003f66270 */
[----:B------:R-:W-:Y:S02]  /*14270*/  ISETP.LT.OR P2, PT, R12, 0x9, P2 ;  /* 0x000000090c00780c */ /* 0x000fe40001741670 */
[----:B------:R-:W-:-:S02]  /*14280*/  P2R R143, PR, RZ, 0x8 ;  /* 0x00000008ff8f7803 */ /* 0x000fc40000000000 */
[----:B------:R-:W-:Y:S01]  /*14290*/  FSEL R124, R124, -INF , !P2 ;  /* 0xff8000007c7c7808 */ /* 0x000fe20005000000 */
[----:B0-----:R-:W-:Y:S01]  /*142a0*/  IMAD.IADD R138, R138, 0x1, R141 ;  /* 0x000000018a8a7824 */ /* 0x001fe200078e028d */
        /* <DEDUP_REMOVED lines=21> */
[----:B------:R-:W-:Y:S02]  /*14400*/  P2R R148, PR, RZ, 0x20 ;  /* 0x00000020ff947803 */ /* 0x000fe40000000000 */
[----:B------:R-:W-:-:S02]  /*14410*/  ISETP.LT.OR P2, PT, R12, 0x1a, P2 ;  /* 0x0000001a0c00780c */ /* 0x000fc40001741670 */
[----:B------:R-:W-:Y:S02]  /*14420*/  VIADDMNMX R140, R141, R15, R140, PT ;  /* 0x0000000f8d8c7246 */ /* 0x000fe4000380018c */
        /* <DEDUP_REMOVED lines=26> */
[C---:B------:R-:W-:Y:S02]  /*145d0*/  ISETP.LT.OR P4, PT, R12.reuse, 0x32, P4 ;  /* 0x000000320c00780c */ /* 0x040fe40002781670 */
        /* <DEDUP_REMOVED lines=213> */
[----:B------:R-:W-:-:S13]  /*15330*/  ISETP.GE.AND P6, PT, R21, 0x1, PT ;  /* 0x000000011500780c */ /* 0x000fda0003fc6270 */
[----:B------:R-:W-:Y:S05]  /*15340*/  @!P6 BRA `(.L_x_1469) ;  /* 0x00000000004ce947 */ /* 0x000fea0003800000 */
        /* <DEDUP_REMOVED lines=11> */
.L_x_1471:
[----:B------:R-:W-:-:S13]  /*15400*/  ISETP.NE.AND P6, PT, R21, 0x1, PT ;  /* 0x000000011500780c */ /* 0x000fda0003fc5270 */
[----:B------:R-:W0:Y:S02]  /*15410*/  @P6 LDC.64 R12, c[0x0][0x9e8] ;  /* 0x00027a00ff0c6b82 */ /* 0x000e240000000a00 */
[----:B0-----:R-:W-:-:S05]  /*15420*/  @P6 IMAD.HI.U32 R12, R15, R12, RZ ;  /* 0x0000000c0f0c6227 */ /* 0x001fca00078e00ff */
[----:B------:R-:W-:-:S07]  /*15430*/  @P6 SHF.R.U32.HI R15, RZ, R13, R12 ;  /* 0x0000000dff0f6219 */ /* 0x000fce000001160c */
.L_x_1472:
[----:B------:R-:W-:Y:S05]  /*15440*/  BSYNC B0 ;  /* 0x0000000000007941 */ /* 0x000fea0003800000 */
.L_x_1470:
[----:B------:R-:W-:-:S05]  /*15450*/  IMAD R15, R15, R21, R0 ;  /* 0x000000150f0f7224 */ /* 0x000fca00078e0200 */
[----:B------:R-:W-:Y:S02]  /*15460*/  VIMNMX R138, R138, R15, !PT ;  /* 0x0000000f8a8a7248 */ /* 0x000fe40007fe0100 */
[----:B------:R-:W-:-:S07]  /*15470*/  VIADDMNMX R140, R15, R21, R140, PT ;  /* 0x000000150f8c7246 */ /* 0x000fce000380018c */
.L_x_1469:
[C---:B------:R-:W-:Y:S02]  /*15480*/  ISETP.GT.AND P2, PT, R138.reuse, 0x20, !P2 ;  /* 0x000000208a00780c */ /* 0x040fe40005744270 */
[----:B------:R-:W-:Y:S02]  /*15490*/  ISETP.GT.AND P3, PT, R138, 0x21, !P3 ;  /* 0x000000218a00780c */ /* 0x000fe40005f64270 */
[C---:B------:R-:W-:Y:S02]  /*154a0*/  ISETP.LT.OR P2, PT, R140.reuse, 0x21, P2 ;  /* 0x000000218c00780c */ /* 0x040fe40001741670 */
[----:B------:R-:W-:Y:S02]  /*154b0*/  ISETP.LT.OR P3, PT, R140, 0x22, P3 ;  /* 0x000000228c00780c */ /* 0x000fe40001f61670 */
[----:B------:R-:W-:Y:S02]  /*154c0*/  FSEL R13, R106, -INF , !P2 ;  /* 0xff8000006a0d7808 */ /* 0x000fe40005000000 */
[----:B------:R-:W-:-:S02]  /*154d0*/  ISETP.NE.AND P2, PT, R148, RZ, PT ;  /* 0x000000ff9400720c */ /* 0x000fc40003f45270 */
[----:B------:R-:W-:Y:S02]  /*154e0*/  FSEL R107, R107, -INF , !P3 ;  /* 0xff8000006b6b7808 */ /* 0x000fe40005800000 */
[----:B------:R-:W-:Y:S02]  /*154f0*/  ISETP.GT.AND P2, PT, R138, 0x28, !P2 ;  /* 0x000000288a00780c */ /* 0x000fe40005744270 */
[----:B------:R-:W-:Y:S02]  /*15500*/  ISETP.NE.AND P3, PT, R153, RZ, PT ;  /* 0x000000ff9900720c */ /* 0x000fe40003f65270 */
[----:B------:R-:W-:Y:S02]  /*15510*/  ISETP.LT.OR P2, PT, R140, 0x29, P2 ;  /* 0x000000298c00780c */ /* 0x000fe40001741670 */
[----:B------:R-:W-:Y:S02]  /*15520*/  ISETP.NE.AND P6, PT, R154, RZ, PT ;  /* 0x000000ff9a00720c */ /* 0x000fe40003fc5270 */
[----:B------:R-:W-:-:S02]  /*15530*/  FSEL R15, R110, -INF , !P2 ;  /* 0xff8000006e0f7808 */ /* 0x000fc40005000000 */
[----:B------:R-:W-:Y:S02]  /*15540*/  ISETP.NE.AND P2, PT, R149, RZ, PT ;  /* 0x000000ff9500720c */ /* 0x000fe40003f45270 */
[C---:B------:R-:W-:Y:S02]  /*15550*/  ISETP.GT.AND P5, PT, R138.reuse, RZ, !P5 ;  /* 0x000000ff8a00720c */ /* 0x040fe40006fa4270 */
[----:B------:R-:W-:Y:S02]  /*15560*/  ISETP.GT.AND P2, PT, R138, 0x29, !P2 ;  /* 0x000000298a00780c */ /* 0x000fe40005744270 */
[C---:B------:R-:W-:Y:S02]  /*15570*/  ISETP.LT.OR P5, PT, R140.reuse, 0x1, P5 ;  /* 0x000000018c00780c */ /* 0x040fe40002fa1670 */
[----:B------:R-:W-:Y:S02]  /*15580*/  ISETP.LT.OR P2, PT, R140, 0x2a, P2 ;  /* 0x0000002a8c00780c */ /* 0x000fe40001741670 */
[----:B------:R-:W-:-:S02]  /*15590*/  FSEL R122, R122, -INF , !P5 ;  /* 0xff8000007a7a7808 */ /* 0x000fc40006800000 */
[----:B------:R-:W-:Y:S02]  /*155a0*/  FSEL R111, R111, -INF , !P2 ;  /* 0xff8000006f6f7808 */ /* 0x000fe40005000000 */
[----:B------:R-:W-:Y:S02]  /*155b0*/  ISETP.NE.AND P2, PT, R150, RZ, PT ;  /* 0x000000ff9600720c */ /* 0x000fe40003f45270 */
[----:B------:R-:W-:Y:S02]  /*155c0*/  ISETP.NE.AND P5, PT, R188, RZ, PT ;  /* 0x000000ffbc00720c */ /* 0x000fe40003fa5270 */
[C---:B------:R-:W-:Y:S02]  /*155d0*/  ISETP.GT.AND P2, PT, R138.reuse, 0x30, !P2 ;  /* 0x000000308a00780c */ /* 0x040fe40005744270 */
[----:B------:R-:W-:Y:S02]  /*155e0*/  ISETP.GT.AND P4, PT, R138, 0xd8, !P4 ;  /* 0x000000d88a00780c */ /* 0x000fe40006784270 */
[----:B------:R-:W-:-:S02]  /*155f0*/  ISETP.LT.OR P2, PT, R140, 0x31, P2 ;  /* 0x000000318c00780c */ /* 0x000fc40001741670 */
[----:B------:R-:W-:Y:S02]  /*15600*/  ISETP.LT.OR P4, PT, R140, 0xd9, P4 ;  /* 0x000000d98c00780c */ /* 0x000fe40002781670 */
        /* <DEDUP_REMOVED lines=99> */
[----:B------:R-:W-:Y:S02]  /*15c40*/  FMNMX.FTZ R3, R120, R121, !PT ;  /* 0x0000007978037209 */ /* 0x000fe40007810000 */
[----:B------:R-:W-:Y:S02]  /*15c50*/  ISETP.LT.OR P2, PT, R140, 0x92, P2 ;  /* 0x000000928c00780c */ /* 0x000fe40001741670 */
[----:B------:R-:W-:-:S02]  /*15c60*/  FMNMX.FTZ R0, R124, R3, !PT ;  /* 0x000000037c007209 */ /* 0x000fc40007810000 */
[----:B------:R-:W-:Y:S02]  /*15c70*/  FSEL R67, R67, -INF , !P2 ;  /* 0xff80000043437808 */ /* 0x000fe40005000000 */
[----:B------:R-:W-:Y:S02]  /*15c80*/  FMNMX.FTZ R3, R125, R0, !PT ;  /* 0x000000007d037209 */ /* 0x000fe40007810000 */
[----:B------:R-:W-:Y:S02]  /*15c90*/  ISETP.GT.AND P2, PT, R138, 0x98, !P6 ;  /* 0x000000988a00780c */ /* 0x000fe40007744270 */
[----:B------:R-:W-:Y:S02]  /*15ca0*/  FMNMX.FTZ R0, R128, R3, !PT ;  /* 0x0000000380007209 */ /* 0x000fe40007810000 */
[----:B------:R-:W-:Y:S02]  /*15cb0*/  ISETP.LT.OR P2, PT, R140, 0x99, P2 ;  /* 0x000000998c00780c */ /* 0x000fe40001741670 */
[----:B------:R-:W-:-:S02]  /*15cc0*/  FMNMX.FTZ R3, R129, R0, !PT ;  /* 0x0000000081037209 */ /* 0x000fc40007810000 */
[----:B------:R-:W-:Y:S02]  /*15cd0*/  FSEL R173, R70, -INF , !P2 ;  /* 0xff80000046ad7808 */ /* 0x000fe40005000000 */
[----:B------:R-:W-:Y:S02]  /*15ce0*/  FMNMX.FTZ R0, R132, R3, !PT ;  /* 0x0000000384007209 */ /* 0x000fe40007810000 */
[----:B------:R-:W-:Y:S02]  /*15cf0*/  ISETP.NE.AND P2, PT, R177, RZ, PT ;  /* 0x000000ffb100720c */ /* 0x000fe40003f45270 */
[----:B------:R-:W-:Y:S02]  /*15d00*/  FMNMX.FTZ R3, R133, R0, !PT ;  /* 0x0000000085037209 */ /* 0x000fe40007810000 */
[----:B------:R-:W-:Y:S02]  /*15d10*/  ISETP.GT.AND P2, PT, R138, 0x99, !P2 ;  /* 0x000000998a00780c */ /* 0x000fe40005744270 */
[----:B------:R-:W-:-:S02]  /*15d20*/  FMNMX.FTZ R0, R104, R3, !PT ;  /* 0x0000000368007209 */ /* 0x000fc40007810000 */
[----:B------:R-:W-:Y:S02]  /*15d30*/  ISETP.LT.OR P2, PT, R140, 0x9a, P2 ;  /* 0x0000009a8c00780c */ /* 0x000fe40001741670 */
[----:B------:R-:W-:Y:S02]  /*15d40*/  FMNMX.FTZ R3, R105, R0, !PT ;  /* 0x0000000069037209 */ /* 0x000fe40007810000 */
[----:B------:R-:W-:Y:S02]  /*15d50*/  FSEL R71, R71, -INF , !P2 ;  /* 0xff80000047477808 */ /* 0x000fe40005000000 */
[----:B------:R-:W-:Y:S02]  /*15d60*/  FMNMX.FTZ R0, R108, R3, !PT ;  /* 0x000000036c007209 */ /* 0x000fe40007810000 */
[----:B------:R-:W-:Y:S02]  /*15d70*/  ISETP.NE.AND P2, PT, R178, RZ, PT ;  /* 0x000000ffb200720c */ /* 0x000fe40003f45270 */
[----:B------:R-:W-:-:S02]  /*15d80*/  FMNMX.FTZ R3, R109, R0, !PT ;  /* 0x000000006d037209 */ /* 0x000fc40007810000 */
[----:B------:R-:W-:Y:S02]  /*15d90*/  ISETP.GT.AND P2, PT, R138, 0xa0, !P2 ;  /* 0x000000a08a00780c */ /* 0x000fe40005744270 */
[----:B------:R-:W-:Y:S02]  /*15da0*/  FMNMX.FTZ R0, R112, R3, !PT ;  /* 0x0000000370007209 */ /* 0x000fe40007810000 */
[----:B------:R-:W-:Y:S02]  /*15db0*/  ISETP.LT.OR P2, PT, R140, 0xa1, P2 ;  /* 0x000000a18c00780c */ /* 0x000fe40001741670 */
[----:B------:R-:W-:Y:S02]  /*15dc0*/  FMNMX.FTZ R3, R113, R0, !PT ;  /* 0x0000000071037209 */ /* 0x000fe40007810000 */
[----:B------:R-:W-:Y:S02]  /*15dd0*/  FSEL R175, R42, -INF , !P2 ;  /* 0xff8000002aaf7808 */ /* 0x000fe40005000000 */
[----:B------:R-:W-:-:S02]  /*15de0*/  FMNMX.FTZ R0, R116, R3, !PT ;  /* 0x0000000374007209 */ /* 0x000fc40007810000 */
[----:B------:R-:W-:Y:S02]  /*15df0*/  ISETP.NE.AND P2, PT, R179, RZ, PT ;  /* 0x000000ffb300720c */ /* 0x000fe40003f45270 */
        /* <DEDUP_REMOVED lines=21> */
[----:B------:R-:W-:Y:S02]  /*15f50*/  FMNMX.FTZ R3, R73, R0, !PT ;  /* 0x0000000049037209 */ /* 0x000fe40007810000 */
        /* <DEDUP_REMOVED lines=29> */
[----:B------:R-:W-:Y:S02]  /*16130*/  ISETP.GT.AND P2, PT, R138, 0x1, !P3 ;  /* 0x000000018a00780c */ /* 0x000fe40005f44270 */
[----:B------:R-:W-:-:S02]  /*16140*/  FMNMX.FTZ R3, R69, R0, !PT ;  /* 0x0000000045037209 */ /* 0x000fc40007810000 */
[----:B------:R-:W-:Y:S02]  /*16150*/  ISETP.LT.OR P2, PT, R140, 0x2, P2 ;  /* 0x000000028c00780c */ /* 0x000fe40001741670 */
[----:B------:R-:W-:Y:S02]  /*16160*/  ISETP.NE.AND P6, PT, R142, RZ, PT ;  /* 0x000000ff8e00720c */ /* 0x000fe40003fc5270 */
[----:B------:R-:W-:Y:S02]  /*16170*/  FMNMX.FTZ R0, R40, R3, !PT ;  /* 0x0000000328007209 */ /* 0x000fe40007810000 */
[----:B------:R-:W-:Y:S02]  /*16180*/  FSEL R123, R123, -INF , !P2 ;  /* 0xff8000007b7b7808 */ /* 0x000fe40005000000 */
        /* <DEDUP_REMOVED lines=34> */
[----:B------:R-:W-:Y:S01]  /*163b0*/  ISETP.NE.AND P2, PT, R147, RZ, PT ;  /* 0x000000ff9300720c */ /* 0x000fe20003f45270 */
[----:B------:R-:W0:Y:S01]  /*163c0*/  SHFL.BFLY PT, R3, R0, 0x2, 0x1f ;  /* 0x0c401f0000037f89 */ /* 0x000e2200000e0000 */
[----:B------:R-:W-:Y:S02]  /*163d0*/  ISETP.NE.AND P3, PT, R189, RZ, PT ;  /* 0x000000ffbd00720c */ /* 0x000fe40003f65270 */
[----:B------:R-:W-:Y:S02]  /*163e0*/  ISETP.GT.AND P2, PT, R138, 0x19, !P2 ;  /* 0x000000198a00780c */ /* 0x000fe40005744270 */
[----:B------:R-:W-:-:S02]  /*163f0*/  ISETP.NE.AND P6, PT, R190, RZ, PT ;  /* 0x000000ffbe00720c */ /* 0x000fc40003fc5270 */
[----:B------:R-:W-:-:S04]  /*16400*/  ISETP.LT.OR P2, PT, R140, 0x1a, P2 ;  /* 0x0000001a8c00780c */ /* 0x000fc80001741670 */
[----:B------:R-:W-:Y:S02]  /*16410*/  FSEL R135, R135, -INF , !P2 ;  /* 0xff80000087877808 */ /* 0x000fe40005000000 */
[----:B------:R-:W-:-:S04]  /*16420*/  ISETP.NE.AND P2, PT, R186, RZ, PT ;  /* 0x000000ffba00720c */ /* 0x000fc80003f45270 */
[----:B------:R-:W-:-:S04]  /*16430*/  ISETP.GT.AND P2, PT, R138, 0xc0, !P2 ;  /* 0x000000c08a00780c */ /* 0x000fc80005744270 */
[----:B------:R-:W-:-:S04]  /*16440*/  ISETP.LT.OR P2, PT, R140, 0xc1, P2 ;  /* 0x000000c18c00780c */ /* 0x000fc80001741670 */
[----:B------:R-:W-:Y:S02]  /*16450*/  FSEL R147, R26, -INF , !P2 ;  /* 0xff8000001a937808 */ /* 0x000fe40005000000 */
[----:B0-----:R-:W-:Y:S02]  /*16460*/  FMNMX.FTZ R26, R0, R3, !PT ;  /* 0x00000003001a7209 */ /* 0x001fe40007810000 */
[----:B------:R-:W-:Y:S02]  /*16470*/  FMNMX.FTZ R0, R122, R123, !PT ;  /* 0x0000007b7a007209 */ /* 0x000fe40007810000 */
[----:B------:R-:W-:Y:S01]  /*16480*/  ISETP.NE.AND P2, PT, R187, RZ, PT ;  /* 0x000000ffbb00720c */ /* 0x000fe20003f45270 */
[----:B------:R-:W0:Y:S01]  /*16490*/  SHFL.BFLY PT, R3, R26, 0x1, 0x1f ;  /* 0x0c201f001a037f89 */ /* 0x000e2200000e0000 */
[----:B------:R-:W-:Y:S02]  /*164a0*/  FMNMX.FTZ R0, R183, R0, !PT ;  /* 0x00000000b7007209 */ /* 0x000fe40007810000 */
[----:B------:R-:W-:-:S02]  /*164b0*/  ISETP.GT.AND P2, PT, R138, 0xc1, !P2 ;  /* 0x000000c18a00780c */ /* 0x000fc40005744270 */
[----:B------:R-:W-:Y:S02]  /*164c0*/  FMNMX.FTZ R0, R127, R0, !PT ;  /* 0x000000007f007209 */ /* 0x000fe40007810000 */
[----:B------:R-:W-:Y:S02]  /*164d0*/  ISETP.LT.OR P2, PT, R140, 0xc2, P2 ;  /* 0x000000c28c00780c */ /* 0x000fe40001741670 */
[----:B------:R-:W-:Y:S02]  /*164e0*/  FMNMX.FTZ R0, R143, R0, !PT ;  /* 0x000000008f007209 */ /* 0x000fe40007810000 */
[----:B------:R-:W-:Y:S02]  /*164f0*/  FSEL R27, R27, -INF , !P2 ;  /* 0xff8000001b1b7808 */ /* 0x000fe40005000000 */
        /* <DEDUP_REMOVED lines=15> */
[----:B0-----:R-:W-:Y:S02]  /*165f0*/  FMNMX.FTZ R3, R26, R3, !PT ;  /* 0x000000031a037209 */ /* 0x001fe40007810000 */
[----:B------:R-:W-:Y:S02]  /*16600*/  FMNMX.FTZ R0, R115, R0, !PT ;  /* 0x0000000073007209 */ /* 0x000fe40007810000 */
[----:B------:R-:W-:Y:S01]  /*16610*/  ISETP.LT.OR P2, PT, R140, 0xd1, P2 ;  /* 0x000000d18c00780c */ /* 0x000fe20001741670 */
[----:B------:R-:W-:-:S01]  /*16620*/  FFMA.FTZ R189, R2, R3, -8 ;  /* 0xc100000002bd7423 */ /* 0x000fc20000010003 */
[----:B------:R-:W-:Y:S02]  /*16630*/  FMNMX.FTZ R0, R149, R0, !PT ;  /* 0x0000000095007209 */ /* 0x000fe40007810000 */
[----:B------:R-:W-:-:S02]  /*16640*/  FSEL R187, R34, -INF , !P2 ;  /* 0xff80000022bb7808 */ /* 0x000fc40005000000 */
[----:B------:R-:W-:Y:S02]  /*16650*/  FMNMX.FTZ R0, R119, R0, !PT ;  /* 0x0000000077007209 */ /* 0x000fe40007810000 */
[----:B------:R-:W-:Y:S02]  /*16660*/  FSETP.NEU.FTZ.AND P2, PT, R3, -INF , PT ;  /* 0xff8000000300780b */ /* 0x000fe40003f5d000 */
[----:B------:R-:W-:Y:S02]  /*16670*/  FMNMX.FTZ R0, R151, R0, !PT ;  /* 0x0000000097007209 */ /* 0x000fe40007810000 */
[----:B------:R-:W-:Y:S02]  /*16680*/  ISETP.NE.AND P6, PT, R191, RZ, PT ;  /* 0x000000ffbf00720c */ /* 0x000fe40003fc5270 */
[----:B------:R-:W-:Y:S02]  /*16690*/  FMNMX.FTZ R0, R91, R0, !PT ;  /* 0x000000005b007209 */ /* 0x000fe40007810000 */
[----:B------:R-:W-:-:S02]  /*166a0*/  FSEL R189, R189, RZ, P2 ;  /* 0x000000ffbdbd7208 */ /* 0x000fc40001000000 */
[----:B------:R-:W-:Y:S02]  /*166b0*/  FMNMX.FTZ R0, R153, R0, !PT ;  /* 0x0000000099007209 */ /* 0x000fe40007810000 */
[----:B------:R-:W-:Y:S01]  /*166c0*/  ISETP.GT.AND P2, PT, R138, 0xd1, !P6 ;  /* 0x000000d18a00780c */ /* 0x000fe20007744270 */
[C-C-:B------:R-:W-:Y:S01]  /*166d0*/  FFMA.FTZ R12, R2.reuse, R120, -R189.reuse ;  /* 0x00000078020c7223 */ /* 0x140fe200000108bd */
[----:B------:R-:W-:Y:S01]  /*166e0*/  FMNMX.FTZ R0, R95, R0, !PT ;  /* 0x000000005f007209 */ /* 0x000fe20007810000 */
[--C-:B------:R-:W-:Y:S01]  /*166f0*/  FFMA.FTZ R121, R2, R121, -R189.reuse ;  /* 0x0000007902797223 */ /* 0x100fe200000108bd */
[----:B------:R-:W-:Y:S01]  /*16700*/  ISETP.LT.OR P2, PT, R140, 0xd2, P2 ;  /* 0x000000d28c00780c */ /* 0x000fe20001741670 */
[C-C-:B------:R-:W-:Y:S01]  /*16710*/  FFMA.FTZ R26, R2.reuse, R124, -R189.reuse ;  /* 0x0000007c021a7223 */ /* 0x140fe200000108bd */
[----:B------:R-:W-:Y:S01]  /*16720*/  FMNMX.FTZ R0, R155, R0, !PT ;  /* 0x000000009b007209 */ /* 0x000fe20007810000 */
[----:B------:R-:W-:Y:S01]  /*16730*/  MUFU.EX2 R12, R12 ;  /* 0x0000000c000c7308 */ /* 0x000fe20000000800 */
[----:B------:R-:W-:Y:S01]  /*16740*/  ISETP.NE.AND P6, PT, R139, RZ, PT ;  /* 0x000000ff8b00720c */ /* 0x000fe20003fc5270 */
[C-C-:B------:R-:W-:Y:S01]  /*16750*/  FFMA.FTZ R139, R2.reuse, R41, -R189.reuse ;  /* 0x00000029028b7223 */ /* 0x140fe200000108bd */
[----:B------:R-:W-:Y:S01]  /*16760*/  FMNMX.FTZ R0, R99, R0, !PT ;  /* 0x0000000063007209 */ /* 0x000fe20007810000 */
[C-C-:B------:R-:W-:Y:S01]  /*16770*/  FFMA.FTZ R125, R2.reuse, R125, -R189.reuse ;  /* 0x0000007d027d7223 */ /* 0x140fe200000108bd */
[----:B------:R-:W-:Y:S01]  /*16780*/  FSEL R35, R35, -INF , !P2 ;  /* 0xff80000023237808 */ /* 0x000fe20005000000 */
[--C-:B------:R-:W-:Y:S01]  /*16790*/  FFMA.FTZ R74, R2, R76, -R189.reuse ;  /* 0x0000004c024a7223 */ /* 0x100fe200000108bd */
[----:B------:R-:W-:Y:S01]  /*167a0*/  FMNMX.FTZ R0, R157, R0, !PT ;  /* 0x000000009d007209 */ /* 0x000fe20007810000 */
[----:B------:R-:W-:Y:S01]  /*167b0*/  MUFU.EX2 R121, R121 ;  /* 0x0000007900797308 */ /* 0x000fe20000000800 */
[----:B------:R-:W-:Y:S01]  /*167c0*/  ISETP.GT.AND P2, PT, R138, 0xd9, !P6 ;  /* 0x000000d98a00780c */ /* 0x000fe20007744270 */
[C-C-:B------:R-:W-:Y:S01]  /*167d0*/  FFMA.FTZ R76, R2.reuse, R80, -R189.reuse ;  /* 0x00000050024c7223 */ /* 0x140fe200000108bd */
[----:B------:R-:W-:Y:S01]  /*167e0*/  FMNMX.FTZ R0, R103, R0, !PT ;  /* 0x0000000067007209 */ /* 0x000fe20007810000 */
[--C-:B------:R-:W-:Y:S01]  /*167f0*/  FFMA.FTZ R30, R2, R128, -R189.reuse ;  /* 0x00000080021e7223 */ /* 0x100fe200000108bd */
[----:B------:R-:W-:Y:S01]  /*16800*/  ISETP.LT.OR P2, PT, R140, 0xda, P2 ;  /* 0x000000da8c00780c */ /* 0x000fe20001741670 */
[--C-:B------:R-:W-:Y:S01]  /*16810*/  FFMA.FTZ R129, R2, R129, -R189.reuse ;  /* 0x0000008102817223 */ /* 0x100fe200000108bd */
[----:B------:R-:W-:Y:S01]  /*16820*/  FMNMX.FTZ R0, R159, R0, !PT ;  /* 0x000000009f007209 */ /* 0x000fe20007810000 */
[----:B------:R-:W-:Y:S01]  /*16830*/  MUFU.EX2 R26, R26 ;  /* 0x0000001a001a7308 */ /* 0x000fe20000000800 */
[----:B------:R-:W-:Y:S01]  /*16840*/  FSEL R41, R38, -INF , !P4 ;  /* 0xff80000026297808 */ /* 0x000fe20006000000 */
[C-C-:B------:R-:W-:Y:S01]  /*16850*/  FFMA.FTZ R34, R2.reuse, R132, -R189.reuse ;  /* 0x0000008402227223 */ /* 0x140fe200000108bd */
[----:B------:R-:W-:Y:S01]  /*16860*/  FMNMX.FTZ R0, R75, R0, !PT ;  /* 0x000000004b007209 */ /* 0x000fe20007810000 */
[C-C-:B------:R-:W-:Y:S01]  /*16870*/  FFMA.FTZ R38, R2.reuse, R44, -R189.reuse ;  /* 0x0000002c02267223 */ /* 0x140fe200000108bd */
[----:B------:R-:W-:Y:S01]  /*16880*/  FSEL R39, R39, -INF , !P2 ;  /* 0xff80000027277808 */ /* 0x000fe20005000000 */
[C-C-:B------:R-:W-:Y:S01]  /*16890*/  FFMA.FTZ R44, R2.reuse, R48, -R189.reuse ;  /* 0x00000030022c7223 */ /* 0x140fe200000108bd */
[----:B------:R-:W-:Y:S01]  /*168a0*/  FMNMX.FTZ R0, R161, R0, !PT ;  /* 0x00000000a1007209 */ /* 0x000fe20007810000 */
[----:B------:R-:W-:Y:S01]  /*168b0*/  MUFU.EX2 R125, R125 ;  /* 0x0000007d007d7308 */ /* 0x000fe20000000800 */
[----:B------:R-:W-:-:S01]  /*168c0*/  FFMA.FTZ R133, R2, R133, -R189 ;  /* 0x0000008502857223 */ /* 0x000fc200000108bd */
[C-C-:B------:R-:W-:Y:S01]  /*168d0*/  FFMA.FTZ R48, R2.reuse, R52, -R189.reuse ;  /* 0x0000003402307223 */ /* 0x140fe200000108bd */
[----:B------:R-:W-:Y:S01]  /*168e0*/  FMNMX.FTZ R0, R79, R0, !PT ;  /* 0x000000004f007209 */ /* 0x000fe20007810000 */
[C-C-:B------:R-:W-:Y:S01]  /*168f0*/  FFMA.FTZ R42, R2.reuse, R104, -R189.reuse ;  /* 0x00000068022a7223 */ /* 0x140fe200000108bd */
[----:B------:R-:W-:-:S01]  /*16900*/  FFMA.FTZ R46, R2, R108, -R189 ;  /* 0x0000006c022e7223 */ /* 0x000fc200000108bd */
        /* <DEDUP_REMOVED lines=26> */
[----:B------:R-:W0:Y:S01]  /*16ab0*/  MUFU.EX2 R133, R133 ;  /* 0x0000008500857308 */ /* 0x000e220000000800 */
        /* <DEDUP_REMOVED lines=16> */
[----:B0-----:R-:W-:Y:S01]  /*16bc0*/  F2FP.SATFINITE.E4M3.F32.PACK_AB_MERGE_C R226, R133, R34, RZ ;  /* 0x0000002285e2723e */ /* 0x001fe200048070ff */
[C-C-:B------:R-:W-:Y:S01]  /*16bd0*/  FFMA.FTZ R64, R2.reuse, R64, -R189.reuse ;  /* 0x0000004002407223 */ /* 0x140fe200000108bd */
[----:B------:R-:W-:Y:S01]  /*16be0*/  FMNMX.FTZ R0, R71, R0, !PT ;  /* 0x0000000047007209 */ /* 0x000fe20007810000 */
[C-C-:B------:R-:W-:Y:S01]  /*16bf0*/  FFMA.FTZ R65, R2.reuse, R65, -R189.reuse ;  /* 0x0000004102417223 */ /* 0x140fe200000108bd */
[----:B------:R-:W-:Y:S01]  /*16c00*/  F2FP.SATFINITE.E4M3.F32.PACK_AB_MERGE_C R224, R125, R26, RZ ;  /* 0x0000001a7de0723e */ /* 0x000fe200048070ff */
[C-C-:B------:R-:W-:Y:S01]  /*16c10*/  FFMA.FTZ R45, R2.reuse, R45, -R189.reuse ;  /* 0x0000002d022d7223 */ /* 0x140fe200000108bd */
[----:B------:R-:W-:Y:S01]  /*16c20*/  FMNMX.FTZ R0, R175, R0, !PT ;  /* 0x00000000af007209 */ /* 0x000fe20007810000 */
[----:B------:R-:W-:Y:S01]  /*16c30*/  MUFU.EX2 R46, R46 ;  /* 0x0000002e002e7308 */ /* 0x000fe20000000800 */
[----:B------:R-:W-:Y:S01]  /*16c40*/  F2FP.SATFINITE.E4M3.F32.PACK_AB_MERGE_C R224, R121, R12, R224 ;  /* 0x0000000c79e0723e */ /* 0x000fe200048070e0 */
[C-C-:B------:R-:W-:Y:S01]  /*16c50*/  FFMA.FTZ R40, R2.reuse, R40, -R189.reuse ;  /* 0x0000002802287223 */ /* 0x140fe200000108bd */
[----:B------:R-:W-:Y:S01]  /*16c60*/  FMNMX.FTZ R0, R43, R0, !PT ;  /* 0x000000002b007209 */ /* 0x000fe20007810000 */
[C-C-:B------:R-:W-:Y:S01]  /*16c70*/  FFMA.FTZ R53, R2.reuse, R53, -R189.reuse ;  /* 0x0000003502357223 */ /* 0x140fe200000108bd */
[----:B------:R-:W-:Y:S01]  /*16c80*/  F2FP.SATFINITE.E4M3.F32.PACK_AB_MERGE_C R226, R129, R30, R226 ;  /* 0x0000001e81e2723e */ /* 0x000fe200048070e2 */
        /* <DEDUP_REMOVED lines=14> */
[----:B------:R-:W-:Y:S01]  /*16d70*/  FFMA.FTZ R33, R2, R33, -R189 ;  /* 0x0000002102217223 */ /* 0x000fe200000108bd */
[----:B------:R-:W-:-:S02]  /*16d80*/  ISETP.NE.AND P6, PT, R193, 0x1, PT ;  /* 0x00000001c100780c */ /* 0x000fc40003fc5270 */
        /* <DEDUP_REMOVED lines=18> */
[----:B------:R-:W-:-:S03]  /*16eb0*/  F2FP.SATFINITE.E4M3.F32.PACK_AB_MERGE_C R222, R113, R50, R222 ;  /* 0x0000003271de723e */ /* 0x000fc600048070de */
[----:B------:R-:W0:Y:S01]  /*16ec0*/  SHFL.BFLY PT, R191, R0, 0x2, 0x1f ;  /* 0x0c401f0000bf7f89 */ /* 0x000e2200000e0000 */
[----:B------:R-:W-:Y:S08]  /*16ed0*/  MUFU.EX2 R62, R62 ;  /* 0x0000003e003e7308 */ /* 0x000ff00000000800 */
[----:B------:R-:W1:Y:S08]  /*16ee0*/  MUFU.EX2 R93, R93 ;  /* 0x0000005d005d7308 */ /* 0x000e700000000800 */
[----:B------:R-:W-:Y:S01]  /*16ef0*/  MUFU.EX2 R66, R66 ;  /* 0x0000004200427308 */ /* 0x000fe20000000800 */
[----:B0-----:R-:W-:-:S07]  /*16f00*/  FMNMX.FTZ R191, R0, R191, !PT ;  /* 0x000000bf00bf7209 */ /* 0x001fce0007810000 */
[----:B------:R-:W-:Y:S01]  /*16f10*/  MUFU.EX2 R97, R97 ;  /* 0x0000006100617308 */ /* 0x000fe20000000800 */
[----:B-1----:R-:W-:Y:S01]  /*16f20*/  F2FP.SATFINITE.E4M3.F32.PACK_AB_MERGE_C R216, R93, R62, RZ ;  /* 0x0000003e5dd8723e */ /* 0x002fe200048070ff */
[----:B------:R-:W0:Y:S03]  /*16f30*/  SHFL.BFLY PT, R0, R191, 0x1, 0x1f ;  /* 0x0c201f00bf007f89 */ /* 0x000e2600000e0000 */
[----:B------:R-:W-:-:S03]  /*16f40*/  F2FP.SATFINITE.E4M3.F32.PACK_AB_MERGE_C R216, R89, R58, R216 ;  /* 0x0000003a59d8723e */ /* 0x000fc600048070d8 */
[----:B------:R-:W-:Y:S08]  /*16f50*/  MUFU.EX2 R70, R70 ;  /* 0x0000004600467308 */ /* 0x000ff00000000800 */
[----:B------:R-:W1:Y:S08]  /*16f60*/  MUFU.EX2 R101, R101 ;  /* 0x0000006500657308 */ /* 0x000e700000000800 */
[----:B------:R-:W-:Y:S01]  /*16f70*/  MUFU.EX2 R72, R72 ;  /* 0x0000004800487308 */ /* 0x000fe20000000800 */
[----:B0-----:R-:W-:-:S04]  /*16f80*/  FMNMX.FTZ R0, R191, R0, !PT ;  /* 0x00000000bf007209 */ /* 0x001fc80007810000 */
[----:B------:R-:W-:Y:S01]  /*16f90*/  FSETP.NEU.FTZ.AND P2, PT, R0, -INF , PT ;  /* 0xff8000000000780b */ /* 0x000fe20003f5d000 */
[----:B------:R-:W-:-:S02]  /*16fa0*/  FFMA.FTZ R80, R2, R0, -8 ;  /* 0xc100000002507423 */ /* 0x000fc40000010000 */
[----:B------:R-:W-:Y:S01]  /*16fb0*/  MUFU.EX2 R73, R73 ;  /* 0x0000004900497308 */ /* 0x000fe20000000800 */
[----:B-1----:R-:W-:Y:S02]  /*16fc0*/  F2FP.SATFINITE.E4M3.F32.PACK_AB_MERGE_C R218, R101, R70, RZ ;  /* 0x0000004665da723e */ /* 0x002fe400048070ff */
[----:B------:R-:W-:Y:S02]  /*16fd0*/  FSEL R80, R80, RZ, P2 ;  /* 0x000000ff50507208 */ /* 0x000fe40001000000 */
[----:B------:R-:W-:-:S03]  /*16fe0*/  F2FP.SATFINITE.E4M3.F32.PACK_AB_MERGE_C R218, R97, R66, R218 ;  /* 0x0000004261da723e */ /* 0x000fc600048070da */
[----:B------:R-:W-:Y:S01]  /*16ff0*/  MUFU.EX2 R74, R74 ;  /* 0x0000004a004a7308 */ /* 0x000fe20000000800 */
[----:B------:R-:W-:-:S01]  /*17000*/  FFMA.FTZ R90, R2, R111, -R80 ;  /* 0x0000006f025a7223 */ /* 0x000fc20000010850 */
[----:B------:R-:W-:Y:S01]  /*17010*/  FFMA.FTZ R111, R2, R119, -R80 ;  /* 0x00000077026f7223 */ /* 0x000fe20000010850 */
[----:B------:R-:W-:-:S01]  /*17020*/  FADD.FTZ R119, R12, R121 ;  /* 0x000000790c777221 */ /* 0x000fc20000010000 */
[C-C-:B------:R-:W-:Y:S01]  /*17030*/  FFMA.FTZ R52, R2.reuse, R122, -R80.reuse ;  /* 0x0000007a02347223 */ /* 0x140fe20000010850 */
[----:B------:R-:W-:-:S01]  /*17040*/  FFMA.FTZ R123, R2, R123, -R80 ;  /* 0x0000007b027b7223 */ /* 0x000fc20000010850 */
[----:B------:R-:W-:Y:S01]  /*17050*/  FFMA.FTZ R82, R2, R183, -R80 ;  /* 0x000000b702527223 */ /* 0x000fe20000010850 */
[----:B------:R-:W-:-:S01]  /*17060*/  FADD.FTZ R110, R26, R119 ;  /* 0x000000771a6e7221 */ /* 0x000fc20000010000 */
[C-C-:B------:R-:W-:Y:S01]  /*17070*/  FFMA.FTZ R108, R2.reuse, R83, -R80.reuse ;  /* 0x00000053026c7223 */ /* 0x140fe20000010850 */
[----:B------:R-:W-:-:S01]  /*17080*/  FFMA.FTZ R127, R2, R127, -R80 ;  /* 0x0000007f027f7223 */ /* 0x000fc20000010850 */
[----:B------:R-:W-:Y:S01]  /*17090*/  MUFU.EX2 R52, R52 ;  /* 0x0000003400347308 */ /* 0x000fe20000000800 */
[----:B------:R-:W-:-:S01]  /*170a0*/  FADD.FTZ R83, R125, R110 ;  /* 0x0000006e7d537221 */ /* 0x000fc20000010000 */
[C-C-:B------:R-:W-:Y:S01]  /*170b0*/  FFMA.FTZ R84, R2.reuse, R143, -R80.reuse ;  /* 0x0000008f02547223 */ /* 0x140fe20000010850 */
[----:B------:R-:W-:-:S01]  /*170c0*/  FFMA.FTZ R131, R2, R131, -R80 ;  /* 0x0000008302837223 */ /* 0x000fc20000010850 */
[----:B------:R-:W-:Y:S01]  /*170d0*/  FFMA.FTZ R86, R2, R145, -R80 ;  /* 0x0000009102567223 */ /* 0x000fe20000010850 */
[----:B------:R-:W-:-:S01]  /*170e0*/  FADD.FTZ R110, R30, R83 ;  /* 0x000000531e6e7221 */ /* 0x000fc20000010000 */
[C-C-:B------:R-:W-:Y:S01]  /*170f0*/  FFMA.FTZ R135, R2.reuse, R135, -R80.reuse ;  /* 0x0000008702877223 */ /* 0x140fe20000010850 */
[----:B------:R-:W-:-:S01]  /*17100*/  FFMA.FTZ R13, R2, R13, -R80 ;  /* 0x0000000d020d7223 */ /* 0x000fc20000010850 */
[----:B------:R-:W0:Y:S01]  /*17110*/  MUFU.EX2 R123, R123 ;  /* 0x0000007b007b7308 */ /* 0x000e220000000800 */
[----:B------:R-:W-:-:S01]  /*17120*/  FADD.FTZ R119, R129, R110 ;  /* 0x0000006e81777221 */ /* 0x000fc20000010000 */
[C-C-:B------:R-:W-:Y:S01]  /*17130*/  FFMA.FTZ R110, R2.reuse, R87, -R80.reuse ;  /* 0x00000057026e7223 */ /* 0x140fe20000010850 */
[----:B------:R-:W-:-:S01]  /*17140*/  FFMA.FTZ R92, R2, R141, -R80 ;  /* 0x0000008d025c7223 */ /* 0x000fc20000010850 */
[----:B------:R-:W-:Y:S01]  /*17150*/  FFMA.FTZ R88, R2, R107, -R80 ;  /* 0x0000006b02587223 */ /* 0x000fe20000010850 */
[----:B------:R-:W-:-:S01]  /*17160*/  FADD.FTZ R112, R34, R119 ;  /* 0x0000007722707221 */ /* 0x000fc20000010000 */
[C-C-:B------:R-:W-:Y:S01]  /*17170*/  FFMA.FTZ R15, R2.reuse, R15, -R80.reuse ;  /* 0x0000000f020f7223 */ /* 0x140fe20000010850 */
[----:B------:R-:W-:-:S01]  /*17180*/  FFMA.FTZ R107, R2, R115, -R80 ;  /* 0x00000073026b7223 */ /* 0x000fc20000010850 */
[----:B------:R-:W1:Y:S01]  /*17190*/  MUFU.EX2 R82, R82 ;  /* 0x0000005200527308 */ /* 0x000e620000000800 */
[----:B------:R-:W-:-:S01]  /*171a0*/  FADD.FTZ R119, R133, R112 ;  /* 0x0000007085777221 */ /* 0x000fc20000010000 */
[C-C-:B------:R-:W-:Y:S01]  /*171b0*/  FFMA.FTZ R94, R2.reuse, R149, -R80.reuse ;  /* 0x00000095025e7223 */ /* 0x140fe20000010850 */
[----:B------:R-:W-:-:S01]  /*171c0*/  FFMA.FTZ R96, R2, R151, -R80 ;  /* 0x0000009702607223 */ /* 0x000fc20000010850 */
[----:B------:R-:W-:Y:S01]  /*171d0*/  FFMA.FTZ R91, R2, R91, -R80 ;  /* 0x0000005b025b7223 */ /* 0x000fe20000010850 */
[----:B------:R-:W-:-:S01]  /*171e0*/  FADD.FTZ R114, R42, R119 ;  /* 0x000000772a727221 */ /* 0x000fc20000010000 */
[C-C-:B------:R-:W-:Y:S01]  /*171f0*/  FFMA.FTZ R98, R2.reuse, R153, -R80.reuse ;  /* 0x0000009902627223 */ /* 0x140fe20000010850 */
[----:B------:R-:W-:-:S01]  /*17200*/  FFMA.FTZ R95, R2, R95, -R80 ;  /* 0x0000005f025f7223 */ /* 0x000fc20000010850 */
[----:B------:R-:W2:Y:S01]  /*17210*/  MUFU.EX2 R127, R127 ;  /* 0x0000007f007f7308 */ /* 0x000ea20000000800 */
[----:B0-----:R-:W-:-:S01]  /*17220*/  FADD.FTZ R87, R52, R123 ;  /* 0x0000007b34577221 */ /* 0x001fc20000010000 */
[----:B------:R-:W-:Y:S01]  /*17230*/  FADD.FTZ R141, R105, R114 ;  /* 0x00000072698d7221 */ /* 0x000fe20000010000 */
[----:B------:R-:W-:-:S01]  /*17240*/  FFMA.FTZ R100, R2, R155, -R80 ;  /* 0x0000009b02647223 */ /* 0x000fc20000010850 */
[C-C-:B------:R-:W-:Y:S01]  /*17250*/  FFMA.FTZ R99, R2.reuse, R99, -R80.reuse ;  /* 0x0000006302637223 */ /* 0x140fe20000010850 */
[----:B------:R-:W-:-:S01]  /*17260*/  FFMA.FTZ R102, R2, R157, -R80 ;  /* 0x0000009d02667223 */ /* 0x000fc20000010850 */
[----:B------:R-:W-:Y:S01]  /*17270*/  FADD.FTZ R116, R46, R141 ;  /* 0x0000008d2e747221 */ /* 0x000fe20000010000 */
        /* <DEDUP_REMOVED lines=19> */
[----:B------:R-:W-:Y:S01]  /*173b0*/  FADD.FTZ R119, R109, R116 ;  /* 0x000000746d777221 */ /* 0x000fe20000010000 */
[----:B------:R-:W-:-:S01]  /*173c0*/  FFMA.FTZ R43, R2, R43, -R80 ;  /* 0x0000002b022b7223 */ /* 0x000fc20000010850 */
[--C-:B------:R-:W-:Y:S01]  /*173d0*/  FFMA.FTZ R177, R2, R177, -R80.reuse ;  /* 0x000000b102b17223 */ /* 0x100fe20000010850 */
[----:B------:R-:W-:Y:S01]  /*173e0*/  F2FP.SATFINITE.E4M3.F32.PACK_AB_MERGE_C R82, R127, R82, RZ ;  /* 0x000000527f52723e */ /* 0x000fe200048070ff */
[----:B------:R-:W-:Y:S01]  /*173f0*/  FADD.FTZ R116, R50, R119 ;  /* 0x0000007732747221 */ /* 0x000fe20000010000 */
[----:B------:R-:W-:-:S01]  /*17400*/  FFMA.FTZ R179, R2, R179, -R80 ;  /* 0x000000b302b37223 */ /* 0x000fc20000010850 */
[----:B------:R-:W0:Y:S01]  /*17410*/  MUFU.EX2 R135, R135 ;  /* 0x0000008700877308 */ /* 0x000e220000000800 */
[----:B-1----:R-:W-:-:S01]  /*17420*/  FADD.FTZ R59, R131, R114 ;  /* 0x00000072833b7221 */ /* 0x002fc20000010000 */
[----:B------:R-:W-:Y:S01]  /*17430*/  F2FP.SATFINITE.E4M3.F32.PACK_AB_MERGE_C R225, R123, R52, R82 ;  /* 0x000000347be1723e */ /* 0x000fe20004807052 */
[----:B------:R-:W-:-:S01]  /*17440*/  FFMA.FTZ R181, R2, R181, -R80 ;  /* 0x000000b502b57223 */ /* 0x000fc20000010850 */
[C-C-:B------:R-:W-:Y:S01]  /*17450*/  FFMA.FTZ R55, R2.reuse, R55, -R80.reuse ;  /* 0x0000003702377223 */ /* 0x140fe20000010850 */
[----:B------:R-:W-:-:S01]  /*17460*/  FFMA.FTZ R147, R2, R147, -R80 ;  /* 0x0000009302937223 */ /* 0x000fc20000010850 */
[C-C-:B------:R-:W-:Y:S01]  /*17470*/  FFMA.FTZ R185, R2.reuse, R185, -R80.reuse ;  /* 0x000000b902b97223 */ /* 0x140fe20000010850 */
[----:B------:R-:W-:-:S01]  /*17480*/  FFMA.FTZ R31, R2, R31, -R80 ;  /* 0x0000001f021f7223 */ /* 0x000fc20000010850 */
[----:B------:R-:W1:Y:S01]  /*17490*/  MUFU.EX2 R13, R13 ;  /* 0x0000000d000d7308 */ /* 0x000e620000000800 */
[----:B--2---:R-:W-:-:S01]  /*174a0*/  FADD.FTZ R114, R86, R59 ;  /* 0x0000003b56727221 */ /* 0x004fc20000010000 */
[----:B------:R-:W-:Y:S01]  /*174b0*/  FADD.FTZ R59, R113, R116 ;  /* 0x00000074713b7221 */ /* 0x000fe20000010000 */
[----:B------:R-:W-:-:S01]  /*174c0*/  FFMA.FTZ R187, R2, R187, -R80 ;  /* 0x000000bb02bb7223 */ /* 0x000fc20000010850 */
[C-C-:B------:R-:W-:Y:S01]  /*174d0*/  FFMA.FTZ R35, R2.reuse, R35, -R80.reuse ;  /* 0x0000002302237223 */ /* 0x140fe20000010850 */
[----:B------:R-:W-:-:S01]  /*174e0*/  FFMA.FTZ R41, R2, R41, -R80 ;  /* 0x0000002902297223 */ /* 0x000fc20000010850 */
[----:B------:R-:W-:Y:S01]  /*174f0*/  FADD.FTZ R116, R54, R59 ;  /* 0x0000003b36747221 */ /* 0x000fe20000010000 */
[----:B------:R-:W-:-:S01]  /*17500*/  FFMA.FTZ R59, R2, R63, -R80 ;  /* 0x0000003f023b7223 */ /* 0x000fc20000010850 */
[----:B------:R-:W2:Y:S01]  /*17510*/  MUFU.EX2 R88, R88 ;  /* 0x0000005800587308 */ /* 0x000ea20000000800 */
[----:B0-----:R-:W-:-:S01]  /*17520*/  FADD.FTZ R114, R135, R114 ;  /* 0x0000007287727221 */ /* 0x001fc20000010000 */
[----:B------:R-:W-:Y:S01]  /*17530*/  FADD.FTZ R63, R117, R116 ;  /* 0x00000074753f7221 */ /* 0x000fe20000010000 */
[----:B------:R-:W-:-:S01]  /*17540*/  FFMA.FTZ R39, R2, R39, -R80 ;  /* 0x0000002702277223 */ /* 0x000fc20000010850 */
[----:B------:R-:W-:-:S02]  /*17550*/  F2FP.SATFINITE.E4M3.F32.PACK_AB_MERGE_C R86, R135, R86, RZ ;  /* 0x000000568756723e */ /* 0x000fc400048070ff */
[----:B------:R-:W-:-:S02]  /*17560*/  FADD.FTZ R46, R58, R63 ;  /* 0x0000003f3a2e7221 */ /* 0x000fc40000010000 */
[----:B------:R-:W0:Y:S01]  /*17570*/  MUFU.EX2 R15, R15 ;  /* 0x0000000f000f7308 */ /* 0x000e220000000800 */
[----:B-1----:R-:W-:-:S01]  /*17580*/  FADD.FTZ R119, R13, R114 ;  /* 0x000000720d777221 */ /* 0x002fc20000010000 */
[----:B------:R-:W-:Y:S01]  /*17590*/  FADD.FTZ R109, R89, R46 ;  /* 0x0000002e596d7221 */ /* 0x000fe20000010000 */
[----:B------:R-:W-:-:S03]  /*175a0*/  F2FP.SATFINITE.E4M3.F32.PACK_AB_MERGE_C R227, R131, R84, R86 ;  /* 0x0000005483e3723e */ /* 0x000fc60004807056 */
        /* <DEDUP_REMOVED lines=11> */
[----:B------:R-:W-:Y:S01]  /*17660*/  FADD.FTZ R101, R101, R42 ;  /* 0x0000002a65657221 */ /* 0x000fe20000010000 */
[----:B------:R-:W-:-:S03]  /*17670*/  F2FP.SATFINITE.E4M3.F32.PACK_AB_MERGE_C R90, R90, R15, RZ ;  /* 0x0000000f5a5a723e */ /* 0x000fc600048070ff */
[----:B------:R-:W-:Y:S01]  /*17680*/  FADD.FTZ R46, R72, R101 ;  /* 0x00000065482e7221 */ /* 0x000fe20000010000 */
[----:B------:R-:W-:Y:S01]  /*17690*/  F2FP.SATFINITE.E4M3.F32.PACK_AB_MERGE_C R221, R88, R13, R90 ;  /* 0x0000000d58dd723e */ /* 0x000fe2000480705a */
[----:B------:R-:W1:Y:S01]  /*176a0*/  MUFU.EX2 R94, R94 ;  /* 0x0000005e005e7308 */ /* 0x000e620000000800 */
[----:B--2---:R-:W-:-:S01]  /*176b0*/  FADD.FTZ R34, R92, R63 ;  /* 0x0000003f5c227221 */ /* 0x004fc20000010000 */
[----:B------:R-:W-:Y:S01]  /*176c0*/  FFMA.FTZ R63, R2, R67, -R80 ;  /* 0x00000043023f7223 */ /* 0x000fe20000010850 */
[----:B------:R-:W-:-:S05]  /*176d0*/  FADD.FTZ R89, R73, R46 ;  /* 0x0000002e49597221 */ /* 0x000fca0000010000 */
        /* <DEDUP_REMOVED lines=8> */
[----:B------:R-:W2:Y:S01]  /*17760*/  MUFU.EX2 R98, R98 ;  /* 0x0000006200627308 */ /* 0x000ea20000000800 */
[----:B0-----:R-:W-:-:S01]  /*17770*/  FADD.FTZ R34, R96, R67 ;  /* 0x0000004360227221 */ /* 0x001fc20000010000 */
[----:B------:R-:W-:-:S06]  /*17780*/  FFMA.FTZ R67, R2, R71, -R80 ;  /* 0x0000004702437223 */ /* 0x000fcc0000010850 */
[----:B------:R-:W0:Y:S01]  /*17790*/  MUFU.EX2 R95, R95 ;  /* 0x0000005f005f7308 */ /* 0x000e220000000800 */
[----:B-1----:R-:W-:-:S01]  /*177a0*/  FADD.FTZ R71, R91, R34 ;  /* 0x000000225b477221 */ /* 0x002fc20000010000 */
[----:B------:R-:W-:-:S06]  /*177b0*/  FFMA.FTZ R34, R2, R175, -R80 ;  /* 0x000000af02227223 */ /* 0x000fcc0000010850 */
        /* <DEDUP_REMOVED lines=9> */
[----:B--2---:R-:W-:Y:S01]  /*17850*/  F2FP.SATFINITE.E4M3.F32.PACK_AB_MERGE_C R212, R77, R74, RZ ;  /* 0x0000004a4dd4723e */ /* 0x004fe200048070ff */
[----:B------:R-:W-:-:S03]  /*17860*/  FADD.FTZ R74, R74, R89 ;  /* 0x000000594a4a7221 */ /* 0x000fc60000010000 */
[----:B------:R-:W-:Y:S01]  /*17870*/  F2FP.SATFINITE.E4M3.F32.PACK_AB_MERGE_C R212, R73, R72, R212 ;  /* 0x0000004849d4723e */ /* 0x000fe200048070d4 */
[----:B------:R-:W-:-:S02]  /*17880*/  FADD.FTZ R77, R77, R74 ;  /* 0x0000004a4d4d7221 */ /* 0x000fc40000010000 */
[----:B------:R-:W-:Y:S01]  /*17890*/  MUFU.EX2 R78, R78 ;  /* 0x0000004e004e7308 */ /* 0x000fe20000000800 */
[----:B0-----:R-:W-:-:S07]  /*178a0*/  FADD.FTZ R71, R99, R42 ;  /* 0x0000002a63477221 */ /* 0x001fce0000010000 */
        /* <DEDUP_REMOVED lines=8> */
[----:B--2---:R-:W-:-:S01]  /*17930*/  FADD.FTZ R71, R103, R42 ;  /* 0x0000002a67477221 */ /* 0x004fc20000010000 */
[C-C-:B------:R-:W-:Y:S01]  /*17940*/  FFMA.FTZ R42, R2.reuse, R51, -R80.reuse ;  /* 0x00000033022a7223 */ /* 0x140fe20000010850 */
[----:B------:R-:W-:-:S01]  /*17950*/  FFMA.FTZ R51, R2, R27, -R80 ;  /* 0x0000001b02337223 */ /* 0x000fc20000010850 */
[----:B------:R-:W-:-:S04]  /*17960*/  F2FP.SATFINITE.E4M3.F32.PACK_AB_MERGE_C R102, R103, R102, RZ ;  /* 0x000000666766723e */ /* 0x000fc800048070ff */
[----:B------:R-:W2:Y:S01]  /*17970*/  MUFU.EX2 R75, R75 ;  /* 0x0000004b004b7308 */ /* 0x000ea20000000800 */
[C---:B0-----:R-:W-:Y:S01]  /*17980*/  F2FP.SATFINITE.E4M3.F32.PACK_AB_MERGE_C R214, R81.reuse, R76, R214 ;  /* 0x0000004c51d6723e */ /* 0x041fe200048070d6 */
[----:B------:R-:W-:Y:S01]  /*17990*/  FADD.FTZ R81, R81, R46 ;  /* 0x0000002e51517221 */ /* 0x000fe20000010000 */
[----:B------:R-:W-:-:S03]  /*179a0*/  F2FP.SATFINITE.E4M3.F32.PACK_AB_MERGE_C R219, R99, R100, R102 ;  /* 0x0000006463db723e */ /* 0x000fc60004807066 */
[----:B------:R-:W-:Y:S02]  /*179b0*/  FADD.FTZ R78, R78, R81 ;  /* 0x000000514e4e7221 */ /* 0x000fe40000010000 */
[----:B------:R-:W0:Y:S01]  /*179c0*/  MUFU.EX2 R106, R106 ;  /* 0x0000006a006a7308 */ /* 0x000e220000000800 */
[----:B-1----:R-:W-:-:S01]  /*179d0*/  FADD.FTZ R46, R104, R71 ;  /* 0x00000047682e7221 */ /* 0x002fc20000010000 */
[----:B------:R-:W-:-:S06]  /*179e0*/  FADD.FTZ R85, R85, R78 ;  /* 0x0000004e55557221 */ /* 0x000fcc0000010000 */
[----:B------:R-:W1:Y:S01]  /*179f0*/  MUFU.EX2 R115, R115 ;  /* 0x0000007300737308 */ /* 0x000e620000000800 */
[----:B--2---:R-:W-:-:S07]  /*17a00*/  FADD.FTZ R71, R75, R46 ;  /* 0x0000002e4b477221 */ /* 0x004fce0000010000 */
[----:B------:R-:W-:Y:S01]  /*17a10*/  MUFU.EX2 R79, R79 ;  /* 0x0000004f004f7308 */ /* 0x000fe20000000800 */
[----:B0-----:R-:W-:-:S07]  /*17a20*/  FADD.FTZ R50, R106, R71 ;  /* 0x000000476a327221 */ /* 0x001fce0000010000 */
[----:B------:R-:W-:Y:S01]  /*17a30*/  MUFU.EX2 R108, R108 ;  /* 0x0000006c006c7308 */ /* 0x000fe20000000800 */
[----:B-1----:R-:W-:-:S01]  /*17a40*/  FADD.FTZ R50, R115, R50 ;  /* 0x0000003273327221 */ /* 0x002fc20000010000 */
[----:B------:R-:W-:-:S04]  /*17a50*/  F2FP.SATFINITE.E4M3.F32.PACK_AB_MERGE_C R106, R115, R106, RZ ;  /* 0x0000006a736a723e */ /* 0x000fc800048070ff */
[----:B------:R-:W-:Y:S02]  /*17a60*/  F2FP.SATFINITE.E4M3.F32.PACK_AB_MERGE_C R213, R75, R104, R106 ;  /* 0x000000684bd5723e */ /* 0x000fe4000480706a */
[----:B------:R-:W-:Y:S08]  /*17a70*/  MUFU.EX2 R60, R60 ;  /* 0x0000003c003c7308 */ /* 0x000ff00000000800 */
[----:B------:R-:W0:Y:S08]  /*17a80*/  MUFU.EX2 R61, R61 ;  /* 0x0000003d003d7308 */ /* 0x000e300000000800 */
[----:B------:R-:W-:Y:S08]  /*17a90*/  MUFU.EX2 R83, R83 ;  /* 0x0000005300537308 */ /* 0x000ff00000000800 */
[----:B------:R-:W-:Y:S01]  /*17aa0*/  MUFU.EX2 R56, R56 ;  /* 0x0000003800387308 */ /* 0x000fe20000000800 */
[----:B0-----:R-:W-:-:S07]  /*17ab0*/  F2FP.SATFINITE.E4M3.F32.PACK_AB_MERGE_C R208, R61, R60, RZ ;  /* 0x0000003c3dd0723e */ /* 0x001fce00048070ff */
[----:B------:R-:W0:Y:S08]  /*17ac0*/  MUFU.EX2 R57, R57 ;  /* 0x0000003900397308 */ /* 0x000e300000000800 */
[----:B------:R-:W1:Y:S08]  /*17ad0*/  MUFU.EX2 R110, R110 ;  /* 0x0000006e006e7308 */ /* 0x000e700000000800 */
[----:B------:R-:W2:Y:S01]  /*17ae0*/  MUFU.EX2 R87, R87 ;  /* 0x0000005700577308 */ /* 0x000ea20000000800 */
[----:B0-----:R-:W-:Y:S01]  /*17af0*/  F2FP.SATFINITE.E4M3.F32.PACK_AB_MERGE_C R208, R57, R56, R208 ;  /* 0x0000003839d0723e */ /* 0x001fe200048070d0 */
[----:B------:R-:W-:-:S04]  /*17b00*/  FADD.FTZ R56, R56, R85 ;  /* 0x0000005538387221 */ /* 0x000fc80000010000 */
[----:B------:R-:W-:Y:S02]  /*17b10*/  FADD.FTZ R57, R57, R56 ;  /* 0x0000003839397221 */ /* 0x000fe40000010000 */
[----:B------:R0:W-:Y:S02]  /*17b20*/  MUFU.EX2 R46, R47 ;  /* 0x0000002f002e7308 */ /* 0x0001e40000000800 */
[----:B------:R-:W-:-:S04]  /*17b30*/  FADD.FTZ R60, R60, R57 ;  /* 0x000000393c3c7221 */ /* 0x000fc80000010000 */
[----:B------:R-:W-:Y:S02]  /*17b40*/  FADD.FTZ R61, R61, R60 ;  /* 0x0000003c3d3d7221 */ /* 0x000fe40000010000 */
[----:B------:R-:W3:Y:S01]  /*17b50*/  MUFU.EX2 R112, R112 ;  /* 0x0000007000707308 */ /* 0x000ee20000000800 */
[----:B0-----:R-:W-:-:S04]  /*17b60*/  FADD.FTZ R47, R79, R50 ;  /* 0x000000324f2f7221 */ /* 0x001fc80000010000 */
[----:B------:R-:W-:-:S03]  /*17b70*/  FADD.FTZ R50, R108, R47 ;  /* 0x0000002f6c327221 */ /* 0x000fc60000010000 */
[----:B------:R-:W-:Y:S01]  /*17b80*/  MUFU.EX2 R68, R68 ;  /* 0x0000004400447308 */ /* 0x000fe20000000800 */
[----:B------:R-:W-:-:S01]  /*17b90*/  FADD.FTZ R47, R83, R50 ;  /* 0x00000032532f7221 */ /* 0x000fc20000010000 */
[----:B-1----:R-:W-:-:S03]  /*17ba0*/  F2FP.SATFINITE.E4M3.F32.PACK_AB_MERGE_C R83, R110, R83, RZ ;  /* 0x000000536e53723e */ /* 0x002fc600048070ff */
[----:B------:R-:W-:Y:S01]  /*17bb0*/  FADD.FTZ R50, R110, R47 ;  /* 0x0000002f6e327221 */ /* 0x000fe20000010000 */
[----:B------:R-:W-:Y:S02]  /*17bc0*/  F2FP.SATFINITE.E4M3.F32.PACK_AB_MERGE_C R215, R108, R79, R83 ;  /* 0x0000004f6cd7723e */ /* 0x000fe40004807053 */
[----:B------:R-:W0:Y:S01]  /*17bd0*/  MUFU.EX2 R69, R69 ;  /* 0x0000004500457308 */ /* 0x000e220000000800 */
[----:B--2---:R-:W-:-:S04]  /*17be0*/  FADD.FTZ R15, R87, R50 ;  /* 0x00000032570f7221 */ /* 0x004fc80000010000 */
[----:B---3--:R-:W-:-:S03]  /*17bf0*/  FADD.FTZ R15, R112, R15 ;  /* 0x0000000f700f7221 */ /* 0x008fc60000010000 */
        /* <DEDUP_REMOVED lines=31> */
[C---:B0-----:R-:W-:Y:S01]  /*17df0*/  F2FP.SATFINITE.E4M3.F32.PACK_AB_MERGE_C R15, R67.reuse, R30, RZ ;  /* 0x0000001e430f723e */ /* 0x041fe200048070ff */
[----:B------:R-:W-:Y:S01]  /*17e00*/  FADD.FTZ R67, R67, R52 ;  /* 0x0000003443437221 */ /* 0x000fe20000010000 */
[----:B------:R-:W-:-:S02]  /*17e10*/  FADD.FTZ R40, R38, R139 ;  /* 0x0000008b26287221 */ /* 0x000fc40000010000 */
[----:B------:R-:W-:Y:S02]  /*17e20*/  F2FP.SATFINITE.E4M3.F32.PACK_AB_MERGE_C R211, R63, R12, R15 ;  /* 0x0000000c3fd3723e */ /* 0x000fe4000480700f */
[----:B------:R-:W-:-:S01]  /*17e30*/  FADD.FTZ R45, R45, R40 ;  /* 0x000000282d2d7221 */ /* 0x000fc20000010000 */
[----:B------:R-:W0:Y:S01]  /*17e40*/  MUFU.EX2 R177, R177 ;  /* 0x000000b100b17308 */ /* 0x000e220000000800 */
[----:B--2---:R-:W-:-:S07]  /*17e50*/  FADD.FTZ R30, R34, R67 ;  /* 0x00000043221e7221 */ /* 0x004fce0000010000 */
[----:B------:R-:W-:Y:S01]  /*17e60*/  MUFU.EX2 R48, R48 ;  /* 0x0000003000307308 */ /* 0x000fe20000000800 */
[----:B-1----:R-:W-:-:S07]  /*17e70*/  FADD.FTZ R38, R43, R30 ;  /* 0x0000001e2b267221 */ /* 0x002fce0000010000 */
[----:B------:R-:W1:Y:S01]  /*17e80*/  MUFU.EX2 R53, R53 ;  /* 0x0000003500357308 */ /* 0x000e620000000800 */
[----:B0-----:R-:W-:-:S01]  /*17e90*/  FADD.FTZ R13, R177, R38 ;  /* 0x00000026b10d7221 */ /* 0x001fc20000010000 */
[----:B------:R-:W-:-:S03]  /*17ea0*/  F2FP.SATFINITE.E4M3.F32.PACK_AB_MERGE_C R177, R46, R177, RZ ;  /* 0x000000b12eb1723e */ /* 0x000fc600048070ff */
[----:B------:R-:W-:Y:S01]  /*17eb0*/  FADD.FTZ R46, R46, R13 ;  /* 0x0000000d2e2e7221 */ /* 0x000fe20000010000 */
[----:B------:R-:W-:Y:S02]  /*17ec0*/  F2FP.SATFINITE.E4M3.F32.PACK_AB_MERGE_C R205, R43, R34, R177 ;  /* 0x000000222bcd723e */ /* 0x000fe400048070b1 */
[----:B------:R-:W-:Y:S08]  /*17ed0*/  MUFU.EX2 R44, R44 ;  /* 0x0000002c002c7308 */ /* 0x000ff00000000800 */
[----:B------:R-:W0:Y:S01]  /*17ee0*/  MUFU.EX2 R49, R49 ;  /* 0x0000003100317308 */ /* 0x000e220000000800 */
[----:B-1----:R-:W-:-:S07]  /*17ef0*/  F2FP.SATFINITE.E4M3.F32.PACK_AB_MERGE_C R47, R53, R48, RZ ;  /* 0x00000030352f723e */ /* 0x002fce00048070ff */
        /* <DEDUP_REMOVED lines=11> */
[----:B------:R-:W-:Y:S01]  /*17fb0*/  MUFU.EX2 R29, R29 ;  /* 0x0000001d001d7308 */ /* 0x000fe20000000800 */
[----:B0-----:R-:W-:-:S02]  /*17fc0*/  FADD.FTZ R13, R181, R40 ;  /* 0x00000028b50d7221 */ /* 0x001fc40000010000 */
[----:B------:R-:W0:Y:S05]  /*17fd0*/  @P6 LDC R40, c[0x0][0x44c] ;  /* 0x00011300ff286b82 */ /* 0x000e2a0000000800 */
[----:B------:R-:W1:Y:S08]  /*17fe0*/  MUFU.EX2 R50, R55 ;  /* 0x0000003700327308 */ /* 0x000e700000000800 */
[----:B------:R-:W-:Y:S08]  /*17ff0*/  MUFU.EX2 R24, R24 ;  /* 0x0000001800187308 */ /* 0x000ff00000000800 */
[----:B------:R-:W-:Y:S01]  /*18000*/  MUFU.EX2 R25, R25 ;  /* 0x0000001900197308 */ /* 0x000fe20000000800 */
[C---:B-1----:R-:W-:Y:S01]  /*18010*/  F2FP.SATFINITE.E4M3.F32.PACK_AB_MERGE_C R181, R50.reuse, R181, RZ ;  /* 0x000000b532b5723e */ /* 0x042fe200048070ff */
[----:B------:R-:W-:Y:S01]  /*18020*/  FADD.FTZ R50, R50, R13 ;  /* 0x0000000d32327221 */ /* 0x000fe20000010000 */
[----:B0-----:R-:W-:-:S02]  /*18030*/  @P6 IMAD.HI.U32 R40, R192, R40, RZ ;  /* 0x00000028c0286227 */ /* 0x001fc400078e00ff */
[----:B------:R-:W-:-:S03]  /*18040*/  F2FP.SATFINITE.E4M3.F32.PACK_AB_MERGE_C R207, R42, R27, R181 ;  /* 0x0000001b2acf723e */ /* 0x000fc600048070b5 */
[----:B------:R-:W0:Y:S08]  /*18050*/  MUFU.EX2 R147, R147 ;  /* 0x0000009300937308 */ /* 0x000e300000000800 */
[----:B------:R-:W-:Y:S08]  /*18060*/  MUFU.EX2 R26, R51 ;  /* 0x00000033001a7308 */ /* 0x000ff00000000800 */
[----:B------:R-:W-:Y:S01]  /*18070*/  MUFU.EX2 R185, R185 ;  /* 0x000000b900b97308 */ /* 0x000fe20000000800 */
[----:B0-----:R-:W-:-:S07]  /*18080*/  FADD.FTZ R13, R147, R50 ;  /* 0x00000032930d7221 */ /* 0x001fce0000010000 */
[----:B------:R-:W-:Y:S08]  /*18090*/  MUFU.EX2 R36, R36 ;  /* 0x0000002400247308 */ /* 0x000ff00000000800 */
[----:B------:R-:W0:Y:S08]  /*180a0*/  MUFU.EX2 R37, R37 ;  /* 0x0000002500257308 */ /* 0x000e300000000800 */
[----:B------:R1:W2:Y:S08]  /*180b0*/  MUFU.EX2 R30, R31 ;  /* 0x0000001f001e7308 */ /* 0x0002b00000000800 */
[----:B------:R-:W-:Y:S01]  /*180c0*/  MUFU.EX2 R32, R32 ;  /* 0x0000002000207308 */ /* 0x000fe20000000800 */
[----:B-1----:R-:W-:-:S02]  /*180d0*/  F2FP.SATFINITE.E4M3.F32.PACK_AB_MERGE_C R31, R29, R28, RZ ;  /* 0x0000001c1d1f723e */ /* 0x002fc400048070ff */
[----:B0-----:R-:W-:Y:S02]  /*180e0*/  F2FP.SATFINITE.E4M3.F32.PACK_AB_MERGE_C R15, R37, R36, RZ ;  /* 0x00000024250f723e */ /* 0x001fe400048070ff */
[C---:B------:R-:W-:Y:S01]  /*180f0*/  F2FP.SATFINITE.E4M3.F32.PACK_AB_MERGE_C R200, R25.reuse, R24, R31 ;  /* 0x0000001819c8723e */ /* 0x040fe2000480701f */
[----:B------:R-:W-:Y:S01]  /*18100*/  FADD.FTZ R24, R24, R53 ;  /* 0x0000003518187221 */ /* 0x000fe20000010000 */
[----:B------:R-:W0:Y:S01]  /*18110*/  @P6 LDC R31, c[0x0][0x450] ;  /* 0x00011400ff1f6b82 */ /* 0x000e220000000800 */
[----:B------:R-:W1:Y:S02]  /*18120*/  MUFU.EX2 R33, R33 ;  /* 0x0000002100217308 */ /* 0x000e640000000800 */
[----:B------:R-:W-:-:S01]  /*18130*/  FADD.FTZ R25, R25, R24 ;  /* 0x0000001819197221 */ /* 0x000fc20000010000 */
[----:B------:R-:W-:-:S03]  /*18140*/  FADD.FTZ R24, R26, R13 ;  /* 0x0000000d1a187221 */ /* 0x000fc60000010000 */
[----:B------:R-:W-:Y:S01]  /*18150*/  FADD.FTZ R28, R28, R25 ;  /* 0x000000191c1c7221 */ /* 0x000fe20000010000 */
[----:B------:R-:W-:-:S01]  /*18160*/  FADD.FTZ R13, R185, R24 ;  /* 0x00000018b90d7221 */ /* 0x000fc20000010000 */
[----:B------:R-:W3:Y:S01]  /*18170*/  MUFU.EX2 R187, R187 ;  /* 0x000000bb00bb7308 */ /* 0x000ee20000000800 */
[C---:B--2---:R-:W-:Y:S01]  /*18180*/  F2FP.SATFINITE.E4M3.F32.PACK_AB_MERGE_C R185, R30.reuse, R185, RZ ;  /* 0x000000b91eb9723e */ /* 0x044fe200048070ff */
[----:B------:R-:W-:Y:S01]  /*18190*/  FADD.FTZ R29, R29, R28 ;  /* 0x0000001c1d1d7221 */ /* 0x000fe20000010000 */
[----:B------:R-:W-:-:S02]  /*181a0*/  FADD.FTZ R30, R30, R13 ;  /* 0x0000000d1e1e7221 */ /* 0x000fc40000010000 */
[----:B------:R-:W-:Y:S01]  /*181b0*/  F2FP.SATFINITE.E4M3.F32.PACK_AB_MERGE_C R201, R26, R147, R185 ;  /* 0x000000931ac9723e */ /* 0x000fe200048070b9 */
[----:B------:R-:W-:Y:S02]  /*181c0*/  IMAD.MOV.U32 R26, RZ, RZ, R192 ;  /* 0x000000ffff1a7224 */ /* 0x000fe400078e00c0 */
[----:B------:R-:W2:Y:S01]  /*181d0*/  MUFU.EX2 R38, R35 ;  /* 0x0000002300267308 */ /* 0x000ea20000000800 */
[----:B-1----:R-:W-:Y:S01]  /*181e0*/  F2FP.SATFINITE.E4M3.F32.PACK_AB_MERGE_C R202, R33, R32, R15 ;  /* 0x0000002021ca723e */ /* 0x002fe2000480700f */
[----:B------:R-:W-:-:S04]  /*181f0*/  FADD.FTZ R32, R32, R29 ;  /* 0x0000001d20207221 */ /* 0x000fc80000010000 */
[----:B------:R-:W-:Y:S01]  /*18200*/  FADD.FTZ R33, R33, R32 ;  /* 0x0000002021217221 */ /* 0x000fe20000010000 */
[----:B0-----:R-:W-:Y:S01]  /*18210*/  @P6 SHF.R.U32.HI R26, RZ, R31, R40 ;  /* 0x0000001fff1a6219 */ /* 0x001fe20000011628 */
[----:B------:R-:W-:Y:S01]  /*18220*/  MUFU.EX2 R41, R41 ;  /* 0x0000002900297308 */ /* 0x000fe20000000800 */
[----:B---3--:R-:W-:-:S01]  /*18230*/  FADD.FTZ R13, R187, R30 ;  /* 0x0000001ebb0d7221 */ /* 0x008fc20000010000 */
[----:B------:R-:W-:Y:S01]  /*18240*/  FADD.FTZ R36, R36, R33 ;  /* 0x0000002124247221 */ /* 0x000fe20000010000 */
[----:B------:R-:W-:Y:S01]  /*18250*/  ISETP.GE.AND P6, PT, R21, 0x1, PT ;  /* 0x000000011500780c */ /* 0x000fe20003fc6270 */
[----:B------:R-:W-:-:S04]  /*18260*/  IMAD.IADD R137, R137, 0x1, R26 ;  /* 0x0000000189897824 */ /* 0x000fc800078e021a */
[----:B------:R-:W0:Y:S01]  /*18270*/  MUFU.EX2 R12, R39 ;  /* 0x00000027000c7308 */ /* 0x000e220000000800 */
[----:B--2---:R-:W-:-:S01]  /*18280*/  FADD.FTZ R24, R38, R13 ;  /* 0x0000000d26187221 */ /* 0x004fc20000010000 */
[----:B0-----:R-:W-:-:S03]  /*18290*/  F2FP.SATFINITE.E4M3.F32.PACK_AB_MERGE_C R13, R12, R41, RZ ;  /* 0x000000290c0d723e */ /* 0x001fc600048070ff */
[----:B------:R-:W-:Y:S01]  /*182a0*/  FADD.FTZ R41, R41, R24 ;  /* 0x0000001829297221 */ /* 0x000fe20000010000 */
[----:B------:R-:W-:Y:S01]  /*182b0*/  F2FP.SATFINITE.E4M3.F32.PACK_AB_MERGE_C R203, R38, R187, R13 ;  /* 0x000000bb26cb723e */ /* 0x000fe2000480700d */
[----:B------:R-:W-:Y:S02]  /*182c0*/  FADD.FTZ R13, R37, R36 ;  /* 0x00000024250d7221 */ /* 0x000fe40000010000 */
[----:B------:R-:W-:-:S01]  /*182d0*/  FADD.FTZ R15, R12, R41 ;  /* 0x000000290c0f7221 */ /* 0x000fc20000010000 */
[----:B------:R-:W-:Y:S02]  /*182e0*/  VIADD R12, R136, 0xfffffffe ;  /* 0xfffffffe880c7836 */ /* 0x000fe40000000000 */
[----:B------:R0:W-:Y:S04]  /*182f0*/  STL [R1+0x4], R13 ;  /* 0x0000040d01007387 */ /* 0x0001e80000100800 */
[----:B------:R1:W-:Y:S01]  /*18300*/  STL [R1], R15 ;  /* 0x0000000f01007387 */ /* 0x0003e20000100800 */
[----:B0-----:R-:W-:Y:S01]  /*18310*/  IMAD.IADD R13, R137, 0x1, R20 ;  /* 0x00000001890d7824 */ /* 0x001fe200078e0214 */
[----:B------:R-:W-:Y:S06]  /*18320*/  @!P6 BRA `(.L_x_1473) ;  /* 0x000000000048e947 */ /* 0x000fec0003800000 */
[C---:B------:R-:W-:Y:S01]  /*18330*/  ISETP.GT.AND P2, PT, R137.reuse, RZ, PT ;  /* 0x000000ff8900720c */ /* 0x040fe20003f44270 */
[----:B------:R-:W-:Y:S01]  /*18340*/  BSSY B0, `(.L_x_1474) ;  /* 0x000000e000007945 */ /* 0x000fe20003800000 */
[----:B-1----:R-:W-:-:S11]  /*18350*/  VIADD R15, R137, 0xffffffff ;  /* 0xffffffff890f7836 */ /* 0x002fd60000000000 */
        /* <DEDUP_REMOVED lines=8> */
.L_x_1475:
[----:B------:R-:W-:-:S13]  /*183e0*/  ISETP.NE.AND P2, PT, R21, 0x1, PT ;  /* 0x000000011500780c */ /* 0x000fda0003f45270 */
[----:B------:R-:W0:Y:S02]  /*183f0*/  @P2 LDC.64 R24, c[0x0][0x9e8] ;  /* 0x00027a00ff182b82 */ /* 0x000e240000000a00 */
[----:B0-----:R-:W-:-:S05]  /*18400*/  @P2 IMAD.HI.U32 R20, R15, R24, RZ ;  /* 0x000000180f142227 */ /* 0x001fca00078e00ff */
[----:B------:R-:W-:-:S07]  /*18410*/  @P2 SHF.R.U32.HI R15, RZ, R25, R20 ;  /* 0x00000019ff0f2219 */ /* 0x000fce0000011614 */
.L_x_1476:
[----:B------:R-:W-:Y:S05]  /*18420*/  BSYNC B0 ;  /* 0x0000000000007941 */ /* 0x000fea0003800000 */
.L_x_1474:
[----:B------:R-:W-:-:S05]  /*18430*/  IMAD R20, R15, R21, R21 ;  /* 0x000000150f147224 */ /* 0x000fca00078e0215 */
[----:B------:R-:W-:-:S07]  /*18440*/  VIMNMX R13, R13, R20, PT ;  /* 0x000000140d0d7248 */ /* 0x000fce0003fe0100 */
.L_x_1473:
[----:B-1----:R-:W2:Y:S01]  /*18450*/  LDL R15, [R1+0x74] ;  /* 0x00007400010f7983 */ /* 0x002ea20000100800 */
[----:B------:R-:W-:Y:S01]  /*18460*/  IMAD.MOV.U32 R20, RZ, RZ, RZ ;  /* 0x000000ffff147224 */ /* 0x000fe200078e00ff */
[----:B------:R-:W-:Y:S01]  /*18470*/  CS2R R24, SRZ ;  /* 0x0000000000187805 */ /* 0x000fe2000001ff00 */
[----:B------:R-:W-:Y:S01]  /*18480*/  IMAD.MOV.U32 R21, RZ, RZ, R13 ;  /* 0x000000ffff157224 */ /* 0x000fe200078e000d */
[----:B------:R-:W-:Y:S02]  /*18490*/  CS2R R26, SRZ ;  /* 0x00000000001a7805 */ /* 0x000fe4000001ff00 */
[----:B------:R-:W-:Y:S02]  /*184a0*/  CS2R R28, SRZ ;  /* 0x00000000001c7805 */ /* 0x000fe4000001ff00 */
[----:B------:R-:W-:Y:S01]  /*184b0*/  CS2R R30, SRZ ;  /* 0x00000000001e7805 */ /* 0x000fe2000001ff00 */
[----:B------:R-:W-:Y:S01]  /*184c0*/  IMAD.HI R13, R13, -0x6db6db6d, R20 ;  /* 0x924924930d0d7827 */ /* 0x000fe200078e0214 */
[----:B------:R-:W-:-:S02]  /*184d0*/  CS2R R32, SRZ ;  /* 0x0000000000207805 */ /* 0x000fc4000001ff00 */
[----:B------:R-:W-:Y:S02]  /*184e0*/  CS2R R34, SRZ ;  /* 0x0000000000227805 */ /* 0x000fe4000001ff00 */
[----:B------:R-:W-:Y:S02]  /*184f0*/  CS2R R36, SRZ ;  /* 0x0000000000247805 */ /* 0x000fe4000001ff00 */
[----:B------:R-:W-:Y:S02]  /*18500*/  CS2R R38, SRZ ;  /* 0x0000000000267805 */ /* 0x000fe4000001ff00 */
[----:B------:R-:W-:Y:S02]  /*18510*/  SHF.R.U32.HI R20, RZ, 0x1f, R13 ;  /* 0x0000001fff147819 */ /* 0x000fe4000001160d */
[----:B------:R-:W-:Y:S02]  /*18520*/  CS2R R40, SRZ ;  /* 0x0000000000287805 */ /* 0x000fe4000001ff00 */
[----:B------:R-:W-:-:S02]  /*18530*/  CS2R R42, SRZ ;  /* 0x00000000002a7805 */ /* 0x000fc4000001ff00 */
[----:B------:R-:W-:Y:S02]  /*18540*/  CS2R R44, SRZ ;  /* 0x00000000002c7805 */ /* 0x000fe4000001ff00 */
[----:B------:R-:W-:Y:S02]  /*18550*/  LEA.HI.SX32 R20, R13, R20, 0x19 ;  /* 0x000000140d147211 */ /* 0x000fe400078fcaff */
        /* <DEDUP_REMOVED lines=21> */
[----:B--2---:R-:W-:-:S04]  /*186b0*/  VIMNMX R15, R15, R20, !PT ;  /* 0x000000140f0f7248 */ /* 0x004fc80007fe0100 */
[----:B------:R-:W-:Y:S01]  /*186c0*/  ISETP.GE.AND P2, PT, R12, R15, PT ;  /* 0x0000000f0c00720c */ /* 0x000fe20003f46270 */
[----:B------:R0:W-:-:S12]  /*186d0*/  STL [R1+0x60], R15 ;  /* 0x0000600f01007387 */ /* 0x0001d80000100800 */
[----:B0-----:R-:W-:Y:S05]  /*186e0*/  @!P2 BRA `(.L_x_1477) ;  /* 0x000000680068a947 */ /* 0x001fea0003800000 */
        /* <DEDUP_REMOVED lines=32> */
.L_x_1496:
[----:B------:R-:W2:Y:S01]  /*188f0*/  LDL R14, [R1+0x58] ;  /* 0x00005800010e7983 */ /* 0x000ea20000100800 */
[----:B------:R-:W-:Y:S01]  /*18900*/  VIADD R13, R233, 0x1 ;  /* 0x00000001e90d7836 */ /* 0x000fe20000000000 */
[----:B------:R-:W-:Y:S05]  /*18910*/  YIELD ;  /* 0x0000000000007946 */ /* 0x000fea0003800000 */
[----:B------:R-:W-:-:S04]  /*18920*/  ISETP.NE.AND P2, PT, R13, 0x2, PT ;  /* 0x000000020d00780c */ /* 0x000fc80003f45270 */
[----:B------:R-:W-:Y:S02]  /*18930*/  SEL R235, RZ, 0x1, P2 ;  /* 0x00000001ffeb7807 */ /* 0x000fe40001000000 */
[----:B------:R-:W-:Y:S02]  /*18940*/  SEL R13, R13, RZ, P2 ;  /* 0x000000ff0d0d7207 */ /* 0x000fe40001000000 */
[----:B------:R-:W-:Y:S02]  /*18950*/  LOP3.LUT R235, R232, R235, RZ, 0x3c, !PT ;  /* 0x000000ebe8eb7212 */ /* 0x000fe400078e3cff */
[----:B--2---:R-:W-:-:S13]  /*18960*/  ISETP.NE.AND P2, PT, R14, RZ, PT ;  /* 0x000000ff0e00720c */ /* 0x004fda0003f45270 */
[----:B0-----:R-:W-:Y:S05]  /*18970*/  @P2 BRA `(.L_x_1478) ;  /* 0x0000000000302947 */ /* 0x001fea0003800000 */
[----:B------:R-:W-:Y:S05]  /*18980*/  @!P0 BRA `(.L_x_1479) ;  /* 0x0000000000048947 */ /* 0x000fea0003800000 */
[----:B------:R-:W-:Y:S01]  /*18990*/  BPT.TRAP 0x1 ;  /* 0x000000040000795c */ /* 0x000fe20000300000 */
.L_x_1479:
[----:B------:R-:W-:Y:S01]  /*189a0*/  IMAD R15, R13, 0x8, R18 ;  /* 0x000000080d0f7824 */ /* 0x000fe200078e0212 */
[----:B------:R-:W-:-:S04]  /*189b0*/  SHF.L.U32 R14, R235, 0x1f, RZ ;  /* 0x0000001feb0e7819 */ /* 0x000fc800000006ff */
[----:B------:R0:W1:Y:S01]  /*189c0*/  SYNCS.PHASECHK.TRANS64.TRYWAIT P3, [R15+URZ+0x2e830], R14 ;  /* 0x02e8300e0f0075a7 */ /* 0x000062000806017f */
[----:B------:R-:W-:Y:S05]  /*189d0*/  @!P0 BRA `(.L_x_1480) ;  /* 0x0000000000048947 */ /* 0x000fea0003800000 */
[----:B------:R-:W-:Y:S01]  /*189e0*/  BPT.TRAP 0x1 ;  /* 0x000000040000795c */ /* 0x000fe20000300000 */
.L_x_1480:
[----:B------:R-:W-:Y:S04]  /*189f0*/  BSSY B0, `(.L_x_1478) ;  /* 0x0000004000007945 */ /* 0x000fe80003800000 */
[----:B-1----:R-:W-:Y:S05]  /*18a00*/  @P3 BRA `(.L_x_1481) ;  /* 0x0000000000083947 */ /* 0x002fea0003800000 */
[----:B------:R-:W1:Y:S02]  /*18a10*/  SYNCS.PHASECHK.TRANS64.TRYWAIT P3, [R15+URZ+0x2e830], R14 ;  /* 0x02e8300e0f0075a7 */ /* 0x000e64000806017f */
[----:B-1----:R-:W-:Y:S05]  /*18a20*/  @!P3 BRA `(.L_x_1482) ;  /* 0x000001e800fcb947 */ /* 0x002fea0003800000 */
.L_x_1481:
[----:B------:R-:W-:Y:S05]  /*18a30*/  BSYNC B0 ;  /* 0x0000000000007941 */ /* 0x000fea0003800000 */
.L_x_1478:
[----:B------:R-:W2:Y:S01]  /*18a40*/  LDL R20, [R1+0x5c] ;  /* 0x00005c0001147983 */ /* 0x000ea20000100800 */
[----:B------:R-:W-:Y:S05]  /*18a50*/  WARPSYNC.ALL ;  /* 0x0000000000007948 */ /* 0x000fea0003800000 */
[----:B01----:R-:W0:Y:S01]  /*18a60*/  S2R R14, SR_TID.X ;  /* 0x00000000000e7919 */ /* 0x003e220000002100 */
[----:B------:R-:W-:Y:S01]  /*18a70*/  IMAD.MOV.U32 R89, RZ, RZ, 0x40000040 ;  /* 0x40000040ff597424 */ /* 0x000fe200078e00ff */
[C---:B------:R-:W-:Y:S01]  /*18a80*/  R2UR UR12, R8.reuse ;  /* 0x00000000080c72ca */ /* 0x040fe200000e0000 */
[----:B------:R-:W-:Y:S01]  /*18a90*/  IMAD.MOV.U32 R15, RZ, RZ, 0x40000040 ;  /* 0x40000040ff0f7424 */ /* 0x000fe200078e00ff */
[----:B------:R-:W-:Y:S01]  /*18aa0*/  R2UR UR13, R9 ;  /* 0x00000000090d72ca */ /* 0x000fe200000e0000 */
[----:B------:R-:W-:Y:S01]  /*18ab0*/  IMAD.MOV.U32 R21, RZ, RZ, 0x40000040 ;  /* 0x40000040ff157424 */ /* 0x000fe200078e00ff */
[----:B------:R-:W-:Y:S01]  /*18ac0*/  R2UR UR15, R89 ;  /* 0x00000000590f72ca */ /* 0x000fe200000e0000 */
[----:B------:R-:W-:Y:S01]  /*18ad0*/  IMAD.MOV.U32 R91, RZ, RZ, 0x40000040 ;  /* 0x40000040ff5b7424 */ /* 0x000fe200078e00ff */
[----:B------:R-:W-:Y:S01]  /*18ae0*/  R2UR UR23, R15 ;  /* 0x000000000f1772ca */ /* 0x000fe200000e0000 */
[----:B------:R-:W-:Y:S01]  /*18af0*/  STL [R1+0xd8], R23 ;  /* 0x0000d81701007387 */ /* 0x000fe20000100800 */
[----:B------:R-:W-:Y:S01]  /*18b00*/  R2UR UR20, R8 ;  /* 0x00000000081472ca */ /* 0x000fe200000e0000 */
[----:B------:R-:W-:Y:S01]  /*18b10*/  IMAD.MOV.U32 R89, RZ, RZ, 0x40000040 ;  /* 0x40000040ff597424 */ /* 0x000fe200078e00ff */
[----:B------:R-:W-:Y:S01]  /*18b20*/  R2UR UR21, R9 ;  /* 0x00000000091572ca */ /* 0x000fe200000e0000 */
[----:B------:R-:W-:Y:S01]  /*18b30*/  STL [R1+0xd4], R22 ;  /* 0x0000d41601007387 */ /* 0x000fe20000100800 */
[----:B------:R-:W-:-:S02]  /*18b40*/  R2UR UR7, R15 ;  /* 0x000000000f0772ca */ /* 0x000fc400000e0000 */
[----:B------:R-:W-:Y:S01]  /*18b50*/  R2UR UR11, R21 ;  /* 0x00000000150b72ca */ /* 0x000fe200000e0000 */
[----:B------:R-:W-:Y:S01]  /*18b60*/  STL [R1+0xd0], R19 ;  /* 0x0000d01301007387 */ /* 0x000fe20000100800 */
[----:B------:R-:W-:Y:S02]  /*18b70*/  R2UR UR25, R15 ;  /* 0x000000000f1972ca */ /* 0x000fe400000e0000 */
[C---:B------:R-:W-:Y:S01]  /*18b80*/  R2UR UR27, R21.reuse ;  /* 0x00000000151b72ca */ /* 0x040fe200000e0000 */
[----:B------:R-:W-:Y:S01]  /*18b90*/  STL [R1+0xcc], R18 ;  /* 0x0000cc1201007387 */ /* 0x000fe20000100800 */
[----:B------:R-:W-:Y:S02]  /*18ba0*/  R2UR UR29, R21 ;  /* 0x00000000151d72ca */ /* 0x000fe400000e0000 */
[----:B------:R-:W-:Y:S01]  /*18bb0*/  R2UR UR31, R91 ;  /* 0x000000005b1f72ca */ /* 0x000fe200000e0000 */
[----:B------:R1:W-:Y:S01]  /*18bc0*/  STL [R1+0xc8], R17 ;  /* 0x0000c81101007387 */ /* 0x0003e20000100800 */
[----:B------:R-:W-:-:S02]  /*18bd0*/  R2UR UR39, R15 ;  /* 0x000000000f2772ca */ /* 0x000fc400000e0000 */
[----:B------:R-:W-:Y:S01]  /*18be0*/  MOV R237, UR7 ;  /* 0x0000000700ed7c02 */ /* 0x000fe20008000f00 */
[----:B------:R-:W-:Y:S01]  /*18bf0*/  UMOV UR7, UR11 ;  /* 0x0000000b00077c82 */ /* 0x000fe20008000000 */
[----:B------:R-:W-:Y:S01]  /*18c00*/  R2UR UR11, R91 ;  /* 0x000000005b0b72ca */ /* 0x000fe200000e0000 */
[----:B------:R-:W-:Y:S01]  /*18c10*/  STL [R1+0xc4], R16 ;  /* 0x0000c41001007387 */ /* 0x000fe20000100800 */
[----:B0-----:R-:W-:Y:S02]  /*18c20*/  SHF.R.U32.HI R14, RZ, 0x7, R14 ;  /* 0x00000007ff0e7819 */ /* 0x001fe4000001160e */
[----:B------:R-:W-:Y:S01]  /*18c30*/  R2UR UR36, R8 ;  /* 0x00000000082472ca */ /* 0x000fe200000e0000 */
[----:B------:R-:W-:Y:S01]  /*18c40*/  STL [R1+0xc0], R12 ;  /* 0x0000c00c01007387 */ /* 0x000fe20000100800 */
[----:B-1----:R-:W-:Y:S01]  /*18c50*/  MOV R17, UR7 ;  /* 0x0000000700117c02 */ /* 0x002fe20008000f00 */
[----:B------:R-:W-:Y:S01]  /*18c60*/  VIADD R92, R14, 0x8 ;  /* 0x000000080e5c7836 */ /* 0x000fe20000000000 */
[----:B------:R-:W-:Y:S01]  /*18c70*/  UMOV UR7, UR29 ;  /* 0x0000001d00077c82 */ /* 0x000fe20008000000 */
[----:B------:R-:W-:Y:S01]  /*18c80*/  STL [R1+0xbc], R3 ;  /* 0x0000bc0301007387 */ /* 0x000fe20000100800 */
[----:B------:R-:W-:-:S02]  /*18c90*/  R2UR UR29, R9 ;  /* 0x00000000091d72ca */ /* 0x000fc400000e0000 */
[----:B------:R-:W-:Y:S01]  /*18ca0*/  R2UR UR37, R9 ;  /* 0x00000000092572ca */ /* 0x000fe200000e0000 */
[----:B------:R0:W-:Y:S01]  /*18cb0*/  BAR.SYNC.DEFER_BLOCKING R92, 0x100 ;  /* 0x0004005c0000751d */ /* 0x0001e20000010000 */
[----:B------:R-:W-:Y:S02]  /*18cc0*/  R2UR UR47, R21 ;  /* 0x00000000152f72ca */ /* 0x000fe400000e0000 */
[----:B------:R-:W-:Y:S02]  /*18cd0*/  R2UR UR44, R8 ;  /* 0x00000000082c72ca */ /* 0x000fe400000e0000 */
[----:B------:R-:W-:Y:S02]  /*18ce0*/  R2UR UR45, R9 ;  /* 0x00000000092d72ca */ /* 0x000fe400000e0000 */
[C---:B------:R-:W-:Y:S01]  /*18cf0*/  R2UR UR19, R15.reuse ;  /* 0x000000000f1372ca */ /* 0x040fe200000e0000 */
[----:B------:R1:W-:Y:S01]  /*18d00*/  STL [R1+0xb8], R2 ;  /* 0x0000b80201007387 */ /* 0x0003e20000100800 */
[----:B------:R-:W-:Y:S01]  /*18d10*/  R2UR UR5, R15 ;  /* 0x000000000f0572ca */ /* 0x000fe200000e0000 */
[----:B------:R-:W-:Y:S01]  /*18d20*/  IMAD.MOV.U32 R15, RZ, RZ, 0x40000040 ;  /* 0x40000040ff0f7424 */ /* 0x000fe200078e00ff */
[----:B------:R-:W-:Y:S01]  /*18d30*/  R2UR UR17, R21 ;  /* 0x00000000151172ca */ /* 0x000fe200000e0000 */
[----:B------:R3:W-:Y:S01]  /*18d40*/  STL [R1+0xb4], R0 ;  /* 0x0000b40001007387 */ /* 0x0007e20000100800 */
[----:B------:R-:W-:-:S02]  /*18d50*/  R2UR UR9, R91 ;  /* 0x000000005b0972ca */ /* 0x000fc400000e0000 */
[----:B------:R-:W-:Y:S02]  /*18d60*/  MOV R96, UR7 ;  /* 0x0000000700607c02 */ /* 0x000fe40008000f00 */
[----:B------:R-:W-:Y:S01]  /*18d70*/  R2UR UR33, R91 ;  /* 0x000000005b2172ca */ /* 0x000fe200000e0000 */
[----:B------:R-:W-:Y:S01]  /*18d80*/  IMAD.MOV.U32 R91, RZ, RZ, 0x40000040 ;  /* 0x40000040ff5b7424 */ /* 0x000fe200078e00ff */
[----:B-1----:R-:W-:Y:S01]  /*18d90*/  MOV R2, UR11 ;  /* 0x0000000b00027c02 */ /* 0x002fe20008000f00 */
[----:B------:R-:W-:Y:S01]  /*18da0*/  UMOV UR11, UR25 ;  /* 0x00000019000b7c82 */ /* 0x000fe20008000000 */
[----:B------:R-:W-:Y:S02]  /*18db0*/  R2UR UR25, R9 ;  /* 0x00000000091972ca */ /* 0x000fe400000e0000 */
[----:B------:R-:W-:Y:S01]  /*18dc0*/  MOV R19, UR11 ;  /* 0x0000000b00137c02 */ /* 0x000fe20008000f00 */
[----:B------:R-:W-:Y:S01]  /*18dd0*/  WARPGROUP.ARRIVE ;  /* 0x00000000000079c5 */ /* 0x000fe20000000000 */
[----:B------:R-:W-:Y:S01]  /*18de0*/  UMOV UR11, UR19 ;  /* 0x00000013000b7c82 */ /* 0x000fe20008000000 */
[----:B------:R-:W-:Y:S01]  /*18df0*/  R2UR UR19, R15 ;  /* 0x000000000f1372ca */ /* 0x000fe200000e0000 */
[----:B------:R-:W-:Y:S01]  /*18e00*/  IMAD.MOV.U32 R15, RZ, RZ, 0x40000040 ;  /* 0x40000040ff0f7424 */ /* 0x000fe200078e00ff */
[----:B------:R-:W-:Y:S01]  /*18e10*/  UMOV UR7, UR9 ;  /* 0x0000000900077c82 */ /* 0x000fe20008000000 */
[----:B------:R-:W-:-:S02]  /*18e20*/  R2UR UR9, R9 ;  /* 0x00000000090972ca */ /* 0x000fc400000e0000 */
[----:B------:R-:W-:Y:S01]  /*18e30*/  MOV R94, UR11 ;  /* 0x0000000b005e7c02 */ /* 0x000fe20008000f00 */
[----:B------:R-:W-:Y:S01]  /*18e40*/  UMOV UR11, UR5 ;  /* 0x00000005000b7c82 */ /* 0x000fe20008000000 */
[----:B------:R-:W-:Y:S02]  /*18e50*/  R2UR UR43, R91 ;  /* 0x000000005b2b72ca */ /* 0x000fe400000e0000 */
[----:B------:R-:W-:Y:S02]  /*18e60*/  R2UR UR59, R89 ;  /* 0x00000000593b72ca */ /* 0x000fe400000e0000 */
[----:B------:R-:W-:Y:S01]  /*18e70*/  R2UR UR5, R11 ;  /* 0x000000000b0572ca */ /* 0x000fe200000e0000 */
[----:B--2---:R-:W-:-:S04]  /*18e80*/  IMAD R88, R13, 0x700, R20 ;  /* 0x000007000d587824 */ /* 0x004fc800078e0214 */
[C---:B------:R-:W-:Y:S01]  /*18e90*/  VIADD R14, R88.reuse, 0x100 ;  /* 0x00000100580e7836 */ /* 0x040fe20000000000 */
[C---:B------:R-:W-:Y:S01]  /*18ea0*/  R2UR UR14, R88.reuse ;  /* 0x00000000580e72ca */ /* 0x040fe200000e0000 */
[C---:B------:R-:W-:Y:S02]  /*18eb0*/  VIADD R20, R88.reuse, 0x200 ;  /* 0x0000020058147836 */ /* 0x040fe40000000000 */
        /* <DEDUP_REMOVED lines=10> */
[----:B------:R-:W-:Y:S01]  /*18f60*/  QGMMA.64x32x32.F32.E4M3.E4M3 R184, gdesc[UR12], RZ, !UPT, gsb0 ;  /* 0x006000000cb879f3 */ /* 0x000fe2000c0008ff */
        /* <DEDUP_REMOVED lines=19> */
[----:B------:R-:W-:-:S02]  /*190a0*/  R2UR UR12, R10 ;  /* 0x000000000a0c72ca */ /* 0x000fc400000e0000 */
[----:B------:R-:W-:Y:S01]  /*190b0*/  R2UR UR6, R14 ;  /* 0x000000000e0672ca */ /* 0x000fe200000e0000 */
[----:B------:R-:W-:Y:S01]  /*190c0*/  VIADD R14, R88, 0x304 ;  /* 0x00000304580e7836 */ /* 0x000fe20000000000 */
[----:B------:R-:W-:Y:S01]  /*190d0*/  R2UR UR14, R20 ;  /* 0x00000000140e72ca */ /* 0x000fe200000e0000 */
[----:B------:R-:W-:Y:S01]  /*190e0*/  VIADD R20, R88, 0x404 ;  /* 0x0000040458147836 */ /* 0x000fe20000000000 */
[----:B------:R-:W-:Y:S02]  /*190f0*/  R2UR UR13, R11 ;  /* 0x000000000b0d72ca */ /* 0x000fe400000e0000 */
[----:B------:R-:W-:Y:S01]  /*19100*/  MOV R12, UR15 ;  /* 0x0000000f000c7c02 */ /* 0x000fe20008000f00 */
[----:B------:R-:W-:Y:S02]  /*19110*/  UMOV UR15, UR33 ;  /* 0x00000021000f7c82 */ /* 0x000fe40008000000 */
[----:B------:R-:W-:Y:S01]  /*19120*/  MOV R23, UR15 ;  /* 0x0000000f00177c02 */ /* 0x000fe20008000f00 */
[----:B------:R-:W-:-:S03]  /*19130*/  UMOV UR15, UR17 ;  /* 0x00000011000f7c82 */ /* 0x000fc60008000000 */
[----:B------:R-:W-:Y:S01]  /*19140*/  MOV R236, UR6 ;  /* 0x0000000600ec7c02 */ /* 0x000fe20008000f00 */
[----:B------:R-:W-:Y:S01]  /*19150*/  UMOV UR6, UR10 ;  /* 0x0000000a00067c82 */ /* 0x000fe20008000000 */
[----:B------:R-:W-:Y:S01]  /*19160*/  R2UR UR10, R90 ;  /* 0x000000005a0a72ca */ /* 0x000fe200000e0000 */
[----:B------:R-:W-:Y:S01]  /*19170*/  VIADD R90, R88, 0x206 ;  /* 0x00000206585a7836 */ /* 0x000fe20000000000 */
[----:B------:R-:W-:Y:S01]  /*19180*/  MOV R16, UR6 ;  /* 0x0000000600107c02 */ /* 0x000fe20008000f00 */
[----:B------:R-:W-:Y:S01]  /*19190*/  UMOV UR6, UR28 ;  /* 0x0000001c00067c82 */ /* 0x000fe20008000000 */
[C---:B------:R-:W-:Y:S02]  /*191a0*/  R2UR UR28, R8.reuse ;  /* 0x00000000081c72ca */ /* 0x040fe400000e0000 */
[----:B------:R-:W-:Y:S01]  /*191b0*/  MOV R95, UR6 ;  /* 0x00000006005f7c02 */ /* 0x000fe20008000f00 */
[----:B------:R-:W-:Y:S01]  /*191c0*/  UMOV UR6, UR8 ;  /* 0x0000000800067c82 */ /* 0x000fe20008000000 */
[----:B------:R-:W-:-:S02]  /*191d0*/  R2UR UR8, R8 ;  /* 0x00000000080872ca */ /* 0x000fc400000e0000 */
[----:B------:R-:W-:Y:S02]  /*191e0*/  R2UR UR42, R90 ;  /* 0x000000005a2a72ca */ /* 0x000fe400000e0000 */
[----:B------:R-:W-:Y:S01]  /*191f0*/  MOV R3, UR14 ;  /* 0x0000000e00037c02 */ /* 0x000fe20008000f00 */
[----:B------:R-:W-:Y:S01]  /*19200*/  UMOV UR14, UR32 ;  /* 0x00000020000e7c82 */ /* 0x000fe20008000000 */
[----:B---3--:R-:W-:Y:S01]  /*19210*/  MOV R0, UR10 ;  /* 0x0000000a00007c02 */ /* 0x008fe20008000f00 */
[----:B------:R-:W-:Y:S01]  /*19220*/  UMOV UR10, UR24 ;  /* 0x00000018000a7c82 */ /* 0x000fe20008000000 */
[----:B------:R-:W-:Y:S02]  /*19230*/  R2UR UR24, R8 ;  /* 0x00000000081872ca */ /* 0x000fe400000e0000 */
[----:B------:R-:W-:Y:S01]  /*19240*/  MOV R18, UR10 ;  /* 0x0000000a00127c02 */ /* 0x000fe20008000f00 */
[----:B------:R-:W-:Y:S01]  /*19250*/  UMOV UR10, UR18 ;  /* 0x00000012000a7c82 */ /* 0x000fe20008000000 */
[----:B------:R-:W-:Y:S01]  /*19260*/  R2UR UR18, R14 ;  /* 0x000000000e1272ca */ /* 0x000fe200000e0000 */
[----:B------:R-:W-:Y:S01]  /*19270*/  VIADD R14, R88, 0x504 ;  /* 0x00000504580e7836 */ /* 0x000fe20000000000 */
[----:B------:R-:W-:Y:S01]  /*19280*/  MOV R93, UR10 ;  /* 0x0000000a005d7c02 */ /* 0x000fe20008000f00 */
[----:B------:R-:W-:-:S02]  /*19290*/  WARPGROUP.DEPBAR.LE gsb0, 0x0 ;  /* 0x00008000000079c5 */ /* 0x000fc40000010000 */
[----:B------:R-:W-:Y:S01]  /*192a0*/  WARPGROUP.ARRIVE ;  /* 0x00000000000079c5 */ /* 0x000fe20000000000 */
[----:B------:R-:W-:Y:S01]  /*192b0*/  UMOV UR10, UR4 ;  /* 0x00000004000a7c82 */ /* 0x000fe20008000000 */
[----:B------:R-:W-:Y:S02]  /*192c0*/  R2UR UR4, R10 ;  /* 0x000000000a0472ca */ /* 0x000fe400000e0000 */
[----:B------:R-:W-:Y:S01]  /*192d0*/  MOV R22, UR14 ;  /* 0x0000000e00167c02 */ /* 0x000fe20008000f00 */
[----:B------:R-:W-:Y:S01]  /*192e0*/  UMOV UR14, UR16 ;  /* 0x00000010000e7c82 */ /* 0x000fe20008000000 */
[----:B------:R-:W-:Y:S01]  /*192f0*/  QGMMA.64x32x32.F32.E4M3.E4M3 R168, gdesc[UR20], RZ, !UPT, gsb0 ;  /* 0x0060000014a879f3 */ /* 0x000fe2000c0008ff */
[----:B------:R-:W-:Y:S01]  /*19300*/  R2UR UR22, R20 ;  /* 0x00000000141672ca */ /* 0x000fe200000e0000 */
[----:B------:R-:W-:Y:S01]  /*19310*/  VIADD R20, R88, 0x604 ;  /* 0x0000060458147836 */ /* 0x000fe20000000000 */
[----:B------:R-:W-:Y:S01]  /*19320*/  R2UR UR23, R21 ;  /* 0x00000000151772ca */ /* 0x000fe200000e0000 */
[----:B------:R-:W-:Y:S01]  /*19330*/  IMAD.MOV.U32 R21, RZ, RZ, 0x40000040 ;  /* 0x40000040ff157424 */ /* 0x000fe200078e00ff */
[----:B------:R-:W-:-:S02]  /*19340*/  WARPGROUP.DEPBAR.LE gsb0, 0x0 ;  /* 0x00008000000079c5 */ /* 0x000fc40000010000 */
[----:B------:R-:W-:-:S06]  /*19350*/  WARPGROUP.ARRIVE ;  /* 0x00000000000079c5 */ /* 0x000fcc0000000000 */
[----:B------:R-:W-:Y:S01]  /*19360*/  QGMMA.64x32x32.F32.E4M3.E4M3 R152, gdesc[UR24], RZ, !UPT, gsb0 ;  /* 0x00600000189879f3 */ /* 0x000fe2000c0008ff */
        /* <DEDUP_REMOVED lines=21> */
[----:B------:R-:W-:-:S03]  /*194c0*/  IMAD.MOV.U32 R21, RZ, RZ, 0x40000040 ;  /* 0x40000040ff157424 */ /* 0x000fc600078e00ff */
[----:B------:R-:W-:Y:S01]  /*194d0*/  R2UR UR50, R20 ;  /* 0x00000000143272ca */ /* 0x000fe200000e0000 */
[----:B------:R-:W-:Y:S01]  /*194e0*/  IMAD.MOV.U32 R20, RZ, RZ, R96 ;  /* 0x000000ffff147224 */ /* 0x000fe200078e0060 */
[----:B------:R-:W-:Y:S01]  /*194f0*/  R2UR UR51, R21 ;  /* 0x00000000153372ca */ /* 0x000fe200000e0000 */
[----:B------:R-:W-:Y:S01]  /*19500*/  IMAD.MOV.U32 R21, RZ, RZ, R95 ;  /* 0x000000ffff157224 */ /* 0x000fe200078e005f */
[----:B------:R-:W-:Y:S02]  /*19510*/  WARPGROUP.DEPBAR.LE gsb0, 0x0 ;  /* 0x00008000000079c5 */ /* 0x000fe40000010000 */
[----:B------:R-:W-:-:S06]  /*19520*/  WARPGROUP.ARRIVE ;  /* 0x00000000000079c5 */ /* 0x000fcc0000000000 */
[----:B------:R-:W-:Y:S01]  /*19530*/  QGMMA.64x32x32.F32.E4M3.E4M3 R104, gdesc[UR44], RZ, !UPT, gsb0 ;  /* 0x006000002c6879f3 */ /* 0x000fe2000c0008ff */
[----:B------:R-:W-:Y:S01]  /*19540*/  R2UR UR46, R14 ;  /* 0x000000000e2e72ca */ /* 0x000fe200000e0000 */
[C---:B------:R-:W-:Y:S01]  /*19550*/  VIADD R14, R88.reuse, 0x506 ;  /* 0x00000506580e7836 */ /* 0x040fe20000000000 */
[----:B------:R-:W-:Y:S01]  /*19560*/  R2UR UR47, R15 ;  /* 0x000000000f2f72ca */ /* 0x000fe200000e0000 */
[----:B------:R-:W-:Y:S02]  /*19570*/  IMAD.MOV.U32 R15, RZ, RZ, 0x40000040 ;  /* 0x40000040ff0f7424 */ /* 0x000fe400078e00ff */
[----:B------:R-:W-:Y:S01]  /*19580*/  VIADD R88, R88, 0x606 ;  /* 0x0000060658587836 */ /* 0x000fe20000000000 */
[----:B------:R-:W-:Y:S01]  /*19590*/  R2UR UR54, R14 ;  /* 0x000000000e3672ca */ /* 0x000fe200000e0000 */
[----:B------:R-:W-:Y:S01]  /*195a0*/  IMAD.MOV.U32 R14, RZ, RZ, R94 ;  /* 0x000000ffff0e7224 */ /* 0x000fe200078e005e */
[----:B------:R-:W-:Y:S01]  /*195b0*/  R2UR UR55, R15 ;  /* 0x000000000f3772ca */ /* 0x000fe200000e0000 */
[----:B------:R-:W-:Y:S01]  /*195c0*/  IMAD.MOV.U32 R15, RZ, RZ, R93 ;  /* 0x000000ffff0f7224 */ /* 0x000fe200078e005d */
[----:B------:R-:W-:Y:S01]  /*195d0*/  R2UR UR58, R88 ;  /* 0x00000000583a72ca */ /* 0x000fe200000e0000 */
[----:B------:R-:W-:-:S02]  /*195e0*/  WARPGROUP.DEPBAR.LE gsb0, 0x0 ;  /* 0x00008000000079c5 */ /* 0x000fc40000010000 */
[----:B0-----:R-:W-:-:S06]  /*195f0*/  WARPGROUP.ARRIVE ;  /* 0x00000000000079c5 */ /* 0x001fcc0000000000 */
[----:B------:R-:W-:Y:S01]  /*19600*/  QGMMA.64x32x32.F32.E4M3.E4M3 R88, gdesc[UR8], RZ, !UPT, gsb0 ;  /* 0x00600000085879f3 */ /* 0x000fe2000c0008ff */
[----:B------:R-:W-:Y:S02]  /*19610*/  R2UR UR11, R14 ;  /* 0x000000000e0b72ca */ /* 0x000fe400000e0000 */
[----:B------:R-:W-:Y:S01]  /*19620*/  R2UR UR10, R15 ;  /* 0x000000000f0a72ca */ /* 0x000fe200000e0000 */
[----:B------:R-:W-:Y:S02]  /*19630*/  WARPGROUP.DEPBAR.LE gsb0, 0x0 ;  /* 0x00008000000079c5 */ /* 0x000fe40000010000 */
[----:B------:R-:W-:-:S06]  /*19640*/  WARPGROUP.ARRIVE ;  /* 0x00000000000079c5 */ /* 0x000fcc0000000000 */
[----:B------:R-:W-:Y:S01]  /*19650*/  QGMMA.64x32x32.F32.E4M3.E4M3 R184, gdesc[UR4], R184, gsb0 ;  /* 0x0060000004b879f3 */ /* 0x000fe200080008b8 */
[----:B------:R-:W-:Y:S02]  /*19660*/  R2UR UR8, R10 ;  /* 0x000000000a0872ca */ /* 0x000fe400000e0000 */
[----:B------:R-:W-:Y:S02]  /*19670*/  R2UR UR9, R11 ;  /* 0x000000000b0972ca */ /* 0x000fe400000e0000 */
        /* <DEDUP_REMOVED lines=9> */
[----:B------:R0:W5:Y:S01]  /*19710*/  LDL.LU R23, [R1+0xd8] ;  /* 0x0000d80001177983 */ /* 0x0001620000300800 */
[----:B------:R-:W-:Y:S02]  /*19720*/  R2UR UR12, R10 ;  /* 0x000000000a0c72ca */ /* 0x000fe400000e0000 */
[----:B------:R-:W-:Y:S01]  /*19730*/  R2UR UR13, R11 ;  /* 0x000000000b0d72ca */ /* 0x000fe200000e0000 */
        /* <DEDUP_REMOVED lines=107> */
[----:B------:R-:W-:Y:S03]  /*19df0*/  QGMMA.64x32x32.F32.E4M3.E4M3 R88, gdesc[UR56], R88, gsb0 ;  /* 0x00600000385879f3 */ /* 0x000fe60008000858 */
[----:B------:R-:W-:Y:S02]  /*19e00*/  WARPGROUP.DEPBAR.LE gsb0, 0x0 ;  /* 0x00008000000079c5 */ /* 0x000fe40000010000 */
[----:B0-----:R-:W-:Y:S05]  /*19e10*/  @P2 BRA `(.L_x_1483) ;  /* 0x0000000000282947 */ /* 0x001fea0003800000 */
[----:B------:R-:W-:Y:S05]  /*19e20*/  @!P0 BRA `(.L_x_1484) ;  /* 0x0000000000048947 */ /* 0x000fea0003800000 */
[----:B------:R-:W-:Y:S01]  /*19e30*/  BPT.TRAP 0x1 ;  /* 0x000000040000795c */ /* 0x000fe20000300000 */
.L_x_1484:
[----:B------:R-:W-:Y:S01]  /*19e40*/  SHF.L.U32 R14, R232, 0x1f, RZ ;  /* 0x0000001fe80e7819 */ /* 0x000fe200000006ff */
[----:B-----5:R-:W-:-:S04]  /*19e50*/  IMAD R15, R233, 0x8, R18 ;  /* 0x00000008e90f7824 */ /* 0x020fc800078e0212 */
[----:B------:R0:W1:Y:S01]  /*19e60*/  SYNCS.PHASECHK.TRANS64.TRYWAIT P2, [R15+URZ+0x2e850], R14 ;  /* 0x02e8500e0f0075a7 */ /* 0x000062000804017f */
[----:B------:R-:W-:Y:S05]  /*19e70*/  @!P0 BRA `(.L_x_1485) ;  /* 0x0000000000048947 */ /* 0x000fea0003800000 */
[----:B------:R-:W-:Y:S01]  /*19e80*/  BPT.TRAP 0x1 ;  /* 0x000000040000795c */ /* 0x000fe20000300000 */
.L_x_1485:
[----:B-1----:R-:W-:Y:S05]  /*19e90*/  @P2 BRA `(.L_x_1483) ;  /* 0x0000000000082947 */ /* 0x002fea0003800000 */
[----:B------:R-:W1:Y:S02]  /*19ea0*/  SYNCS.PHASECHK.TRANS64.TRYWAIT P2, [R15+URZ+0x2e850], R14 ;  /* 0x02e8500e0f0075a7 */ /* 0x000e64000804017f */
[----:B-1----:R-:W-:Y:S05]  /*19eb0*/  @!P2 BRA `(.L_x_1486) ;  /* 0x000001d400eca947 */ /* 0x002fea0003800000 */
.L_x_1483:
[----:B01---5:R-:W-:Y:S01]  /*19ec0*/  VIADD R14, R18, 0x400 ;  /* 0x00000400120e7836 */ /* 0x023fe20000000000 */
[----:B------:R-:W2:Y:S01]  /*19ed0*/  LDL R232, [R1+0x10] ;  /* 0x0000100001e87983 */ /* 0x000ea20000100800 */
[----:B------:R-:W-:Y:S01]  /*19ee0*/  IMAD.MOV.U32 R15, RZ, RZ, -0x3ffffff0 ;  /* 0xc0000010ff0f7424 */ /* 0x000fe200078e00ff */
[----:B------:R-:W-:Y:S05]  /*19ef0*/  WARPSYNC.ALL ;  /* 0x0000000000007948 */ /* 0x000fea0003800000 */
[----:B------:R-:W-:Y:S01]  /*19f00*/  SHF.R.U32.HI R14, RZ, 0x4, R14 ;  /* 0x00000004ff0e7819 */ /* 0x000fe2000001160e */
[----:B------:R-:W-:Y:S01]  /*19f10*/  WARPGROUP.ARRIVE ;  /* 0x00000000000079c5 */ /* 0x000fe20000000000 */
[----:B------:R-:W-:Y:S01]  /*19f20*/  R2UR UR7, R15 ;  /* 0x000000000f0772ca */ /* 0x000fe200000e0000 */
[----:B------:R-:W-:Y:S01]  /*19f30*/  IMAD.MOV.U32 R21, RZ, RZ, -0x3ffffff0 ;  /* 0xc0000010ff157424 */ /* 0x000fe200078e00ff */
[----:B------:R-:W-:Y:S01]  /*19f40*/  LOP3.LUT R14, R14, 0x3fff, RZ, 0xc0, !PT ;  /* 0x00003fff0e0e7812 */ /* 0x000fe200078ec0ff */
[----:B------:R-:W-:Y:S01]  /*19f50*/  ULDC UR5, c[0x0][0x9dc] ;  /* 0x0002770000057ab9 */ /* 0x000fe20000000800 */
[----:B------:R-:W-:Y:S01]  /*19f60*/  LOP3.LUT P2, RZ, R17, 0x100000, RZ, 0xc0, !PT ;  /* 0x0010000011ff7812 */ /* 0x000fe2000784c0ff */
[----:B------:R-:W-:Y:S01]  /*19f70*/  ULDC UR4, c[0x0][0x9e0] ;  /* 0x0002780000047ab9 */ /* 0x000fe20000000800 */
[----:B------:R-:W-:-:S05]  /*19f80*/  LOP3.LUT R14, R14, 0x10000, RZ, 0xfc, !PT ;  /* 0x000100000e0e7812 */ /* 0x000fca00078efcff */
[----:B------:R-:W-:-:S05]  /*19f90*/  IMAD R14, R233, 0x700, R14 ;  /* 0x00000700e90e7824 */ /* 0x000fca00078e020e */
[----:B------:R-:W-:-:S13]  /*19fa0*/  R2UR UR6, R14 ;  /* 0x000000000e0672ca */ /* 0x000fda00000e0000 */
[----:B------:R-:W-:Y:S01]  /*19fb0*/  QGMMA.64x128x32.F32.E4M3.E4M3 R24, R224, gdesc[UR4], R24, gsb0 ;  /* 0x01e00004e0187df3 */ /* 0x000fe20008000818 */
[----:B------:R-:W-:Y:S01]  /*19fc0*/  VIADD R20, R14, 0x100 ;  /* 0x000001000e147836 */ /* 0x000fe20000000000 */
[----:B------:R-:W-:-:S04]  /*19fd0*/  R2UR UR7, R21 ;  /* 0x00000000150772ca */ /* 0x000fc800000e0000 */
[----:B------:R-:W-:Y:S01]  /*19fe0*/  R2UR UR6, R20 ;  /* 0x00000000140672ca */ /* 0x000fe200000e0000 */
[----:B------:R-:W-:Y:S02]  /*19ff0*/  VIADD R20, R14, 0x200 ;  /* 0x000002000e147836 */ /* 0x000fe40000000000 */
[----:B------:R-:W-:Y:S01]  /*1a000*/  IMAD.MOV.U32 R21, RZ, RZ, -0x3ffffff0 ;  /* 0xc0000010ff157424 */ /* 0x000fe200078e00ff */
[----:B------:R-:W-:Y:S02]  /*1a010*/  WARPGROUP.DEPBAR.LE gsb0, 0x0 ;  /* 0x00008000000079c5 */ /* 0x000fe40000010000 */
[----:B------:R-:W-:Y:S01]  /*1a020*/  WARPGROUP.ARRIVE ;  /* 0x00000000000079c5 */ /* 0x000fe20000000000 */
[----:B------:R-:W3:Y:S01]  /*1a030*/  LDL R224, [R1+0x70] ;  /* 0x0000700001e07983 */ /* 0x000ee20000100800 */
[----:B------:R-:W-:Y:S01]  /*1a040*/  IMAD.MOV.U32 R15, RZ, RZ, -0x3ffffff0 ;  /* 0xc0000010ff0f7424 */ /* 0x000fe200078e00ff */
[----:B------:R-:W0:Y:S02]  /*1a050*/  LDC R225, c[0x0][0x448] ;  /* 0x00011200ffe17b82 */ /* 0x000e240000000800 */
[----:B------:R-:W4:Y:S02]  /*1a060*/  LDL R226, [R1+0x50] ;  /* 0x0000500001e27983 */ /* 0x000f240000100800 */
[----:B------:R-:W-:Y:S01]  /*1a070*/  QGMMA.64x128x32.F32.E4M3.E4M3 R24, R220, gdesc[UR4], R24, gsb0 ;  /* 0x01e00004dc187df3 */ /* 0x000fe20008000818 */
[----:B------:R-:W-:-:S02]  /*1a080*/  R2UR UR6, R20 ;  /* 0x00000000140672ca */ /* 0x000fc400000e0000 */
[----:B------:R-:W-:Y:S01]  /*1a090*/  R2UR UR7, R21 ;  /* 0x00000000150772ca */ /* 0x000fe200000e0000 */
[----:B------:R-:W-:Y:S01]  /*1a0a0*/  VIADD R20, R14, 0x300 ;  /* 0x000003000e147836 */ /* 0x000fe20000000000 */
[----:B------:R-:W2:Y:S01]  /*1a0b0*/  LDL R227, [R1+0x14] ;  /* 0x0000140001e37983 */ /* 0x000ea20000100800 */
[----:B------:R-:W-:Y:S01]  /*1a0c0*/  IMAD.MOV.U32 R21, RZ, RZ, -0x3ffffff0 ;  /* 0xc0000010ff157424 */ /* 0x000fe200078e00ff */
[----:B------:R-:W-:Y:S02]  /*1a0d0*/  WARPGROUP.DEPBAR.LE gsb0, 0x0 ;  /* 0x00008000000079c5 */ /* 0x000fe40000010000 */
[----:B------:R-:W-:Y:S01]  /*1a0e0*/  WARPGROUP.ARRIVE ;  /* 0x00000000000079c5 */ /* 0x000fe20000000000 */
[----:B------:R-:W3:Y:S01]  /*1a0f0*/  LDL R223, [R1+0x64] ;  /* 0x0000640001df7983 */ /* 0x000ee20000100800 */
[----:B0-----:R-:W-:-:S04]  /*1a100*/  ISETP.NE.AND P3, PT, R225, 0x1, PT ;  /* 0x00000001e100780c */ /* 0x001fc80003f65270 */
[----:B------:R-:W0:Y:S01]  /*1a110*/  S2R R225, SR_TID.X ;  /* 0x0000000000e17919 */ /* 0x000e220000002100 */
[----:B------:R-:W-:Y:S01]  /*1a120*/  QGMMA.64x128x32.F32.E4M3.E4M3 R24, R216, gdesc[UR4], R24, gsb0 ;  /* 0x01e00004d8187df3 */ /* 0x000fe20008000818 */
[----:B------:R-:W-:Y:S01]  /*1a130*/  R2UR UR6, R20 ;  /* 0x00000000140672ca */ /* 0x000fe200000e0000 */
[----:B------:R-:W-:Y:S01]  /*1a140*/  VIADD R20, R14, 0x400 ;  /* 0x000004000e147836 */ /* 0x000fe20000000000 */
[----:B------:R-:W-:Y:S01]  /*1a150*/  R2UR UR7, R21 ;  /* 0x00000000150772ca */ /* 0x000fe200000e0000 */
[----:B------:R-:W-:Y:S01]  /*1a160*/  IMAD.MOV.U32 R21, RZ, RZ, -0x3ffffff0 ;  /* 0xc0000010ff157424 */ /* 0x000fe200078e00ff */
[----:B0-----:R-:W-:Y:S01]  /*1a170*/  SHF.R.U32.HI R225, RZ, 0x7, R225 ;  /* 0x00000007ffe17819 */ /* 0x001fe200000116e1 */
[----:B------:R-:W-:Y:S02]  /*1a180*/  WARPGROUP.DEPBAR.LE gsb0, 0x0 ;  /* 0x00008000000079c5 */ /* 0x000fe40000010000 */
[----:B------:R-:W-:-:S08]  /*1a190*/  WARPGROUP.ARRIVE ;  /* 0x00000000000079c5 */ /* 0x000fd00000000000 */
[----:B------:R-:W-:Y:S01]  /*1a1a0*/  QGMMA.64x128x32.F32.E4M3.E4M3 R24, R212, gdesc[UR4], R24, gsb0 ;  /* 0x01e00004d4187df3 */ /* 0x000fe20008000818 */
[----:B------:R-:W-:Y:S01]  /*1a1b0*/  R2UR UR6, R20 ;  /* 0x00000000140672ca */ /* 0x000fe200000e0000 */
[C---:B------:R-:W-:Y:S01]  /*1a1c0*/  VIADD R20, R14.reuse, 0x500 ;  /* 0x000005000e147836 */ /* 0x040fe20000000000 */
[----:B------:R-:W-:Y:S01]  /*1a1d0*/  R2UR UR7, R21 ;  /* 0x00000000150772ca */ /* 0x000fe200000e0000 */
[----:B------:R-:W-:Y:S02]  /*1a1e0*/  IMAD.MOV.U32 R21, RZ, RZ, -0x3ffffff0 ;  /* 0xc0000010ff157424 */ /* 0x000fe400078e00ff */
[----:B------:R-:W-:Y:S01]  /*1a1f0*/  VIADD R14, R14, 0x600 ;  /* 0x000006000e0e7836 */ /* 0x000fe20000000000 */
[----:B------:R-:W-:Y:S02]  /*1a200*/  WARPGROUP.DEPBAR.LE gsb0, 0x0 ;  /* 0x00008000000079c5 */ /* 0x000fe40000010000 */
[----:B------:R-:W-:-:S07]  /*1a210*/  WARPGROUP.ARRIVE ;  /* 0x00000000000079c5 */ /* 0x000fce0000000000 */
[----:B------:R-:W-:Y:S01]  /*1a220*/  QGMMA.64x128x32.F32.E4M3.E4M3 R24, R208, gdesc[UR4], R24, gsb0 ;  /* 0x01e00004d0187df3 */ /* 0x000fe20008000818 */
[----:B------:R-:W-:Y:S02]  /*1a230*/  R2UR UR6, R20 ;  /* 0x00000000140672ca */ /* 0x000fe400000e0000 */
[----:B------:R-:W-:Y:S01]  /*1a240*/  R2UR UR7, R21 ;  /* 0x00000000150772ca */ /* 0x000fe200000e0000 */
[----:B------:R-:W0:Y:S08]  /*1a250*/  @P3 LDC R20, c[0x0][0x450] ;  /* 0x00011400ff143b82 */ /* 0x000e300000000800 */
[----:B------:R-:W1:Y:S01]  /*1a260*/  @P3 LDC R21, c[0x0][0x44c] ;  /* 0x00011300ff153b82 */ /* 0x000e620000000800 */
[----:B------:R-:W-:-:S02]  /*1a270*/  WARPGROUP.DEPBAR.LE gsb0, 0x0 ;  /* 0x00008000000079c5 */ /* 0x000fc40000010000 */
[----:B------:R-:W-:-:S06]  /*1a280*/  WARPGROUP.ARRIVE ;  /* 0x00000000000079c5 */ /* 0x000fcc0000000000 */
[----:B------:R-:W-:Y:S01]  /*1a290*/  QGMMA.64x128x32.F32.E4M3.E4M3 R24, R204, gdesc[UR4], R24, gsb0 ;  /* 0x01e00004cc187df3 */ /* 0x000fe20008000818 */
[----:B------:R-:W-:Y:S01]  /*1a2a0*/  R2UR UR6, R14 ;  /* 0x000000000e0672ca */ /* 0x000fe200000e0000 */
[----:B------:R-:W-:Y:S01]  /*1a2b0*/  @!P1 IMAD R14, R13, 0x8, R18 ;  /* 0x000000080d0e9824 */ /* 0x000fe200078e0212 */
[----:B------:R-:W-:Y:S01]  /*1a2c0*/  R2UR UR7, R15 ;  /* 0x000000000f0772ca */ /* 0x000fe200000e0000 */
[----:B---3--:R-:W-:Y:S02]  /*1a2d0*/  IMAD.IADD R15, R224, 0x1, R223 ;  /* 0x00000001e00f7824 */ /* 0x008fe400078e02df */
[----:B------:R-:W-:Y:S02]  /*1a2e0*/  @!P1 VIADD R14, R14, 0x2e840 ;  /* 0x0002e8400e0e9836 */ /* 0x000fe40000000000 */
[----:B-1----:R-:W-:-:S03]  /*1a2f0*/  @P3 IMAD.HI.U32 R21, R15, R21, RZ ;  /* 0x000000150f153227 */ /* 0x002fc600078e00ff */
[----:B------:R-:W-:Y:S02]  /*1a300*/  @!P1 PRMT R14, RZ, 0x654, R14 ;  /* 0x00000654ff0e9816 */ /* 0x000fe4000000000e */
[----:B0-----:R-:W-:Y:S02]  /*1a310*/  @P3 SHF.R.U32.HI R15, RZ, R20, R21 ;  /* 0x00000014ff0f3219 */ /* 0x001fe40000011615 */
[----:B------:R-:W-:Y:S01]  /*1a320*/  IADD3 R20, -R225, 0xb, RZ ;  /* 0x0000000be1147810 */ /* 0x000fe20007ffe1ff */
[----:B------:R-:W-:Y:S02]  /*1a330*/  WARPGROUP.DEPBAR.LE gsb0, 0x0 ;  /* 0x00008000000079c5 */ /* 0x000fe40000010000 */
[----:B------:R-:W-:Y:S01]  /*1a340*/  WARPGROUP.ARRIVE ;  /* 0x00000000000079c5 */ /* 0x000fe20000000000 */
[----:B------:R-:W0:Y:S05]  /*1a350*/  SHFL.IDX PT, R206, R15, RZ, 0x1c1f ;  /* 0x001c1fff0fce7589 */ /* 0x000e2a00000e0000 */
[----:B------:R-:W-:Y:S03]  /*1a360*/  QGMMA.64x128x32.F32.E4M3.E4M3 R24, R200, gdesc[UR4], R24, gsb0 ;  /* 0x01e00004c8187df3 */ /* 0x000fe60008000818 */
[----:B------:R-:W-:-:S02]  /*1a370*/  WARPGROUP.DEPBAR.LE gsb0, 0x0 ;  /* 0x00008000000079c5 */ /* 0x000fc40000010000 */
[----:B------:R-:W-:Y:S01]  /*1a380*/  IMAD R200, R12, -0xe0, RZ ;  /* 0xffffff200cc87824 */ /* 0x000fe200078e02ff */
[----:B------:R1:W-:Y:S06]  /*1a390*/  BAR.ARV R20, 0x100 ;  /* 0x000400140000751d */ /* 0x0003ec0000002000 */
[----:B------:R3:W-:Y:S01]  /*1a3a0*/  @!P1 SYNCS.ARRIVE.TRANS64.RED.A1T0 RZ, [R14+URZ], RZ ;  /* 0x000000ff0eff99a7 */ /* 0x0007e2000810043f */
[----:B----4-:R-:W-:Y:S01]  /*1a3b0*/  IADD3 R202, -R226, 0x1, R200 ;  /* 0x00000001e2ca7810 */ /* 0x010fe20007ffe1c8 */
[----:B------:R-:W-:-:S03]  /*1a3c0*/  IMAD.IADD R203, R200, 0x1, -R226 ;  /* 0x00000001c8cb7824 */ /* 0x000fc600078e0ae2 */
[----:B--2---:R-:W-:Y:S01]  /*1a3d0*/  IADD3 R202, -R232, R202, R227 ;  /* 0x000000cae8ca7210 */ /* 0x004fe20007ffe1e3 */
[----:B---3--:R-:W-:-:S04]  /*1a3e0*/  IMAD.U32 R14, RZ, RZ, UR5 ;  /* 0x00000005ff0e7e24 */ /* 0x008fc8000f8e00ff */
[----:B------:R-:W-:Y:S01]  /*1a3f0*/  VIADD R201, R202, UR4 ;  /* 0x00000004cac97c36 */ /* 0x000fe20008000000 */
[----:B-1----:R-:W-:-:S03]  /*1a400*/  LOP3.LUT R20, RZ, R14, RZ, 0x33, !PT ;  /* 0x0000000eff147212 */ /* 0x002fc600078e33ff */
[----:B0-----:R-:W-:Y:S02]  /*1a410*/  IMAD.IADD R204, R201, 0x1, R206 ;  /* 0x00000001c9cc7824 */ /* 0x001fe400078e02ce */
[----:B------:R-:W-:-:S04]  /*1a420*/  IMAD.IADD R202, R20, 0x1, R202 ;  /* 0x0000000114ca7824 */ /* 0x000fc800078e02ca */
[----:B------:R-:W-:Y:S01]  /*1a430*/  IMAD.IADD R205, R202, 0x1, R206 ;  /* 0x00000001cacd7824 */ /* 0x000fe200078e02ce */
[----:B------:R-:W-:Y:S06]  /*1a440*/  @!P2 BRA `(.L_x_1487) ;  /* 0x00000000005ca947 */ /* 0x000fec0003800000 */
[----:B------:R-:W-:Y:S01]  /*1a450*/  IADD3 R206, -R232, R227, R206 ;  /* 0x000000e3e8ce7210 */ /* 0x000fe20007ffe1ce */
[----:B------:R-:W-:Y:S03]  /*1a460*/  BSSY B0, `(.L_x_1488) ;  /* 0x0000012000007945 */ /* 0x000fe60003800000 */
[----:B------:R-:W-:-:S13]  /*1a470*/  ISETP.GT.AND P2, PT, R206, -0x1, PT ;  /* 0xffffffffce00780c */ /* 0x000fda0003f44270 */
[----:B------:R-:W-:Y:S05]  /*1a480*/  @P2 BRA `(.L_x_1489) ;  /* 0x0000000000242947 */ /* 0x000fea0003800000 */
[----:B------:R-:W-:Y:S01]  /*1a490*/  ULDC UR4, c[0x0][0x9e4] ;  /* 0x0002790000047ab9 */ /* 0x000fe20000000800 */
[----:B------:R-:W-:Y:S01]  /*1a4a0*/  LOP3.LUT R206, RZ, R206, RZ, 0x33, !PT ;  /* 0x000000ceffce7212 */ /* 0x000fe200078e33ff */
[----:B------:R-:W-:-:S05]  /*1a4b0*/  IMAD.U32 R207, RZ, RZ, UR4 ;  /* 0x00000004ffcf7e24 */ /* 0x000fca000f8e00ff */
[----:B------:R-:W-:-:S13]  /*1a4c0*/  ISETP.NE.AND P2, PT, R207, 0x1, PT ;  /* 0x00000001cf00780c */ /* 0x000fda0003f45270 */
[----:B------:R-:W0:Y:S02]  /*1a4d0*/  @P2 LDC.64 R20, c[0x0][0x9e8] ;  /* 0x00027a00ff142b82 */ /* 0x000e240000000a00 */
[----:B0-----:R-:W-:-:S05]  /*1a4e0*/  @P2 IMAD.HI.U32 R20, R206, R20, RZ ;  /* 0x00000014ce142227 */ /* 0x001fca00078e00ff */
[----:B------:R-:W-:-:S04]  /*1a4f0*/  @P2 SHF.R.U32.HI R206, RZ, R21, R20 ;  /* 0x00000015ffce2219 */ /* 0x000fc80000011614 */
[----:B------:R-:W-:Y:S01]  /*1a500*/  LOP3.LUT R206, RZ, R206, RZ, 0x33, !PT ;  /* 0x000000ceffce7212 */ /* 0x000fe200078e33ff */
[----:B------:R-:W-:Y:S06]  /*1a510*/  BRA `(.L_x_1490) ;  /* 0x0000000000187947 */ /* 0x000fec0003800000 */
.L_x_1489:
[----:B------:R-:W-:Y:S02]  /*1a520*/  ULDC UR4, c[0x0][0x9e4] ;  /* 0x0002790000047ab9 */ /* 0x000fe40000000800 */
[----:B------:R-:W-:-:S05]  /*1a530*/  IMAD.U32 R207, RZ, RZ, UR4 ;  /* 0x00000004ffcf7e24 */ /* 0x000fca000f8e00ff */
[----:B------:R-:W-:-:S13]  /*1a540*/  ISETP.NE.AND P2, PT, R207, 0x1, PT ;  /* 0x00000001cf00780c */ /* 0x000fda0003f45270 */
[----:B------:R-:W0:Y:S02]  /*1a550*/  @P2 LDC.64 R20, c[0x0][0x9e8] ;  /* 0x00027a00ff142b82 */ /* 0x000e240000000a00 */
[----:B0-----:R-:W-:-:S05]  /*1a560*/  @P2 IMAD.HI.U32 R20, R206, R20, RZ ;  /* 0x00000014ce142227 */ /* 0x001fca00078e00ff */
[----:B------:R-:W-:-:S07]  /*1a570*/  @P2 SHF.R.U32.HI R206, RZ, R21, R20 ;  /* 0x00000015ffce2219 */ /* 0x000fce0000011614 */
.L_x_1490:
[----:B------:R-:W-:Y:S05]  /*1a580*/  BSYNC B0 ;  /* 0x0000000000007941 */ /* 0x000fea0003800000 */
.L_x_1488:
[----:B------:R-:W-:-:S05]  /*1a590*/  IMAD R206, R206, R207, R203 ;  /* 0x000000cfcece7224 */ /* 0x000fca00078e02cb */
[----:B------:R-:W-:Y:S02]  /*1a5a0*/  VIMNMX R205, R205, R206, !PT ;  /* 0x000000cecdcd7248 */ /* 0x000fe40007fe0100 */
[----:B------:R-:W-:-:S07]  /*1a5b0*/  VIADDMNMX R204, R206, R207, R204, PT ;  /* 0x000000cfcecc7246 */ /* 0x000fce00038001cc */
.L_x_1487:
[C---:B------:R-:W-:Y:S01]  /*1a5c0*/  ISETP.GE.AND P2, PT, R200.reuse, 0x2, PT ;  /* 0x00000002c800780c */ /* 0x040fe20003f46270 */
[----:B------:R-:W0:Y:S01]  /*1a5d0*/  SHFL.IDX PT, R15, R15, 0x1, 0x1c1f ;  /* 0x003c1f000f0f7f89 */ /* 0x000e2200000e0000 */
[----:B------:R-:W-:Y:S02]  /*1a5e0*/  LOP3.LUT R17, R17, 0xffffdfff, RZ, 0xc0, !PT ;  /* 0xffffdfff11117812 */ /* 0x000fe400078ec0ff */
[----:B------:R-:W-:Y:S02]  /*1a5f0*/  ISETP.GE.AND P3, PT, R200, 0x9, PT ;  /* 0x00000009c800780c */ /* 0x000fe40003f66270 */
[----:B------:R-:W-:-:S07]  /*1a600*/  LOP3.LUT R16, R16, 0x7fffffff, RZ, 0xc0, !PT ;  /* 0x7fffffff10107812 */ /* 0x000fce00078ec0ff */
[----:B------:R-:W-:Y:S02]  /*1a610*/  @P2 LOP3.LUT R17, R17, 0x2000, RZ, 0xfc, !PT ;  /* 0x0000200011112812 */ /* 0x000fe400078efcff */
[----:B------:R-:W-:Y:S02]  /*1a620*/  ISETP.GT.AND P2, PT, R205, 0x1, !P2 ;  /* 0x00000001cd00780c */ /* 0x000fe40005744270 */
[----:B------:R-:W-:Y:S02]  /*1a630*/  LOP3.LUT R17, R17, 0xffffbfff, RZ, 0xc0, !PT ;  /* 0xffffbfff11117812 */ /* 0x000fe400078ec0ff */
[----:B------:R-:W-:Y:S02]  /*1a640*/  ISETP.LT.OR P2, PT, R204, 0x2, P2 ;  /* 0x00000002cc00780c */ /* 0x000fe40001741670 */
[----:B------:R-:W-:Y:S02]  /*1a650*/  @P3 LOP3.LUT R17, R17, 0x4000, RZ, 0xfc, !PT ;  /* 0x0000400011113812 */ /* 0x000fe400078efcff */
[----:B------:R-:W-:-:S02]  /*1a660*/  FSEL R185, R185, -INF , !P2 ;  /* 0xff800000b9b97808 */ /* 0x000fc40005000000 */
[----:B------:R-:W-:Y:S01]  /*1a670*/  ISETP.GT.AND P2, PT, R205, 0x8, !P3 ;  /* 0x00000008cd00780c */ /* 0x000fe20005f44270 */
[--C-:B0-----:R-:W-:Y:S01]  /*1a680*/  IMAD.IADD R201, R201, 0x1, R15.reuse ;  /* 0x00000001c9c97824 */ /* 0x101fe200078e020f */
[----:B------:R-:W-:Y:S01]  /*1a690*/  ISETP.GE.AND P3, PT, R200, 0xa, PT ;  /* 0x0000000ac800780c */ /* 0x000fe20003f66270 */
[----:B------:R-:W-:Y:S01]  /*1a6a0*/  IMAD.IADD R202, R202, 0x1, R15 ;  /* 0x00000001caca7824 */ /* 0x000fe200078e020f */
[----:B------:R-:W-:Y:S02]  /*1a6b0*/  ISETP.LT.OR P2, PT, R204, 0x9, P2 ;  /* 0x00000009cc00780c */ /* 0x000fe40001741670 */
[----:B------:R-:W-:Y:S02]  /*1a6c0*/  LOP3.LUT R17, R17, 0xffff7fff, RZ, 0xc0, !PT ;  /* 0xffff7fff11117812 */ /* 0x000fe400078ec0ff */
        /* <DEDUP_REMOVED lines=18> */
[----:B------:R-:W-:Y:S02]  /*1a7f0*/  LOP3.LUT R17, R17, 0xfffbffff, RZ, 0xc0, !PT ;  /* 0xfffbffff11117812 */ /* 0x000fe400078ec0ff */
        /* <DEDUP_REMOVED lines=29> */
[----:B------:R-:W-:Y:S02]  /*1a9d0*/  ISETP.GT.AND P6, PT, R205, 0x30, !P6 ;  /* 0x00000030cd00780c */ /* 0x000fe400077c4270 */
[----:B------:R-:W-:Y:S02]  /*1a9e0*/  LOP3.LUT R17, R17, 0xffffffbf, RZ, 0xc0, !PT ;  /* 0xffffffbf11117812 */ /* 0x000fe400078ec0ff */
        /* <DEDUP_REMOVED lines=262> */
[----:B------:R-:W-:-:S04]  /*1ba50*/  ISETP.LT.OR P6, PT, R204, 0xda, P6 ;  /* 0x000000dacc00780c */ /* 0x000fc800037c1670 */
[----:B------:R-:W-:Y:S02]  /*1ba60*/  FSEL R101, R101, -INF , !P6 ;  /* 0xff80000065657808 */ /* 0x000fe40007000000 */
[----:B------:R-:W-:-:S13]  /*1ba70*/  LOP3.LUT P6, RZ, R17, 0x100000, RZ, 0xc0, !PT ;  /* 0x0010000011ff7812 */ /* 0x000fda00078cc0ff */
[----:B------:R-:W-:Y:S05]  /*1ba80*/  @!P6 BRA `(.L_x_1491) ;  /* 0x00000000005ce947 */ /* 0x000fea0003800000 */
        /* <DEDUP_REMOVED lines=13> */
.L_x_1493:
[----:B------:R-:W-:Y:S02]  /*1bb60*/  ULDC UR4, c[0x0][0x9e4] ;  /* 0x0002790000047ab9 */ /* 0x000fe40000000800 */
[----:B------:R-:W-:-:S05]  /*1bb70*/  IMAD.U32 R200, RZ, RZ, UR4 ;  /* 0x00000004ffc87e24 */ /* 0x000fca000f8e00ff */
[----:B------:R-:W-:-:S13]  /*1bb80*/  ISETP.NE.AND P6, PT, R200, 0x1, PT ;  /* 0x00000001c800780c */ /* 0x000fda0003fc5270 */
[----:B------:R-:W0:Y:S02]  /*1bb90*/  @P6 LDC.64 R20, c[0x0][0x9e8] ;  /* 0x00027a00ff146b82 */ /* 0x000e240000000a00 */
[----:B0-----:R-:W-:-:S05]  /*1bba0*/  @P6 IMAD.HI.U32 R20, R15, R20, RZ ;  /* 0x000000140f146227 */ /* 0x001fca00078e00ff */
[----:B------:R-:W-:-:S07]  /*1bbb0*/  @P6 SHF.R.U32.HI R15, RZ, R21, R20 ;  /* 0x00000015ff0f6219 */ /* 0x000fce0000011614 */
.L_x_1494:
[----:B------:R-:W-:Y:S05]  /*1bbc0*/  BSYNC B0 ;  /* 0x0000000000007941 */ /* 0x000fea0003800000 */
.L_x_1492:
[----:B------:R-:W-:-:S05]  /*1bbd0*/  IMAD R15, R15, R200, R203 ;  /* 0x000000c80f0f7224 */ /* 0x000fca00078e02cb */
[----:B------:R-:W-:Y:S02]  /*1bbe0*/  VIMNMX R202, R202, R15, !PT ;  /* 0x0000000fcaca7248 */ /* 0x000fe40007fe0100 */
[----:B------:R-:W-:-:S07]  /*1bbf0*/  VIADDMNMX R201, R15, R200, R201, PT ;  /* 0x000000c80fc97246 */ /* 0x000fce00038001c9 */
.L_x_1491:
[----:B------:R-:W-:Y:S01]  /*1bc00*/  LOP3.LUT R17, R17, 0xfeffffff, RZ, 0xc0, !PT ;  /* 0xfeffffff11117812 */ /* 0x000fe200078ec0ff */
[----:B------:R-:W2:Y:S03]  /*1bc10*/  LDL.LU R203, [R1+0x4] ;  /* 0x0000040001cb7983 */ /* 0x000ea60000300800 */
[----:B------:R-:W-:Y:S01]  /*1bc20*/  @P0 LOP3.LUT R17, R17, 0x1000000, RZ, 0xfc, !PT ;  /* 0x0100000011110812 */ /* 0x000fe200078efcff */
[----:B------:R-:W3:Y:S01]  /*1bc30*/  LDL.LU R200, [R1] ;  /* 0x0000000001c87983 */ /* 0x000ee20000300800 */
[----:B------:R-:W-:Y:S02]  /*1bc40*/  ISETP.GT.AND P2, PT, R202, 0x20, !P2 ;  /* 0x00000020ca00780c */ /* 0x000fe40005744270 */
[C---:B------:R-:W-:Y:S02]  /*1bc50*/  LOP3.LUT P0, RZ, R17.reuse, 0x1, RZ, 0xc0, !PT ;  /* 0x0000000111ff7812 */ /* 0x040fe4000780c0ff */
[----:B------:R-:W-:-:S02]  /*1bc60*/  LOP3.LUT R17, R17, 0xff7fffff, RZ, 0xc0, !PT ;  /* 0xff7fffff11117812 */ /* 0x000fc400078ec0ff */
[----:B------:R-:W-:Y:S02]  /*1bc70*/  ISETP.LT.OR P2, PT, R201, 0x21, P2 ;  /* 0x00000021c900780c */ /* 0x000fe40001741670 */
[----:B------:R-:W-:Y:S02]  /*1bc80*/  @P1 LOP3.LUT R17, R17, 0x800000, RZ, 0xfc, !PT ;  /* 0x0080000011111812 */ /* 0x000fe400078efcff */
[----:B------:R-:W-:Y:S02]  /*1bc90*/  FSEL R170, R170, -INF , !P2 ;  /* 0xff800000aaaa7808 */ /* 0x000fe40005000000 */
[----:B------:R-:W-:Y:S02]  /*1bca0*/  LOP3.LUT P2, RZ, R17, 0x80, RZ, 0xc0, !PT ;  /* 0x0000008011ff7812 */ /* 0x000fe4000784c0ff */
[C---:B------:R-:W-:Y:S02]  /*1bcb0*/  ISETP.GT.AND P5, PT, R202.reuse, 0x29, !P5 ;  /* 0x00000029ca00780c */ /* 0x040fe40006fa4270 */
[----:B------:R-:W-:-:S02]  /*1bcc0*/  ISETP.GT.AND P2, PT, R202, 0x30, !P2 ;  /* 0x00000030ca00780c */ /* 0x000fc40005744270 */
[C---:B------:R-:W-:Y:S02]  /*1bcd0*/  ISETP.LT.OR P5, PT, R201.reuse, 0x2a, P5 ;  /* 0x0000002ac900780c */ /* 0x040fe40002fa1670 */
[----:B------:R-:W-:Y:S02]  /*1bce0*/  ISETP.LT.OR P2, PT, R201, 0x31, P2 ;  /* 0x00000031c900780c */ /* 0x000fe40001741670 */
[----:B------:R-:W-:Y:S02]  /*1bcf0*/  FSEL R175, R175, -INF , !P5 ;  /* 0xff800000afaf7808 */ /* 0x000fe40006800000 */
[----:B------:R-:W-:Y:S02]  /*1bd00*/  FSEL R178, R178, -INF , !P2 ;  /* 0xff800000b2b27808 */ /* 0x000fe40005000000 */
[----:B------:R-:W-:Y:S02]  /*1bd10*/  LOP3.LUT P2, RZ, R17, 0x40, RZ, 0xc0, !PT ;  /* 0x0000004011ff7812 */ /* 0x000fe4000784c0ff */
[----:B------:R-:W-:-:S02]  /*1bd20*/  ISETP.GT.AND P4, PT, R202, 0x28, !P4 ;  /* 0x00000028ca00780c */ /* 0x000fc40006784270 */
[C---:B------:R-:W-:Y:S02]  /*1bd30*/  ISETP.GT.AND P2, PT, R202.reuse, 0x31, !P2 ;  /* 0x00000031ca00780c */ /* 0x040fe40005744270 */
[----:B------:R-:W-:Y:S02]  /*1bd40*/  LOP3.LUT P5, RZ, R17, 0x20, RZ, 0xc0, !PT ;  /* 0x0000002011ff7812 */ /* 0x000fe400078ac0ff */
[C---:B------:R-:W-:Y:S02]  /*1bd50*/  ISETP.LT.OR P2, PT, R201.reuse, 0x32, P2 ;  /* 0x00000032c900780c */ /* 0x040fe40001741670 */
[----:B------:R-:W-:Y:S02]  /*1bd60*/  ISETP.LT.OR P4, PT, R201, 0x29, P4 ;  /* 0x00000029c900780c */ /* 0x000fe40002781670 */
[----:B------:R-:W-:Y:S02]  /*1bd70*/  FSEL R179, R179, -INF , !P2 ;  /* 0xff800000b3b37808 */ /* 0x000fe40005000000 */
[----:B------:R-:W-:-:S02]  /*1bd80*/  ISETP.GT.AND P2, PT, R202, 0x38, !P5 ;  /* 0x00000038ca00780c */ /* 0x000fc40006f44270 */
[----:B------:R-:W-:Y:S02]  /*1bd90*/  FSEL R174, R174, -INF , !P4 ;  /* 0xff800000aeae7808 */ /* 0x000fe40006000000 */
[----:B------:R-:W-:Y:S02]  /*1bda0*/  ISETP.LT.OR P2, PT, R201, 0x39, P2 ;  /* 0x00000039c900780c */ /* 0x000fe40001741670 */
[----:B------:R-:W-:Y:S02]  /*1bdb0*/  ISETP.GT.AND P3, PT, R202, 0x21, !P3 ;  /* 0x00000021ca00780c */ /* 0x000fe40005f64270 */
[----:B------:R-:W-:Y:S02]  /*1bdc0*/  LOP3.LUT P4, RZ, R17, 0x10, RZ, 0xc0, !PT ;  /* 0x0000001011ff7812 */ /* 0x000fe4000788c0ff */
[----:B------:R-:W-:Y:S02]  /*1bdd0*/  FSEL R182, R182, -INF , !P2 ;  /* 0xff800000b6b67808 */ /* 0x000fe40005000000 */
[----:B------:R-:W-:-:S02]  /*1bde0*/  ISETP.LT.OR P3, PT, R201, 0x22, P3 ;  /* 0x00000022c900780c */ /* 0x000fc40001f61670 */
[C---:B------:R-:W-:Y:S02]  /*1bdf0*/  ISETP.GT.AND P2, PT, R202.reuse, 0x39, !P4 ;  /* 0x00000039ca00780c */ /* 0x040fe40006744270 */
[----:B------:R-:W-:Y:S02]  /*1be00*/  FSEL R171, R171, -INF , !P3 ;  /* 0xff800000abab7808 */ /* 0x000fe40005800000 */
[----:B------:R-:W-:Y:S02]  /*1be10*/  ISETP.LT.OR P2, PT, R201, 0x3a, P2 ;  /* 0x0000003ac900780c */ /* 0x000fe40001741670 */
[----:B------:R-:W-:Y:S02]  /*1be20*/  LOP3.LUT P3, RZ, R17, 0x8, RZ, 0xc0, !PT ;  /* 0x0000000811ff7812 */ /* 0x000fe4000786c0ff */
[----:B------:R-:W-:Y:S02]  /*1be30*/  FSEL R183, R183, -INF , !P2 ;  /* 0xff800000b7b77808 */ /* 0x000fe40005000000 */
[----:B------:R-:W-:-:S02]  /*1be40*/  ISETP.GT.AND P2, PT, R202, 0x40, !P3 ;  /* 0x00000040ca00780c */ /* 0x000fc40005f44270 */
[----:B------:R-:W-:Y:S02]  /*1be50*/  LOP3.LUT P1, RZ, R17, 0x4, RZ, 0xc0, !PT ;  /* 0x0000000411ff7812 */ /* 0x000fe4000782c0ff */
[----:B------:R-:W-:Y:S02]  /*1be60*/  ISETP.LT.OR P2, PT, R201, 0x41, P2 ;  /* 0x00000041c900780c */ /* 0x000fe40001741670 */
[----:B------:R-:W-:Y:S02]  /*1be70*/  LOP3.LUT P6, RZ, R16, 0x80000000, RZ, 0xc0, !PT ;  /* 0x8000000010ff7812 */ /* 0x000fe400078cc0ff */
[----:B------:R-:W-:Y:S02]  /*1be80*/  FSEL R154, R154, -INF , !P2 ;  /* 0xff8000009a9a7808 */ /* 0x000fe40005000000 */
[----:B------:R-:W-:Y:S02]  /*1be90*/  ISETP.GT.AND P2, PT, R202, 0x41, !P1 ;  /* 0x00000041ca00780c */ /* 0x000fe40004f44270 */
[----:B------:R-:W-:-:S02]  /*1bea0*/  LOP3.LUT P5, RZ, R16, 0x10000000, RZ, 0xc0, !PT ;  /* 0x1000000010ff7812 */ /* 0x000fc400078ac0ff */
[----:B------:R-:W-:Y:S02]  /*1beb0*/  ISETP.LT.OR P2, PT, R201, 0x42, P2 ;  /* 0x00000042c900780c */ /* 0x000fe40001741670 */
[C---:B------:R-:W-:Y:S02]  /*1bec0*/  LOP3.LUT P4, RZ, R16.reuse, 0x8000000, RZ, 0xc0, !PT ;  /* 0x0800000010ff7812 */ /* 0x040fe4000788c0ff */
[----:B------:R-:W-:Y:S02]  /*1bed0*/  FSEL R155, R155, -INF , !P2 ;  /* 0xff8000009b9b7808 */ /* 0x000fe40005000000 */
[----:B------:R-:W-:Y:S02]  /*1bee0*/  LOP3.LUT P2, RZ, R17, 0x2, RZ, 0xc0, !PT ;  /* 0x0000000211ff7812 */ /* 0x000fe4000784c0ff */
[----:B------:R-:W-:Y:S02]  /*1bef0*/  LOP3.LUT P3, RZ, R16, 0x4000000, RZ, 0xc0, !PT ;  /* 0x0400000010ff7812 */ /* 0x000fe4000786c0ff */
[----:B------:R-:W-:-:S02]  /*1bf00*/  ISETP.GT.AND P2, PT, R202, 0x48, !P2 ;  /* 0x00000048ca00780c */ /* 0x000fc40005744270 */
[----:B------:R-:W-:Y:S02]  /*1bf10*/  LOP3.LUT P1, RZ, R16, 0x2000000, RZ, 0xc0, !PT ;  /* 0x0200000010ff7812 */ /* 0x000fe4000782c0ff */
        /* <DEDUP_REMOVED lines=37> */
[----:B------:R-:W-:Y:S02]  /*1c170*/  ISETP.GT.AND P2, PT, R202, 0x61, !P3 ;  /* 0x00000061ca00780c */ /* 0x000fe40005f44270 */
[----:B------:R-:W-:Y:S02]  /*1c180*/  LOP3.LUT P3, RZ, R16, 0x10000, RZ, 0xc0, !PT ;  /* 0x0001000010ff7812 */ /* 0x000fe4000786c0ff */
        /* <DEDUP_REMOVED lines=20> */
[----:B------:R-:W-:Y:S02]  /*1c2d0*/  ISETP.GT.AND P2, PT, R202, 0x71, !P6 ;  /* 0x00000071ca00780c */ /* 0x000fe40007744270 */
[C---:B------:R-:W-:Y:S02]  /*1c2e0*/  LOP3.LUT P6, RZ, R16.reuse, 0x2000, RZ, 0xc0, !PT ;  /* 0x0000200010ff7812 */ /* 0x040fe400078cc0ff */
        /* <DEDUP_REMOVED lines=35> */
[----:B------:R-:W-:Y:S02]  /*1c520*/  FMNMX.FTZ R15, R148, R15, !PT ;  /* 0x0000000f940f7209 */ /* 0x000fe40007810000 */
[----:B------:R-:W-:Y:S02]  /*1c530*/  ISETP.LT.OR P2, PT, R201, 0x8a, P2 ;  /* 0x0000008ac900780c */ /* 0x000fe40001741670 */
[----:B------:R-:W-:Y:S02]  /*1c540*/  LOP3.LUT P4, RZ, R16, 0x40, RZ, 0xc0, !PT ;  /* 0x0000004010ff7812 */ /* 0x000fe4000788c0ff */
[----:B------:R-:W-:Y:S02]  /*1c550*/  FSEL R127, R127, -INF , !P2 ;  /* 0xff8000007f7f7808 */ /* 0x000fe40005000000 */
[----:B------:R-:W-:-:S02]  /*1c560*/  ISETP.GT.AND P2, PT, R202, 0x90, !P1 ;  /* 0x00000090ca00780c */ /* 0x000fc40004f44270 */
[----:B------:R-:W-:Y:S02]  /*1c570*/  FMNMX.FTZ R15, R149, R15, !PT ;  /* 0x0000000f950f7209 */ /* 0x000fe40007810000 */
[----:B------:R-:W-:Y:S02]  /*1c580*/  ISETP.LT.OR P2, PT, R201, 0x91, P2 ;  /* 0x00000091c900780c */ /* 0x000fe40001741670 */
[----:B------:R-:W-:Y:S02]  /*1c590*/  FMNMX.FTZ R15, R120, R15, !PT ;  /* 0x0000000f780f7209 */ /* 0x000fe40007810000 */
[----:B------:R-:W-:Y:S02]  /*1c5a0*/  FSEL R130, R130, -INF , !P2 ;  /* 0xff80000082827808 */ /* 0x000fe40005000000 */
[----:B------:R-:W-:Y:S02]  /*1c5b0*/  ISETP.GT.AND P2, PT, R202, 0x91, !P0 ;  /* 0x00000091ca00780c */ /* 0x000fe40004744270 */
[----:B------:R-:W-:-:S02]  /*1c5c0*/  FMNMX.FTZ R15, R121, R15, !PT ;  /* 0x0000000f790f7209 */ /* 0x000fc40007810000 */
[----:B------:R-:W-:Y:S02]  /*1c5d0*/  ISETP.LT.OR P2, PT, R201, 0x92, P2 ;  /* 0x00000092c900780c */ /* 0x000fe40001741670 */
[----:B------:R-:W-:Y:S02]  /*1c5e0*/  LOP3.LUT P3, RZ, R16, 0x20, RZ, 0xc0, !PT ;  /* 0x0000002010ff7812 */ /* 0x000fe4000786c0ff */
[----:B------:R-:W-:Y:S02]  /*1c5f0*/  FSEL R131, R131, -INF , !P2 ;  /* 0xff80000083837808 */ /* 0x000fe40005000000 */
[----:B------:R-:W-:Y:S02]  /*1c600*/  ISETP.GT.AND P2, PT, R202, 0x98, !P6 ;  /* 0x00000098ca00780c */ /* 0x000fe40007744270 */
[----:B------:R-:W-:Y:S02]  /*1c610*/  FMNMX.FTZ R15, R124, R15, !PT ;  /* 0x0000000f7c0f7209 */ /* 0x000fe40007810000 */
[----:B------:R-:W-:-:S02]  /*1c620*/  ISETP.LT.OR P2, PT, R201, 0x99, P2 ;  /* 0x00000099c900780c */ /* 0x000fc40001741670 */
[----:B------:R-:W-:Y:S02]  /*1c630*/  FMNMX.FTZ R15, R125, R15, !PT ;  /* 0x0000000f7d0f7209 */ /* 0x000fe40007810000 */
[----:B------:R-:W-:Y:S02]  /*1c640*/  FSEL R134, R134, -INF , !P2 ;  /* 0xff80000086867808 */ /* 0x000fe40005000000 */
[C---:B------:R-:W-:Y:S02]  /*1c650*/  LOP3.LUT P2, RZ, R16.reuse, 0x1000, RZ, 0xc0, !PT ;  /* 0x0000100010ff7812 */ /* 0x040fe4000784c0ff */
[----:B------:R-:W-:Y:S02]  /*1c660*/  LOP3.LUT P1, RZ, R16, 0x10, RZ, 0xc0, !PT ;  /* 0x0000001010ff7812 */ /* 0x000fe4000782c0ff */
[----:B------:R-:W-:Y:S02]  /*1c670*/  ISETP.GT.AND P2, PT, R202, 0x99, !P2 ;  /* 0x00000099ca00780c */ /* 0x000fe40005744270 */
[----:B------:R-:W-:-:S02]  /*1c680*/  FMNMX.FTZ R15, R128, R15, !PT ;  /* 0x0000000f800f7209 */ /* 0x000fc40007810000 */
[----:B------:R-:W-:Y:S02]  /*1c690*/  ISETP.LT.OR P2, PT, R201, 0x9a, P2 ;  /* 0x0000009ac900780c */ /* 0x000fe40001741670 */
[----:B------:R-:W-:Y:S02]  /*1c6a0*/  FMNMX.FTZ R15, R129, R15, !PT ;  /* 0x0000000f810f7209 */ /* 0x000fe40007810000 */
[----:B------:R-:W-:Y:S02]  /*1c6b0*/  FSEL R135, R135, -INF , !P2 ;  /* 0xff80000087877808 */ /* 0x000fe40005000000 */
[----:B------:R-:W-:Y:S02]  /*1c6c0*/  LOP3.LUT P2, RZ, R16, 0x800, RZ, 0xc0, !PT ;  /* 0x0000080010ff7812 */ /* 0x000fe4000784c0ff */
[----:B------:R-:W-:Y:S02]  /*1c6d0*/  LOP3.LUT P0, RZ, R17, 0x2000, RZ, 0xc0, !PT ;  /* 0x0000200011ff7812 */ /* 0x000fe4000780c0ff */
[----:B------:R-:W-:-:S02]  /*1c6e0*/  ISETP.GT.AND P2, PT, R202, 0xa0, !P2 ;  /* 0x000000a0ca00780c */ /* 0x000fc40005744270 */
[----:B------:R-:W-:Y:S02]  /*1c6f0*/  FMNMX.FTZ R15, R132, R15, !PT ;  /* 0x0000000f840f7209 */ /* 0x000fe40007810000 */
[----:B------:R-:W-:Y:S02]  /*1c700*/  ISETP.LT.OR P2, PT, R201, 0xa1, P2 ;  /* 0x000000a1c900780c */ /* 0x000fe40001741670 */
[----:B------:R-:W-:Y:S02]  /*1c710*/  FMNMX.FTZ R15, R133, R15, !PT ;  /* 0x0000000f850f7209 */ /* 0x000fe40007810000 */
[----:B------:R-:W-:Y:S02]  /*1c720*/  FSEL R106, R106, -INF , !P2 ;  /* 0xff8000006a6a7808 */ /* 0x000fe40005000000 */
[----:B------:R-:W-:Y:S02]  /*1c730*/  LOP3.LUT P2, RZ, R16, 0x400, RZ, 0xc0, !PT ;  /* 0x0000040010ff7812 */ /* 0x000fe4000784c0ff */
[----:B------:R-:W-:-:S02]  /*1c740*/  LOP3.LUT P6, RZ, R17, 0x4000, RZ, 0xc0, !PT ;  /* 0x0000400011ff7812 */ /* 0x000fc400078cc0ff */
        /* <DEDUP_REMOVED lines=20> */
[----:B------:R-:W-:Y:S02]  /*1c890*/  FMNMX.FTZ R15, R88, R15, !PT ;  /* 0x0000000f580f7209 */ /* 0x000fe40007810000 */
[----:B------:R-:W-:Y:S02]  /*1c8a0*/  ISETP.LT.OR P2, PT, R201, 0xb1, P2 ;  /* 0x000000b1c900780c */ /* 0x000fe40001741670 */
[----:B------:R-:W-:Y:S02]  /*1c8b0*/  FMNMX.FTZ R15, R89, R15, !PT ;  /* 0x0000000f590f7209 */ /* 0x000fe40007810000 */
[----:B------:R-:W-:-:S02]  /*1c8c0*/  FSEL R114, R114, -INF , !P2 ;  /* 0xff80000072727808 */ /* 0x000fc40005000000 */
[----:B------:R-:W-:Y:S02]  /*1c8d0*/  ISETP.GT.AND P2, PT, R202, 0xb1, !P4 ;  /* 0x000000b1ca00780c */ /* 0x000fe40006744270 */
[----:B------:R-:W-:Y:S02]  /*1c8e0*/  FMNMX.FTZ R15, R92, R15, !PT ;  /* 0x0000000f5c0f7209 */ /* 0x000fe40007810000 */
[----:B------:R-:W-:Y:S02]  /*1c8f0*/  ISETP.LT.OR P2, PT, R201, 0xb2, P2 ;  /* 0x000000b2c900780c */ /* 0x000fe40001741670 */
[----:B------:R-:W-:Y:S02]  /*1c900*/  FMNMX.FTZ R15, R93, R15, !PT ;  /* 0x0000000f5d0f7209 */ /* 0x000fe40007810000 */
        /* <DEDUP_REMOVED lines=9> */
[----:B------:R-:W-:Y:S02]  /*1c9a0*/  FMNMX.FTZ R15, R101, R15, !PT ;  /* 0x0000000f650f7209 */ /* 0x000fe40007810000 */
[----:B------:R-:W-:Y:S02]  /*1c9b0*/  FSEL R119, R119, -INF , !P2 ;  /* 0xff80000077777808 */ /* 0x000fe40005000000 */
[----:B------:R-:W-:Y:S01]  /*1c9c0*/  ISETP.GT.AND P2, PT, R202, 0x1, !P0 ;  /* 0x00000001ca00780c */ /* 0x000fe20004744270 */
[----:B------:R-:W0:Y:S01]  /*1c9d0*/  SHFL.BFLY PT, R20, R15, 0x2, 0x1f ;  /* 0x0c401f000f147f89 */ /* 0x000e2200000e0000 */
[----:B------:R-:W-:Y:S02]  /*1c9e0*/  LOP3.LUT P5, RZ, R17, 0x100, RZ, 0xc0, !PT ;  /* 0x0000010011ff7812 */ /* 0x000fe400078ac0ff */
[----:B------:R-:W-:-:S02]  /*1c9f0*/  ISETP.LT.OR P2, PT, R201, 0x2, P2 ;  /* 0x00000002c900780c */ /* 0x000fc40001741670 */
[----:B------:R-:W-:Y:S02]  /*1ca00*/  LOP3.LUT P1, RZ, R16, 0x2, RZ, 0xc0, !PT ;  /* 0x0000000210ff7812 */ /* 0x000fe4000782c0ff */
[----:B------:R-:W-:Y:S02]  /*1ca10*/  FSEL R187, R187, -INF , !P2 ;  /* 0xff800000bbbb7808 */ /* 0x000fe40005000000 */
[C---:B------:R-:W-:Y:S02]  /*1ca20*/  ISETP.GT.AND P2, PT, R202.reuse, 0x8, !P6 ;  /* 0x00000008ca00780c */ /* 0x040fe40007744270 */
[----:B------:R-:W-:Y:S02]  /*1ca30*/  LOP3.LUT P0, RZ, R17, 0x200, RZ, 0xc0, !PT ;  /* 0x0000020011ff7812 */ /* 0x000fe4000780c0ff */
[----:B------:R-:W-:Y:S02]  /*1ca40*/  ISETP.LT.OR P2, PT, R201, 0x9, P2 ;  /* 0x00000009c900780c */ /* 0x000fe40001741670 */
[----:B------:R-:W-:-:S02]  /*1ca50*/  ISETP.GT.AND P0, PT, R202, 0xc8, !P0 ;  /* 0x000000c8ca00780c */ /* 0x000fc40004704270 */
[----:B------:R-:W-:Y:S02]  /*1ca60*/  FSEL R190, R190, -INF , !P2 ;  /* 0xff800000bebe7808 */ /* 0x000fe40005000000 */
[----:B------:R-:W-:Y:S02]  /*1ca70*/  LOP3.LUT P2, RZ, R17, 0x8000, RZ, 0xc0, !PT ;  /* 0x0000800011ff7812 */ /* 0x000fe4000784c0ff */
[----:B------:R-:W-:Y:S02]  /*1ca80*/  LOP3.LUT P3, RZ, R16, 0x8, RZ, 0xc0, !PT ;  /* 0x0000000810ff7812 */ /* 0x000fe4000786c0ff */
[----:B------:R-:W-:Y:S02]  /*1ca90*/  ISETP.GT.AND P2, PT, R202, 0x9, !P2 ;  /* 0x00000009ca00780c */ /* 0x000fe40005744270 */
[----:B0-----:R-:W-:Y:S02]  /*1caa0*/  FMNMX.FTZ R15, R15, R20, !PT ;  /* 0x000000140f0f7209 */ /* 0x001fe40007810000 */
[----:B------:R-:W-:-:S02]  /*1cab0*/  ISETP.LT.OR P2, PT, R201, 0xa, P2 ;  /* 0x0000000ac900780c */ /* 0x000fc40001741670 */
[----:B------:R-:W-:Y:S01]  /*1cac0*/  ISETP.LT.OR P0, PT, R201, 0xc9, P0 ;  /* 0x000000c9c900780c */ /* 0x000fe20000701670 */
[----:B------:R-:W0:Y:S01]  /*1cad0*/  SHFL.BFLY PT, R20, R15, 0x1, 0x1f ;  /* 0x0c201f000f147f89 */ /* 0x000e2200000e0000 */
[----:B------:R-:W-:Y:S02]  /*1cae0*/  FSEL R191, R191, -INF , !P2 ;  /* 0xff800000bfbf7808 */ /* 0x000fe40005000000 */
[----:B------:R-:W-:Y:S02]  /*1caf0*/  LOP3.LUT P2, RZ, R17, 0x10000, RZ, 0xc0, !PT ;  /* 0x0001000011ff7812 */ /* 0x000fe4000784c0ff */
[----:B------:R-:W-:Y:S02]  /*1cb00*/  LOP3.LUT P4, RZ, R16, 0x4, RZ, 0xc0, !PT ;  /* 0x0000000410ff7812 */ /* 0x000fe4000788c0ff */
[C---:B------:R-:W-:Y:S02]  /*1cb10*/  ISETP.GT.AND P2, PT, R202.reuse, 0x10, !P2 ;  /* 0x00000010ca00780c */ /* 0x040fe40005744270 */
[----:B------:R-:W-:-:S02]  /*1cb20*/  ISETP.GT.AND P3, PT, R202, 0xd0, !P3 ;  /* 0x000000d0ca00780c */ /* 0x000fc40005f64270 */
[----:B------:R-:W-:Y:S02]  /*1cb30*/  ISETP.LT.OR P2, PT, R201, 0x11, P2 ;  /* 0x00000011c900780c */ /* 0x000fe40001741670 */
[----:B------:R-:W-:Y:S02]  /*1cb40*/  FSEL R94, R94, -INF , !P0 ;  /* 0xff8000005e5e7808 */ /* 0x000fe40004000000 */
[----:B------:R-:W-:Y:S02]  /*1cb50*/  FSEL R194, R194, -INF , !P2 ;  /* 0xff800000c2c27808 */ /* 0x000fe40005000000 */
[----:B------:R-:W-:Y:S02]  /*1cb60*/  LOP3.LUT P2, RZ, R17, 0x80000, RZ, 0xc0, !PT ;  /* 0x0008000011ff7812 */ /* 0x000fe4000784c0ff */
[C---:B------:R-:W-:Y:S02]  /*1cb70*/  ISETP.GT.AND P4, PT, R202.reuse, 0xd1, !P4 ;  /* 0x000000d1ca00780c */ /* 0x040fe40006784270 */
[----:B------:R-:W-:-:S02]  /*1cb80*/  ISETP.GT.AND P2, PT, R202, 0x11, !P2 ;  /* 0x00000011ca00780c */ /* 0x000fc40005744270 */
[C---:B------:R-:W-:Y:S02]  /*1cb90*/  ISETP.LT.OR P3, PT, R201.reuse, 0xd1, P3 ;  /* 0x000000d1c900780c */ /* 0x040fe40001f61670 */
[----:B------:R-:W-:Y:S02]  /*1cba0*/  ISETP.LT.OR P2, PT, R201, 0x12, P2 ;  /* 0x00000012c900780c */ /* 0x000fe40001741670 */
[----:B0-----:R-:W-:Y:S02]  /*1cbb0*/  FMNMX.FTZ R15, R15, R20, !PT ;  /* 0x000000140f0f7209 */ /* 0x001fe40007810000 */
[----:B------:R-:W-:Y:S02]  /*1cbc0*/  FSEL R195, R195, -INF , !P2 ;  /* 0xff800000c3c37808 */ /* 0x000fe40005000000 */
[----:B------:R-:W-:Y:S01]  /*1cbd0*/  LOP3.LUT P2, RZ, R17, 0x40000, RZ, 0xc0, !PT ;  /* 0x0004000011ff7812 */ /* 0x000fe2000784c0ff */
[----:B------:R-:W-:-:S01]  /*1cbe0*/  FFMA.FTZ R21, R2, R15, -8 ;  /* 0xc100000002157423 */ /* 0x000fc2000001000f */
[----:B------:R-:W-:-:S02]  /*1cbf0*/  LOP3.LUT P6, RZ, R17, 0x1000, RZ, 0xc0, !PT ;  /* 0x0000100011ff7812 */ /* 0x000fc400078cc0ff */
[----:B------:R-:W-:Y:S02]  /*1cc00*/  ISETP.GT.AND P2, PT, R202, 0x18, !P2 ;  /* 0x00000018ca00780c */ /* 0x000fe40005744270 */
[C---:B------:R-:W-:Y:S02]  /*1cc10*/  ISETP.LT.OR P4, PT, R201.reuse, 0xd2, P4 ;  /* 0x000000d2c900780c */ /* 0x040fe40002781670 */
[----:B------:R-:W-:Y:S02]  /*1cc20*/  ISETP.LT.OR P2, PT, R201, 0x19, P2 ;  /* 0x00000019c900780c */ /* 0x000fe40001741670 */
[----:B------:R-:W-:Y:S02]  /*1cc30*/  FSEL R98, R98, -INF , !P3 ;  /* 0xff80000062627808 */ /* 0x000fe40005800000 */
[----:B------:R-:W-:Y:S02]  /*1cc40*/  FSEL R198, R198, -INF , !P2 ;  /* 0xff800000c6c67808 */ /* 0x000fe40005000000 */
[----:B------:R-:W-:-:S02]  /*1cc50*/  LOP3.LUT P2, RZ, R17, 0x20000, RZ, 0xc0, !PT ;  /* 0x0002000011ff7812 */ /* 0x000fc4000784c0ff */
[C---:B------:R-:W-:Y:S02]  /*1cc60*/  ISETP.GT.AND P6, PT, R202.reuse, 0xd9, !P6 ;  /* 0x000000d9ca00780c */ /* 0x040fe400077c4270 */
[----:B------:R-:W-:Y:S02]  /*1cc70*/  ISETP.GT.AND P2, PT, R202, 0x19, !P2 ;  /* 0x00000019ca00780c */ /* 0x000fe40005744270 */
[----:B------:R-:W-:Y:S02]  /*1cc80*/  FSEL R99, R99, -INF , !P4 ;  /* 0xff80000063637808 */ /* 0x000fe40006000000 */
[C---:B------:R-:W-:Y:S02]  /*1cc90*/  ISETP.LT.OR P2, PT, R201.reuse, 0x1a, P2 ;  /* 0x0000001ac900780c */ /* 0x040fe40001741670 */
[----:B------:R-:W-:Y:S02]  /*1cca0*/  ISETP.LT.OR P6, PT, R201, 0xda, P6 ;  /* 0x000000dac900780c */ /* 0x000fe400037c1670 */
[----:B------:R-:W-:-:S02]  /*1ccb0*/  FSEL R199, R199, -INF , !P2 ;  /* 0xff800000c7c77808 */ /* 0x000fc40005000000 */
[----:B------:R-:W-:Y:S02]  /*1ccc0*/  LOP3.LUT P2, RZ, R16, 0x1, RZ, 0xc0, !PT ;  /* 0x0000000110ff7812 */ /* 0x000fe4000784c0ff */
[----:B------:R-:W-:Y:S02]  /*1ccd0*/  FSEL R103, R103, -INF , !P6 ;  /* 0xff80000067677808 */ /* 0x000fe40007000000 */
[----:B------:R-:W-:Y:S02]  /*1cce0*/  ISETP.GT.AND P2, PT, R202, RZ, !P2 ;  /* 0x000000ffca00720c */ /* 0x000fe40005744270 */
        /* <DEDUP_REMOVED lines=11> */
[C---:B------:R-:W-:Y:S02]  /*1cda0*/  ISETP.GT.AND P2, PT, R202.reuse, 0xc9, !P5 ;  /* 0x000000c9ca00780c */ /* 0x040fe40006f44270 */
[----:B------:R-:W-:Y:S02]  /*1cdb0*/  ISETP.GT.AND P5, PT, R202, 0xd8, !P1 ;  /* 0x000000d8ca00780c */ /* 0x000fe40004fa4270 */
[----:B------:R-:W-:Y:S02]  /*1cdc0*/  ISETP.LT.OR P1, PT, R201, 0xca, P2 ;  /* 0x000000cac900780c */ /* 0x000fe40001721670 */
[----:B------:R-:W-:Y:S02]  /*1cdd0*/  FSETP.NEU.FTZ.AND P2, PT, R15, -INF , PT ;  /* 0xff8000000f00780b */ /* 0x000fe40003f5d000 */
[----:B------:R-:W-:-:S02]  /*1cde0*/  FSEL R95, R95, -INF , !P1 ;  /* 0xff8000005f5f7808 */ /* 0x000fc40004800000 */
[----:B------:R-:W-:Y:S02]  /*1cdf0*/  FSEL R20, R15, RZ, P2 ;  /* 0x000000ff0f147208 */ /* 0x000fe40001000000 */
[----:B------:R-:W-:Y:S02]  /*1ce00*/  ISETP.LT.OR P5, PT, R201, 0xd9, P5 ;  /* 0x000000d9c900780c */ /* 0x000fe40002fa1670 */
[----:B------:R-:W-:Y:S01]  /*1ce10*/  FSEL R21, R21, RZ, P2 ;  /* 0x000000ff15157208 */ /* 0x000fe20001000000 */
[----:B------:R-:W-:-:S01]  /*1ce20*/  FADD.FTZ R3, -R20, R3 ;  /* 0x0000000314037221 */ /* 0x000fc20000010100 */
[----:B------:R-:W-:Y:S02]  /*1ce30*/  FMNMX.FTZ R20, R186, R0, !PT ;  /* 0x00000000ba147209 */ /* 0x000fe40007810000 */
[----:B------:R-:W-:Y:S01]  /*1ce40*/  FSEL R102, R102, -INF , !P5 ;  /* 0xff80000066667808 */ /* 0x000fe20006800000 */
[C-C-:B------:R-:W-:Y:S01]  /*1ce50*/  FFMA.FTZ R184, R2.reuse, R184, -R21.reuse ;  /* 0x000000b802b87223 */ /* 0x140fe20000010815 */
[----:B------:R-:W-:Y:S01]  /*1ce60*/  FMNMX.FTZ R20, R187, R20, !PT ;  /* 0x00000014bb147209 */ /* 0x000fe20007810000 */
[C-C-:B------:R-:W-:Y:S01]  /*1ce70*/  FFMA.FTZ R185, R2.reuse, R185, -R21.reuse ;  /* 0x000000b902b97223 */ /* 0x140fe20000010815 */
[----:B------:R-:W-:-:S01]  /*1ce80*/  FFMA.FTZ R188, R2, R188, -R21 ;  /* 0x000000bc02bc7223 */ /* 0x000fc20000010815 */
[--C-:B------:R-:W-:Y:S01]  /*1ce90*/  FFMA.FTZ R189, R2, R189, -R21.reuse ;  /* 0x000000bd02bd7223 */ /* 0x100fe20000010815 */
[----:B------:R-:W-:Y:S01]  /*1cea0*/  FMNMX.FTZ R20, R190, R20, !PT ;  /* 0x00000014be147209 */ /* 0x000fe20007810000 */
[C-C-:B------:R-:W-:Y:S01]  /*1ceb0*/  FFMA.FTZ R192, R2.reuse, R192, -R21.reuse ;  /* 0x000000c002c07223 */ /* 0x140fe20000010815 */
[----:B------:R-:W-:-:S01]  /*1cec0*/  FFMA.FTZ R193, R2, R193, -R21 ;  /* 0x000000c102c17223 */ /* 0x000fc20000010815 */
        /* <DEDUP_REMOVED lines=66> */
[C---:B------:R-:W-:Y:S01]  /*1d2f0*/  FFMA.FTZ R21, R2.reuse, R101, -R21 ;  /* 0x0000006502157223 */ /* 0x040fe20000010815 */
[----:B------:R-:W-:Y:S01]  /*1d300*/  FMUL.FTZ R3, R2, R3 ;  /* 0x0000000302037220 */ /* 0x000fe20000410000 */
[----:B------:R-:W-:Y:S01]  /*1d310*/  MUFU.EX2 R184, R184 ;  /* 0x000000b800b87308 */ /* 0x000fe20000000800 */
[----:B------:R-:W-:-:S02]  /*1d320*/  FMNMX.FTZ R20, R162, R20, !PT ;  /* 0x00000014a2147209 */ /* 0x000fc40007810000 */
[----:B------:R-:W-:Y:S02]  /*1d330*/  LOP3.LUT P1, RZ, R17, 0x800000, RZ, 0xc0, !PT ;  /* 0x0080000011ff7812 */ /* 0x000fe4000782c0ff */
        /* <DEDUP_REMOVED lines=52> */
[----:B------:R-:W-:Y:S02]  /*1d680*/  MUFU.EX2 R153, R153 ;  /* 0x0000009900997308 */ /* 0x000fe40000000800 */
[----:B------:R-:W0:Y:S06]  /*1d690*/  SHFL.BFLY PT, R101, R20, 0x2, 0x1f ;  /* 0x0c401f0014657f89 */ /* 0x000e2c00000e0000 */
[----:B------:R-:W-:Y:S08]  /*1d6a0*/  MUFU.EX2 R156, R156 ;  /* 0x0000009c009c7308 */ /* 0x000ff00000000800 */
[----:B------:R-:W-:Y:S08]  /*1d6b0*/  MUFU.EX2 R157, R157 ;  /* 0x0000009d009d7308 */ /* 0x000ff00000000800 */
[----:B------:R-:W-:Y:S01]  /*1d6c0*/  MUFU.EX2 R160, R160 ;  /* 0x000000a000a07308 */ /* 0x000fe20000000800 */
[----:B0-----:R-:W-:-:S05]  /*1d6d0*/  FMNMX.FTZ R20, R20, R101, !PT ;  /* 0x0000006514147209 */ /* 0x001fca0007810000 */
[----:B------:R-:W0:Y:S02]  /*1d6e0*/  SHFL.BFLY PT, R101, R20, 0x1, 0x1f ;  /* 0x0c201f0014657f89 */ /* 0x000e2400000e0000 */
[----:B------:R-:W-:Y:S08]  /*1d6f0*/  MUFU.EX2 R161, R161 ;  /* 0x000000a100a17308 */ /* 0x000ff00000000800 */
[----:B------:R-:W-:Y:S08]  /*1d700*/  MUFU.EX2 R164, R164 ;  /* 0x000000a400a47308 */ /* 0x000ff00000000800 */
[----:B------:R-:W-:Y:S01]  /*1d710*/  MUFU.EX2 R165, R165 ;  /* 0x000000a500a57308 */ /* 0x000fe20000000800 */
[----:B0-----:R-:W-:-:S07]  /*1d720*/  FMNMX.FTZ R20, R20, R101, !PT ;  /* 0x0000006514147209 */ /* 0x001fce0007810000 */
[----:B------:R-:W-:Y:S01]  /*1d730*/  MUFU.EX2 R136, R136 ;  /* 0x0000008800887308 */ /* 0x000fe20000000800 */
[----:B------:R-:W-:-:S04]  /*1d740*/  FSETP.NEU.FTZ.AND P2, PT, R20, -INF , PT ;  /* 0xff8000001400780b */ /* 0x000fc80003f5d000 */
[----:B------:R-:W-:-:S03]  /*1d750*/  FSEL R101, R20, RZ, P2 ;  /* 0x000000ff14657208 */ /* 0x000fc60001000000 */
[----:B------:R-:W-:Y:S02]  /*1d760*/  MUFU.EX2 R137, R137 ;  /* 0x0000008900897308 */ /* 0x000fe40000000800 */
[----:B------:R-:W-:-:S01]  /*1d770*/  FADD.FTZ R0, -R101, R0 ;  /* 0x0000000065007221 */ /* 0x000fc20000010100 */
[----:B------:R-:W-:-:S03]  /*1d780*/  FFMA.FTZ R101, R2, R20, -8 ;  /* 0xc100000002657423 */ /* 0x000fc60000010014 */
[----:B------:R-:W-:Y:S02]  /*1d790*/  FMUL.FTZ R0, R2, R0 ;  /* 0x0000000002007220 */ /* 0x000fe40000410000 */
[----:B------:R-:W-:Y:S01]  /*1d7a0*/  MUFU.EX2 R140, R140 ;  /* 0x0000008c008c7308 */ /* 0x000fe20000000800 */
[----:B------:R-:W-:-:S05]  /*1d7b0*/  FSEL R101, R101, RZ, P2 ;  /* 0x000000ff65657208 */ /* 0x000fca0001000000 */
        /* <DEDUP_REMOVED lines=34> */
[----:B------:R-:W4:Y:S01]  /*1d9e0*/  MUFU.EX2 R191, R191 ;  /* 0x000000bf00bf7308 */ /* 0x000f220000000800 */
        /* <DEDUP_REMOVED lines=25> */
[----:B------:R-:W-:Y:S01]  /*1db80*/  FFMA.FTZ R101, R2, R103, -R101 ;  /* 0x0000006702657223 */ /* 0x000fe20000010865 */
[----:B------:R-:W5:Y:S01]  /*1db90*/  MUFU.EX2 R194, R194 ;  /* 0x000000c200c27308 */ /* 0x000f620000000800 */
[----:B--2---:R-:W-:-:S01]  /*1dba0*/  FFMA.FTZ R103, R3, R203, R184 ;  /* 0x000000cb03677223 */ /* 0x004fc200000100b8 */
[----:B---3--:R-:W-:-:S03]  /*1dbb0*/  FFMA.FTZ R200, R0, R200, R186 ;  /* 0x000000c800c87223 */ /* 0x008fc600000100ba */
[----:B------:R-:W-:Y:S01]  /*1dbc0*/  FADD.FTZ R103, R185, R103 ;  /* 0x00000067b9677221 */ /* 0x000fe20000010000 */
[----:B0-----:R-:W-:-:S02]  /*1dbd0*/  FADD.FTZ R200, R187, R200 ;  /* 0x000000c8bbc87221 */ /* 0x001fc40000010000 */
[----:B------:R-:W0:Y:S01]  /*1dbe0*/  MUFU.EX2 R195, R195 ;  /* 0x000000c300c37308 */ /* 0x000e220000000800 */
[----:B------:R-:W-:-:S01]  /*1dbf0*/  FADD.FTZ R103, R188, R103 ;  /* 0x00000067bc677221 */ /* 0x000fc20000010000 */
[----:B-1----:R-:W-:-:S03]  /*1dc00*/  FADD.FTZ R200, R190, R200 ;  /* 0x000000c8bec87221 */ /* 0x002fc60000010000 */
[----:B------:R-:W-:Y:S01]  /*1dc10*/  FADD.FTZ R103, R189, R103 ;  /* 0x00000067bd677221 */ /* 0x000fe20000010000 */
[----:B----4-:R-:W-:-:S02]  /*1dc20*/  FADD.FTZ R200, R191, R200 ;  /* 0x000000c8bfc87221 */ /* 0x010fc40000010000 */
[----:B------:R-:W1:Y:S01]  /*1dc30*/  MUFU.EX2 R198, R198 ;  /* 0x000000c600c67308 */ /* 0x000e620000000800 */
[----:B------:R-:W-:-:S01]  /*1dc40*/  FADD.FTZ R103, R192, R103 ;  /* 0x00000067c0677221 */ /* 0x000fc20000010000 */
[----:B-----5:R-:W-:-:S03]  /*1dc50*/  FADD.FTZ R200, R194, R200 ;  /* 0x000000c8c2c87221 */ /* 0x020fc60000010000 */
[----:B------:R-:W-:-:S03]  /*1dc60*/  FADD.FTZ R103, R193, R103 ;  /* 0x00000067c1677221 */ /* 0x000fc60000010000 */
        /* <DEDUP_REMOVED lines=178> */
[----:B-1----:R-:W-:-:S05]  /*1e790*/  FADD.FTZ R103, R101, R200 ;  /* 0x000000c865677221 */ /* 0x002fca0000010000 */
[----:B------:R0:W-:Y:S04]  /*1e7a0*/  STL [R1], R103 ;  /* 0x0000006701007387 */ /* 0x0001e80000100800 */
[----:B------:R0:W-:Y:S01]  /*1e7b0*/  STL [R1+0x4], R201 ;  /* 0x000004c901007387 */ /* 0x0001e20000100800 */
[----:B------:R-:W-:Y:S05]  /*1e7c0*/  @!P0 BRA `(.L_x_1495) ;  /* 0x0000000000048947 */ /* 0x000fea0003800000 */
[----:B------:R-:W-:Y:S01]  /*1e7d0*/  BPT.TRAP 0x1 ;  /* 0x000000040000795c */ /* 0x000fe20000300000 */
.L_x_1495:
[----:B0-----:R-:W2:Y:S04]  /*1e7e0*/  LDL R103, [R1+0x68] ;  /* 0x0000680001677983 */ /* 0x001ea80000100800 */
[----:B------:R-:W3:Y:S01]  /*1e7f0*/  LDL R232, [R1+0x60] ;  /* 0x0000600001e87983 */ /* 0x000ee20000100800 */
[----:B------:R-:W-:Y:S02]  /*1e800*/  F2FP.SATFINITE.E4M3.F32.PACK_AB_MERGE_C R188, R189, R188, RZ ;  /* 0x000000bcbdbc723e */ /* 0x000fe400048070ff */
[----:B------:R-:W-:Y:S02]  /*1e810*/  F2FP.SATFINITE.E4M3.F32.PACK_AB_MERGE_C R190, R191, R190, RZ ;  /* 0x000000bebfbe723e */ /* 0x000fe400048070ff */
[----:B------:R-:W-:Y:S02]  /*1e820*/  F2FP.SATFINITE.E4M3.F32.PACK_AB_MERGE_C R196, R197, R196, RZ ;  /* 0x000000c4c5c4723e */ /* 0x000fe400048070ff */
[----:B------:R-:W-:-:S02]  /*1e830*/  F2FP.SATFINITE.E4M3.F32.PACK_AB_MERGE_C R198, R199, R198, RZ ;  /* 0x000000c6c7c6723e */ /* 0x000fc400048070ff */
[----:B------:R-:W-:Y:S02]  /*1e840*/  F2FP.SATFINITE.E4M3.F32.PACK_AB_MERGE_C R172, R173, R172, RZ ;  /* 0x000000acadac723e */ /* 0x000fe400048070ff */
[----:B------:R-:W-:Y:S02]  /*1e850*/  F2FP.SATFINITE.E4M3.F32.PACK_AB_MERGE_C R174, R175, R174, RZ ;  /* 0x000000aeafae723e */ /* 0x000fe400048070ff */
        /* <DEDUP_REMOVED lines=115> */
[----:B--2---:R-:W-:Y:S01]  /*1ef90*/  R2UR UR4, R103 ;  /* 0x00000000670472ca */ /* 0x004fe200000e0000 */
[----:B------:R-:W-:Y:S01]  /*1efa0*/  IMAD R103, R233, 0x8, R18 ;  /* 0x00000008e9677824 */ /* 0x000fe200078e0212 */
[----:B---3--:R-:W-:-:S03]  /*1efb0*/  ISETP.GT.AND P2, PT, R12, R232, PT ;  /* 0x000000e80c00720c */ /* 0x008fc60003f44270 */
[----:B------:R-:W-:-:S08]  /*1efc0*/  VIADD R103, R103, 0x2e860 ;  /* 0x0002e86067677836 */ /* 0x000fd00000000000 */
[----:B------:R-:W-:-:S05]  /*1efd0*/  IMAD.U32 R200, RZ, RZ, UR4 ;  /* 0x00000004ffc87e24 */ /* 0x000fca000f8e00ff */
[----:B------:R-:W-:Y:S01]  /*1efe0*/  PRMT R103, R200, 0x654, R103 ;  /* 0x00000654c8677816 */ /* 0x000fe20000000067 */
[----:B------:R-:W-:-:S03]  /*1eff0*/  VIADD R12, R12, 0xffffffff ;  /* 0xffffffff0c0c7836 */ /* 0x000fc60000000000 */
[----:B------:R0:W-:Y:S01]  /*1f000*/  SYNCS.ARRIVE.TRANS64.RED.A1T0 RZ, [R103+URZ], RZ ;  /* 0x000000ff67ff79a7 */ /* 0x0001e2000810043f */
[----:B------:R-:W-:Y:S01]  /*1f010*/  F2FP.SATFINITE.E4M3.F32.PACK_AB_MERGE_C R200, R89, R88, R92 ;  /* 0x0000005859c8723e */ /* 0x000fe2000480705c */
[----:B------:R-:W-:Y:S02]  /*1f020*/  IMAD.MOV.U32 R232, RZ, RZ, R235 ;  /* 0x000000ffffe87224 */ /* 0x000fe400078e00eb */
[----:B------:R-:W-:Y:S01]  /*1f030*/  IMAD.MOV.U32 R233, RZ, RZ, R13 ;  /* 0x000000ffffe97224 */ /* 0x000fe200078e000d */
[----:B------:R-:W-:Y:S06]  /*1f040*/  @P2 BRA `(.L_x_1496) ;  /* 0xffffff9800282947 */ /* 0x000fec000383ffff */
[----:B------:R-:W-:Y:S02]  /*1f050*/  IMAD.MOV.U32 R0, RZ, RZ, R20 ;  /* 0x000000ffff007224 */ /* 0x000fe400078e0014 */
[----:B------:R-:W-:Y:S02]  /*1f060*/  IMAD.MOV.U32 R3, RZ, RZ, R15 ;  /* 0x000000ffff037224 */ /* 0x000fe400078e000f */
[----:B------:R-:W-:Y:S02]  /*1f070*/  IMAD.MOV.U32 R233, RZ, RZ, R13 ;  /* 0x000000ffffe97224 */ /* 0x000fe400078e000d */
[----:B------:R-:W-:-:S07]  /*1f080*/  IMAD.MOV.U32 R232, RZ, RZ, R235 ;  /* 0x000000ffffe87224 */ /* 0x000fce00078e00eb */
.L_x_1477:
[----:B------:R-:W2:Y:S01]  /*1f090*/  LDL R13, [R1+0x64] ;  /* 0x00006400010d7983 */ /* 0x000ea20000100800 */
[----:B------:R-:W1:Y:S03]  /*1f0a0*/  LDC R15, c[0x0][0x448] ;  /* 0x00011200ff0f7b82 */ /* 0x000e660000000800 */
[----:B------:R-:W3:Y:S04]  /*1f0b0*/  LDL R88, [R1+0x10] ;  /* 0x0000100001587983 */ /* 0x000ee80000100800 */
[----:B------:R-:W3:Y:S01]  /*1f0c0*/  LDL R21, [R1+0x14] ;  /* 0x0000140001157983 */ /* 0x000ee20000100800 */
[----:B------:R-:W4:Y:S01]  /*1f0d0*/  LDC R89, c[0x0][0x9e4] ;  /* 0x00027900ff597b82 */ /* 0x000f220000000800 */
[----:B------:R-:W-:-:S02]  /*1f0e0*/  LOP3.LUT R17, R17, 0xffefffff, RZ, 0xc0, !PT ;  /* 0xffefffff11117812 */ /* 0x000fc400078ec0ff */
[----:B-1----:R-:W-:-:S13]  /*1f0f0*/  ISETP.NE.AND P2, PT, R15, 0x1, PT ;  /* 0x000000010f00780c */ /* 0x002fda0003f45270 */
[----:B------:R-:W1:Y:S01]  /*1f100*/  @P2 LDC R20, c[0x0][0x44c] ;  /* 0x00011300ff142b82 */ /* 0x000e620000000800 */
[----:B------:R-:W-:-:S04]  /*1f110*/  @P2 LOP3.LUT R17, R17, 0x100000, RZ, 0xfc, !PT ;  /* 0x0010000011112812 */ /* 0x000fc800078efcff */
[----:B------:R-:W-:-:S03]  /*1f120*/  LOP3.LUT R17, R17, 0xffdfffff, RZ, 0xc0, !PT ;  /* 0xffdfffff11117812 */ /* 0x000fc600078ec0ff */
[----:B------:R-:W5:Y:S01]  /*1f130*/  @P2 LDC R15, c[0x0][0x450] ;  /* 0x00011400ff0f2b82 */ /* 0x000f620000000800 */
[----:B--2---:R-:W-:-:S04]  /*1f140*/  VIADD R13, R13, 0x7f ;  /* 0x0000007f0d0d7836 */ /* 0x004fc80000000000 */
[----:B-1----:R-:W-:Y:S01]  /*1f150*/  @P2 IMAD.HI.U32 R20, R13, R20, RZ ;  /* 0x000000140d142227 */ /* 0x002fe200078e00ff */
[----:B---3--:R-:W-:-:S04]  /*1f160*/  IADD3 R88, R21, 0x1, -R88 ;  /* 0x0000000115587810 */ /* 0x008fc80007ffe858 */
[----:B-----5:R-:W-:Y:S02]  /*1f170*/  @P2 SHF.R.U32.HI R13, RZ, R15, R20 ;  /* 0x0000000fff0d2219 */ /* 0x020fe40000011614 */
[----:B----4-:R-:W-:-:S03]  /*1f180*/  ISETP.GE.AND P2, PT, R89, 0x1, PT ;  /* 0x000000015900780c */ /* 0x010fc60003f46270 */
[----:B------:R-:W-:-:S04]  /*1f190*/  IMAD.IADD R13, R13, 0x1, R88 ;  /* 0x000000010d0d7824 */ /* 0x000fc800078e0258 */
[----:B------:R-:W-:-:S06]  /*1f1a0*/  IMAD.IADD R14, R13, 0x1, -R14 ;  /* 0x000000010d0e7824 */ /* 0x000fcc00078e0a0e */
[----:B------:R-:W-:Y:S01]  /*1f1b0*/  @P2 LOP3.LUT R17, R17, 0x200000, RZ, 0xfc, !PT ;  /* 0x0020000011112812 */ /* 0x000fe200078efcff */
[----:B------:R-:W-:Y:S06]  /*1f1c0*/  @!P2 BRA `(.L_x_1497) ;  /* 0x000000000044a947 */ /* 0x000fec0003800000 */
[----:B------:R-:W-:Y:S01]  /*1f1d0*/  ISETP.GT.AND P2, PT, R13, -0x1, PT ;  /* 0xffffffff0d00780c */ /* 0x000fe20003f44270 */
[----:B------:R-:W-:-:S12]  /*1f1e0*/  BSSY B0, `(.L_x_1498) ;  /* 0x000000d000007945 */ /* 0x000fd80003800000 */
[----:B------:R-:W-:Y:S05]  /*1f1f0*/  @P2 BRA `(.L_x_1499) ;  /* 0x00000000001c2947 */ /* 0x000fea0003800000 */
[----:B------:R-:W-:Y:S02]  /*1f200*/  ISETP.NE.AND P2, PT, R89, 0x1, PT ;  /* 0x000000015900780c */ /* 0x000fe40003f45270 */
[----:B------:R-:W-:-:S11]  /*1f210*/  LOP3.LUT R13, RZ, R13, RZ, 0x33, !PT ;  /* 0x0000000dff0d7212 */ /* 0x000fd600078e33ff */
[----:B------:R-:W1:Y:S02]  /*1f220*/  @P2 LDC.64 R20, c[0x0][0x9e8] ;  /* 0x00027a00ff142b82 */ /* 0x000e640000000a00 */
[----:B-1----:R-:W-:-:S05]  /*1f230*/  @P2 IMAD.HI.U32 R20, R13, R20, RZ ;  /* 0x000000140d142227 */ /* 0x002fca00078e00ff */
[----:B------:R-:W-:-:S04]  /*1f240*/  @P2 SHF.R.U32.HI R13, RZ, R21, R20 ;  /* 0x00000015ff0d2219 */ /* 0x000fc80000011614 */
[----:B------:R-:W-:Y:S01]  /*1f250*/  LOP3.LUT R13, RZ, R13, RZ, 0x33, !PT ;  /* 0x0000000dff0d7212 */ /* 0x000fe200078e33ff */
[----:B------:R-:W-:Y:S06]  /*1f260*/  BRA `(.L_x_1500) ;  /* 0x0000000000107947 */ /* 0x000fec0003800000 */
.L_x_1499:
[----:B------:R-:W-:-:S13]  /*1f270*/  ISETP.NE.AND P2, PT, R89, 0x1, PT ;  /* 0x000000015900780c */ /* 0x000fda0003f45270 */
[----:B------:R-:W1:Y:S02]  /*1f280*/  @P2 LDC.64 R20, c[0x0][0x9e8] ;  /* 0x00027a00ff142b82 */ /* 0x000e640000000a00 */
[----:B-1----:R-:W-:-:S05]  /*1f290*/  @P2 IMAD.HI.U32 R20, R13, R20, RZ ;  /* 0x000000140d142227 */ /* 0x002fca00078e00ff */
[----:B------:R-:W-:-:S07]  /*1f2a0*/  @P2 SHF.R.U32.HI R13, RZ, R21, R20 ;  /* 0x00000015ff0d2219 */ /* 0x000fce0000011614 */
.L_x_1500:
[----:B------:R-:W-:Y:S05]  /*1f2b0*/  BSYNC B0 ;  /* 0x0000000000007941 */ /* 0x000fea0003800000 */
.L_x_1498:
[----:B------:R-:W-:-:S05]  /*1f2c0*/  IMAD R13, R13, R89, RZ ;  /* 0x000000590d0d7224 */ /* 0x000fca00078e02ff */
[----:B------:R-:W-:-:S07]  /*1f2d0*/  VIMNMX R14, R14, R13, !PT ;  /* 0x0000000d0e0e7248 */ /* 0x000fce0007fe0100 */
.L_x_1497:
[----:B------:R-:W2:Y:S01]  /*1f2e0*/  LDL R20, [R1+0x74] ;  /* 0x0000740001147983 */ /* 0x000ea20000100800 */
[----:B------:R-:W-:Y:S02]  /*1f2f0*/  VIADD R15, R14, 0xdf ;  /* 0x000000df0e0f7836 */ /* 0x000fe40000000000 */
[----:B------:R-:W-:-:S04]  /*1f300*/  IMAD.MOV.U32 R14, RZ, RZ, RZ ;  /* 0x000000ffff0e7224 */ /* 0x000fc800078e00ff */
[----:B------:R-:W-:-:S05]  /*1f310*/  IMAD.HI R14, R15, -0x6db6db6d, R14 ;  /* 0x924924930f0e7827 */ /* 0x000fca00078e020e */
[----:B------:R-:W-:-:S04]  /*1f320*/  SHF.R.U32.HI R13, RZ, 0x1f, R14 ;  /* 0x0000001fff0d7819 */ /* 0x000fc8000001160e */
[----:B------:R-:W-:-:S04]  /*1f330*/  LEA.HI.SX32 R13, R14, R13, 0x19 ;  /* 0x0000000d0e0d7211 */ /* 0x000fc800078fcaff */
[----:B--2---:R-:W-:-:S04]  /*1f340*/  VIMNMX R20, R20, R13, !PT ;  /* 0x0000000d14147248 */ /* 0x004fc80007fe0100 */
[----:B------:R-:W-:Y:S01]  /*1f350*/  ISETP.GE.AND P2, PT, R12, R20, PT ;  /* 0x000000140c00720c */ /* 0x000fe20003f46270 */
[----:B------:R1:W-:-:S12]  /*1f360*/  STL [R1+0x48], R20 ;  /* 0x0000481401007387 */ /* 0x0003d80000100800 */
[----:B-1----:R-:W-:Y:S05]  /*1f370*/  @!P2 BRA `(.L_x_1501) ;  /* 0x000000400004a947 */ /* 0x002fea0003800000 */
[----:B------:R-:W-:Y:S02]  /*1f380*/  IMAD.MOV.U32 R236, RZ, RZ, R12 ;  /* 0x000000ffffec7224 */ /* 0x000fe400078e000c */
[----:B------:R-:W-:Y:S02]  /*1f390*/  IMAD.MOV.U32 R235, RZ, RZ, R0 ;  /* 0x000000ffffeb7224 */ /* 0x000fe400078e0000 */
[----:B------:R-:W-:Y:S02]  /*1f3a0*/  IMAD.MOV.U32 R21, RZ, RZ, R3 ;  /* 0x000000ffff157224 */ /* 0x000fe400078e0003 */
[----:B------:R-:W-:Y:S02]  /*1f3b0*/  IMAD.MOV.U32 R12, RZ, RZ, R232 ;  /* 0x000000ffff0c7224 */ /* 0x000fe400078e00e8 */
[----:B------:R-:W-:-:S07]  /*1f3c0*/  IMAD.MOV.U32 R20, RZ, RZ, R233 ;  /* 0x000000ffff147224 */ /* 0x000fce00078e00e9 */
.L_x_1512:
        /* <DEDUP_REMOVED lines=9> */
.L_x_1503:
[----:B------:R-:W-:-:S05]  /*1f460*/  VIADD R0, R20, 0x1 ;  /* 0x0000000114007836 */ /* 0x000fca0000000000 */
[----:B------:R-:W-:-:S04]  /*1f470*/  ISETP.NE.AND P3, PT, R0, 0x2, PT ;  /* 0x000000020000780c */ /* 0x000fc80003f65270 */
[----:B------:R-:W-:Y:S02]  /*1f480*/  SEL R3, R0, RZ, P3 ;  /* 0x000000ff00037207 */ /* 0x000fe40001800000 */
[----:B------:R-:W-:-:S03]  /*1f490*/  SHF.L.U32 R0, R232, 0x1f, RZ ;  /* 0x0000001fe8007819 */ /* 0x000fc600000006ff */
[----:B------:R-:W-:-:S04]  /*1f4a0*/  IMAD R3, R3, 0x8, R18 ;  /* 0x0000000803037824 */ /* 0x000fc800078e0212 */
[----:B------:R1:W2:Y:S01]  /*1f4b0*/  SYNCS.PHASECHK.TRANS64.TRYWAIT P3, [R3+URZ+0x2e830], R0 ;  /* 0x02e83000030075a7 */ /* 0x0002a2000806017f */
[----:B------:R-:W-:Y:S05]  /*1f4c0*/  @!P0 BRA `(.L_x_1504) ;  /* 0x0000000000048947 */ /* 0x000fea0003800000 */
[----:B------:R-:W-:Y:S01]  /*1f4d0*/  BPT.TRAP 0x1 ;  /* 0x000000040000795c */ /* 0x000fe20000300000 */
.L_x_1504:
[----:B------:R-:W-:Y:S04]  /*1f4e0*/  BSSY B0, `(.L_x_1502) ;  /* 0x0000004000007945 */ /* 0x000fe80003800000 */
[----:B--2---:R-:W-:Y:S05]  /*1f4f0*/  @P3 BRA `(.L_x_1505) ;  /* 0x0000000000083947 */ /* 0x004fea0003800000 */
[----:B------:R-:W2:Y:S02]  /*1f500*/  SYNCS.PHASECHK.TRANS64.TRYWAIT P3, [R3+URZ+0x2e830], R0 ;  /* 0x02e83000030075a7 */ /* 0x000ea4000806017f */
[----:B--2---:R-:W-:Y:S05]  /*1f510*/  @!P3 BRA `(.L_x_1506) ;  /* 0x000001800068b947 */ /* 0x004fea0003800000 */
.L_x_1505:
[----:B------:R-:W-:Y:S05]  /*1f520*/  BSYNC B0 ;  /* 0x0000000000007941 */ /* 0x000fea0003800000 */
.L_x_1502:
[----:B-12---:R-:W2:Y:S01]  /*1f530*/  LDL R3, [R1+0x5c] ;  /* 0x00005c0001037983 */ /* 0x006ea20000100800 */
[----:B------:R-:W-:Y:S01]  /*1f540*/  VIADD R233, R20, 0x1 ;  /* 0x0000000114e97836 */ /* 0x000fe20000000000 */
[----:B------:R-:W-:Y:S05]  /*1f550*/  WARPSYNC.ALL ;  /* 0x0000000000007948 */ /* 0x000fea0003800000 */
[----:B------:R-:W1:Y:S01]  /*1f560*/  S2R R0, SR_TID.X ;  /* 0x0000000000007919 */ /* 0x000e620000002100 */
[C---:B------:R-:W-:Y:S01]  /*1f570*/  ISETP.NE.AND P3, PT, R233.reuse, 0x2, PT ;  /* 0x00000002e900780c */ /* 0x040fe20003f65270 */
[----:B------:R-:W-:Y:S01]  /*1f580*/  IMAD.MOV.U32 R91, RZ, RZ, 0x40000040 ;  /* 0x40000040ff5b7424 */ /* 0x000fe200078e00ff */
[C---:B------:R-:W-:Y:S01]  /*1f590*/  R2UR UR12, R8.reuse ;  /* 0x00000000080c72ca */ /* 0x040fe200000e0000 */
[----:B------:R-:W-:Y:S01]  /*1f5a0*/  IMAD.MOV.U32 R15, RZ, RZ, 0x40000040 ;  /* 0x40000040ff0f7424 */ /* 0x000fe200078e00ff */
[----:B------:R-:W-:Y:S01]  /*1f5b0*/  SEL R233, R233, RZ, P3 ;  /* 0x000000ffe9e97207 */ /* 0x000fe20001800000 */
        /* <DEDUP_REMOVED lines=13> */
[----:B------:R-:W-:Y:S01]  /*1f690*/  R2UR UR25, R15 ;  /* 0x000000000f1972ca */ /* 0x000fe200000e0000 */
[----:B------:R-:W-:Y:S01]  /*1f6a0*/  STL [R1+0xcc], R21 ;  /* 0x0000cc1501007387 */ /* 0x000fe20000100800 */
[C---:B------:R-:W-:Y:S02]  /*1f6b0*/  R2UR UR27, R89.reuse ;  /* 0x00000000591b72ca */ /* 0x040fe400000e0000 */
[----:B------:R-:W-:Y:S01]  /*1f6c0*/  R2UR UR29, R89 ;  /* 0x00000000591d72ca */ /* 0x000fe200000e0000 */
[----:B------:R-:W-:Y:S01]  /*1f6d0*/  STL [R1+0xc8], R19 ;  /* 0x0000c81301007387 */ /* 0x000fe20000100800 */
[----:B------:R-:W-:-:S02]  /*1f6e0*/  R2UR UR31, R93 ;  /* 0x000000005d1f72ca */ /* 0x000fc400000e0000 */
[----:B------:R-:W-:Y:S01]  /*1f6f0*/  R2UR UR39, R15 ;  /* 0x000000000f2772ca */ /* 0x000fe200000e0000 */
[----:B------:R-:W-:Y:S01]  /*1f700*/  STL [R1+0xc4], R18 ;  /* 0x0000c41201007387 */ /* 0x000fe20000100800 */
[----:B------:R-:W-:Y:S02]  /*1f710*/  R2UR UR36, R8 ;  /* 0x00000000082472ca */ /* 0x000fe400000e0000 */
[----:B-1----:R-:W-:Y:S01]  /*1f720*/  SHF.R.U32.HI R0, RZ, 0x7, R0 ;  /* 0x00000007ff007819 */ /* 0x002fe20000011600 */
[----:B------:R1:W-:Y:S01]  /*1f730*/  STL [R1+0xc0], R17 ;  /* 0x0000c01101007387 */ /* 0x0003e20000100800 */
[----:B------:R-:W-:Y:S02]  /*1f740*/  R2UR UR37, R9 ;  /* 0x00000000092572ca */ /* 0x000fe400000e0000 */
[----:B------:R-:W-:Y:S01]  /*1f750*/  R2UR UR47, R89 ;  /* 0x00000000592f72ca */ /* 0x000fe200000e0000 */
[----:B------:R-:W-:Y:S01]  /*1f760*/  VIADD R0, R0, 0x8 ;  /* 0x0000000800007836 */ /* 0x000fe20000000000 */
[----:B------:R3:W-:Y:S01]  /*1f770*/  STL [R1+0xbc], R16 ;  /* 0x0000bc1001007387 */ /* 0x0007e20000100800 */
[----:B------:R-:W-:-:S02]  /*1f780*/  R2UR UR44, R8 ;  /* 0x00000000082c72ca */ /* 0x000fc400000e0000 */
[----:B------:R-:W-:Y:S01]  /*1f790*/  R2UR UR45, R9 ;  /* 0x00000000092d72ca */ /* 0x000fe200000e0000 */
[----:B------:R4:W-:Y:S01]  /*1f7a0*/  BAR.SYNC.DEFER_BLOCKING R0, 0x100 ;  /* 0x000400000000751d */ /* 0x0009e20000010000 */
[C---:B------:R-:W-:Y:S02]  /*1f7b0*/  R2UR UR19, R15.reuse ;  /* 0x000000000f1372ca */ /* 0x040fe400000e0000 */
[----:B------:R-:W-:Y:S02]  /*1f7c0*/  R2UR UR5, R15 ;  /* 0x000000000f0572ca */ /* 0x000fe400000e0000 */
[----:B------:R-:W-:Y:S02]  /*1f7d0*/  R2UR UR17, R89 ;  /* 0x00000000591172ca */ /* 0x000fe400000e0000 */
[C---:B------:R-:W-:Y:S01]  /*1f7e0*/  R2UR UR9, R93.reuse ;  /* 0x000000005d0972ca */ /* 0x040fe200000e0000 */
[----:B------:R0:W-:Y:S01]  /*1f7f0*/  STL [R1+0xb8], R12 ;  /* 0x0000b80c01007387 */ /* 0x0001e20000100800 */
[----:B------:R-:W-:Y:S01]  /*1f800*/  R2UR UR33, R93 ;  /* 0x000000005d2172ca */ /* 0x000fe200000e0000 */
[----:B------:R-:W-:Y:S01]  /*1f810*/  IMAD.MOV.U32 R93, RZ, RZ, 0x40000040 ;  /* 0x40000040ff5d7424 */ /* 0x000fe200078e00ff */
[----:B------:R-:W-:Y:S01]  /*1f820*/  R2UR UR59, R91 ;  /* 0x000000005b3b72ca */ /* 0x000fe200000e0000 */
[----:B------:R0:W-:Y:S03]  /*1f830*/  STL [R1+0xb4], R2 ;  /* 0x0000b40201007387 */ /* 0x0001e60000100800 */
[----:B------:R-:W-:Y:S01]  /*1f840*/  R2UR UR43, R93 ;  /* 0x000000005d2b72ca */ /* 0x000fe200000e0000 */
[----:B------:R-:W-:Y:S01]  /*1f850*/  WARPGROUP.ARRIVE ;  /* 0x00000000000079c5 */ /* 0x000fe20000000000 */
[----:B--2---:R-:W-:Y:S01]  /*1f860*/  IMAD R90, R233, 0x700, R3 ;  /* 0x00000700e95a7824 */ /* 0x004fe200078e0203 */
[----:B------:R-:W-:Y:S01]  /*1f870*/  MOV R3, UR7 ;  /* 0x0000000700037c02 */ /* 0x000fe20008000f00 */
[----:B------:R-:W-:Y:S01]  /*1f880*/  UMOV UR7, UR11 ;  /* 0x0000000b00077c82 */ /* 0x000fe20008000000 */
[----:B------:R-:W-:Y:S01]  /*1f890*/  R2UR UR11, R15 ;  /* 0x000000000f0b72ca */ /* 0x000fe200000e0000 */
[C---:B------:R-:W-:Y:S01]  /*1f8a0*/  VIADD R14, R90.reuse, 0x100 ;  /* 0x000001005a0e7836 */ /* 0x040fe20000000000 */
[C---:B------:R-:W-:Y:S01]  /*1f8b0*/  R2UR UR14, R90.reuse ;  /* 0x000000005a0e72ca */ /* 0x040fe200000e0000 */
[C---:B------:R-:W-:Y:S01]  /*1f8c0*/  VIADD R88, R90.reuse, 0x200 ;  /* 0x000002005a587836 */ /* 0x040fe20000000000 */
[----:B-1----:R-:W-:Y:S01]  /*1f8d0*/  MOV R17, UR7 ;  /* 0x0000000700117c02 */ /* 0x002fe20008000f00 */
        /* <DEDUP_REMOVED lines=25> */
[----:B------:R-:W-:Y:S01]  /*1fa70*/  UMOV UR7, UR29 ;  /* 0x0000001d00077c82 */ /* 0x000fe20008000000 */
[----:B------:R-:W-:Y:S01]  /*1fa80*/  R2UR UR24, R14 ;  /* 0x000000000e1872ca */ /* 0x000fe200000e0000 */
[----:B------:R-:W-:Y:S01]  /*1fa90*/  VIADD R14, R90, 0x104 ;  /* 0x000001045a0e7836 */ /* 0x000fe20000000000 */
[----:B------:R-:W-:Y:S01]  /*1faa0*/  R2UR UR10, R88 ;  /* 0x00000000580a72ca */ /* 0x000fe200000e0000 */
[C---:B------:R-:W-:Y:S01]  /*1fab0*/  VIADD R88, R90.reuse, 0x204 ;  /* 0x000002045a587836 */ /* 0x040fe20000000000 */
[----:B------:R-:W-:Y:S01]  /*1fac0*/  MOV R237, UR11 ;  /* 0x0000000b00ed7c02 */ /* 0x000fe20008000f00 */
[----:B------:R-:W-:Y:S01]  /*1fad0*/  UMOV UR11, UR25 ;  /* 0x00000019000b7c82 */ /* 0x000fe20008000000 */
[C---:B------:R-:W-:Y:S01]  /*1fae0*/  R2UR UR25, R9.reuse ;  /* 0x00000000091972ca */ /* 0x040fe200000e0000 */
[----:B------:R-:W-:Y:S01]  /*1faf0*/  IMAD.MOV.U32 R15, RZ, RZ, 0x40000040 ;  /* 0x40000040ff0f7424 */ /* 0x000fe200078e00ff */
[----:B------:R-:W-:Y:S01]  /*1fb00*/  R2UR UR29, R9 ;  /* 0x00000000091d72ca */ /* 0x000fe200000e0000 */
[----:B------:R-:W-:Y:S01]  /*1fb10*/  VIADD R92, R90, 0x206 ;  /* 0x000002065a5c7836 */ /* 0x000fe20000000000 */
[----:B------:R-:W-:Y:S01]  /*1fb20*/  MOV R19, UR11 ;  /* 0x0000000b00137c02 */ /* 0x000fe20008000f00 */
[----:B------:R-:W-:Y:S01]  /*1fb30*/  UMOV UR11, UR19 ;  /* 0x00000013000b7c82 */ /* 0x000fe20008000000 */
[----:B----4-:R-:W-:-:S02]  /*1fb40*/  MOV R0, UR6 ;  /* 0x0000000600007c02 */ /* 0x010fc40008000f00 */
[----:B------:R-:W-:Y:S01]  /*1fb50*/  R2UR UR14, R88 ;  /* 0x00000000580e72ca */ /* 0x000fe200000e0000 */
[----:B------:R-:W-:Y:S01]  /*1fb60*/  UMOV UR6, UR10 ;  /* 0x0000000a00067c82 */ /* 0x000fe20008000000 */
[----:B------:R-:W-:Y:S01]  /*1fb70*/  R2UR UR10, R14 ;  /* 0x000000000e0a72ca */ /* 0x000fe200000e0000 */
[----:B------:R-:W-:Y:S01]  /*1fb80*/  VIADD R14, R90, 0x304 ;  /* 0x000003045a0e7836 */ /* 0x000fe20000000000 */
[----:B---3--:R-:W-:Y:S01]  /*1fb90*/  MOV R16, UR6 ;  /* 0x0000000600107c02 */ /* 0x008fe20008000f00 */
[----:B------:R-:W-:Y:S01]  /*1fba0*/  UMOV UR6, UR28 ;  /* 0x0000001c00067c82 */ /* 0x000fe20008000000 */
[----:B------:R-:W-:Y:S01]  /*1fbb0*/  R2UR UR28, R8 ;  /* 0x00000000081c72ca */ /* 0x000fe200000e0000 */
[----:B------:R-:W-:Y:S01]  /*1fbc0*/  VIADD R88, R90, 0x404 ;  /* 0x000004045a587836 */ /* 0x000fe20000000000 */
[----:B------:R-:W-:Y:S01]  /*1fbd0*/  R2UR UR19, R15 ;  /* 0x000000000f1372ca */ /* 0x000fe200000e0000 */
[----:B------:R-:W-:Y:S01]  /*1fbe0*/  IMAD.MOV.U32 R15, RZ, RZ, 0x40000040 ;  /* 0x40000040ff0f7424 */ /* 0x000fe200078e00ff */
[----:B------:R-:W-:Y:S01]  /*1fbf0*/  R2UR UR15, R89 ;  /* 0x00000000590f72ca */ /* 0x000fe200000e0000 */
[----:B------:R-:W-:Y:S01]  /*1fc00*/  IMAD.MOV.U32 R89, RZ, RZ, 0x40000040 ;  /* 0x40000040ff597424 */ /* 0x000fe200078e00ff */
        /* <DEDUP_REMOVED lines=9> */
[----:B------:R-:W-:Y:S01]  /*1fca0*/  R2UR UR18, R14 ;  /* 0x000000000e1272ca */ /* 0x000fe200000e0000 */
[----:B------:R-:W-:Y:S01]  /*1fcb0*/  VIADD R14, R90, 0x504 ;  /* 0x000005045a0e7836 */ /* 0x000fe20000000000 */
[----:B------:R-:W-:Y:S02]  /*1fcc0*/  R2UR UR8, R8 ;  /* 0x00000000080872ca */ /* 0x000fe400000e0000 */
[----:B------:R-:W-:Y:S02]  /*1fcd0*/  R2UR UR9, R9 ;  /* 0x00000000090972ca */ /* 0x000fe400000e0000 */
[----:B------:R-:W-:Y:S01]  /*1fce0*/  MOV R95, UR11 ;  /* 0x0000000b005f7c02 */ /* 0x000fe20008000f00 */
[----:B------:R-:W-:Y:S01]  /*1fcf0*/  UMOV UR11, UR5 ;  /* 0x00000005000b7c82 */ /* 0x000fe20008000000 */
[----:B------:R-:W-:-:S02]  /*1fd00*/  WARPGROUP.DEPBAR.LE gsb0, 0x0 ;  /* 0x00008000000079c5 */ /* 0x000fc40000010000 */
[----:B------:R-:W-:Y:S01]  /*1fd10*/  WARPGROUP.ARRIVE ;  /* 0x00000000000079c5 */ /* 0x000fe20000000000 */
[----:B------:R-:W-:Y:S01]  /*1fd20*/  MOV R94, UR10 ;  /* 0x0000000a005e7c02 */ /* 0x000fe20008000f00 */
[----:B------:R-:W-:Y:S01]  /*1fd30*/  UMOV UR10, UR4 ;  /* 0x00000004000a7c82 */ /* 0x000fe20008000000 */
[----:B------:R-:W-:Y:S02]  /*1fd40*/  R2UR UR42, R92 ;  /* 0x000000005c2a72ca */ /* 0x000fe400000e0000 */
[----:B------:R-:W-:Y:S01]  /*1fd50*/  R2UR UR4, R10 ;  /* 0x000000000a0472ca */ /* 0x000fe200000e0000 */
[----:B------:R-:W-:Y:S01]  /*1fd60*/  QGMMA.64x32x32.F32.E4M3.E4M3 R168, gdesc[UR20], RZ, !UPT, gsb0 ;  /* 0x0060000014a879f3 */ /* 0x000fe2000c0008ff */
[----:B------:R-:W-:Y:S01]  /*1fd70*/  R2UR UR22, R88 ;  /* 0x00000000581672ca */ /* 0x000fe200000e0000 */
[----:B------:R-:W-:Y:S01]  /*1fd80*/  VIADD R88, R90, 0x604 ;  /* 0x000006045a587836 */ /* 0x000fe20000000000 */
[----:B------:R-:W-:Y:S01]  /*1fd90*/  R2UR UR23, R89 ;  /* 0x00000000591772ca */ /* 0x000fe200000e0000 */
[----:B------:R-:W-:Y:S01]  /*1fda0*/  IMAD.MOV.U32 R89, RZ, RZ, 0x40000040 ;  /* 0x40000040ff597424 */ /* 0x000fe200078e00ff */
[----:B------:R-:W-:-:S02]  /*1fdb0*/  R2UR UR5, R11 ;  /* 0x000000000b0572ca */ /* 0x000fc400000e0000 */
[----:B------:R-:W-:Y:S02]  /*1fdc0*/  R2UR UR12, R10 ;  /* 0x000000000a0c72ca */ /* 0x000fe400000e0000 */
[----:B------:R-:W-:Y:S02]  /*1fdd0*/  R2UR UR13, R11 ;  /* 0x000000000b0d72ca */ /* 0x000fe400000e0000 */
[----:B0-----:R-:W-:Y:S01]  /*1fde0*/  MOV R12, UR15 ;  /* 0x0000000f000c7c02 */ /* 0x001fe20008000f00 */
[----:B------:R-:W-:Y:S01]  /*1fdf0*/  UMOV UR15, UR33 ;  /* 0x00000021000f7c82 */ /* 0x000fe20008000000 */
[----:B------:R-:W-:Y:S01]  /*1fe00*/  MOV R2, UR14 ;  /* 0x0000000e00027c02 */ /* 0x000fe20008000f00 */
[----:B------:R-:W-:Y:S01]  /*1fe10*/  UMOV UR14, UR32 ;  /* 0x00000020000e7c82 */ /* 0x000fe20008000000 */
[----:B------:R-:W-:Y:S01]  /*1fe20*/  MOV R22, UR15 ;  /* 0x0000000f00167c02 */ /* 0x000fe20008000f00 */
[----:B------:R-:W-:Y:S01]  /*1fe30*/  UMOV UR15, UR17 ;  /* 0x00000011000f7c82 */ /* 0x000fe20008000000 */
[----:B------:R-:W-:Y:S01]  /*1fe40*/  MOV R21, UR14 ;  /* 0x0000000e00157c02 */ /* 0x000fe20008000f00 */
[----:B------:R-:W-:Y:S01]  /*1fe50*/  UMOV UR14, UR16 ;  /* 0x00000010000e7c82 */ /* 0x000fe20008000000 */
        /* <DEDUP_REMOVED lines=25> */
[----:B------:R-:W-:Y:S02]  /*1fff0*/  R2UR UR50, R88 ;  /* 0x00000000583272ca */ /* 0x000fe400000e0000 */
[----:B------:R-:W-:Y:S01]  /*20000*/  R2UR UR51, R89 ;  /* 0x00000000593372ca */ /* 0x000fe200000e0000 */
        /* <DEDUP_REMOVED lines=14> */
[----:B------:R-:W-:-:S06]  /*200f0*/  WARPGROUP.ARRIVE ;  /* 0x00000000000079c5 */ /* 0x000fcc0000000000 */
        /* <DEDUP_REMOVED lines=132> */
.L_x_1508:
[----:B-----5:R-:W-:Y:S01]  /*20940*/  SHF.L.U32 R0, R12, 0x1f, RZ ;  /* 0x0000001f0c007819 */ /* 0x020fe200000006ff */
[----:B------:R-:W-:-:S04]  /*20950*/  IMAD R3, R20, 0x8, R18 ;  /* 0x0000000814037824 */ /* 0x000fc800078e0212 */
[----:B------:R0:W1:Y:S01]  /*20960*/  SYNCS.PHASECHK.TRANS64.TRYWAIT P2, [R3+URZ+0x2e850], R0 ;  /* 0x02e85000030075a7 */ /* 0x000062000804017f */
[----:B------:R-:W-:Y:S05]  /*20970*/  @!P0 BRA `(.L_x_1509) ;  /* 0x0000000000048947 */ /* 0x000fea0003800000 */
[----:B------:R-:W-:Y:S01]  /*20980*/  BPT.TRAP 0x1 ;  /* 0x000000040000795c */ /* 0x000fe20000300000 */
.L_x_1509:
[----:B-1----:R-:W-:Y:S05]  /*20990*/  @P2 BRA `(.L_x_1507) ;  /* 0x0000000000082947 */ /* 0x002fea0003800000 */
[----:B------:R-:W1:Y:S02]  /*209a0*/  SYNCS.PHASECHK.TRANS64.TRYWAIT P2, [R3+URZ+0x2e850], R0 ;  /* 0x02e85000030075a7 */ /* 0x000e64000804017f */
[----:B-1----:R-:W-:Y:S05]  /*209b0*/  @!P2 BRA `(.L_x_1510) ;  /* 0x0000016c0054a947 */ /* 0x002fea0003800000 */
.L_x_1507:
[----:B-----5:R-:W-:Y:S01]  /*209c0*/  VIADD R12, R18, 0x400 ;  /* 0x00000400120c7836 */ /* 0x020fe20000000000 */
[----:B------:R-:W-:Y:S05]  /*209d0*/  WARPSYNC.ALL ;  /* 0x0000000000007948 */ /* 0x000fea0003800000 */
[----:B------:R-:W-:Y:S01]  /*209e0*/  SHF.R.U32.HI R12, RZ, 0x4, R12 ;  /* 0x00000004ff0c7819 */ /* 0x000fe2000001160c */
[----:B------:R-:W-:Y:S01]  /*209f0*/  IMAD.MOV.U32 R13, RZ, RZ, -0x3ffffff0 ;  /* 0xc0000010ff0d7424 */ /* 0x000fe200078e00ff */
[----:B------:R-:W-:Y:S02]  /*20a00*/  WARPGROUP.ARRIVE ;  /* 0x00000000000079c5 */ /* 0x000fe40000000000 */
[----:B------:R-:W-:-:S02]  /*20a10*/  LOP3.LUT R12, R12, 0x3fff, RZ, 0xc0, !PT ;  /* 0x00003fff0c0c7812 */ /* 0x000fc400078ec0ff */
[----:B------:R-:W-:Y:S02]  /*20a20*/  R2UR UR7, R13 ;  /* 0x000000000d0772ca */ /* 0x000fe400000e0000 */
[----:B------:R-:W-:-:S05]  /*20a30*/  LOP3.LUT R12, R12, 0x10000, RZ, 0xfc, !PT ;  /* 0x000100000c0c7812 */ /* 0x000fca00078efcff */
[----:B------:R-:W-:-:S05]  /*20a40*/  IMAD R12, R20, 0x700, R12 ;  /* 0x00000700140c7824 */ /* 0x000fca00078e020c */
[----:B------:R-:W-:-:S13]  /*20a50*/  R2UR UR6, R12 ;  /* 0x000000000c0672ca */ /* 0x000fda00000e0000 */
[----:B------:R-:W-:Y:S01]  /*20a60*/  QGMMA.64x128x32.F32.E4M3.E4M3 R24, R224, gdesc[UR4], R24, gsb0 ;  /* 0x01e00004e0187df3 */ /* 0x000fe20008000818 */
[----:B------:R-:W-:Y:S02]  /*20a70*/  VIADD R14, R12, 0x100 ;  /* 0x000001000c0e7836 */ /* 0x000fe40000000000 */
[----:B------:R-:W-:-:S03]  /*20a80*/  IMAD.MOV.U32 R15, RZ, RZ, -0x3ffffff0 ;  /* 0xc0000010ff0f7424 */ /* 0x000fc600078e00ff */
[----:B------:R-:W-:Y:S02]  /*20a90*/  R2UR UR6, R14 ;  /* 0x000000000e0672ca */ /* 0x000fe400000e0000 */
[----:B------:R-:W-:Y:S02]  /*20aa0*/  R2UR UR7, R15 ;  /* 0x000000000f0772ca */ /* 0x000fe400000e0000 */
[----:B01----:R-:W-:-:S04]  /*20ab0*/  FMNMX.FTZ R0, R184, R21, !PT ;  /* 0x00000015b8007209 */ /* 0x003fc80007810000 */
[----:B------:R-:W-:-:S04]  /*20ac0*/  FMNMX.FTZ R0, R185, R0, !PT ;  /* 0x00000000b9007209 */ /* 0x000fc80007810000 */
[----:B------:R-:W-:-:S04]  /*20ad0*/  FMNMX.FTZ R13, R188, R0, !PT ;  /* 0x00000000bc0d7209 */ /* 0x000fc80007810000 */
[----:B------:R-:W-:-:S04]  /*20ae0*/  FMNMX.FTZ R13, R189, R13, !PT ;  /* 0x0000000dbd0d7209 */ /* 0x000fc80007810000 */
[----:B------:R-:W-:-:S04]  /*20af0*/  FMNMX.FTZ R13, R192, R13, !PT ;  /* 0x0000000dc00d7209 */ /* 0x000fc80007810000 */
[----:B------:R-:W-:-:S04]  /*20b00*/  FMNMX.FTZ R13, R193, R13, !PT ;  /* 0x0000000dc10d7209 */ /* 0x000fc80007810000 */
[----:B------:R-:W-:-:S04]  /*20b10*/  FMNMX.FTZ R13, R196, R13, !PT ;  /* 0x0000000dc40d7209 */ /* 0x000fc80007810000 */
[----:B------:R-:W-:-:S04]  /*20b20*/  FMNMX.FTZ R13, R197, R13, !PT ;  /* 0x0000000dc50d7209 */ /* 0x000fc80007810000 */
[----:B------:R-:W-:-:S04]  /*20b30*/  FMNMX.FTZ R13, R168, R13, !PT ;  /* 0x0000000da80d7209 */ /* 0x000fc80007810000 */
[----:B------:R-:W-:Y:S01]  /*20b40*/  FMNMX.FTZ R13, R169, R13, !PT ;  /* 0x0000000da90d7209 */ /* 0x000fe20007810000 */
[----:B------:R-:W-:Y:S01]  /*20b50*/  VIADD R14, R12, 0x200 ;  /* 0x000002000c0e7836 */ /* 0x000fe20000000000 */
[----:B------:R-:W-:Y:S02]  /*20b60*/  WARPGROUP.DEPBAR.LE gsb0, 0x0 ;  /* 0x00008000000079c5 */ /* 0x000fe40000010000 */
[----:B------:R-:W-:Y:S01]  /*20b70*/  WARPGROUP.ARRIVE ;  /* 0x00000000000079c5 */ /* 0x000fe20000000000 */
[----:B------:R-:W-:Y:S01]  /*20b80*/  IMAD.MOV.U32 R15, RZ, RZ, -0x3ffffff0 ;  /* 0xc0000010ff0f7424 */ /* 0x000fe200078e00ff */
[----:B------:R-:W-:Y:S01]  /*20b90*/  FMNMX.FTZ R13, R172, R13, !PT ;  /* 0x0000000dac0d7209 */ /* 0x000fe20007810000 */
[----:B------:R-:W2:Y:S03]  /*20ba0*/  LDL.LU R226, [R1+0x4] ;  /* 0x0000040001e27983 */ /* 0x000ea60000300800 */
[----:B------:R-:W-:Y:S01]  /*20bb0*/  QGMMA.64x128x32.F32.E4M3.E4M3 R24, R220, gdesc[UR4], R24, gsb0 ;  /* 0x01e00004dc187df3 */ /* 0x000fe20008000818 */
[----:B------:R-:W-:Y:S01]  /*20bc0*/  FMNMX.FTZ R13, R173, R13, !PT ;  /* 0x0000000dad0d7209 */ /* 0x000fe20007810000 */
[----:B------:R-:W3:Y:S01]  /*20bd0*/  LDL.LU R227, [R1] ;  /* 0x0000000001e37983 */ /* 0x000ee20000300800 */
        /* <DEDUP_REMOVED lines=71> */
[----:B------:R-:W-:Y:S01]  /*21050*/  FMNMX.FTZ R0, R123, R0, !PT ;  /* 0x000000007b007209 */ /* 0x000fe20007810000 */
[----:B------:R-:W-:Y:S02]  /*21060*/  WARPGROUP.DEPBAR.LE gsb0, 0x0 ;  /* 0x00008000000079c5 */ /* 0x000fe40000010000 */
[----:B------:R-:W-:Y:S01]  /*21070*/  WARPGROUP.ARRIVE ;  /* 0x00000000000079c5 */ /* 0x000fe20000000000 */
[----:B------:R-:W-:Y:S02]  /*21080*/  FMNMX.FTZ R13, R116, R13, !PT ;  /* 0x0000000d740d7209 */ /* 0x000fe40007810000 */
[----:B------:R-:W-:Y:S02]  /*21090*/  FMNMX.FTZ R0, R126, R0, !PT ;  /* 0x000000007e007209 */ /* 0x000fe40007810000 */
[----:B------:R-:W-:Y:S01]  /*210a0*/  FMNMX.FTZ R13, R117, R13, !PT ;  /* 0x0000000d750d7209 */ /* 0x000fe20007810000 */
[----:B------:R-:W-:Y:S01]  /*210b0*/  QGMMA.64x128x32.F32.E4M3.E4M3 R24, R216, gdesc[UR4], R24, gsb0 ;  /* 0x01e00004d8187df3 */ /* 0x000fe20008000818 */
[----:B------:R-:W-:-:S02]  /*210c0*/  R2UR UR6, R14 ;  /* 0x000000000e0672ca */ /* 0x000fc400000e0000 */
[----:B------:R-:W-:Y:S01]  /*210d0*/  R2UR UR7, R15 ;  /* 0x000000000f0772ca */ /* 0x000fe200000e0000 */
[----:B------:R-:W-:Y:S01]  /*210e0*/  IMAD.MOV.U32 R15, RZ, RZ, -0x3ffffff0 ;  /* 0xc0000010ff0f7424 */ /* 0x000fe200078e00ff */
        /* <DEDUP_REMOVED lines=15> */
[----:B------:R-:W-:-:S03]  /*211e0*/  FMNMX.FTZ R0, R110, R0, !PT ;  /* 0x000000006e007209 */ /* 0x000fc60007810000 */
[----:B------:R-:W0:Y:S01]  /*211f0*/  SHFL.BFLY PT, R14, R13, 0x2, 0x1f ;  /* 0x0c401f000d0e7f89 */ /* 0x000e2200000e0000 */
[----:B------:R-:W-:-:S04]  /*21200*/  FMNMX.FTZ R0, R111, R0, !PT ;  /* 0x000000006f007209 */ /* 0x000fc80007810000 */
[----:B------:R-:W-:-:S04]  /*21210*/  FMNMX.FTZ R0, R114, R0, !PT ;  /* 0x0000000072007209 */ /* 0x000fc80007810000 */
[----:B------:R-:W-:-:S04]  /*21220*/  FMNMX.FTZ R0, R115, R0, !PT ;  /* 0x0000000073007209 */ /* 0x000fc80007810000 */
[----:B------:R-:W-:-:S04]  /*21230*/  FMNMX.FTZ R0, R118, R0, !PT ;  /* 0x0000000076007209 */ /* 0x000fc80007810000 */
[----:B------:R-:W-:-:S04]  /*21240*/  FMNMX.FTZ R0, R119, R0, !PT ;  /* 0x0000000077007209 */ /* 0x000fc80007810000 */
[----:B------:R-:W-:Y:S02]  /*21250*/  FMNMX.FTZ R0, R90, R0, !PT ;  /* 0x000000005a007209 */ /* 0x000fe40007810000 */
[----:B0-----:R-:W-:Y:S01]  /*21260*/  FMNMX.FTZ R13, R13, R14, !PT ;  /* 0x0000000e0d0d7209 */ /* 0x001fe20007810000 */
[----:B------:R-:W-:Y:S01]  /*21270*/  VIADD R14, R12, 0x400 ;  /* 0x000004000c0e7836 */ /* 0x000fe20000000000 */
[----:B------:R-:W-:-:S04]  /*21280*/  FMNMX.FTZ R0, R91, R0, !PT ;  /* 0x000000005b007209 */ /* 0x000fc80007810000 */
[----:B------:R-:W-:-:S04]  /*21290*/  FMNMX.FTZ R0, R94, R0, !PT ;  /* 0x000000005e007209 */ /* 0x000fc80007810000 */
[----:B------:R-:W-:-:S04]  /*212a0*/  FMNMX.FTZ R0, R95, R0, !PT ;  /* 0x000000005f007209 */ /* 0x000fc80007810000 */
[----:B------:R-:W-:-:S04]  /*212b0*/  FMNMX.FTZ R0, R98, R0, !PT ;  /* 0x0000000062007209 */ /* 0x000fc80007810000 */
[----:B------:R-:W-:-:S04]  /*212c0*/  FMNMX.FTZ R0, R99, R0, !PT ;  /* 0x0000000063007209 */ /* 0x000fc80007810000 */
[----:B------:R-:W-:-:S04]  /*212d0*/  FMNMX.FTZ R0, R102, R0, !PT ;  /* 0x0000000066007209 */ /* 0x000fc80007810000 */
[----:B------:R-:W-:-:S05]  /*212e0*/  FMNMX.FTZ R0, R103, R0, !PT ;  /* 0x0000000067007209 */ /* 0x000fca0007810000 */
[----:B------:R-:W0:Y:S02]  /*212f0*/  SHFL.BFLY PT, R3, R0, 0x2, 0x1f ;  /* 0x0c401f0000037f89 */ /* 0x000e2400000e0000 */
[----:B0-----:R-:W-:Y:S02]  /*21300*/  FMNMX.FTZ R0, R0, R3, !PT ;  /* 0x0000000300007209 */ /* 0x001fe40007810000 */
[----:B------:R-:W0:Y:S01]  /*21310*/  SHFL.BFLY PT, R3, R13, 0x1, 0x1f ;  /* 0x0c201f000d037f89 */ /* 0x000e2200000e0000 */
[----:B------:R-:W-:Y:S02]  /*21320*/  WARPGROUP.DEPBAR.LE gsb0, 0x0 ;  /* 0x00008000000079c5 */ /* 0x000fe40000010000 */
[----:B------:R-:W-:Y:S01]  /*21330*/  WARPGROUP.ARRIVE ;  /* 0x00000000000079c5 */ /* 0x000fe20000000000 */
[----:B0-----:R-:W-:-:S05]  /*21340*/  FMNMX.FTZ R3, R13, R3, !PT ;  /* 0x000000030d037209 */ /* 0x001fca0007810000 */
[----:B------:R-:W-:Y:S01]  /*21350*/  QGMMA.64x128x32.F32.E4M3.E4M3 R24, R212, gdesc[UR4], R24, gsb0 ;  /* 0x01e00004d4187df3 */ /* 0x000fe20008000818 */
[----:B------:R-:W-:Y:S02]  /*21360*/  R2UR UR6, R14 ;  /* 0x000000000e0672ca */ /* 0x000fe400000e0000 */
[----:B------:R-:W-:Y:S01]  /*21370*/  R2UR UR7, R15 ;  /* 0x000000000f0772ca */ /* 0x000fe200000e0000 */
[----:B------:R-:W0:Y:S01]  /*21380*/  SHFL.BFLY PT, R14, R0, 0x1, 0x1f ;  /* 0x0c201f00000e7f89 */ /* 0x000e2200000e0000 */
[----:B------:R-:W-:-:S04]  /*21390*/  FFMA.FTZ R15, R2, R3, -8 ;  /* 0xc1000000020f7423 */ /* 0x000fc80000010003 */
        /* <DEDUP_REMOVED lines=19> */
[----:B0-----:R-:W-:Y:S01]  /*214d0*/  FMNMX.FTZ R0, R0, R14, !PT ;  /* 0x0000000e00007209 */ /* 0x001fe20007810000 */
[----:B------:R-:W-:Y:S01]  /*214e0*/  FADD.FTZ R14, -R3, R21 ;  /* 0x00000015030e7221 */ /* 0x000fe20000010100 */
        /* <DEDUP_REMOVED lines=13> */
[C---:B------:R-:W-:Y:S01]  /*215c0*/  FMUL.FTZ R14, R2.reuse, R14 ;  /* 0x0000000e020e7220 */ /* 0x040fe20000410000 */
[----:B------:R-:W-:Y:S01]  /*215d0*/  MUFU.EX2 R21, R21 ;  /* 0x0000001500157308 */ /* 0x000fe20000000800 */
[C---:B------:R-:W-:Y:S01]  /*215e0*/  FMUL.FTZ R13, R2.reuse, R13 ;  /* 0x0000000d020d7220 */ /* 0x040fe20000410000 */
        /* <DEDUP_REMOVED lines=80> */
[----:B------:R-:W-:-:S06]  /*21af0*/  FFMA.FTZ R119, R2, R119, -R101 ;  /* 0x0000007702777223 */ /* 0x000fcc0000010865 */
[----:B------:R-:W4:Y:S08]  /*21b00*/  MUFU.EX2 R194, R194 ;  /* 0x000000c200c27308 */ /* 0x000f300000000800 */
[----:B------:R-:W-:Y:S01]  /*21b10*/  MUFU.EX2 R192, R192 ;  /* 0x000000c000c07308 */ /* 0x000fe20000000800 */
[----:B------:R-:W-:Y:S02]  /*21b20*/  WARPGROUP.DEPBAR.LE gsb0, 0x0 ;  /* 0x00008000000079c5 */ /* 0x000fe40000010000 */
[----:B------:R-:W-:-:S05]  /*21b30*/  WARPGROUP.ARRIVE ;  /* 0x00000000000079c5 */ /* 0x000fca0000000000 */
[----:B------:R-:W4:Y:S01]  /*21b40*/  MUFU.EX2 R195, R195 ;  /* 0x000000c300c37308 */ /* 0x000f220000000800 */
[----:B------:R-:W-:Y:S07]  /*21b50*/  QGMMA.64x128x32.F32.E4M3.E4M3 R24, R208, gdesc[UR4], R24, gsb0 ;  /* 0x01e00004d0187df3 */ /* 0x000fee0008000818 */
[----:B------:R-:W-:Y:S08]  /*21b60*/  MUFU.EX2 R193, R193 ;  /* 0x000000c100c17308 */ /* 0x000ff00000000800 */
[----:B------:R-:W4:Y:S08]  /*21b70*/  MUFU.EX2 R198, R198 ;  /* 0x000000c600c67308 */ /* 0x000f300000000800 */
        /* <DEDUP_REMOVED lines=14> */
[----:B------:R-:W-:Y:S01]  /*21c60*/  MUFU.EX2 R180, R180 ;  /* 0x000000b400b47308 */ /* 0x000fe20000000800 */
[----:B------:R-:W-:-:S02]  /*21c70*/  WARPGROUP.DEPBAR.LE gsb0, 0x0 ;  /* 0x00008000000079c5 */ /* 0x000fc40000010000 */
[----:B------:R-:W-:Y:S01]  /*21c80*/  FFMA.FTZ R208, R2, R89, -R15 ;  /* 0x0000005902d07223 */ /* 0x000fe2000001080f */
[----:B------:R-:W-:-:S04]  /*21c90*/  IMAD.MOV.U32 R89, RZ, RZ, -0x3ffffff0 ;  /* 0xc0000010ff597424 */ /* 0x000fc800078e00ff */
[----:B------:R2:W-:Y:S01]  /*21ca0*/  MUFU.EX2 R15, R88 ;  /* 0x00000058000f7308 */ /* 0x0005e20000000800 */
[----:B------:R-:W-:Y:S01]  /*21cb0*/  WARPGROUP.ARRIVE ;  /* 0x00000000000079c5 */ /* 0x000fe20000000000 */
[----:B------:R-:W-:Y:S01]  /*21cc0*/  R2UR UR7, R89 ;  /* 0x00000000590772ca */ /* 0x000fe200000e0000 */
[----:B---3--:R-:W-:-:S04]  /*21cd0*/  FFMA.FTZ R89, R13, R227, R186 ;  /* 0x000000e30d597223 */ /* 0x008fc800000100ba */
[----:B------:R-:W3:Y:S01]  /*21ce0*/  S2R R227, SR_TID.X ;  /* 0x0000000000e37919 */ /* 0x000ee20000002100 */
[----:B------:R-:W3:Y:S01]  /*21cf0*/  MUFU.EX2 R182, R182 ;  /* 0x000000b600b67308 */ /* 0x000ee20000000800 */
[----:B--2---:R-:W-:Y:S02]  /*21d00*/  VIADD R88, R12, 0x500 ;  /* 0x000005000c587836 */ /* 0x004fe40000000000 */
[----:B0-----:R-:W-:-:S03]  /*21d10*/  FADD.FTZ R89, R187, R89 ;  /* 0x00000059bb597221 */ /* 0x001fc60000010000 */
[----:B------:R-:W-:Y:S01]  /*21d20*/  R2UR UR6, R88 ;  /* 0x00000000580672ca */ /* 0x000fe200000e0000 */
[----:B------:R-:W-:-:S01]  /*21d30*/  FFMA.FTZ R88, R14, R226, R21 ;  /* 0x000000e20e587223 */ /* 0x000fc20000010015 */
[----:B-1----:R-:W-:Y:S01]  /*21d40*/  FADD.FTZ R89, R190, R89 ;  /* 0x00000059be597221 */ /* 0x002fe20000010000 */
[----:B------:R-:W-:Y:S02]  /*21d50*/  MUFU.EX2 R181, R181 ;  /* 0x000000b500b57308 */ /* 0x000fe40000000800 */
[----:B------:R-:W-:-:S01]  /*21d60*/  FADD.FTZ R88, R184, R88 ;  /* 0x00000058b8587221 */ /* 0x000fc20000010000 */
[----:B----4-:R-:W-:-:S03]  /*21d70*/  FADD.FTZ R89, R191, R89 ;  /* 0x00000059bf597221 */ /* 0x010fc60000010000 */
[----:B------:R-:W-:Y:S01]  /*21d80*/  FADD.FTZ R88, R185, R88 ;  /* 0x00000058b9587221 */ /* 0x000fe20000010000 */
[----:B------:R-:W-:-:S01]  /*21d90*/  FADD.FTZ R89, R194, R89 ;  /* 0x00000059c2597221 */ /* 0x000fc20000010000 */
[----:B------:R-:W0:Y:S02]  /*21da0*/  MUFU.EX2 R183, R183 ;  /* 0x000000b700b77308 */ /* 0x000e240000000800 */
[----:B------:R-:W-:Y:S01]  /*21db0*/  QGMMA.64x128x32.F32.E4M3.E4M3 R24, R204, gdesc[UR4], R24, gsb0 ;  /* 0x01e00004cc187df3 */ /* 0x000fe20008000818 */
[----:B------:R-:W-:-:S01]  /*21dc0*/  FADD.FTZ R88, R188, R88 ;  /* 0x00000058bc587221 */ /* 0x000fc20000010000 */
[----:B------:R-:W-:-:S03]  /*21dd0*/  FADD.FTZ R89, R195, R89 ;  /* 0x00000059c3597221 */ /* 0x000fc60000010000 */
[----:B------:R-:W-:Y:S01]  /*21de0*/  FADD.FTZ R88, R189, R88 ;  /* 0x00000058bd587221 */ /* 0x000fe20000010000 */
[----:B------:R-:W-:-:S01]  /*21df0*/  FADD.FTZ R89, R198, R89 ;  /* 0x00000059c6597221 */ /* 0x000fc20000010000 */
[----:B------:R-:W-:Y:S02]  /*21e00*/  MUFU.EX2 R152, R152 ;  /* 0x0000009800987308 */ /* 0x000fe40000000800 */
[----:B------:R-:W-:-:S01]  /*21e10*/  FADD.FTZ R88, R192, R88 ;  /* 0x00000058c0587221 */ /* 0x000fc20000010000 */
[----:B------:R-:W-:-:S03]  /*21e20*/  FADD.FTZ R89, R199, R89 ;  /* 0x00000059c7597221 */ /* 0x000fc60000010000 */
[----:B------:R-:W-:Y:S01]  /*21e30*/  FADD.FTZ R88, R193, R88 ;  /* 0x00000058c1587221 */ /* 0x000fe20000010000 */
[----:B------:R-:W-:-:S01]  /*21e40*/  FADD.FTZ R89, R170, R89 ;  /* 0x00000059aa597221 */ /* 0x000fc20000010000 */
[----:B------:R-:W1:Y:S02]  /*21e50*/  MUFU.EX2 R154, R154 ;  /* 0x0000009a009a7308 */ /* 0x000e640000000800 */
        /* <DEDUP_REMOVED lines=9> */
[----:B------:R-:W2:Y:S02]  /*21ef0*/  MUFU.EX2 R155, R155 ;  /* 0x0000009b009b7308 */ /* 0x000ea40000000800 */
[----:B------:R-:W-:-:S01]  /*21f00*/  FADD.FTZ R88, R173, R88 ;  /* 0x00000058ad587221 */ /* 0x000fc20000010000 */
[----:B------:R-:W-:-:S03]  /*21f10*/  FADD.FTZ R89, R179, R89 ;  /* 0x00000059b3597221 */ /* 0x000fc60000010000 */
[----:B------:R-:W-:Y:S01]  /*21f20*/  FADD.FTZ R88, R176, R88 ;  /* 0x00000058b0587221 */ /* 0x000fe20000010000 */
[----:B---3--:R-:W-:-:S01]  /*21f30*/  FADD.FTZ R89, R182, R89 ;  /* 0x00000059b6597221 */ /* 0x008fc20000010000 */
[----:B------:R-:W3:Y:S02]  /*21f40*/  MUFU.EX2 R156, R156 ;  /* 0x0000009c009c7308 */ /* 0x000ee40000000800 */
[----:B------:R-:W-:-:S01]  /*21f50*/  FADD.FTZ R88, R177, R88 ;  /* 0x00000058b1587221 */ /* 0x000fc20000010000 */
[----:B0-----:R-:W-:-:S03]  /*21f60*/  FADD.FTZ R89, R183, R89 ;  /* 0x00000059b7597221 */ /* 0x001fc60000010000 */
[----:B------:R-:W-:Y:S01]  /*21f70*/  FADD.FTZ R88, R180, R88 ;  /* 0x00000058b4587221 */ /* 0x000fe20000010000 */
[----:B-1----:R-:W-:-:S01]  /*21f80*/  FADD.FTZ R89, R154, R89 ;  /* 0x000000599a597221 */ /* 0x002fc20000010000 */
[----:B------:R-:W0:Y:S02]  /*21f90*/  MUFU.EX2 R158, R158 ;  /* 0x0000009e009e7308 */ /* 0x000e240000000800 */
[----:B------:R-:W-:-:S01]  /*21fa0*/  FADD.FTZ R88, R181, R88 ;  /* 0x00000058b5587221 */ /* 0x000fc20000010000 */
[----:B--2---:R-:W-:-:S03]  /*21fb0*/  FADD.FTZ R89, R155, R89 ;  /* 0x000000599b597221 */ /* 0x004fc60000010000 */
[----:B------:R-:W-:Y:S02]  /*21fc0*/  FADD.FTZ R88, R152, R88 ;  /* 0x0000005898587221 */ /* 0x000fe40000010000 */
[----:B------:R-:W1:Y:S02]  /*21fd0*/  MUFU.EX2 R157, R157 ;  /* 0x0000009d009d7308 */ /* 0x000e640000000800 */
[----:B------:R-:W-:-:S04]  /*21fe0*/  FADD.FTZ R88, R153, R88 ;  /* 0x0000005899587221 */ /* 0x000fc80000010000 */
[----:B---3--:R-:W-:Y:S02]  /*21ff0*/  FADD.FTZ R88, R156, R88 ;  /* 0x000000589c587221 */ /* 0x008fe40000010000 */
        /* <DEDUP_REMOVED lines=22> */
[----:B-1----:R-:W-:-:S01]  /*22160*/  FADD.FTZ R89, R167, R89 ;  /* 0x00000059a7597221 */ /* 0x002fc20000010000 */
[----:B------:R-:W-:Y:S01]  /*22170*/  WARPGROUP.ARRIVE ;  /* 0x00000000000079c5 */ /* 0x000fe20000000000 */
[----:B------:R-:W-:-:S05]  /*22180*/  SHF.R.U32.HI R205, RZ, 0x7, R227 ;  /* 0x00000007ffcd7819 */ /* 0x000fca00000116e3 */
        /* <DEDUP_REMOVED lines=14> */
[----:B------:R-:W-:Y:S02]  /*22270*/  VIADD R88, R12, 0x600 ;  /* 0x000006000c587836 */ /* 0x000fe40000000000 */
[----:B------:R-:W-:-:S03]  /*22280*/  FFMA.FTZ R12, R2, R114, -R101 ;  /* 0x00000072020c7223 */ /* 0x000fc60000010865 */
[----:B------:R-:W-:Y:S01]  /*22290*/  R2UR UR6, R88 ;  /* 0x00000000580672ca */ /* 0x000fe200000e0000 */
[----:B------:R-:W2:Y:S01]  /*222a0*/  MUFU.EX2 R143, R143 ;  /* 0x0000008f008f7308 */ /* 0x000ea20000000800 */
[----:B0-----:R-:W-:-:S01]  /*222b0*/  FADD.FTZ R89, R144, R89 ;  /* 0x0000005990597221 */ /* 0x001fc20000010000 */
[----:B------:R-:W-:Y:S01]  /*222c0*/  FFMA.FTZ R88, R2, R118, -R101 ;  /* 0x0000007602587223 */ /* 0x000fe20000010865 */
[----:B------:R-:W-:-:S04]  /*222d0*/  @!P1 IMAD R118, R233, 0x8, R18 ;  /* 0x00000008e9769824 */ /* 0x000fc800078e0212 */
[----:B------:R-:W-:Y:S01]  /*222e0*/  @!P1 VIADD R118, R118, 0x2e840 ;  /* 0x0002e84076769836 */ /* 0x000fe20000000000 */
[----:B------:R-:W0:Y:S01]  /*222f0*/  MUFU.EX2 R146, R146 ;  /* 0x0000009200927308 */ /* 0x000e220000000800 */
[----:B-1----:R-:W-:-:S01]  /*22300*/  FADD.FTZ R114, R145, R89 ;  /* 0x0000005991727221 */ /* 0x002fc20000010000 */
[----:B------:R-:W-:Y:S02]  /*22310*/  IMAD.MOV.U32 R89, RZ, RZ, -0x3ffffff0 ;  /* 0xc0000010ff597424 */ /* 0x000fe400078e00ff */
[----:B------:R-:W-:-:S03]  /*22320*/  @!P1 PRMT R118, RZ, 0x654, R118 ;  /* 0x00000654ff769816 */ /* 0x000fc60000000076 */
        /* <DEDUP_REMOVED lines=13> */
[----:B------:R-:W-:Y:S01]  /*22400*/  QGMMA.64x128x32.F32.E4M3.E4M3 R24, R200, gdesc[UR4], R24, gsb0 ;  /* 0x01e00004c8187df3 */ /* 0x000fe20008000818 */
[----:B------:R-:W-:-:S03]  /*22410*/  IADD3 R102, -R205, 0xb, RZ ;  /* 0x0000000bcd667810 */ /* 0x000fc60007ffe1ff */
        /* <DEDUP_REMOVED lines=37> */
[----:B------:R0:W-:Y:S06]  /*22670*/  BAR.ARV R102, 0x100 ;  /* 0x000400660000751d */ /* 0x0001ec0000002000 */
[----:B------:R-:W3:Y:S01]  /*22680*/  MUFU.EX2 R135, R135 ;  /* 0x0000008700877308 */ /* 0x000ee20000000800 */
[----:B-1----:R-:W-:-:S01]  /*22690*/  FADD.FTZ R204, R134, R204 ;  /* 0x000000cc86cc7221 */ /* 0x002fc20000010000 */
[----:B------:R1:W-:Y:S01]  /*226a0*/  @!P1 SYNCS.ARRIVE.TRANS64.RED.A1T0 RZ, [R118+URZ], RZ ;  /* 0x000000ff76ff99a7 */ /* 0x0003e2000810043f */
[----:B--2---:R-:W-:-:S05]  /*226b0*/  FADD.FTZ R114, R133, R114 ;  /* 0x0000007285727221 */ /* 0x004fca0000010000 */
[----:B------:R-:W2:Y:S08]  /*226c0*/  MUFU.EX2 R104, R104 ;  /* 0x0000006800687308 */ /* 0x000eb00000000800 */
[----:B------:R-:W4:Y:S01]  /*226d0*/  MUFU.EX2 R106, R106 ;  /* 0x0000006a006a7308 */ /* 0x000f220000000800 */
[----:B---3--:R-:W-:-:S07]  /*226e0*/  FADD.FTZ R204, R135, R204 ;  /* 0x000000cc87cc7221 */ /* 0x008fce0000010000 */
[----:B------:R-:W3:Y:S01]  /*226f0*/  MUFU.EX2 R105, R105 ;  /* 0x0000006900697308 */ /* 0x000ee20000000800 */
[----:B--2---:R-:W-:-:S07]  /*22700*/  FADD.FTZ R114, R104, R114 ;  /* 0x0000007268727221 */ /* 0x004fce0000010000 */
[----:B------:R-:W2:Y:S01]  /*22710*/  MUFU.EX2 R107, R107 ;  /* 0x0000006b006b7308 */ /* 0x000ea20000000800 */
[----:B----4-:R-:W-:-:S07]  /*22720*/  FADD.FTZ R204, R106, R204 ;  /* 0x000000cc6acc7221 */ /* 0x010fce0000010000 */
        /* <DEDUP_REMOVED lines=49> */
[----:B---3--:R-:W-:-:S04]  /*22a40*/  FADD.FTZ R103, R97, R103 ;  /* 0x0000006761677221 */ /* 0x008fc80000010000 */
[----:B------:R-:W-:-:S03]  /*22a50*/  FADD.FTZ R103, R15, R103 ;  /* 0x000000670f677221 */ /* 0x000fc60000010000 */
[----:B------:R-:W3:Y:S01]  /*22a60*/  MUFU.EX2 R100, R100 ;  /* 0x0000006400647308 */ /* 0x000ee20000000800 */
[----:B--2---:R-:W-:-:S07]  /*22a70*/  FADD.FTZ R114, R98, R114 ;  /* 0x0000007262727221 */ /* 0x004fce0000010000 */
[----:B------:R-:W0:Y:S01]  /*22a80*/  MUFU.EX2 R101, R101 ;  /* 0x0000006500657308 */ /* 0x000e220000000800 */
[----:B----4-:R-:W-:-:S01]  /*22a90*/  FADD.FTZ R114, R99, R114 ;  /* 0x0000007263727221 */ /* 0x010fc20000010000 */
[----:B---3--:R-:W-:-:S05]  /*22aa0*/  FADD.FTZ R103, R100, R103 ;  /* 0x0000006764677221 */ /* 0x008fca0000010000 */
[----:B------:R1:W-:Y:S01]  /*22ab0*/  STL [R1+0x4], R103 ;  /* 0x0000046701007387 */ /* 0x0003e20000100800 */
[----:B0-----:R-:W-:-:S05]  /*22ac0*/  FADD.FTZ R102, R101, R114 ;  /* 0x0000007265667221 */ /* 0x001fca0000010000 */
[----:B------:R1:W-:Y:S01]  /*22ad0*/  STL [R1], R102 ;  /* 0x0000006601007387 */ /* 0x0003e20000100800 */
[----:B------:R-:W-:Y:S05]  /*22ae0*/  @!P0 BRA `(.L_x_1511) ;  /* 0x0000000000048947 */ /* 0x000fea0003800000 */
[----:B------:R-:W-:Y:S01]  /*22af0*/  BPT.TRAP 0x1 ;  /* 0x000000040000795c */ /* 0x000fe20000300000 */
.L_x_1511:
[----:B-1----:R-:W2:Y:S01]  /*22b00*/  LDL R102, [R1+0x68] ;  /* 0x0000680001667983 */ /* 0x002ea20000100800 */
[----:B------:R-:W-:Y:S02]  /*22b10*/  F2FP.SATFINITE.E4M3.F32.PACK_AB_MERGE_C R185, R188, R185, RZ ;  /* 0x000000b9bcb9723e */ /* 0x000fe400048070ff */
[----:B--2---:R-:W-:Y:S02]  /*22b20*/  R2UR UR4, R102 ;  /* 0x00000000660472ca */ /* 0x004fe400000e0000 */
[----:B------:R-:W2:Y:S01]  /*22b30*/  LDL R102, [R1+0x48] ;  /* 0x0000480001667983 */ /* 0x000ea20000100800 */
[----:B------:R-:W-:Y:S01]  /*22b40*/  IMAD R20, R20, 0x8, R18 ;  /* 0x0000000814147824 */ /* 0x000fe200078e0212 */
[----:B------:R-:W-:Y:S01]  /*22b50*/  F2FP.SATFINITE.E4M3.F32.PACK_AB_MERGE_C R224, R184, R21, R185 ;  /* 0x00000015b8e0723e */ /* 0x000fe200048070b9 */
[----:B------:R-:W-:Y:S01]  /*22b60*/  FMUL.FTZ R24, R24, R14 ;  /* 0x0000000e18187220 */ /* 0x000fe20000410000 */
[----:B------:R-:W-:Y:S01]  /*22b70*/  F2FP.SATFINITE.E4M3.F32.PACK_AB_MERGE_C R124, R125, R124, RZ ;  /* 0x0000007c7d7c723e */ /* 0x000fe200048070ff */
[----:B------:R-:W-:Y:S01]  /*22b80*/  VIADD R20, R20, 0x2e860 ;  /* 0x0002e86014147836 */ /* 0x000fe20000000000 */
[----:B------:R-:W-:Y:S01]  /*22b90*/  F2FP.SATFINITE.E4M3.F32.PACK_AB_MERGE_C R88, R119, R88, RZ ;  /* 0x000000587758723e */ /* 0x000fe200048070ff */
[----:B------:R-:W-:Y:S01]  /*22ba0*/  FMUL.FTZ R25, R25, R14 ;  /* 0x0000000e19197220 */ /* 0x000fe20000410000 */
[----:B------:R-:W-:Y:S01]  /*22bb0*/  F2FP.SATFINITE.E4M3.F32.PACK_AB_MERGE_C R92, R93, R92, RZ ;  /* 0x0000005c5d5c723e */ /* 0x000fe200048070ff */
[----:B------:R-:W-:Y:S01]  /*22bc0*/  FMUL.FTZ R28, R28, R14 ;  /* 0x0000000e1c1c7220 */ /* 0x000fe20000410000 */
[----:B------:R-:W-:Y:S01]  /*22bd0*/  F2FP.SATFINITE.E4M3.F32.PACK_AB_MERGE_C R124, R121, R120, R124 ;  /* 0x00000078797c723e */ /* 0x000fe2000480707c */
[----:B------:R-:W-:Y:S01]  /*22be0*/  IMAD.U32 R21, RZ, RZ, UR4 ;  /* 0x00000004ff157e24 */ /* 0x000fe2000f8e00ff */
[----:B------:R-:W-:Y:S01]  /*22bf0*/  F2FP.SATFINITE.E4M3.F32.PACK_AB_MERGE_C R190, R191, R190, RZ ;  /* 0x000000bebfbe723e */ /* 0x000fe200048070ff */
[-C--:B------:R-:W-:Y:S01]  /*22c00*/  FMUL.FTZ R29, R29, R14.reuse ;  /* 0x0000000e1d1d7220 */ /* 0x080fe20000410000 */
        /* <DEDUP_REMOVED lines=111> */
[----:B------:R-:W-:-:S02]  /*23300*/  IMAD.MOV.U32 R235, RZ, RZ, R0 ;  /* 0x000000ffffeb7224 */ /* 0x000fc400078e0000 */
[----:B------:R-:W-:Y:S02]  /*23310*/  IMAD.MOV.U32 R21, RZ, RZ, R3 ;  /* 0x000000ffff157224 */ /* 0x000fe400078e0003 */
[----:B------:R-:W-:Y:S02]  /*23320*/  IMAD.MOV.U32 R12, RZ, RZ, R232 ;  /* 0x000000ffff0c7224 */ /* 0x000fe400078e00e8 */
[----:B0-----:R-:W-:Y:S02]  /*23330*/  IMAD.MOV.U32 R20, RZ, RZ, R233 ;  /* 0x000000ffff147224 */ /* 0x001fe400078e00e9 */
[----:B------:R-:W-:Y:S01]  /*23340*/  IMAD.MOV.U32 R208, RZ, RZ, R124 ;  /* 0x000000ffffd07224 */ /* 0x000fe200078e007c */
[C---:B--2---:R-:W-:Y:S01]  /*23350*/  ISETP.GT.AND P2, PT, R236.reuse, R102, PT ;  /* 0x00000066ec00720c */ /* 0x044fe20003f44270 */
[----:B------:R-:W-:-:S12]  /*23360*/  VIADD R236, R236, 0xffffffff ;  /* 0xffffffffecec7836 */ /* 0x000fd80000000000 */
[----:B------:R-:W-:Y:S05]  /*23370*/  @P2 BRA `(.L_x_1512) ;  /* 0xffffffc000142947 */ /* 0x000fea000383ffff */
[----:B------:R-:W-:-:S07]  /*23380*/  IMAD.MOV.U32 R12, RZ, RZ, R236 ;  /* 0x000000ffff0c7224 */ /* 0x000fce00078e00ec */
.L_x_1501:
[----:B------:R-:W2:Y:S02]  /*23390*/  LDL R13, [R1+0x74] ;  /* 0x00007400010d7983 */ /* 0x000ea40000100800 */
[----:B--2---:R-:W-:-:S13]  /*233a0*/  ISETP.GE.AND P2, PT, R12, R13, PT ;  /* 0x0000000d0c00720c */ /* 0x004fda0003f46270 */
[----:B------:R-:W-:Y:S05]  /*233b0*/  @!P2 BRA `(.L_x_1513) ;  /* 0x0000006400e0a947 */ /* 0x000fea0003800000 */
[----:B------:R-:W-:Y:S02]  /*233c0*/  IMAD.MOV.U32 R237, RZ, RZ, R0 ;  /* 0x000000ffffed7224 */ /* 0x000fe400078e0000 */
[----:B------:R-:W-:Y:S02]  /*233d0*/  IMAD.MOV.U32 R236, RZ, RZ, R3 ;  /* 0x000000ffffec7224 */ /* 0x000fe400078e0003 */
[----:B------:R-:W-:Y:S02]  /*233e0*/  IMAD.MOV.U32 R235, RZ, RZ, R232 ;  /* 0x000000ffffeb7224 */ /* 0x000fe400078e00e8 */
[----:B------:R-:W-:-:S07]  /*233f0*/  IMAD.MOV.U32 R13, RZ, RZ, R233 ;  /* 0x000000ffff0d7224 */ /* 0x000fce00078e00e9 */
.L_x_1532:
        /* <DEDUP_REMOVED lines=9> */
.L_x_1515:
        /* <DEDUP_REMOVED lines=8> */
.L_x_1516:
[----:B------:R-:W-:Y:S04]  /*23510*/  BSSY B0, `(.L_x_1514) ;  /* 0x0000004000007945 */ /* 0x000fe80003800000 */
[----:B--2---:R-:W-:Y:S05]  /*23520*/  @P3 BRA `(.L_x_1517) ;  /* 0x0000000000083947 */ /* 0x004fea0003800000 */
[----:B------:R-:W2:Y:S02]  /*23530*/  SYNCS.PHASECHK.TRANS64.TRYWAIT P3, [R3+URZ+0x2e830], R0 ;  /* 0x02e83000030075a7 */ /* 0x000ea4000806017f */
[----:B--2---:R-:W-:Y:S05]  /*23540*/  @!P3 BRA `(.L_x_1518) ;  /* 0x000001400084b947 */ /* 0x004fea0003800000 */
.L_x_1517:
[----:B------:R-:W-:Y:S05]  /*23550*/  BSYNC B0 ;  /* 0x0000000000007941 */ /* 0x000fea0003800000 */
.L_x_1514:
        /* <DEDUP_REMOVED lines=26> */
[----:B------:R3:W-:Y:S01]  /*23700*/  STL [R1+0xc8], R19 ;  /* 0x0000c81301007387 */ /* 0x0007e20000100800 */
[----:B------:R-:W-:-:S02]  /*23710*/  R2UR UR31, R91 ;  /* 0x000000005b1f72ca */ /* 0x000fc400000e0000 */
[----:B------:R-:W-:Y:S01]  /*23720*/  R2UR UR39, R15 ;  /* 0x000000000f2772ca */ /* 0x000fe200000e0000 */
[----:B------:R-:W-:Y:S01]  /*23730*/  STL [R1+0xc4], R18 ;  /* 0x0000c41201007387 */ /* 0x000fe20000100800 */
[----:B------:R-:W-:Y:S02]  /*23740*/  R2UR UR36, R8 ;  /* 0x00000000082472ca */ /* 0x000fe400000e0000 */
[----:B-1----:R-:W-:Y:S01]  /*23750*/  SHF.R.U32.HI R0, RZ, 0x7, R0 ;  /* 0x00000007ff007819 */ /* 0x002fe20000011600 */
[----:B------:R-:W-:Y:S01]  /*23760*/  STL [R1+0xc0], R17 ;  /* 0x0000c01101007387 */ /* 0x000fe20000100800 */
[----:B------:R-:W-:Y:S02]  /*23770*/  R2UR UR37, R9 ;  /* 0x00000000092572ca */ /* 0x000fe400000e0000 */
[----:B------:R-:W-:Y:S01]  /*23780*/  R2UR UR47, R21 ;  /* 0x00000000152f72ca */ /* 0x000fe200000e0000 */
[----:B------:R-:W-:Y:S01]  /*23790*/  VIADD R0, R0, 0x8 ;  /* 0x0000000800007836 */ /* 0x000fe20000000000 */
[----:B------:R-:W-:Y:S01]  /*237a0*/  STL [R1+0xbc], R16 ;  /* 0x0000bc1001007387 */ /* 0x000fe20000100800 */
[----:B------:R-:W-:-:S02]  /*237b0*/  R2UR UR44, R8 ;  /* 0x00000000082c72ca */ /* 0x000fc400000e0000 */
[----:B------:R-:W-:Y:S01]  /*237c0*/  R2UR UR45, R9 ;  /* 0x00000000092d72ca */ /* 0x000fe200000e0000 */
[----:B------:R1:W-:Y:S01]  /*237d0*/  BAR.SYNC.DEFER_BLOCKING R0, 0x100 ;  /* 0x000400000000751d */ /* 0x0003e20000010000 */
[C---:B------:R-:W-:Y:S02]  /*237e0*/  R2UR UR19, R15.reuse ;  /* 0x000000000f1372ca */ /* 0x040fe400000e0000 */
[----:B------:R-:W-:Y:S01]  /*237f0*/  R2UR UR5, R15 ;  /* 0x000000000f0572ca */ /* 0x000fe200000e0000 */
[----:B------:R-:W-:Y:S01]  /*23800*/  IMAD.MOV.U32 R15, RZ, RZ, 0x40000040 ;  /* 0x40000040ff0f7424 */ /* 0x000fe200078e00ff */
[----:B------:R-:W-:Y:S02]  /*23810*/  R2UR UR17, R21 ;  /* 0x00000000151172ca */ /* 0x000fe400000e0000 */
[C---:B------:R-:W-:Y:S01]  /*23820*/  R2UR UR9, R91.reuse ;  /* 0x000000005b0972ca */ /* 0x040fe200000e0000 */
[----:B------:R4:W-:Y:S01]  /*23830*/  STL [R1+0xb8], R12 ;  /* 0x0000b80c01007387 */ /* 0x0009e20000100800 */
[----:B------:R-:W-:-:S02]  /*23840*/  R2UR UR33, R91 ;  /* 0x000000005b2172ca */ /* 0x000fc400000e0000 */
[----:B------:R-:W-:Y:S01]  /*23850*/  R2UR UR59, R89 ;  /* 0x00000000593b72ca */ /* 0x000fe200000e0000 */
[----:B------:R0:W-:Y:S01]  /*23860*/  STL [R1+0xb4], R2 ;  /* 0x0000b40201007387 */ /* 0x0001e20000100800 */
        /* <DEDUP_REMOVED lines=8> */
[----:B---3--:R-:W-:Y:S01]  /*238f0*/  MOV R19, UR7 ;  /* 0x0000000700137c02 */ /* 0x008fe20008000f00 */
        /* <DEDUP_REMOVED lines=24> */
[----:B----4-:R-:W-:Y:S01]  /*23a80*/  MOV R12, UR11 ;  /* 0x0000000b000c7c02 */ /* 0x010fe20008000f00 */
[----:B------:R-:W-:Y:S01]  /*23a90*/  UMOV UR11, UR25 ;  /* 0x00000019000b7c82 */ /* 0x000fe20008000000 */
[----:B------:R-:W-:Y:S01]  /*23aa0*/  R2UR UR24, R14 ;  /* 0x000000000e1872ca */ /* 0x000fe200000e0000 */
[----:B------:R-:W-:Y:S01]  /*23ab0*/  VIADD R14, R88, 0x4 ;  /* 0x00000004580e7836 */ /* 0x000fe20000000000 */
[----:B------:R-:W-:Y:S01]  /*23ac0*/  R2UR UR10, R20 ;  /* 0x00000000140a72ca */ /* 0x000fe200000e0000 */
[----:B------:R-:W-:Y:S01]  /*23ad0*/  UMOV UR7, UR29 ;  /* 0x0000001d00077c82 */ /* 0x000fe20008000000 */
[C---:B------:R-:W-:Y:S01]  /*23ae0*/  R2UR UR25, R9.reuse ;  /* 0x00000000091972ca */ /* 0x040fe200000e0000 */
[----:B------:R-:W-:Y:S01]  /*23af0*/  VIADD R20, R88, 0x204 ;  /* 0x0000020458147836 */ /* 0x000fe20000000000 */
[----:B------:R-:W-:Y:S01]  /*23b00*/  R2UR UR6, R14 ;  /* 0x000000000e0672ca */ /* 0x000fe200000e0000 */
[----:B------:R-:W-:Y:S01]  /*23b10*/  VIADD R14, R88, 0x304 ;  /* 0x00000304580e7836 */ /* 0x000fe20000000000 */
[----:B------:R-:W-:Y:S01]  /*23b20*/  R2UR UR29, R9 ;  /* 0x00000000091d72ca */ /* 0x000fe200000e0000 */
[----:B------:R-:W-:Y:S01]  /*23b30*/  IMAD.MOV.U32 R91, RZ, RZ, 0x40000040 ;  /* 0x40000040ff5b7424 */ /* 0x000fe200078e00ff */
[----:B------:R-:W-:Y:S01]  /*23b40*/  MOV R23, UR11 ;  /* 0x0000000b00177c02 */ /* 0x000fe20008000f00 */
        /* <DEDUP_REMOVED lines=9> */
[----:B-1----:R-:W-:Y:S01]  /*23be0*/  MOV R0, UR6 ;  /* 0x0000000600007c02 */ /* 0x002fe20008000f00 */
[----:B------:R-:W-:Y:S01]  /*23bf0*/  UMOV UR6, UR10 ;  /* 0x0000000a00067c82 */ /* 0x000fe20008000000 */
[----:B------:R-:W-:Y:S01]  /*23c00*/  R2UR UR10, R90 ;  /* 0x000000005a0a72ca */ /* 0x000fe200000e0000 */
[----:B------:R-:W-:Y:S01]  /*23c10*/  VIADD R90, R88, 0x206 ;  /* 0x00000206585a7836 */ /* 0x000fe20000000000 */
[----:B------:R-:W-:Y:S01]  /*23c20*/  MOV R18, UR6 ;  /* 0x0000000600127c02 */ /* 0x000fe20008000f00 */
[----:B------:R-:W-:Y:S01]  /*23c30*/  UMOV UR6, UR28 ;  /* 0x0000001c00067c82 */ /* 0x000fe20008000000 */
[----:B------:R-:W-:-:S02]  /*23c40*/  R2UR UR28, R8 ;  /* 0x00000000081c72ca */ /* 0x000fc400000e0000 */
[----:B------:R-:W-:Y:S01]  /*23c50*/  MOV R94, UR6 ;  /* 0x00000006005e7c02 */ /* 0x000fe20008000f00 */
[----:B------:R-:W-:Y:S01]  /*23c60*/  UMOV UR6, UR8 ;  /* 0x0000000800067c82 */ /* 0x000fe20008000000 */
[C---:B------:R-:W-:Y:S02]  /*23c70*/  R2UR UR8, R8.reuse ;  /* 0x00000000080872ca */ /* 0x040fe400000e0000 */
[----:B------:R-:W-:Y:S02]  /*23c80*/  R2UR UR9, R9 ;  /* 0x00000000090972ca */ /* 0x000fe400000e0000 */
[----:B------:R-:W-:Y:S01]  /*23c90*/  MOV R93, UR11 ;  /* 0x0000000b005d7c02 */ /* 0x000fe20008000f00 */
[----:B------:R-:W-:Y:S01]  /*23ca0*/  UMOV UR11, UR5 ;  /* 0x00000005000b7c82 */ /* 0x000fe20008000000 */
[----:B0-----:R-:W-:Y:S01]  /*23cb0*/  MOV R2, UR10 ;  /* 0x0000000a00027c02 */ /* 0x001fe20008000f00 */
[----:B------:R-:W-:Y:S01]  /*23cc0*/  UMOV UR10, UR24 ;  /* 0x00000018000a7c82 */ /* 0x000fe20008000000 */
[----:B------:R-:W-:-:S02]  /*23cd0*/  R2UR UR24, R8 ;  /* 0x00000000081872ca */ /* 0x000fc400000e0000 */
[----:B------:R-:W-:Y:S01]  /*23ce0*/  MOV R22, UR10 ;  /* 0x0000000a00167c02 */ /* 0x000fe20008000f00 */
[----:B------:R-:W-:Y:S01]  /*23cf0*/  UMOV UR10, UR18 ;  /* 0x00000012000a7c82 */ /* 0x000fe20008000000 */
[----:B------:R-:W-:Y:S01]  /*23d00*/  R2UR UR18, R14 ;  /* 0x000000000e1272ca */ /* 0x000fe200000e0000 */
[----:B------:R-:W-:Y:S01]  /*23d10*/  VIADD R14, R88, 0x504 ;  /* 0x00000504580e7836 */ /* 0x000fe20000000000 */
[----:B------:R-:W-:Y:S02]  /*23d20*/  WARPGROUP.DEPBAR.LE gsb0, 0x0 ;  /* 0x00008000000079c5 */ /* 0x000fe40000010000 */
        /* <DEDUP_REMOVED lines=11> */
[C---:B------:R-:W-:Y:S02]  /*23de0*/  R2UR UR5, R11.reuse ;  /* 0x000000000b0572ca */ /* 0x040fe400000e0000 */
[----:B------:R-:W-:Y:S02]  /*23df0*/  R2UR UR12, R10 ;  /* 0x000000000a0c72ca */ /* 0x000fe400000e0000 */
[----:B------:R-:W-:Y:S02]  /*23e00*/  R2UR UR13, R11 ;  /* 0x000000000b0d72ca */ /* 0x000fe400000e0000 */
[----:B------:R-:W-:Y:S01]  /*23e10*/  MOV R17, UR15 ;  /* 0x0000000f00117c02 */ /* 0x000fe20008000f00 */
        /* <DEDUP_REMOVED lines=183> */
.L_x_1520:
[----:B------:R-:W-:Y:S01]  /*24990*/  SHF.L.U32 R0, R235, 0x1f, RZ ;  /* 0x0000001feb007819 */ /* 0x000fe200000006ff */
[----:B-----5:R-:W-:-:S04]  /*249a0*/  IMAD R3, R13, 0x8, R18 ;  /* 0x000000080d037824 */ /* 0x020fc800078e0212 */
[----:B------:R0:W1:Y:S01]  /*249b0*/  SYNCS.PHASECHK.TRANS64.TRYWAIT P2, [R3+URZ+0x2e850], R0 ;  /* 0x02e85000030075a7 */ /* 0x000062000804017f */
[----:B------:R-:W-:Y:S05]  /*249c0*/  @!P0 BRA `(.L_x_1521) ;  /* 0x0000000000048947 */ /* 0x000fea0003800000 */
[----:B------:R-:W-:Y:S01]  /*249d0*/  BPT.TRAP 0x1 ;  /* 0x000000040000795c */ /* 0x000fe20000300000 */
.L_x_1521:
[----:B-1----:R-:W-:Y:S05]  /*249e0*/  @P2 BRA `(.L_x_1519) ;  /* 0x0000000000082947 */ /* 0x002fea0003800000 */
[----:B------:R-:W1:Y:S02]  /*249f0*/  SYNCS.PHASECHK.TRANS64.TRYWAIT P2, [R3+URZ+0x2e850], R0 ;  /* 0x02e85000030075a7 */ /* 0x000e64000804017f */
[----:B-1----:R-:W-:Y:S05]  /*24a00*/  @!P2 BRA `(.L_x_1522) ;  /* 0x0000012c0068a947 */ /* 0x002fea0003800000 */
.L_x_1519:
[----:B-----5:R-:W-:Y:S01]  /*24a10*/  VIADD R14, R18, 0x400 ;  /* 0x00000400120e7836 */ /* 0x020fe20000000000 */
[----:B------:R-:W-:Y:S05]  /*24a20*/  WARPSYNC.ALL ;  /* 0x0000000000007948 */ /* 0x000fea0003800000 */
[----:B------:R-:W-:Y:S01]  /*24a30*/  SHF.R.U32.HI R14, RZ, 0x4, R14 ;  /* 0x00000004ff0e7819 */ /* 0x000fe2000001160e */
[----:B------:R-:W-:Y:S01]  /*24a40*/  IMAD.MOV.U32 R15, RZ, RZ, -0x3ffffff0 ;  /* 0xc0000010ff0f7424 */ /* 0x000fe200078e00ff */
[----:B01----:R-:W2:Y:S01]  /*24a50*/  LDL R0, [R1+0x70] ;  /* 0x0000700001007983 */ /* 0x003ea20000100800 */
[----:B------:R-:W-:Y:S01]  /*24a60*/  IMAD.MOV.U32 R21, RZ, RZ, -0x3ffffff0 ;  /* 0xc0000010ff157424 */ /* 0x000fe200078e00ff */
[----:B------:R-:W-:Y:S01]  /*24a70*/  LOP3.LUT R14, R14, 0x3fff, RZ, 0xc0, !PT ;  /* 0x00003fff0e0e7812 */ /* 0x000fe200078ec0ff */
[----:B------:R-:W0:Y:S01]  /*24a80*/  LDC R3, c[0x0][0x448] ;  /* 0x00011200ff037b82 */ /* 0x000e220000000800 */
[----:B------:R-:W3:Y:S01]  /*24a90*/  LDL R235, [R1+0x10] ;  /* 0x0000100001eb7983 */ /* 0x000ee20000100800 */
[----:B------:R-:W-:Y:S01]  /*24aa0*/  R2UR UR7, R15 ;  /* 0x000000000f0772ca */ /* 0x000fe200000e0000 */
[----:B------:R-:W-:Y:S01]  /*24ab0*/  WARPGROUP.ARRIVE ;  /* 0x00000000000079c5 */ /* 0x000fe20000000000 */
[----:B------:R-:W-:Y:S01]  /*24ac0*/  LOP3.LUT R14, R14, 0x10000, RZ, 0xfc, !PT ;  /* 0x000100000e0e7812 */ /* 0x000fe200078efcff */
[----:B------:R-:W-:Y:S01]  /*24ad0*/  ULDC UR4, c[0x0][0x9dc] ;  /* 0x0002770000047ab9 */ /* 0x000fe20000000800 */
[----:B------:R-:W-:-:S03]  /*24ae0*/  ULDC UR5, c[0x0][0x9e0] ;  /* 0x0002780000057ab9 */ /* 0x000fc60000000800 */
        /* <DEDUP_REMOVED lines=10> */
[----:B------:R-:W2:Y:S04]  /*24b90*/  LDL R225, [R1+0x64] ;  /* 0x0000640001e17983 */ /* 0x000ea80000100800 */
[----:B------:R-:W4:Y:S02]  /*24ba0*/  LDL R226, [R1+0x50] ;  /* 0x0000500001e27983 */ /* 0x000f240000100800 */
[----:B------:R-:W-:Y:S01]  /*24bb0*/  QGMMA.64x128x32.F32.E4M3.E4M3 R24, R220, gdesc[UR4], R24, gsb0 ;  /* 0x01e00004dc187df3 */ /* 0x000fe20008000818 */
[----:B------:R-:W-:-:S02]  /*24bc0*/  R2UR UR6, R20 ;  /* 0x00000000140672ca */ /* 0x000fc400000e0000 */
[----:B------:R-:W-:Y:S01]  /*24bd0*/  R2UR UR7, R21 ;  /* 0x00000000150772ca */ /* 0x000fe200000e0000 */
[----:B------:R-:W-:Y:S01]  /*24be0*/  VIADD R20, R14, 0x300 ;  /* 0x000003000e147836 */ /* 0x000fe20000000000 */
[----:B------:R-:W3:Y:S01]  /*24bf0*/  LDL R227, [R1+0x14] ;  /* 0x0000140001e37983 */ /* 0x000ee20000100800 */
[----:B------:R-:W-:Y:S01]  /*24c00*/  IMAD.MOV.U32 R21, RZ, RZ, -0x3ffffff0 ;  /* 0xc0000010ff157424 */ /* 0x000fe200078e00ff */
[----:B0-----:R-:W-:Y:S01]  /*24c10*/  ISETP.NE.AND P2, PT, R3, 0x1, PT ;  /* 0x000000010300780c */ /* 0x001fe20003f45270 */
[----:B------:R-:W-:Y:S01]  /*24c20*/  IMAD.MOV.U32 R15, RZ, RZ, -0x3ffffff0 ;  /* 0xc0000010ff0f7424 */ /* 0x000fe200078e00ff */
[----:B------:R-:W-:-:S11]  /*24c30*/  ULOP3.LUT UR4, URZ, UR4, URZ, 0x33, !UPT ;  /* 0x000000043f047292 */ /* 0x000fd6000f8e333f */
[----:B------:R-:W0:Y:S01]  /*24c40*/  @P2 LDC R3, c[0x0][0x450] ;  /* 0x00011400ff032b82 */ /* 0x000e220000000800 */
[----:B------:R-:W-:Y:S02]  /*24c50*/  WARPGROUP.DEPBAR.LE gsb0, 0x0 ;  /* 0x00008000000079c5 */ /* 0x000fe40000010000 */
[----:B------:R-:W-:-:S06]  /*24c60*/  WARPGROUP.ARRIVE ;  /* 0x00000000000079c5 */ /* 0x000fcc0000000000 */
[----:B------:R-:W-:Y:S01]  /*24c70*/  QGMMA.64x128x32.F32.E4M3.E4M3 R24, R216, gdesc[UR4], R24, gsb0 ;  /* 0x01e00004d8187df3 */ /* 0x000fe20008000818 */
[----:B------:R-:W-:Y:S01]  /*24c80*/  R2UR UR6, R20 ;  /* 0x00000000140672ca */ /* 0x000fe200000e0000 */
[----:B------:R-:W-:Y:S01]  /*24c90*/  VIADD R20, R14, 0x400 ;  /* 0x000004000e147836 */ /* 0x000fe20000000000 */
[----:B------:R-:W-:Y:S01]  /*24ca0*/  R2UR UR7, R21 ;  /* 0x00000000150772ca */ /* 0x000fe200000e0000 */
[----:B------:R-:W-:Y:S01]  /*24cb0*/  IMAD.MOV.U32 R21, RZ, RZ, -0x3ffffff0 ;  /* 0xc0000010ff157424 */ /* 0x000fe200078e00ff */
[----:B------:R-:W-:Y:S02]  /*24cc0*/  WARPGROUP.DEPBAR.LE gsb0, 0x0 ;  /* 0x00008000000079c5 */ /* 0x000fe40000010000 */
[----:B------:R-:W-:Y:S01]  /*24cd0*/  WARPGROUP.ARRIVE ;  /* 0x00000000000079c5 */ /* 0x000fe20000000000 */
[----:B--2---:R-:W-:-:S05]  /*24ce0*/  IMAD.IADD R0, R0, 0x1, R225 ;  /* 0x0000000100007824 */ /* 0x004fca00078e02e1 */
[----:B------:R-:W1:Y:S03]  /*24cf0*/  S2R R225, SR_TID.X ;  /* 0x0000000000e17919 */ /* 0x000e660000002100 */
[----:B------:R-:W-:Y:S01]  /*24d00*/  QGMMA.64x128x32.F32.E4M3.E4M3 R24, R212, gdesc[UR4], R24, gsb0 ;  /* 0x01e00004d4187df3 */ /* 0x000fe20008000818 */
[----:B------:R-:W-:Y:S01]  /*24d10*/  R2UR UR6, R20 ;  /* 0x00000000140672ca */ /* 0x000fe200000e0000 */
[C---:B------:R-:W-:Y:S01]  /*24d20*/  VIADD R20, R14.reuse, 0x500 ;  /* 0x000005000e147836 */ /* 0x040fe20000000000 */
[----:B------:R-:W-:Y:S01]  /*24d30*/  R2UR UR7, R21 ;  /* 0x00000000150772ca */ /* 0x000fe200000e0000 */
[----:B------:R-:W-:Y:S02]  /*24d40*/  IMAD.MOV.U32 R21, RZ, RZ, -0x3ffffff0 ;  /* 0xc0000010ff157424 */ /* 0x000fe400078e00ff */
[----:B------:R-:W-:Y:S01]  /*24d50*/  VIADD R14, R14, 0x600 ;  /* 0x000006000e0e7836 */ /* 0x000fe20000000000 */
[----:B-1----:R-:W-:Y:S01]  /*24d60*/  SHF.R.U32.HI R225, RZ, 0x7, R225 ;  /* 0x00000007ffe17819 */ /* 0x002fe200000116e1 */
[----:B------:R-:W-:-:S02]  /*24d70*/  WARPGROUP.DEPBAR.LE gsb0, 0x0 ;  /* 0x00008000000079c5 */ /* 0x000fc40000010000 */
[----:B------:R-:W-:-:S06]  /*24d80*/  WARPGROUP.ARRIVE ;  /* 0x00000000000079c5 */ /* 0x000fcc0000000000 */
[----:B------:R-:W-:Y:S01]  /*24d90*/  QGMMA.64x128x32.F32.E4M3.E4M3 R24, R208, gdesc[UR4], R24, gsb0 ;  /* 0x01e00004d0187df3 */ /* 0x000fe20008000818 */
[----:B------:R-:W-:Y:S02]  /*24da0*/  R2UR UR6, R20 ;  /* 0x00000000140672ca */ /* 0x000fe400000e0000 */
[----:B------:R-:W-:Y:S01]  /*24db0*/  R2UR UR7, R21 ;  /* 0x00000000150772ca */ /* 0x000fe200000e0000 */
[----:B------:R-:W-:Y:S02]  /*24dc0*/  WARPGROUP.DEPBAR.LE gsb0, 0x0 ;  /* 0x00008000000079c5 */ /* 0x000fe40000010000 */
[----:B------:R-:W-:-:S10]  /*24dd0*/  WARPGROUP.ARRIVE ;  /* 0x00000000000079c5 */ /* 0x000fd40000000000 */
[----:B------:R-:W-:Y:S01]  /*24de0*/  QGMMA.64x128x32.F32.E4M3.E4M3 R24, R204, gdesc[UR4], R24, gsb0 ;  /* 0x01e00004cc187df3 */ /* 0x000fe20008000818 */
[----:B------:R-:W-:Y:S02]  /*24df0*/  R2UR UR6, R14 ;  /* 0x000000000e0672ca */ /* 0x000fe400000e0000 */
[----:B------:R-:W-:Y:S01]  /*24e00*/  R2UR UR7, R15 ;  /* 0x000000000f0772ca */ /* 0x000fe200000e0000 */
[----:B------:R-:W1:Y:S01]  /*24e10*/  @P2 LDC R14, c[0x0][0x44c] ;  /* 0x00011300ff0e2b82 */ /* 0x000e620000000800 */
[----:B------:R-:W-:-:S04]  /*24e20*/  @!P1 IMAD R15, R233, 0x8, R18 ;  /* 0x00000008e90f9824 */ /* 0x000fc800078e0212 */
[----:B------:R-:W-:-:S05]  /*24e30*/  @!P1 VIADD R15, R15, 0x2e840 ;  /* 0x0002e8400f0f9836 */ /* 0x000fca0000000000 */
[----:B------:R-:W-:Y:S01]  /*24e40*/  @!P1 PRMT R15, RZ, 0x654, R15 ;  /* 0x00000654ff0f9816 */ /* 0x000fe2000000000f */
[----:B-1----:R-:W-:-:S05]  /*24e50*/  @P2 IMAD.HI.U32 R14, R0, R14, RZ ;  /* 0x0000000e000e2227 */ /* 0x002fca00078e00ff */
[----:B0-----:R-:W-:Y:S01]  /*24e60*/  @P2 SHF.R.U32.HI R0, RZ, R3, R14 ;  /* 0x00000003ff002219 */ /* 0x001fe2000001160e */
[----:B------:R-:W-:Y:S01]  /*24e70*/  IMAD R3, R12, -0xe0, RZ ;  /* 0xffffff200c037824 */ /* 0x000fe200078e02ff */
[----:B------:R-:W-:Y:S01]  /*24e80*/  IADD3 R14, -R225, 0xb, RZ ;  /* 0x0000000be10e7810 */ /* 0x000fe20007ffe1ff */
[----:B------:R-:W-:Y:S02]  /*24e90*/  WARPGROUP.DEPBAR.LE gsb0, 0x0 ;  /* 0x00008000000079c5 */ /* 0x000fe40000010000 */
[----:B------:R-:W-:Y:S01]  /*24ea0*/  WARPGROUP.ARRIVE ;  /* 0x00000000000079c5 */ /* 0x000fe20000000000 */
[----:B------:R-:W0:Y:S05]  /*24eb0*/  LDC R205, c[0x0][0x9e4] ;  /* 0x00027900ffcd7b82 */ /* 0x000e2a0000000800 */
[----:B------:R-:W-:Y:S01]  /*24ec0*/  QGMMA.64x128x32.F32.E4M3.E4M3 R24, R200, gdesc[UR4], R24, gsb0 ;  /* 0x01e00004c8187df3 */ /* 0x000fe20008000818 */
[----:B0-----:R-:W-:-:S02]  /*24ed0*/  ISETP.GE.AND P2, PT, R205, 0x1, PT ;  /* 0x00000001cd00780c */ /* 0x001fc40003f46270 */
[----:B------:R-:W-:Y:S02]  /*24ee0*/  WARPGROUP.DEPBAR.LE gsb0, 0x0 ;  /* 0x00008000000079c5 */ /* 0x000fe40000010000 */
[----:B------:R-:W0:Y:S01]  /*24ef0*/  SHFL.IDX PT, R203, R0, RZ, 0x1c1f ;  /* 0x001c1fff00cb7589 */ /* 0x000e2200000e0000 */
[----:B----4-:R-:W-:Y:S01]  /*24f00*/  IMAD.IADD R200, R3, 0x1, -R226 ;  /* 0x0000000103c87824 */ /* 0x010fe200078e0ae2 */
[----:B------:R1:W-:Y:S06]  /*24f10*/  BAR.ARV R14, 0x100 ;  /* 0x0004000e0000751d */ /* 0x0003ec0000002000 */
[----:B------:R2:W-:Y:S01]  /*24f20*/  @!P1 SYNCS.ARRIVE.TRANS64.RED.A1T0 RZ, [R15+URZ], RZ ;  /* 0x000000ff0fff99a7 */ /* 0x0005e2000810043f */
[----:B-1----:R-:W-:-:S04]  /*24f30*/  IADD3 R14, -R226, 0x1, R3 ;  /* 0x00000001e20e7810 */ /* 0x002fc80007ffe103 */
[----:B---3--:R-:W-:-:S05]  /*24f40*/  IADD3 R14, -R235, R14, R227 ;  /* 0x0000000eeb0e7210 */ /* 0x008fca0007ffe1e3 */
[C---:B------:R-:W-:Y:S02]  /*24f50*/  VIADD R20, R14.reuse, UR5 ;  /* 0x000000050e147c36 */ /* 0x040fe40008000000 */
[----:B------:R-:W-:Y:S02]  /*24f60*/  VIADD R21, R14, UR4 ;  /* 0x000000040e157c36 */ /* 0x000fe40008000000 */
[--C-:B0-----:R-:W-:Y:S02]  /*24f70*/  IMAD.IADD R201, R20, 0x1, R203.reuse ;  /* 0x0000000114c97824 */ /* 0x101fe400078e02cb */
[----:B------:R-:W-:Y:S01]  /*24f80*/  IMAD.IADD R202, R21, 0x1, R203 ;  /* 0x0000000115ca7824 */ /* 0x000fe200078e02cb */
[----:B--2---:R-:W-:Y:S06]  /*24f90*/  @!P2 BRA `(.L_x_1523) ;  /* 0x00000000005ca947 */ /* 0x004fec0003800000 */
        /* <DEDUP_REMOVED lines=13> */
.L_x_1525:
[----:B------:R-:W-:Y:S02]  /*25070*/  ULDC UR4, c[0x0][0x9e4] ;  /* 0x0002790000047ab9 */ /* 0x000fe40000000800 */
[----:B------:R-:W-:-:S05]  /*25080*/  IMAD.U32 R204, RZ, RZ, UR4 ;  /* 0x00000004ffcc7e24 */ /* 0x000fca000f8e00ff */
[----:B------:R-:W-:-:S13]  /*25090*/  ISETP.NE.AND P2, PT, R204, 0x1, PT ;  /* 0x00000001cc00780c */ /* 0x000fda0003f45270 */
[----:B------:R-:W0:Y:S02]  /*250a0*/  @P2 LDC.64 R14, c[0x0][0x9e8] ;  /* 0x00027a00ff0e2b82 */ /* 0x000e240000000a00 */
[----:B0-----:R-:W-:-:S05]  /*250b0*/  @P2 IMAD.HI.U32 R14, R203, R14, RZ ;  /* 0x0000000ecb0e2227 */ /* 0x001fca00078e00ff */
[----:B------:R-:W-:-:S07]  /*250c0*/  @P2 SHF.R.U32.HI R203, RZ, R15, R14 ;  /* 0x0000000fffcb2219 */ /* 0x000fce000001160e */
.L_x_1526:
[----:B------:R-:W-:Y:S05]  /*250d0*/  BSYNC B0 ;  /* 0x0000000000007941 */ /* 0x000fea0003800000 */
.L_x_1524:
[----:B------:R-:W-:-:S05]  /*250e0*/  IMAD R203, R203, R204, R200 ;  /* 0x000000cccbcb7224 */ /* 0x000fca00078e02c8 */
[----:B------:R-:W-:Y:S02]  /*250f0*/  VIMNMX R202, R202, R203, !PT ;  /* 0x000000cbcaca7248 */ /* 0x000fe40007fe0100 */
[----:B------:R-:W-:-:S07]  /*25100*/  VIADDMNMX R201, R203, R204, R201, PT ;  /* 0x000000cccbc97246 */ /* 0x000fce00038001c9 */
.L_x_1523:
[----:B------:R-:W-:Y:S01]  /*25110*/  ISETP.GE.AND P2, PT, R3, 0x2, PT ;  /* 0x000000020300780c */ /* 0x000fe20003f46270 */
[----:B------:R-:W0:Y:S01]  /*25120*/  SHFL.IDX PT, R0, R0, 0x1, 0x1c1f ;  /* 0x003c1f0000007f89 */ /* 0x000e2200000e0000 */
[----:B------:R-:W-:Y:S02]  /*25130*/  LOP3.LUT R17, R17, 0xffffdfff, RZ, 0xc0, !PT ;  /* 0xffffdfff11117812 */ /* 0x000fe400078ec0ff */
[C---:B------:R-:W-:Y:S02]  /*25140*/  ISETP.GE.AND P3, PT, R3.reuse, 0x9, PT ;  /* 0x000000090300780c */ /* 0x040fe40003f66270 */
        /* <DEDUP_REMOVED lines=15> */
[----:B------:R-:W-:-:S02]  /*25240*/  ISETP.GT.AND P2, PT, R202, 0x9, !P3 ;  /* 0x00000009ca00780c */ /* 0x000fc40005f44270 */
[----:B------:R-:W-:Y:S02]  /*25250*/  @P4 LOP3.LUT R16, R16, 0x2, RZ, 0xfc, !PT ;  /* 0x0000000210104812 */ /* 0x000fe400078efcff */
[----:B------:R-:W-:Y:S02]  /*25260*/  ISETP.LT.OR P2, PT, R201, 0xa, P2 ;  /* 0x0000000ac900780c */ /* 0x000fe40001741670 */
[----:B------:R-:W-:Y:S02]  /*25270*/  @P3 LOP3.LUT R17, R17, 0x8000, RZ, 0xfc, !PT ;  /* 0x0000800011113812 */ /* 0x000fe400078efcff */
[----:B------:R-:W-:Y:S02]  /*25280*/  ISETP.GE.AND P3, PT, R3, 0x11, PT ;  /* 0x000000110300780c */ /* 0x000fe40003f66270 */
[----:B------:R-:W-:Y:S02]  /*25290*/  LOP3.LUT R17, R17, 0xfffeffff, RZ, 0xc0, !PT ;  /* 0xfffeffff11117812 */ /* 0x000fe400078ec0ff */
[----:B------:R-:W-:-:S02]  /*252a0*/  FSEL R189, R189, -INF , !P2 ;  /* 0xff800000bdbd7808 */ /* 0x000fc40005000000 */
[----:B------:R-:W-:Y:S02]  /*252b0*/  ISETP.GT.AND P2, PT, R202, 0x10, !P3 ;  /* 0x00000010ca00780c */ /* 0x000fe40005f44270 */
[----:B------:R-:W-:Y:S02]  /*252c0*/  LOP3.LUT R16, R16, 0xfffffffb, RZ, 0xc0, !PT ;  /* 0xfffffffb10107812 */ /* 0x000fe400078ec0ff */
        /* <DEDUP_REMOVED lines=26> */
[----:B------:R-:W-:Y:S02]  /*25470*/  ISETP.GT.AND P3, PT, R202, 0x21, !P4 ;  /* 0x00000021ca00780c */ /* 0x000fe40006764270 */
[----:B------:R-:W-:Y:S02]  /*25480*/  ISETP.GE.AND P4, PT, R3, 0x29, PT ;  /* 0x000000290300780c */ /* 0x000fe40003f86270 */
        /* <DEDUP_REMOVED lines=290> */
.L_x_1529:
[----:B------:R-:W-:Y:S02]  /*266b0*/  ULDC UR4, c[0x0][0x9e4] ;  /* 0x0002790000047ab9 */ /* 0x000fe40000000800 */
[----:B------:R-:W-:-:S05]  /*266c0*/  IMAD.U32 R3, RZ, RZ, UR4 ;  /* 0x00000004ff037e24 */ /* 0x000fca000f8e00ff */
[----:B------:R-:W-:-:S13]  /*266d0*/  ISETP.NE.AND P6, PT, R3, 0x1, PT ;  /* 0x000000010300780c */ /* 0x000fda0003fc5270 */
[----:B------:R-:W0:Y:S02]  /*266e0*/  @P6 LDC.64 R14, c[0x0][0x9e8] ;  /* 0x00027a00ff0e6b82 */ /* 0x000e240000000a00 */
[----:B0-----:R-:W-:-:S05]  /*266f0*/  @P6 IMAD.HI.U32 R14, R0, R14, RZ ;  /* 0x0000000e000e6227 */ /* 0x001fca00078e00ff */
[----:B------:R-:W-:-:S07]  /*26700*/  @P6 SHF.R.U32.HI R0, RZ, R15, R14 ;  /* 0x0000000fff006219 */ /* 0x000fce000001160e */
.L_x_1530:
[----:B------:R-:W-:Y:S05]  /*26710*/  BSYNC B0 ;  /* 0x0000000000007941 */ /* 0x000fea0003800000 */
.L_x_1528:
[----:B------:R-:W-:-:S05]  /*26720*/  IMAD R0, R0, R3, R200 ;  /* 0x0000000300007224 */ /* 0x000fca00078e02c8 */
[----:B------:R-:W-:Y:S02]  /*26730*/  VIADDMNMX R20, R0, R3, R20, PT ;  /* 0x0000000300147246 */ /* 0x000fe40003800114 */
[----:B------:R-:W-:-:S07]  /*26740*/  VIMNMX R21, R21, R0, !PT ;  /* 0x0000000015157248 */ /* 0x000fce0007fe0100 */
.L_x_1527:
[----:B------:R-:W-:Y:S01]  /*26750*/  ISETP.GT.AND P2, PT, R21, 0x20, !P2 ;  /* 0x000000201500780c */ /* 0x000fe20005744270 */
[----:B------:R-:W2:Y:S03]  /*26760*/  LDL.LU R201, [R1+0x4] ;  /* 0x0000040001c97983 */ /* 0x000ea60000300800 */
[----:B------:R-:W-:Y:S01]  /*26770*/  ISETP.LT.OR P2, PT, R20, 0x21, P2 ;  /* 0x000000211400780c */ /* 0x000fe20001741670 */
[----:B------:R-:W3:Y:S01]  /*26780*/  LDL.LU R200, [R1] ;  /* 0x0000000001c87983 */ /* 0x000ee20000300800 */
[----:B------:R-:W-:Y:S02]  /*26790*/  LOP3.LUT P6, RZ, R17, 0x10, RZ, 0xc0, !PT ;  /* 0x0000001011ff7812 */ /* 0x000fe400078cc0ff */
        /* <DEDUP_REMOVED lines=43> */
[----:B------:R-:W-:-:S02]  /*26a50*/  ISETP.GT.AND P2, PT, R21, 0x39, !P6 ;  /* 0x000000391500780c */ /* 0x000fc40007744270 */
[----:B------:R-:W-:Y:S02]  /*26a60*/  LOP3.LUT P6, RZ, R16, 0x2000000, RZ, 0xc0, !PT ;  /* 0x0200000010ff7812 */ /* 0x000fe400078cc0ff */
        /* <DEDUP_REMOVED lines=92> */
[----:B------:R-:W-:Y:S01]  /*27030*/  LOP3.LUT P2, RZ, R16, 0x400000, RZ, 0xc0, !PT ;  /* 0x0040000010ff7812 */ /* 0x000fe2000784c0ff */
[----:B------:R-:W0:Y:S01]  /*27040*/  SHFL.BFLY PT, R0, R3, 0x2, 0x1f ;  /* 0x0c401f0003007f89 */ /* 0x000e2200000e0000 */
[C---:B------:R-:W-:Y:S02]  /*27050*/  ISETP.GT.AND P3, PT, R21.reuse, 0xd0, !P3 ;  /* 0x000000d01500780c */ /* 0x040fe40005f64270 */
[----:B------:R-:W-:-:S02]  /*27060*/  ISETP.GT.AND P2, PT, R21, 0x71, !P2 ;  /* 0x000000711500780c */ /* 0x000fc40005744270 */
[C---:B------:R-:W-:Y:S02]  /*27070*/  ISETP.LT.OR P3, PT, R20.reuse, 0xd1, P3 ;  /* 0x000000d11400780c */ /* 0x040fe40001f61670 */
[----:B------:R-:W-:Y:S02]  /*27080*/  ISETP.LT.OR P2, PT, R20, 0x72, P2 ;  /* 0x000000721400780c */ /* 0x000fe40001741670 */
[----:B------:R-:W-:Y:S02]  /*27090*/  ISETP.GT.AND P4, PT, R21, 0xd1, !P4 ;  /* 0x000000d11500780c */ /* 0x000fe40006784270 */
[----:B------:R-:W-:Y:S02]  /*270a0*/  FSEL R147, R147, -INF , !P2 ;  /* 0xff80000093937808 */ /* 0x000fe40005000000 */
[----:B------:R-:W-:Y:S02]  /*270b0*/  LOP3.LUT P2, RZ, R16, 0x200000, RZ, 0xc0, !PT ;  /* 0x0020000010ff7812 */ /* 0x000fe4000784c0ff */
[----:B------:R-:W-:-:S02]  /*270c0*/  FSEL R98, R98, -INF , !P3 ;  /* 0xff80000062627808 */ /* 0x000fc40005800000 */
[C---:B------:R-:W-:Y:S02]  /*270d0*/  ISETP.GT.AND P2, PT, R21.reuse, 0x78, !P2 ;  /* 0x000000781500780c */ /* 0x040fe40005744270 */
[C---:B------:R-:W-:Y:S02]  /*270e0*/  ISETP.LT.OR P4, PT, R20.reuse, 0xd2, P4 ;  /* 0x000000d21400780c */ /* 0x040fe40002781670 */
[----:B------:R-:W-:Y:S02]  /*270f0*/  ISETP.LT.OR P2, PT, R20, 0x79, P2 ;  /* 0x000000791400780c */ /* 0x000fe40001741670 */
[----:B------:R-:W-:Y:S02]  /*27100*/  ISETP.GT.AND P5, PT, R21, 0xd8, !P5 ;  /* 0x000000d81500780c */ /* 0x000fe40006fa4270 */
[----:B------:R-:W-:Y:S02]  /*27110*/  FSEL R150, R150, -INF , !P2 ;  /* 0xff80000096967808 */ /* 0x000fe40005000000 */
[----:B------:R-:W-:-:S02]  /*27120*/  LOP3.LUT P2, RZ, R16, 0x100000, RZ, 0xc0, !PT ;  /* 0x0010000010ff7812 */ /* 0x000fc4000784c0ff */
[----:B0-----:R-:W-:Y:S02]  /*27130*/  FMNMX.FTZ R3, R3, R0, !PT ;  /* 0x0000000003037209 */ /* 0x001fe40007810000 */
[----:B------:R-:W-:Y:S02]  /*27140*/  ISETP.GT.AND P2, PT, R21, 0x79, !P2 ;  /* 0x000000791500780c */ /* 0x000fe40005744270 */
[----:B------:R-:W-:Y:S01]  /*27150*/  FSEL R99, R99, -INF , !P4 ;  /* 0xff80000063637808 */ /* 0x000fe20006000000 */
[----:B------:R-:W0:Y:S01]  /*27160*/  SHFL.BFLY PT, R14, R3, 0x1, 0x1f ;  /* 0x0c201f00030e7f89 */ /* 0x000e2200000e0000 */
[C---:B------:R-:W-:Y:S02]  /*27170*/  ISETP.LT.OR P2, PT, R20.reuse, 0x7a, P2 ;  /* 0x0000007a1400780c */ /* 0x040fe40001741670 */
[----:B------:R-:W-:Y:S02]  /*27180*/  ISETP.LT.OR P5, PT, R20, 0xd9, P5 ;  /* 0x000000d91400780c */ /* 0x000fe40002fa1670 */
[----:B------:R-:W-:-:S02]  /*27190*/  FSEL R151, R151, -INF , !P2 ;  /* 0xff80000097977808 */ /* 0x000fc40005000000 */
[----:B------:R-:W-:Y:S02]  /*271a0*/  LOP3.LUT P2, RZ, R16, 0x80000, RZ, 0xc0, !PT ;  /* 0x0008000010ff7812 */ /* 0x000fe4000784c0ff */
[----:B------:R-:W-:Y:S02]  /*271b0*/  FSEL R102, R102, -INF , !P5 ;  /* 0xff80000066667808 */ /* 0x000fe40006800000 */
[----:B------:R-:W-:-:S04]  /*271c0*/  ISETP.GT.AND P2, PT, R21, 0x80, !P2 ;  /* 0x000000801500780c */ /* 0x000fc80005744270 */
[----:B------:R-:W-:-:S04]  /*271d0*/  ISETP.LT.OR P2, PT, R20, 0x81, P2 ;  /* 0x000000811400780c */ /* 0x000fc80001741670 */
[----:B------:R-:W-:Y:S02]  /*271e0*/  FSEL R122, R122, -INF , !P2 ;  /* 0xff8000007a7a7808 */ /* 0x000fe40005000000 */
[----:B------:R-:W-:Y:S02]  /*271f0*/  LOP3.LUT P2, RZ, R16, 0x40000, RZ, 0xc0, !PT ;  /* 0x0004000010ff7812 */ /* 0x000fe4000784c0ff */
[----:B0-----:R-:W-:Y:S02]  /*27200*/  FMNMX.FTZ R3, R3, R14, !PT ;  /* 0x0000000e03037209 */ /* 0x001fe40007810000 */
[----:B------:R-:W-:Y:S02]  /*27210*/  ISETP.GT.AND P2, PT, R21, 0x81, !P2 ;  /* 0x000000811500780c */ /* 0x000fe40005744270 */
[----:B------:R-:W-:Y:S01]  /*27220*/  FSETP.NEU.FTZ.AND P3, PT, R3, -INF , PT ;  /* 0xff8000000300780b */ /* 0x000fe20003f7d000 */
[----:B------:R-:W-:-:S01]  /*27230*/  FFMA.FTZ R15, R2, R3, -8 ;  /* 0xc1000000020f7423 */ /* 0x000fc20000010003 */
[----:B------:R-:W-:-:S04]  /*27240*/  ISETP.LT.OR P2, PT, R20, 0x82, P2 ;  /* 0x000000821400780c */ /* 0x000fc80001741670 */
[----:B------:R-:W-:Y:S02]  /*27250*/  FSEL R123, R123, -INF , !P2 ;  /* 0xff8000007b7b7808 */ /* 0x000fe40005000000 */
[----:B------:R-:W-:Y:S02]  /*27260*/  LOP3.LUT P2, RZ, R16, 0x20000, RZ, 0xc0, !PT ;  /* 0x0002000010ff7812 */ /* 0x000fe4000784c0ff */
[----:B------:R-:W-:Y:S02]  /*27270*/  FSEL R15, R15, RZ, P3 ;  /* 0x000000ff0f0f7208 */ /* 0x000fe40001800000 */
[----:B------:R-:W-:-:S03]  /*27280*/  ISETP.GT.AND P2, PT, R21, 0x88, !P2 ;  /* 0x000000881500780c */ /* 0x000fc60005744270 */
[--C-:B------:R-:W-:Y:S01]  /*27290*/  FFMA.FTZ R14, R2, R184, -R15.reuse ;  /* 0x000000b8020e7223 */ /* 0x100fe2000001080f */
[----:B------:R-:W-:Y:S01]  /*272a0*/  ISETP.LT.OR P2, PT, R20, 0x89, P2 ;  /* 0x000000891400780c */ /* 0x000fe20001741670 */
[C-C-:B------:R-:W-:Y:S01]  /*272b0*/  FFMA.FTZ R184, R2.reuse, R189, -R15.reuse ;  /* 0x000000bd02b87223 */ /* 0x140fe2000001080f */
[----:B------:R-:W-:-:S01]  /*272c0*/  FFMA.FTZ R189, R2, R196, -R15 ;  /* 0x000000c402bd7223 */ /* 0x000fc2000001080f */
[--C-:B------:R-:W-:Y:S01]  /*272d0*/  FFMA.FTZ R168, R2, R168, -R15.reuse ;  /* 0x000000a802a87223 */ /* 0x100fe2000001080f */
[----:B------:R-:W-:Y:S01]  /*272e0*/  FSEL R126, R126, -INF , !P2 ;  /* 0xff8000007e7e7808 */ /* 0x000fe20005000000 */
[--C-:B------:R-:W-:Y:S01]  /*272f0*/  FFMA.FTZ R169, R2, R169, -R15.reuse ;  /* 0x000000a902a97223 */ /* 0x100fe2000001080f */
[----:B------:R-:W-:Y:S01]  /*27300*/  LOP3.LUT P2, RZ, R16, 0x10000, RZ, 0xc0, !PT ;  /* 0x0001000010ff7812 */ /* 0x000fe2000784c0ff */
[C-C-:B------:R-:W-:Y:S01]  /*27310*/  FFMA.FTZ R172, R2.reuse, R172, -R15.reuse ;  /* 0x000000ac02ac7223 */ /* 0x140fe2000001080f */
[----:B------:R-:W-:-:S01]  /*27320*/  FFMA.FTZ R173, R2, R173, -R15 ;  /* 0x000000ad02ad7223 */ /* 0x000fc2000001080f */
[C-C-:B------:R-:W-:Y:S01]  /*27330*/  FFMA.FTZ R176, R2.reuse, R176, -R15.reuse ;  /* 0x000000b002b07223 */ /* 0x140fe2000001080f */
[----:B------:R-:W-:Y:S01]  /*27340*/  ISETP.GT.AND P2, PT, R21, 0x89, !P2 ;  /* 0x000000891500780c */ /* 0x000fe20005744270 */
[C-C-:B------:R-:W-:Y:S01]  /*27350*/  FFMA.FTZ R177, R2.reuse, R177, -R15.reuse ;  /* 0x000000b102b17223 */ /* 0x140fe2000001080f */
[----:B------:R-:W-:-:S01]  /*27360*/  FFMA.FTZ R180, R2, R180, -R15 ;  /* 0x000000b402b47223 */ /* 0x000fc2000001080f */
[--C-:B------:R-:W-:Y:S01]  /*27370*/  FFMA.FTZ R181, R2, R181, -R15.reuse ;  /* 0x000000b502b57223 */ /* 0x100fe2000001080f */
[----:B------:R-:W-:Y:S01]  /*27380*/  ISETP.LT.OR P2, PT, R20, 0x8a, P2 ;  /* 0x0000008a1400780c */ /* 0x000fe20001741670 */
[C-C-:B------:R-:W-:Y:S01]  /*27390*/  FFMA.FTZ R152, R2.reuse, R152, -R15.reuse ;  /* 0x0000009802987223 */ /* 0x140fe2000001080f */
[----:B------:R-:W-:-:S01]  /*273a0*/  FFMA.FTZ R153, R2, R153, -R15 ;  /* 0x0000009902997223 */ /* 0x000fc2000001080f */
[C-C-:B------:R-:W-:Y:S01]  /*273b0*/  FFMA.FTZ R156, R2.reuse, R156, -R15.reuse ;  /* 0x0000009c029c7223 */ /* 0x140fe2000001080f */
        /* <DEDUP_REMOVED lines=13> */
[--C-:B------:R-:W-:Y:S01]  /*27490*/  FFMA.FTZ R144, R2, R144, -R15.reuse ;  /* 0x0000009002907223 */ /* 0x100fe2000001080f */
[----:B------:R-:W-:Y:S01]  /*274a0*/  FSEL R130, R130, -INF , !P2 ;  /* 0xff80000082827808 */ /* 0x000fe20005000000 */
[C-C-:B------:R-:W-:Y:S01]  /*274b0*/  FFMA.FTZ R145, R2.reuse, R145, -R15.reuse ;  /* 0x0000009102917223 */ /* 0x140fe2000001080f */
[----:B------:R-:W-:Y:S01]  /*274c0*/  ISETP.GT.AND P2, PT, R21, 0x91, !P6 ;  /* 0x000000911500780c */ /* 0x000fe20007744270 */
[C-C-:B------:R-:W-:Y:S01]  /*274d0*/  FFMA.FTZ R148, R2.reuse, R148, -R15.reuse ;  /* 0x0000009402947223 */ /* 0x140fe2000001080f */
[----:B------:R-:W-:Y:S01]  /*274e0*/  LOP3.LUT P6, RZ, R17, 0x2000, RZ, 0xc0, !PT ;  /* 0x0000200011ff7812 */ /* 0x000fe200078cc0ff */
        /* <DEDUP_REMOVED lines=32> */
[----:B------:R-:W-:Y:S01]  /*276f0*/  FFMA.FTZ R100, R2, R100, -R15 ;  /* 0x0000006402647223 */ /* 0x000fe2000001080f */
[----:B------:R-:W-:Y:S01]  /*27700*/  FSEL R135, R135, -INF , !P2 ;  /* 0xff80000087877808 */ /* 0x000fe20005000000 */
[----:B------:R-:W-:Y:S01]  /*27710*/  MUFU.EX2 R14, R14 ;  /* 0x0000000e000e7308 */ /* 0x000fe20000000800 */
[----:B------:R-:W-:-:S04]  /*27720*/  LOP3.LUT P2, RZ, R16, 0x800, RZ, 0xc0, !PT ;  /* 0x0000080010ff7812 */ /* 0x000fc8000784c0ff */
[----:B------:R-:W-:-:S03]  /*27730*/  ISETP.GT.AND P2, PT, R21, 0xa0, !P2 ;  /* 0x000000a01500780c */ /* 0x000fc60005744270 */
[----:B------:R-:W-:Y:S01]  /*27740*/  MUFU.EX2 R184, R184 ;  /* 0x000000b800b87308 */ /* 0x000fe20000000800 */
[----:B------:R-:W-:-:S04]  /*27750*/  ISETP.LT.OR P2, PT, R20, 0xa1, P2 ;  /* 0x000000a11400780c */ /* 0x000fc80001741670 */
[----:B------:R-:W-:Y:S02]  /*27760*/  FSEL R106, R106, -INF , !P2 ;  /* 0xff8000006a6a7808 */ /* 0x000fe40005000000 */
[----:B------:R-:W-:Y:S01]  /*27770*/  LOP3.LUT P2, RZ, R16, 0x400, RZ, 0xc0, !PT ;  /* 0x0000040010ff7812 */ /* 0x000fe2000784c0ff */
[----:B------:R-:W-:Y:S03]  /*27780*/  MUFU.EX2 R189, R189 ;  /* 0x000000bd00bd7308 */ /* 0x000fe60000000800 */
[----:B------:R-:W-:-:S04]  /*27790*/  ISETP.GT.AND P2, PT, R21, 0xa1, !P2 ;  /* 0x000000a11500780c */ /* 0x000fc80005744270 */
[----:B------:R-:W-:Y:S01]  /*277a0*/  ISETP.LT.OR P2, PT, R20, 0xa2, P2 ;  /* 0x000000a21400780c */ /* 0x000fe20001741670 */
[----:B------:R-:W-:Y:S03]  /*277b0*/  MUFU.EX2 R168, R168 ;  /* 0x000000a800a87308 */ /* 0x000fe60000000800 */
[----:B------:R-:W-:Y:S02]  /*277c0*/  FSEL R107, R107, -INF , !P2 ;  /* 0xff8000006b6b7808 */ /* 0x000fe40005000000 */
[----:B------:R-:W-:-:S03]  /*277d0*/  LOP3.LUT P2, RZ, R16, 0x200, RZ, 0xc0, !PT ;  /* 0x0000020010ff7812 */ /* 0x000fc6000784c0ff */
[----:B------:R-:W-:Y:S01]  /*277e0*/  MUFU.EX2 R169, R169 ;  /* 0x000000a900a97308 */ /* 0x000fe20000000800 */
[----:B------:R-:W-:-:S04]  /*277f0*/  ISETP.GT.AND P2, PT, R21, 0xa8, !P2 ;  /* 0x000000a81500780c */ /* 0x000fc80005744270 */
[----:B------:R-:W-:-:S03]  /*27800*/  ISETP.LT.OR P2, PT, R20, 0xa9, P2 ;  /* 0x000000a91400780c */ /* 0x000fc60001741670 */
[----:B------:R-:W-:Y:S01]  /*27810*/  MUFU.EX2 R172, R172 ;  /* 0x000000ac00ac7308 */ /* 0x000fe20000000800 */
[----:B------:R-:W-:Y:S02]  /*27820*/  FSEL R110, R110, -INF , !P2 ;  /* 0xff8000006e6e7808 */ /* 0x000fe40005000000 */
[----:B------:R-:W-:-:S04]  /*27830*/  LOP3.LUT P2, RZ, R16, 0x100, RZ, 0xc0, !PT ;  /* 0x0000010010ff7812 */ /* 0x000fc8000784c0ff */
[----:B------:R-:W-:Y:S01]  /*27840*/  ISETP.GT.AND P2, PT, R21, 0xa9, !P2 ;  /* 0x000000a91500780c */ /* 0x000fe20005744270 */
[----:B------:R-:W-:Y:S03]  /*27850*/  MUFU.EX2 R173, R173 ;  /* 0x000000ad00ad7308 */ /* 0x000fe60000000800 */
[----:B------:R-:W-:-:S04]  /*27860*/  ISETP.LT.OR P2, PT, R20, 0xaa, P2 ;  /* 0x000000aa1400780c */ /* 0x000fc80001741670 */
        /* <DEDUP_REMOVED lines=25> */
[----:B------:R-:W-:Y:S02]  /*27a00*/  ISETP.GT.AND P2, PT, R21, 0x1, !P6 ;  /* 0x000000011500780c */ /* 0x000fe40007744270 */
[----:B------:R-:W-:Y:S02]  /*27a10*/  LOP3.LUT P6, RZ, R17, 0x100, RZ, 0xc0, !PT ;  /* 0x0000010011ff7812 */ /* 0x000fe400078cc0ff */
        /* <DEDUP_REMOVED lines=39> */
[----:B------:R-:W-:-:S04]  /*27c90*/  ISETP.GT.AND P2, PT, R21, RZ, !P2 ;  /* 0x000000ff1500720c */ /* 0x000fc80005744270 */
[----:B------:R-:W-:Y:S01]  /*27ca0*/  ISETP.LT.OR P2, PT, R20, 0x1, P2 ;  /* 0x000000011400780c */ /* 0x000fe20001741670 */
[----:B------:R-:W-:Y:S03]  /*27cb0*/  MUFU.EX2 R120, R120 ;  /* 0x0000007800787308 */ /* 0x000fe60000000800 */
[----:B------:R-:W-:Y:S02]  /*27cc0*/  FSEL R186, R186, -INF , !P2 ;  /* 0xff800000baba7808 */ /* 0x000fe40005000000 */
[----:B------:R-:W-:Y:S02]  /*27cd0*/  LOP3.LUT P2, RZ, R17, 0x800, RZ, 0xc0, !PT ;  /* 0x0000080011ff7812 */ /* 0x000fe4000784c0ff */
[----:B------:R-:W-:Y:S01]  /*27ce0*/  FMNMX.FTZ R0, R186, R237, !PT ;  /* 0x000000edba007209 */ /* 0x000fe20007810000 */
[----:B------:R-:W-:Y:S01]  /*27cf0*/  MUFU.EX2 R121, R121 ;  /* 0x0000007900797308 */ /* 0x000fe20000000800 */
[----:B------:R-:W-:-:S02]  /*27d00*/  ISETP.GT.AND P2, PT, R21, 0xc0, !P2 ;  /* 0x000000c01500780c */ /* 0x000fc40005744270 */
[----:B------:R-:W-:Y:S02]  /*27d10*/  FMNMX.FTZ R0, R187, R0, !PT ;  /* 0x00000000bb007209 */ /* 0x000fe40007810000 */
[----:B------:R-:W-:Y:S02]  /*27d20*/  ISETP.LT.OR P2, PT, R20, 0xc1, P2 ;  /* 0x000000c11400780c */ /* 0x000fe40001741670 */
[----:B------:R-:W-:Y:S01]  /*27d30*/  FMNMX.FTZ R0, R190, R0, !PT ;  /* 0x00000000be007209 */ /* 0x000fe20007810000 */
[----:B------:R-:W-:Y:S01]  /*27d40*/  MUFU.EX2 R124, R124 ;  /* 0x0000007c007c7308 */ /* 0x000fe20000000800 */
[----:B------:R-:W-:Y:S02]  /*27d50*/  FSEL R90, R90, -INF , !P2 ;  /* 0xff8000005a5a7808 */ /* 0x000fe40005000000 */
[----:B------:R-:W-:Y:S02]  /*27d60*/  FMNMX.FTZ R0, R191, R0, !PT ;  /* 0x00000000bf007209 */ /* 0x000fe40007810000 */
[----:B------:R-:W-:-:S02]  /*27d70*/  LOP3.LUT P2, RZ, R17, 0x400, RZ, 0xc0, !PT ;  /* 0x0000040011ff7812 */ /* 0x000fc4000784c0ff */
[----:B------:R-:W-:Y:S01]  /*27d80*/  FMNMX.FTZ R0, R194, R0, !PT ;  /* 0x00000000c2007209 */ /* 0x000fe20007810000 */
[----:B------:R-:W-:Y:S01]  /*27d90*/  MUFU.EX2 R125, R125 ;  /* 0x0000007d007d7308 */ /* 0x000fe20000000800 */
[----:B------:R-:W-:Y:S02]  /*27da0*/  ISETP.GT.AND P2, PT, R21, 0xc1, !P2 ;  /* 0x000000c11500780c */ /* 0x000fe40005744270 */
[----:B------:R-:W-:Y:S02]  /*27db0*/  FMNMX.FTZ R0, R195, R0, !PT ;  /* 0x00000000c3007209 */ /* 0x000fe40007810000 */
[----:B------:R-:W-:Y:S02]  /*27dc0*/  ISETP.LT.OR P2, PT, R20, 0xc2, P2 ;  /* 0x000000c21400780c */ /* 0x000fe40001741670 */
[----:B------:R-:W-:Y:S01]  /*27dd0*/  FMNMX.FTZ R0, R198, R0, !PT ;  /* 0x00000000c6007209 */ /* 0x000fe20007810000 */
[----:B------:R-:W-:Y:S01]  /*27de0*/  MUFU.EX2 R128, R128 ;  /* 0x0000008000807308 */ /* 0x000fe20000000800 */
[----:B------:R-:W-:-:S02]  /*27df0*/  FSEL R91, R91, -INF , !P2 ;  /* 0xff8000005b5b7808 */ /* 0x000fc40005000000 */
[----:B------:R-:W-:Y:S02]  /*27e00*/  FMNMX.FTZ R0, R199, R0, !PT ;  /* 0x00000000c7007209 */ /* 0x000fe40007810000 */
[----:B------:R-:W-:Y:S02]  /*27e10*/  LOP3.LUT P2, RZ, R17, 0x200, RZ, 0xc0, !PT ;  /* 0x0000020011ff7812 */ /* 0x000fe4000784c0ff */
[----:B------:R-:W-:Y:S01]  /*27e20*/  FMNMX.FTZ R0, R170, R0, !PT ;  /* 0x00000000aa007209 */ /* 0x000fe20007810000 */
[----:B------:R-:W-:Y:S01]  /*27e30*/  MUFU.EX2 R129, R129 ;  /* 0x0000008100817308 */ /* 0x000fe20000000800 */
[----:B------:R-:W-:Y:S02]  /*27e40*/  ISETP.GT.AND P2, PT, R21, 0xc8, !P2 ;  /* 0x000000c81500780c */ /* 0x000fe40005744270 */
[----:B------:R-:W-:Y:S02]  /*27e50*/  FMNMX.FTZ R0, R171, R0, !PT ;  /* 0x00000000ab007209 */ /* 0x000fe40007810000 */
[----:B------:R-:W-:-:S02]  /*27e60*/  ISETP.LT.OR P2, PT, R20, 0xc9, P2 ;  /* 0x000000c91400780c */ /* 0x000fc40001741670 */
[----:B------:R-:W-:Y:S01]  /*27e70*/  FMNMX.FTZ R0, R174, R0, !PT ;  /* 0x00000000ae007209 */ /* 0x000fe20007810000 */
[----:B------:R-:W-:Y:S01]  /*27e80*/  MUFU.EX2 R132, R132 ;  /* 0x0000008400847308 */ /* 0x000fe20000000800 */
[----:B------:R-:W-:Y:S02]  /*27e90*/  FSEL R94, R94, -INF , !P2 ;  /* 0xff8000005e5e7808 */ /* 0x000fe40005000000 */
[----:B------:R-:W-:Y:S02]  /*27ea0*/  FMNMX.FTZ R0, R175, R0, !PT ;  /* 0x00000000af007209 */ /* 0x000fe40007810000 */
[----:B------:R-:W-:Y:S02]  /*27eb0*/  ISETP.GT.AND P2, PT, R21, 0xc9, !P6 ;  /* 0x000000c91500780c */ /* 0x000fe40007744270 */
[----:B------:R-:W-:Y:S01]  /*27ec0*/  FMNMX.FTZ R0, R178, R0, !PT ;  /* 0x00000000b2007209 */ /* 0x000fe20007810000 */
[----:B------:R-:W-:Y:S01]  /*27ed0*/  MUFU.EX2 R133, R133 ;  /* 0x0000008500857308 */ /* 0x000fe20000000800 */
[----:B------:R-:W-:-:S02]  /*27ee0*/  ISETP.LT.OR P2, PT, R20, 0xca, P2 ;  /* 0x000000ca1400780c */ /* 0x000fc40001741670 */
[----:B------:R-:W-:Y:S02]  /*27ef0*/  FMNMX.FTZ R0, R179, R0, !PT ;  /* 0x00000000b3007209 */ /* 0x000fe40007810000 */
[----:B------:R-:W-:Y:S02]  /*27f00*/  FSEL R95, R95, -INF , !P2 ;  /* 0xff8000005f5f7808 */ /* 0x000fe40005000000 */
[----:B------:R-:W-:Y:S01]  /*27f10*/  FMNMX.FTZ R0, R182, R0, !PT ;  /* 0x00000000b6007209 */ /* 0x000fe20007810000 */
[----:B------:R-:W-:Y:S01]  /*27f20*/  MUFU.EX2 R104, R104 ;  /* 0x0000006800687308 */ /* 0x000fe20000000800 */
[----:B------:R-:W-:Y:S02]  /*27f30*/  LOP3.LUT P6, RZ, R17, 0x1000, RZ, 0xc0, !PT ;  /* 0x0000100011ff7812 */ /* 0x000fe400078cc0ff */
[----:B------:R-:W-:Y:S02]  /*27f40*/  FMNMX.FTZ R0, R183, R0, !PT ;  /* 0x00000000b7007209 */ /* 0x000fe40007810000 */
[----:B------:R-:W-:Y:S01]  /*27f50*/  ISETP.GT.AND P2, PT, R21, 0xd9, !P6 ;  /* 0x000000d91500780c */ /* 0x000fe20007744270 */
[--C-:B------:R-:W-:Y:S01]  /*27f60*/  FFMA.FTZ R21, R2, R188, -R15.reuse ;  /* 0x000000bc02157223 */ /* 0x100fe2000001080f */
[----:B------:R-:W-:Y:S01]  /*27f70*/  FMNMX.FTZ R0, R154, R0, !PT ;  /* 0x000000009a007209 */ /* 0x000fe20007810000 */
[--C-:B------:R-:W-:Y:S01]  /*27f80*/  FFMA.FTZ R188, R2, R193, -R15.reuse ;  /* 0x000000c102bc7223 */ /* 0x100fe2000001080f */
[----:B------:R-:W-:Y:S01]  /*27f90*/  ISETP.LT.OR P2, PT, R20, 0xda, P2 ;  /* 0x000000da1400780c */ /* 0x000fe20001741670 */
[C-C-:B------:R-:W-:Y:S01]  /*27fa0*/  FFMA.FTZ R20, R2.reuse, R185, -R15.reuse ;  /* 0x000000b902147223 */ /* 0x140fe2000001080f */
[----:B------:R-:W-:Y:S01]  /*27fb0*/  FMNMX.FTZ R0, R155, R0, !PT ;  /* 0x000000009b007209 */ /* 0x000fe20007810000 */
[C-C-:B------:R-:W-:Y:S01]  /*27fc0*/  FFMA.FTZ R185, R2.reuse, R192, -R15.reuse ;  /* 0x000000c002b97223 */ /* 0x140fe2000001080f */
[----:B------:R-:W-:Y:S01]  /*27fd0*/  FSEL R103, R103, -INF , !P2 ;  /* 0xff80000067677808 */ /* 0x000fe20005000000 */
[--C-:B------:R-:W-:Y:S01]  /*27fe0*/  FFMA.FTZ R192, R2, R197, -R15.reuse ;  /* 0x000000c502c07223 */ /* 0x100fe2000001080f */
[----:B------:R-:W-:Y:S01]  /*27ff0*/  FMNMX.FTZ R0, R158, R0, !PT ;  /* 0x000000009e007209 */ /* 0x000fe20007810000 */
[----:B------:R-:W-:Y:S01]  /*28000*/  FFMA.FTZ R15, R2, R101, -R15 ;  /* 0x00000065020f7223 */ /* 0x000fe2000001080f */
[----:B------:R-:W-:Y:S01]  /*28010*/  FSEL R101, R3, RZ, P3 ;  /* 0x000000ff03657208 */ /* 0x000fe20001800000 */
[----:B------:R-:W-:Y:S01]  /*28020*/  MUFU.EX2 R20, R20 ;  /* 0x0000001400147308 */ /* 0x000fe20000000800 */
[----:B------:R-:W-:-:S03]  /*28030*/  FMNMX.FTZ R0, R159, R0, !PT ;  /* 0x000000009f007209 */ /* 0x000fc60007810000 */
[----:B------:R-:W-:Y:S01]  /*28040*/  FADD.FTZ R101, -R101, R236 ;  /* 0x000000ec65657221 */ /* 0x000fe20000010100 */
[----:B------:R-:W-:-:S03]  /*28050*/  FMNMX.FTZ R0, R162, R0, !PT ;  /* 0x00000000a2007209 */ /* 0x000fc60007810000 */
[----:B------:R-:W-:Y:S01]  /*28060*/  FMUL.FTZ R101, R2, R101 ;  /* 0x0000006502657220 */ /* 0x000fe20000410000 */
[----:B------:R-:W-:Y:S01]  /*28070*/  FMNMX.FTZ R0, R163, R0, !PT ;  /* 0x00000000a3007209 */ /* 0x000fe20007810000 */
[----:B------:R-:W-:Y:S03]  /*28080*/  MUFU.EX2 R21, R21 ;  /* 0x0000001500157308 */ /* 0x000fe60000000800 */
[----:B------:R-:W-:-:S04]  /*28090*/  FMNMX.FTZ R0, R166, R0, !PT ;  /* 0x00000000a6007209 */ /* 0x000fc80007810000 */
[----:B------:R-:W-:Y:S01]  /*280a0*/  FMNMX.FTZ R0, R167, R0, !PT ;  /* 0x00000000a7007209 */ /* 0x000fe20007810000 */
[----:B------:R-:W2:Y:S03]  /*280b0*/  MUFU.EX2 R101, R101 ;  /* 0x0000006500657308 */ /* 0x000ea60000000800 */
        /* <DEDUP_REMOVED lines=47> */
[----:B------:R-:W-:Y:S04]  /*283b0*/  MUFU.EX2 R97, R97 ;  /* 0x0000006100617308 */ /* 0x000fe80000000800 */
[----:B------:R-:W0:Y:S04]  /*283c0*/  SHFL.BFLY PT, R193, R0, 0x2, 0x1f ;  /* 0x0c401f0000c17f89 */ /* 0x000e2800000e0000 */
[----:B------:R-:W-:Y:S08]  /*283d0*/  MUFU.EX2 R100, R100 ;  /* 0x0000006400647308 */ /* 0x000ff00000000800 */
[----:B------:R-:W-:Y:S01]  /*283e0*/  MUFU.EX2 R15, R15 ;  /* 0x0000000f000f7308 */ /* 0x000fe20000000800 */
[----:B0-----:R-:W-:-:S05]  /*283f0*/  FMNMX.FTZ R0, R0, R193, !PT ;  /* 0x000000c100007209 */ /* 0x001fca0007810000 */
[----:B------:R-:W0:Y:S02]  /*28400*/  SHFL.BFLY PT, R193, R0, 0x1, 0x1f ;  /* 0x0c201f0000c17f89 */ /* 0x000e2400000e0000 */
[----:B0-----:R-:W-:-:S04]  /*28410*/  FMNMX.FTZ R0, R0, R193, !PT ;  /* 0x000000c100007209 */ /* 0x001fc80007810000 */
[----:B------:R-:W-:Y:S01]  /*28420*/  FSETP.NEU.FTZ.AND P2, PT, R0, -INF , PT ;  /* 0xff8000000000780b */ /* 0x000fe20003f5d000 */
[----:B------:R-:W-:-:S03]  /*28430*/  FFMA.FTZ R196, R2, R0, -8 ;  /* 0xc100000002c47423 */ /* 0x000fc60000010000 */
[----:B------:R-:W-:Y:S02]  /*28440*/  FSEL R193, R0, RZ, P2 ;  /* 0x000000ff00c17208 */ /* 0x000fe40001000000 */
[----:B------:R-:W-:-:S03]  /*28450*/  FSEL R197, R196, RZ, P2 ;  /* 0x000000ffc4c57208 */ /* 0x000fc60001000000 */
[----:B------:R-:W-:Y:S02]  /*28460*/  FADD.FTZ R193, -R193, R237 ;  /* 0x000000edc1c17221 */ /* 0x000fe40000010100 */
[----:B------:R-:W-:-:S01]  /*28470*/  FFMA.FTZ R186, R2, R186, -R197 ;  /* 0x000000ba02ba7223 */ /* 0x000fc200000108c5 */
[C-C-:B------:R-:W-:Y:S01]  /*28480*/  FFMA.FTZ R187, R2.reuse, R187, -R197.reuse ;  /* 0x000000bb02bb7223 */ /* 0x140fe200000108c5 */
[C---:B------:R-:W-:Y:S01]  /*28490*/  FMUL.FTZ R193, R2.reuse, R193 ;  /* 0x000000c102c17220 */ /* 0x040fe20000410000 */
        /* <DEDUP_REMOVED lines=221> */
[----:B-1----:R-:W-:-:S04]  /*29270*/  FADD.FTZ R199, R102, R199 ;  /* 0x000000c766c77221 */ /* 0x002fc80000010000 */
[----:B--2---:R-:W-:-:S05]  /*29280*/  FADD.FTZ R197, R103, R199 ;  /* 0x000000c767c57221 */ /* 0x004fca0000010000 */
[----:B------:R0:W-:Y:S04]  /*29290*/  STL [R1], R197 ;  /* 0x000000c501007387 */ /* 0x0001e80000100800 */
[----:B------:R0:W-:Y:S01]  /*292a0*/  STL [R1+0x4], R200 ;  /* 0x000004c801007387 */ /* 0x0001e20000100800 */
[----:B------:R-:W-:Y:S05]  /*292b0*/  @!P0 BRA `(.L_x_1531) ;  /* 0x0000000000048947 */ /* 0x000fea0003800000 */
[----:B------:R-:W-:Y:S01]  /*292c0*/  BPT.TRAP 0x1 ;  /* 0x000000040000795c */ /* 0x000fe20000300000 */
.L_x_1531:
[----:B0-----:R-:W2:Y:S01]  /*292d0*/  LDL R197, [R1+0x68] ;  /* 0x0000680001c57983 */ /* 0x001ea20000100800 */
        /* <DEDUP_REMOVED lines=9> */
[-C--:B------:R-:W-:Y:S01]  /*29370*/  FMUL.FTZ R25, R25, R101.reuse ;  /* 0x0000006519197220 */ /* 0x080fe20000410000 */
[----:B------:R-:W-:Y:S01]  /*29380*/  F2FP.SATFINITE.E4M3.F32.PACK_AB_MERGE_C R196, R198, R196, RZ ;  /* 0x000000c4c6c4723e */ /* 0x000fe200048070ff */
[-C--:B------:R-:W-:Y:S01]  /*29390*/  FMUL.FTZ R28, R28, R101.reuse ;  /* 0x000000651c1c7220 */ /* 0x080fe20000410000 */
[----:B------:R-:W-:Y:S01]  /*293a0*/  F2FP.SATFINITE.E4M3.F32.PACK_AB_MERGE_C R172, R173, R172, RZ ;  /* 0x000000acadac723e */ /* 0x000fe200048070ff */
[----:B------:R-:W-:Y:S01]  /*293b0*/  IMAD.U32 R14, RZ, RZ, UR4 ;  /* 0x00000004ff0e7e24 */ /* 0x000fe2000f8e00ff */
[----:B------:R-:W-:Y:S01]  /*293c0*/  F2FP.SATFINITE.E4M3.F32.PACK_AB_MERGE_C R174, R175, R174, RZ ;  /* 0x000000aeafae723e */ /* 0x000fe200048070ff */
[-C--:B------:R-:W-:Y:S01]  /*293d0*/  FMUL.FTZ R29, R29, R101.reuse ;  /* 0x000000651d1d7220 */ /* 0x080fe20000410000 */
[----:B------:R-:W-:Y:S01]  /*293e0*/  F2FP.SATFINITE.E4M3.F32.PACK_AB_MERGE_C R180, R181, R180, RZ ;  /* 0x000000b4b5b4723e */ /* 0x000fe200048070ff */
[-C--:B------:R-:W-:Y:S01]  /*293f0*/  FMUL.FTZ R32, R32, R101.reuse ;  /* 0x0000006520207220 */ /* 0x080fe20000410000 */
[----:B------:R-:W-:Y:S01]  /*29400*/  PRMT R13, R14, 0x654, R13 ;  /* 0x000006540e0d7816 */ /* 0x000fe2000000000d */
[-C--:B------:R-:W-:Y:S01]  /*29410*/  FMUL.FTZ R33, R33, R101.reuse ;  /* 0x0000006521217220 */ /* 0x080fe20000410000 */
[----:B------:R-:W-:Y:S01]  /*29420*/  F2FP.SATFINITE.E4M3.F32.PACK_AB_MERGE_C R182, R183, R182, RZ ;  /* 0x000000b6b7b6723e */ /* 0x000fe200048070ff */
[-C--:B------:R-:W-:Y:S01]  /*29430*/  FMUL.FTZ R36, R36, R101.reuse ;  /* 0x0000006524247220 */ /* 0x080fe20000410000 */
[----:B------:R-:W-:Y:S01]  /*29440*/  F2FP.SATFINITE.E4M3.F32.PACK_AB_MERGE_C R156, R157, R156, RZ ;  /* 0x0000009c9d9c723e */ /* 0x000fe200048070ff */
[----:B------:R0:W-:Y:S01]  /*29450*/  SYNCS.ARRIVE.TRANS64.RED.A1T0 RZ, [R13+URZ], RZ ;  /* 0x000000ff0dff79a7 */ /* 0x0001e2000810043f */
        /* <DEDUP_REMOVED lines=106> */
[----:B0-----:R-:W-:Y:S01]  /*29b00*/  IMAD.MOV.U32 R13, RZ, RZ, R233 ;  /* 0x000000ffff0d7224 */ /* 0x001fe200078e00e9 */
[C---:B--2---:R-:W-:Y:S01]  /*29b10*/  ISETP.GT.AND P2, PT, R12.reuse, R197, PT ;  /* 0x000000c50c00720c */ /* 0x044fe20003f44270 */
[----:B------:R-:W-:-:S12]  /*29b20*/  VIADD R12, R12, 0xffffffff ;  /* 0xffffffff0c0c7836 */ /* 0x000fd80000000000 */
[----:B------:R-:W-:Y:S05]  /*29b30*/  @P2 BRA `(.L_x_1532) ;  /* 0xffffff9800302947 */ /* 0x000fea000383ffff */
.L_x_1513:
[----:B------:R-:W-:Y:S05]  /*29b40*/  WARPSYNC.ALL ;  /* 0x0000000000007948 */ /* 0x000fea0003800000 */
[----:B------:R-:W-:Y:S06]  /*29b50*/  BAR.ARV 0x8, 0x180 ;  /* 0x0206000000007b1d */ /* 0x000fec0000002000 */
[----:B------:R-:W-:Y:S05]  /*29b60*/  @!P0 BRA `(.L_x_1533) ;  /* 0x0000000000048947 */ /* 0x000fea0003800000 */
[----:B------:R-:W-:Y:S01]  /*29b70*/  BPT.TRAP 0x1 ;  /* 0x000000040000795c */ /* 0x000fe20000300000 */
.L_x_1533:
[----:B------:R-:W-:Y:S01]  /*29b80*/  IMAD R13, R233, 0x8, R18 ;  /* 0x00000008e90d7824 */ /* 0x000fe200078e0212 */
[----:B------:R-:W-:-:S04]  /*29b90*/  SHF.L.U32 R4, R232, 0x1f, RZ ;  /* 0x0000001fe8047819 */ /* 0x000fc800000006ff */
[----:B------:R1:W2:Y:S01]  /*29ba0*/  SYNCS.PHASECHK.TRANS64.TRYWAIT P1, [R13+URZ+0x2e850], R4 ;  /* 0x02e850040d0075a7 */ /* 0x0002a2000802017f */
[----:B------:R-:W-:Y:S05]  /*29bb0*/  @!P0 BRA `(.L_x_1534) ;  /* 0x0000000000048947 */ /* 0x000fea0003800000 */
[----:B------:R-:W-:Y:S01]  /*29bc0*/  BPT.TRAP 0x1 ;  /* 0x000000040000795c */ /* 0x000fe20000300000 */
.L_x_1534:
[----:B------:R-:W-:-:S05]  /*29bd0*/  VIADD R18, R18, 0x400 ;  /* 0x0000040012127836 */ /* 0x000fca0000000000 */
[----:B------:R-:W-:-:S04]  /*29be0*/  SHF.R.U32.HI R18, RZ, 0x4, R18 ;  /* 0x00000004ff127819 */ /* 0x000fc80000011612 */
[----:B------:R-:W-:-:S04]  /*29bf0*/  LOP3.LUT R18, R18, 0x3fff, RZ, 0xc0, !PT ;  /* 0x00003fff12127812 */ /* 0x000fc800078ec0ff */
[----:B------:R-:W-:Y:S01]  /*29c00*/  LOP3.LUT R18, R18, 0x10000, RZ, 0xfc, !PT ;  /* 0x0001000012127812 */ /* 0x000fe200078efcff */
[----:B--2---:R-:W-:Y:S06]  /*29c10*/  @P1 BRA `(.L_x_1535) ;  /* 0x0000000000081947 */ /* 0x004fec0003800000 */
[----:B------:R-:W2:Y:S02]  /*29c20*/  SYNCS.PHASECHK.TRANS64.TRYWAIT P1, [R13+URZ+0x2e850], R4 ;  /* 0x02e850040d0075a7 */ /* 0x000ea4000802017f */
[----:B--2---:R-:W-:Y:S05]  /*29c30*/  @!P1 BRA `(.L_x_1536) ;  /* 0x000000d800f09947 */ /* 0x004fea0003800000 */
.L_x_1535:
[----:B-12---:R-:W-:Y:S01]  /*29c40*/  IMAD R4, R233, 0x700, R18 ;  /* 0x00000700e9047824 */ /* 0x006fe200078e0212 */
[----:B------:R-:W2:Y:S01]  /*29c50*/  LDL.LU R21, [R1+0x84] ;  /* 0x0000840001157983 */ /* 0x000ea20000300800 */
[----:B------:R-:W-:Y:S01]  /*29c60*/  IMAD.MOV.U32 R5, RZ, RZ, -0x3ffffff0 ;  /* 0xc0000010ff057424 */ /* 0x000fe200078e00ff */
[----:B------:R-:W-:Y:S05]  /*29c70*/  WARPSYNC.ALL ;  /* 0x0000000000007948 */ /* 0x000fea0003800000 */
[C---:B------:R-:W-:Y:S01]  /*29c80*/  R2UR UR6, R4.reuse ;  /* 0x00000000040672ca */ /* 0x040fe200000e0000 */
[----:B------:R-:W-:Y:S01]  /*29c90*/  VIADD R6, R4, 0x100 ;  /* 0x0000010004067836 */ /* 0x000fe20000000000 */
[----:B------:R-:W-:Y:S01]  /*29ca0*/  R2UR UR7, R5 ;  /* 0x00000000050772ca */ /* 0x000fe200000e0000 */
[----:B------:R-:W-:Y:S01]  /*29cb0*/  WARPGROUP.ARRIVE ;  /* 0x00000000000079c5 */ /* 0x000fe20000000000 */
[----:B------:R-:W-:Y:S01]  /*29cc0*/  IMAD.MOV.U32 R7, RZ, RZ, -0x3ffffff0 ;  /* 0xc0000010ff077424 */ /* 0x000fe200078e00ff */
[----:B------:R-:W3:Y:S01]  /*29cd0*/  LDL R14, [R1+0x8c] ;  /* 0x00008c00010e7983 */ /* 0x000ee20000100800 */
[----:B------:R-:W-:-:S03]  /*29ce0*/  ULDC.64 UR4, c[0x0][0x9a0] ;  /* 0x0002680000047ab9 */ /* 0x000fc60000000a00 */
[----:B------:R-:W4:Y:S04]  /*29cf0*/  LDL.LU R20, [R1+0x4] ;  /* 0x0000040001147983 */ /* 0x000f280000300800 */
[----:B------:R-:W5:Y:S01]  /*29d00*/  LDL.LU R12, [R1] ;  /* 0x00000000010c7983 */ /* 0x000f620000300800 */
[----:B------:R-:W-:Y:S01]  /*29d10*/  ISETP.NE.U32.AND P1, PT, RZ, UR4, PT ;  /* 0x00000004ff007c0c */ /* 0x000fe2000bf25070 */
[----:B------:R-:W-:Y:S01]  /*29d20*/  QGMMA.64x128x32.F32.E4M3.E4M3 R24, R224, gdesc[UR4], R24, gsb0 ;  /* 0x01e00004e0187df3 */ /* 0x000fe20008000818 */
[----:B------:R-:W-:Y:S01]  /*29d30*/  R2UR UR6, R6 ;  /* 0x00000000060672ca */ /* 0x000fe200000e0000 */
[----:B------:R-:W-:Y:S01]  /*29d40*/  VIADD R6, R4, 0x200 ;  /* 0x0000020004067836 */ /* 0x000fe20000000000 */
[----:B------:R-:W-:Y:S01]  /*29d50*/  R2UR UR7, R7 ;  /* 0x00000000070772ca */ /* 0x000fe200000e0000 */
[----:B------:R-:W-:Y:S01]  /*29d60*/  IMAD.MOV.U32 R7, RZ, RZ, -0x3ffffff0 ;  /* 0xc0000010ff077424 */ /* 0x000fe200078e00ff */
[----:B------:R-:W-:Y:S01]  /*29d70*/  ISETP.NE.AND.EX P1, PT, RZ, UR5, PT, P1 ;  /* 0x00000005ff007c0c */ /* 0x000fe2000bf25310 */
[----:B------:R-:W-:Y:S01]  /*29d80*/  IMAD.MOV.U32 R15, RZ, RZ, -0x3ffffff0 ;  /* 0xc0000010ff0f7424 */ /* 0x000fe200078e00ff */
[----:B------:R-:W-:-:S11]  /*29d90*/  ULDC.64 UR8, c[0x0][0x208] ;  /* 0x0000820000087ab9 */ /* 0x000fd60000000a00 */
[----:B------:R-:W1:Y:S08]  /*29da0*/  @P1 LDC.64 R8, c[0x0][0x9c8] ;  /* 0x00027200ff081b82 */ /* 0x000e700000000a00 */
[----:B------:R-:W3:Y:S01]  /*29db0*/  @P1 LDC.64 R10, c[0x0][0x9d0] ;  /* 0x00027400ff0a1b82 */ /* 0x000ee20000000a00 */
[----:B------:R-:W-:Y:S02]  /*29dc0*/  WARPGROUP.DEPBAR.LE gsb0, 0x0 ;  /* 0x00008000000079c5 */ /* 0x000fe40000010000 */
[----:B------:R-:W-:-:S06]  /*29dd0*/  WARPGROUP.ARRIVE ;  /* 0x00000000000079c5 */ /* 0x000fcc0000000000 */
[----:B------:R-:W-:Y:S01]  /*29de0*/  QGMMA.64x128x32.F32.E4M3.E4M3 R24, R220, gdesc[UR4], R24, gsb0 ;  /* 0x01e00004dc187df3 */ /* 0x000fe20008000818 */
[----:B------:R-:W-:Y:S01]  /*29df0*/  R2UR UR6, R6 ;  /* 0x00000000060672ca */ /* 0x000fe200000e0000 */
[----:B------:R-:W-:Y:S01]  /*29e00*/  VIADD R6, R4, 0x300 ;  /* 0x0000030004067836 */ /* 0x000fe20000000000 */
[----:B------:R-:W-:Y:S01]  /*29e10*/  R2UR UR7, R7 ;  /* 0x00000000070772ca */ /* 0x000fe200000e0000 */
[----:B------:R-:W-:Y:S01]  /*29e20*/  IMAD.MOV.U32 R7, RZ, RZ, -0x3ffffff0 ;  /* 0xc0000010ff077424 */ /* 0x000fe200078e00ff */
[----:B--2---:R-:W-:Y:S01]  /*29e30*/  @P1 SHF.R.S32.HI R5, RZ, 0x1f, R21 ;  /* 0x0000001fff051819 */ /* 0x004fe20000011415 */
[----:B------:R-:W-:Y:S02]  /*29e40*/  WARPGROUP.DEPBAR.LE gsb0, 0x0 ;  /* 0x00008000000079c5 */ /* 0x000fe40000010000 */
[----:B------:R-:W-:-:S08]  /*29e50*/  WARPGROUP.ARRIVE ;  /* 0x00000000000079c5 */ /* 0x000fd00000000000 */
[----:B------:R-:W-:Y:S01]  /*29e60*/  QGMMA.64x128x32.F32.E4M3.E4M3 R24, R216, gdesc[UR4], R24, gsb0 ;  /* 0x01e00004d8187df3 */ /* 0x000fe20008000818 */
[----:B------:R-:W-:Y:S01]  /*29e70*/  R2UR UR6, R6 ;  /* 0x00000000060672ca */ /* 0x000fe200000e0000 */
[----:B-1----:R-:W-:Y:S01]  /*29e80*/  @P1 IMAD R6, R5, R8, RZ ;  /* 0x0000000805061224 */ /* 0x002fe200078e02ff */
[----:B------:R-:W-:-:S03]  /*29e90*/  R2UR UR7, R7 ;  /* 0x00000000070772ca */ /* 0x000fc600000e0000 */
[C---:B------:R-:W-:Y:S02]  /*29ea0*/  @P1 IMAD R5, R21.reuse, R9, R6 ;  /* 0x0000000915051224 */ /* 0x040fe400078e0206 */
[----:B------:R-:W-:-:S04]  /*29eb0*/  @P1 IMAD.WIDE.U32 R6, R21, R8, RZ ;  /* 0x0000000815061225 */ /* 0x000fc800078e00ff */
[----:B------:R-:W-:Y:S02]  /*29ec0*/  @P1 IMAD.IADD R7, R7, 0x1, R5 ;  /* 0x0000000107071824 */ /* 0x000fe400078e0205 */
[----:B---3--:R-:W-:-:S04]  /*29ed0*/  @P1 IMAD.WIDE.U32 R6, R14, R10, R6 ;  /* 0x0000000a0e061225 */ /* 0x008fc800078e0006 */
[----:B------:R-:W-:Y:S01]  /*29ee0*/  @P1 IMAD R5, R14, R11, R7 ;  /* 0x0000000b0e051224 */ /* 0x000fe200078e0207 */
[----:B------:R-:W-:Y:S01]  /*29ef0*/  @P1 LEA R8, P2, R6, UR4, 0x2 ;  /* 0x0000000406081c11 */ /* 0x000fe2000f8410ff */
[----:B------:R-:W-:Y:S02]  /*29f00*/  VIADD R14, R4, 0x400 ;  /* 0x00000400040e7836 */ /* 0x000fe40000000000 */
[----:B------:R-:W-:Y:S01]  /*29f10*/  IMAD.MOV.U32 R10, RZ, RZ, 0x3f800000 ;  /* 0x3f800000ff0a7424 */ /* 0x000fe200078e00ff */
        /* <DEDUP_REMOVED lines=16> */
[----:B----4-:R-:W3:Y:S01]  /*2a020*/  SHFL.BFLY PT, R6, R20, 0x2, 0x1f ;  /* 0x0c401f0014067f89 */ /* 0x010ee200000e0000 */
[----:B------:R-:W-:Y:S02]  /*2a030*/  WARPGROUP.DEPBAR.LE gsb0, 0x0 ;  /* 0x00008000000079c5 */ /* 0x000fe40000010000 */
[----:B------:R-:W-:-:S06]  /*2a040*/  WARPGROUP.ARRIVE ;  /* 0x00000000000079c5 */ /* 0x000fcc0000000000 */
[----:B------:R-:W-:Y:S01]  /*2a050*/  QGMMA.64x128x32.F32.E4M3.E4M3 R24, R204, gdesc[UR4], R24, gsb0 ;  /* 0x01e00004cc187df3 */ /* 0x000fe20008000818 */
[----:B------:R-:W-:Y:S02]  /*2a060*/  R2UR UR6, R4 ;  /* 0x00000000040672ca */ /* 0x000fe400000e0000 */
[----:B------:R-:W-:Y:S01]  /*2a070*/  R2UR UR7, R5 ;  /* 0x00000000050772ca */ /* 0x000fe200000e0000 */
[----:B-----5:R-:W4:Y:S01]  /*2a080*/  SHFL.BFLY PT, R4, R12, 0x2, 0x1f ;  /* 0x0c401f000c047f89 */ /* 0x020f2200000e0000 */
[----:B---3--:R-:W-:-:S05]  /*2a090*/  FADD.FTZ R6, R6, R20 ;  /* 0x0000001406067221 */ /* 0x008fca0000010000 */
[----:B------:R-:W3:Y:S01]  /*2a0a0*/  SHFL.BFLY PT, R5, R6, 0x1, 0x1f ;  /* 0x0c201f0006057f89 */ /* 0x000ee200000e0000 */
[----:B----4-:R-:W-:-:S05]  /*2a0b0*/  FADD.FTZ R4, R4, R12 ;  /* 0x0000000c04047221 */ /* 0x010fca0000010000 */
[----:B------:R-:W4:Y:S01]  /*2a0c0*/  SHFL.BFLY PT, R7, R4, 0x1, 0x1f ;  /* 0x0c201f0004077f89 */ /* 0x000f2200000e0000 */
[----:B---3--:R-:W-:-:S05]  /*2a0d0*/  FADD.FTZ R11, R6, R5 ;  /* 0x00000005060b7221 */ /* 0x008fca0000010000 */
[C---:B------:R-:W-:Y:S01]  /*2a0e0*/  FSETP.NE.FTZ.AND P1, PT, R11.reuse, RZ, PT ;  /* 0x000000ff0b00720b */ /* 0x040fe20003f35000 */
[----:B------:R-:W-:Y:S01]  /*2a0f0*/  FMUL.FTZ R14, R11, 0.00390625 ;  /* 0x3b8000000b0e7820 */ /* 0x000fe20000410000 */
[----:B------:R-:W-:-:S04]  /*2a100*/  IMAD.MOV.U32 R5, RZ, RZ, RZ ;  /* 0x000000ffff057224 */ /* 0x000fc800078e00ff */
[----:B------:R-:W-:Y:S01]  /*2a110*/  FSETP.NE.FTZ.AND P2, PT, R14, RZ, PT ;  /* 0x000000ff0e00720b */ /* 0x000fe20003f55000 */
[----:B----4-:R-:W-:-:S04]  /*2a120*/  FADD.FTZ R12, R4, R7 ;  /* 0x00000007040c7221 */ /* 0x010fc80000010000 */
[----:B-1----:R-:W-:Y:S02]  /*2a130*/  FMUL.FTZ R8, R12, 0.00390625 ;  /* 0x3b8000000c087820 */ /* 0x002fe40000410000 */
[----:B------:R-:W-:Y:S03]  /*2a140*/  @P1 MUFU.RCP R5, R11 ;  /* 0x0000000b00051308 */ /* 0x000fe60000001000 */
[----:B------:R-:W-:Y:S01]  /*2a150*/  FSETP.NE.FTZ.AND P3, PT, R8, RZ, PT ;  /* 0x000000ff0800720b */ /* 0x000fe20003f75000 */
[----:B------:R-:W-:Y:S02]  /*2a160*/  WARPGROUP.DEPBAR.LE gsb0, 0x0 ;  /* 0x00008000000079c5 */ /* 0x000fe40000010000 */
[----:B------:R-:W-:-:S06]  /*2a170*/  WARPGROUP.ARRIVE ;  /* 0x00000000000079c5 */ /* 0x000fcc0000000000 */
[----:B------:R-:W-:Y:S01]  /*2a180*/  QGMMA.64x128x32.F32.E4M3.E4M3 R24, R200, gdesc[UR4], R24, gsb0 ;  /* 0x01e00004c8187df3 */ /* 0x000fe20008000818 */
[----:B------:R-:W-:Y:S01]  /*2a190*/  FSETP.NE.FTZ.AND P1, PT, R12, RZ, PT ;  /* 0x000000ff0c00720b */ /* 0x000fe20003f35000 */
[----:B------:R-:W-:Y:S01]  /*2a1a0*/  IMAD.MOV.U32 R9, RZ, RZ, RZ ;  /* 0x000000ffff097224 */ /* 0x000fe200078e00ff */
[----:B------:R-:W1:Y:S08]  /*2a1b0*/  @P2 MUFU.LG2 R6, R14 ;  /* 0x0000000e00062308 */ /* 0x000e700000000c00 */
[----:B------:R-:W3:Y:S08]  /*2a1c0*/  @P3 MUFU.LG2 R8, R8 ;  /* 0x0000000800083308 */ /* 0x000ef00000000c00 */
[----:B------:R-:W4:Y:S01]  /*2a1d0*/  @P1 MUFU.RCP R9, R12 ;  /* 0x0000000c00091308 */ /* 0x000f220000001000 */
[C---:B------:R-:W-:Y:S01]  /*2a1e0*/  @P2 FMUL.FTZ R4, R2.reuse, 0.69314718246459960938 ;  /* 0x3f31721802042820 */ /* 0x040fe20000410000 */
[----:B------:R-:W-:Y:S01]  /*2a1f0*/  @P3 FMUL.FTZ R2, R2, 0.69314718246459960938 ;  /* 0x3f31721802023820 */ /* 0x000fe20000410000 */
[----:B-1----:R-:W-:Y:S01]  /*2a200*/  @P2 FMUL.FTZ R7, R6, 0.69314718246459960938 ;  /* 0x3f31721806072820 */ /* 0x002fe20000410000 */
[----:B------:R-:W-:-:S02]  /*2a210*/  IMAD.MOV.U32 R88, RZ, RZ, -0x800000 ;  /* 0xff800000ff587424 */ /* 0x000fc400078e00ff */
[----:B--2---:R-:W-:Y:S01]  /*2a220*/  FMUL.FTZ R106, R5, R10 ;  /* 0x0000000a056a7220 */ /* 0x004fe20000410000 */
[----:B------:R-:W-:Y:S02]  /*2a230*/  IMAD.MOV.U32 R89, RZ, RZ, -0x800000 ;  /* 0xff800000ff597424 */ /* 0x000fe400078e00ff */
[----:B---3--:R-:W-:Y:S01]  /*2a240*/  @P3 FMUL.FTZ R11, R8, 0.69314718246459960938 ;  /* 0x3f317218080b3820 */ /* 0x008fe20000410000 */
[----:B------:R-:W-:-:S03]  /*2a250*/  @P2 FFMA.FTZ R88, R4, R3, R7 ;  /* 0x0000000304582223 */ /* 0x000fc60000010007 */
[----:B------:R-:W-:Y:S01]  /*2a260*/  @P3 FFMA.FTZ R89, R2, R0, R11 ;  /* 0x0000000002593223 */ /* 0x000fe2000001000b */
[----:B----4-:R-:W-:Y:S01]  /*2a270*/  FMUL.FTZ R9, R9, R10 ;  /* 0x0000000a09097220 */ /* 0x010fe20000410000 */
[----:B------:R-:W-:Y:S02]  /*2a280*/  WARPGROUP.DEPBAR.LE gsb0, 0x0 ;  /* 0x00008000000079c5 */ /* 0x000fe40000010000 */
[----:B------:R-:W-:Y:S05]  /*2a290*/  @!P0 BRA `(.L_x_1537) ;  /* 0x0000000000048947 */ /* 0x000fea0003800000 */
[----:B------:R-:W-:Y:S01]  /*2a2a0*/  BPT.TRAP 0x1 ;  /* 0x000000040000795c */ /* 0x000fe20000300000 */
.L_x_1537:
[----:B------:R-:W2:Y:S04]  /*2a2b0*/  LDL R2, [R1+0x68] ;  /* 0x0000680001027983 */ /* 0x000ea80000100800 */
[----:B------:R-:W3:Y:S01]  /*2a2c0*/  LDL.LU R0, [R1+0xa8] ;  /* 0x0000a80001007983 */ /* 0x000ee20000300800 */
[----:B------:R-:W-:Y:S02]  /*2a2d0*/  VIADD R233, R233, 0x1 ;  /* 0x00000001e9e97836 */ /* 0x000fe40000000000 */
[-C--:B------:R-:W-:Y:S01]  /*2a2e0*/  FMUL.FTZ R7, R29, R106.reuse ;  /* 0x0000006a1d077220 */ /* 0x080fe20000410000 */
[-C--:B------:R-:W-:Y:S01]  /*2a2f0*/  FMUL.FTZ R102, R40, R106.reuse ;  /* 0x0000006a28667220 */ /* 0x080fe20000410000 */
[-C--:B------:R-:W-:Y:S01]  /*2a300*/  FMUL.FTZ R29, R56, R106.reuse ;  /* 0x0000006a381d7220 */ /* 0x080fe20000410000 */
[-C--:B------:R-:W-:Y:S01]  /*2a310*/  FMUL.FTZ R113, R60, R106.reuse ;  /* 0x0000006a3c717220 */ /* 0x080fe20000410000 */
        /* <DEDUP_REMOVED lines=58> */
[----:B0-----:R-:W-:Y:S01]  /*2a6c0*/  FMUL.FTZ R103, R83, R9 ;  /* 0x0000000953677220 */ /* 0x001fe20000410000 */
[----:B------:R-:W-:-:S02]  /*2a6d0*/  SEL R233, R233, RZ, P1 ;  /* 0x000000ffe9e97207 */ /* 0x000fc40000800000 */
[----:B--2---:R-:W-:Y:S01]  /*2a6e0*/  R2UR UR4, R2 ;  /* 0x00000000020472ca */ /* 0x004fe200000e0000 */
[----:B------:R-:W-:-:S12]  /*2a6f0*/  VIADD R2, R13, 0x2e860 ;  /* 0x0002e8600d027836 */ /* 0x000fd80000000000 */
[----:B------:R-:W-:Y:S01]  /*2a700*/  IMAD.U32 R3, RZ, RZ, UR4 ;  /* 0x00000004ff037e24 */ /* 0x000fe2000f8e00ff */
[----:B---3--:R-:W-:Y:S01]  /*2a710*/  R2UR UR4, R0 ;  /* 0x00000000000472ca */ /* 0x008fe200000e0000 */
[-C--:B------:R-:W-:Y:S01]  /*2a720*/  FMUL.FTZ R0, R24, R106.reuse ;  /* 0x0000006a18007220 */ /* 0x080fe20000410000 */
[----:B------:R-:W-:Y:S01]  /*2a730*/  FMUL.FTZ R106, R81, R106 ;  /* 0x0000006a516a7220 */ /* 0x000fe20000410000 */
[----:B------:R-:W-:Y:S01]  /*2a740*/  FMUL.FTZ R81, R58, R9 ;  /* 0x000000093a517220 */ /* 0x000fe20000410000 */
[----:B------:R-:W-:Y:S02]  /*2a750*/  PRMT R2, R3, 0x654, R2 ;  /* 0x0000065403027816 */ /* 0x000fe40000000002 */
[----:B------:R-:W-:Y:S02]  /*2a760*/  SEL R3, RZ, 0x1, P1 ;  /* 0x00000001ff037807 */ /* 0x000fe40000800000 */
[----:B------:R0:W-:Y:S02]  /*2a770*/  SYNCS.ARRIVE.TRANS64.RED.A1T0 RZ, [R2+URZ], RZ ;  /* 0x000000ff02ff79a7 */ /* 0x0001e4000810043f */
[----:B------:R-:W-:-:S03]  /*2a780*/  LOP3.LUT R232, R232, R3, RZ, 0x3c, !PT ;  /* 0x00000003e8e87212 */ /* 0x000fc600078e3cff */
[----:B------:R-:W-:-:S06]  /*2a790*/  UIADD3 UR4, UR4, 0x1, URZ ;  /* 0x0000000104047890 */ /* 0x000fcc000fffe03f */
[----:B0-----:R-:W-:-:S05]  /*2a7a0*/  IMAD.U32 R2, RZ, RZ, UR4 ;  /* 0x00000004ff027e24 */ /* 0x001fca000f8e00ff */
[----:B------:R0:W-:Y:S02]  /*2a7b0*/  STL [R1+0xa8], R2 ;  /* 0x0000a80201007387 */ /* 0x0001e40000100800 */
.L_x_1426:
[----:B------:R-:W1:Y:S01]  /*2a7c0*/  S2R R122, SR_TID.X ;  /* 0x00000000007a7919 */ /* 0x000e620000002100 */
[----:B------:R-:W-:Y:S05]  /*2a7d0*/  WARPSYNC.ALL ;  /* 0x0000000000007948 */ /* 0x000fea0003800000 */
[----:B-1----:R-:W-:-:S05]  /*2a7e0*/  VIADD R95, R122, 0xffffff80 ;  /* 0xffffff807a5f7836 */ /* 0x002fca0000000000 */
[----:B------:R-:W-:-:S04]  /*2a7f0*/  SHF.R.S32.HI R94, RZ, 0x1f, R95 ;  /* 0x0000001fff5e7819 */ /* 0x000fc8000001145f */
[----:B------:R-:W-:-:S04]  /*2a800*/  LEA.HI R93, R94, R95, RZ, 0x3 ;  /* 0x0000005f5e5d7211 */ /* 0x000fc800078f18ff */
[----:B------:R-:W-:-:S05]  /*2a810*/  LOP3.LUT R92, R93, 0xfffffff8, RZ, 0xc0, !PT ;  /* 0xfffffff85d5c7812 */ /* 0x000fca00078ec0ff */
[----:B------:R-:W-:-:S04]  /*2a820*/  IMAD.IADD R92, R95, 0x1, -R92 ;  /* 0x000000015f5c7824 */ /* 0x000fc800078e0a5c */
[----:B------:R-:W-:-:S04]  /*2a830*/  IMAD.SHL.U32 R91, R92, 0x8, RZ ;  /* 0x000000085c5b7824 */ /* 0x000fc800078e00ff */
[----:B------:R-:W-:Y:S01]  /*2a840*/  VIADD R87, R91, 0x40 ;  /* 0x000000405b577836 */ /* 0x000fe20000000000 */
[----:B------:R-:W2:Y:S01]  /*2a850*/  LDL R121, [R1+0x9c] ;  /* 0x00009c0001797983 */ /* 0x000ea20000100800 */
[----:B------:R-:W1:Y:S01]  /*2a860*/  S2UR UR5, SR_CgaCtaId ;  /* 0x00000000000579c3 */ /* 0x000e620000008800 */
[----:B------:R-:W-:Y:S01]  /*2a870*/  UMOV UR4, 0x400 ;  /* 0x0000040000047882 */ /* 0x000fe20000000000 */
[----:B------:R-:W-:Y:S01]  /*2a880*/  BSSY B0, `(.L_x_1538) ;  /* 0x0000427000007945 */ /* 0x000fe20003800000 */
[----:B-1----:R-:W-:Y:S02]  /*2a890*/  ULEA UR4, UR5, UR4, 0x18 ;  /* 0x0000000405047291 */ /* 0x002fe4000f8ec03f */
[----:B0-----:R-:W-:-:S04]  /*2a8a0*/  IMAD.U32 R2, RZ, RZ, UR5 ;  /* 0x00000005ff027e24 */ /* 0x001fc8000f8e00ff */
[----:B------:R-:W-:Y:S01]  /*2a8b0*/  IMAD.U32 R18, RZ, RZ, UR4 ;  /* 0x00000004ff127e24 */ /* 0x000fe2000f8e00ff */
[----:B------:R-:W-:Y:S06]  /*2a8c0*/  BAR.SYNC.DEFER_BLOCKING 0x5, 0x180 ;  /* 0x0146000000007b1d */ /* 0x000fec0000010000 */
[----:B------:R-:W-:Y:S04]  /*2a8d0*/  STL [R1+0x68], R2 ;  /* 0x0000680201007387 */ /* 0x000fe80000100800 */
[----:B------:R-:W0:Y:S04]  /*2a8e0*/  LDS.128 R32, [R18+0x2e8d0] ;  /* 0x02e8d00012207984 */ /* 0x000e280000000c00 */
[----:B0-----:R0:W-:Y:S04]  /*2a8f0*/  STL.64 [R1+0x78], R32 ;  /* 0x0000782001007387 */ /* 0x0011e80000100a00 */
[----:B------:R0:W-:Y:S01]  /*2a900*/  STL.64 [R1+0x80], R34 ;  /* 0x0000802201007387 */ /* 0x0001e20000100a00 */
[----:B------:R-:W-:Y:S06]  /*2a910*/  BAR.ARV 0x4, 0x180 ;  /* 0x0106000000007b1d */ /* 0x000fec0000002000 */
[----:B--2---:R-:W-:-:S13]  /*2a920*/  ISETP.NE.AND P1, PT, R121, RZ, PT ;  /* 0x000000ff7900720c */ /* 0x004fda0003f25270 */
[----:B------:R-:W1:Y:S02]  /*2a930*/  @!P1 LDC R121, c[0x0][0xad4] ;  /* 0x0002b500ff799b82 */ /* 0x000e640000000800 */
[----:B-1----:R0:W-:Y:S01]  /*2a940*/  @!P1 STL [R1+0x9c], R121 ;  /* 0x00009c7901009387 */ /* 0x0021e20000100800 */
[----:B------:R-:W-:Y:S05]  /*2a950*/  @P0 BRA `(.L_x_1539) ;  /* 0x0000003400340947 */ /* 0x000fea0003800000 */
[----:B------:R-:W2:Y:S01]  /*2a960*/  LDL R8, [R1+0x88] ;  /* 0x0000880001087983 */ /* 0x000ea20000100800 */
[----:B------:R-:W-:Y:S01]  /*2a970*/  IMAD.SHL.U32 R2, R122, 0x4, RZ ;  /* 0x000000047a027824 */ /* 0x000fe200078e00ff */
[----:B------:R-:W-:Y:S01]  /*2a980*/  ULDC.64 UR4, c[0x4][0x38] ;  /* 0x01000e0000047ab9 */ /* 0x000fe20000000a00 */
[----:B------:R-:W-:Y:S01]  /*2a990*/  ULDC.64 UR6, c[0x0][0x208] ;  /* 0x0000820000067ab9 */ /* 0x000fe20000000a00 */
[----:B------:R-:W1:Y:S02]  /*2a9a0*/  S2R R3, SR_SWINHI ;  /* 0x0000000000037919 */ /* 0x000e640000002f00 */
[----:B------:R-:W-:-:S04]  /*2a9b0*/  LOP3.LUT R2, R2, 0xc, RZ, 0xc0, !PT ;  /* 0x0000000c02027812 */ /* 0x000fc800078ec0ff */
[----:B------:R-:W-:Y:S02]  /*2a9c0*/  IADD3 R26, P0, R2, UR4, RZ ;  /* 0x00000004021a7c10 */ /* 0x000fe4000ff1e0ff */
[----:B------:R-:W-:-:S03]  /*2a9d0*/  LEA.HI R2, R94, R95, RZ, 0x4 ;  /* 0x0000005f5e027211 */ /* 0x000fc600078f20ff */
[----:B------:R-:W-:Y:S01]  /*2a9e0*/  IMAD.X R27, RZ, RZ, UR5, P0 ;  /* 0x00000005ff1b7e24 */ /* 0x000fe200080e06ff */
[----:B------:R-:W-:-:S04]  /*2a9f0*/  SHF.R.S32.HI R9, RZ, 0x4, R2 ;  /* 0x00000004ff097819 */ /* 0x000fc80000011402 */
[C---:B------:R-:W-:Y:S02]  /*2aa00*/  LEA.HI R6, R2.reuse, R9, RZ, 0x1 ;  /* 0x0000000902067211 */ /* 0x040fe400078f08ff */
[----:B------:R-:W-:Y:S02]  /*2aa10*/  MOV R74, R18 ;  /* 0x00000012004a7202 */ /* 0x000fe40000000f00 */
[----:B-1----:R-:W-:Y:S01]  /*2aa20*/  MOV R75, R3 ;  /* 0x00000003004b7202 */ /* 0x002fe20000000f00 */
[----:B------:R-:W-:Y:S01]  /*2aa30*/  UMOV UR4, 0xffffffff ;  /* 0xffffffff00047882 */ /* 0x000fe20000000000 */
[----:B------:R-:W-:Y:S01]  /*2aa40*/  LOP3.LUT R2, R2, 0x3fffff0, RZ, 0xc0, !PT ;  /* 0x03fffff002027812 */ /* 0x000fe200078ec0ff */
[----:B------:R1:W5:Y:S01]  /*2aa50*/  LDG.E.CONSTANT R26, desc[UR6][R26.64] ;  /* 0x000000061a1a7981 */ /* 0x000362000c1e9900 */
[----:B------:R-:W-:-:S03]  /*2aa60*/  LOP3.LUT R6, R6, 0x1ffffffe, RZ, 0xc0, !PT ;  /* 0x1ffffffe06067812 */ /* 0x000fc600078ec0ff */
[----:B------:R-:W-:Y:S02]  /*2aa70*/  IMAD.IADD R2, R95, 0x1, -R2 ;  /* 0x000000015f027824 */ /* 0x000fe400078e0a02 */
[----:B------:R-:W-:Y:S02]  /*2aa80*/  IMAD.IADD R6, R9, 0x1, -R6 ;  /* 0x0000000109067824 */ /* 0x000fe400078e0a06 */
[----:B--2---:R-:W-:Y:S01]  /*2aa90*/  IMAD R9, R2, 0x40, R8 ;  /* 0x0000004002097824 */ /* 0x004fe200078e0208 */
[----:B------:R-:W-:-:S03]  /*2aaa0*/  LOP3.LUT P0, R2, R122, 0x3, RZ, 0xc0, !PT ;  /* 0x000000037a027812 */ /* 0x000fc6000780c0ff */
[----:B------:R-:W-:Y:S01]  /*2aab0*/  IMAD R9, R6, 0x8, R9 ;  /* 0x0000000806097824 */ /* 0x000fe200078e0209 */
[----:B------:R-:W-:-:S03]  /*2aac0*/  ISETP.EQ.OR P0, PT, R2, 0x3, !P0 ;  /* 0x000000030200780c */ /* 0x000fc60004702670 */
[----:B------:R-:W-:Y:S01]  /*2aad0*/  IMAD.WIDE R38, R9, 0x2, R74 ;  /* 0x0000000209267825 */ /* 0x000fe200078e024a */
[----:B------:R-:W-:Y:S02]  /*2aae0*/  SEL R13, R4, R7, P0 ;  /* 0x00000007040d7207 */ /* 0x000fe40000000000 */
[----:B------:R-:W-:Y:S02]  /*2aaf0*/  SEL R4, R7, R4, P0 ;  /* 0x0000000407047207 */ /* 0x000fe40000000000 */
[C---:B0-----:R-:W-:Y:S02]  /*2ab00*/  IADD3 R35, P5, R38.reuse, 0x4060, RZ ;  /* 0x0000406026237810 */ /* 0x041fe40007fbe0ff */
[----:B------:R-:W-:Y:S02]  /*2ab10*/  IADD3 R33, P1, R38, 0x4040, RZ ;  /* 0x0000404026217810 */ /* 0x000fe40007f3e0ff */
[----:B------:R-:W-:Y:S02]  /*2ab20*/  LOP3.LUT R34, R35, 0x380, RZ, 0xc0, !PT ;  /* 0x0000038023227812 */ /* 0x000fe400078ec0ff */
[----:B------:R-:W-:-:S02]  /*2ab30*/  LOP3.LUT R32, R33, 0x380, RZ, 0xc0, !PT ;  /* 0x0000038021207812 */ /* 0x000fc400078ec0ff */
[----:B------:R-:W-:Y:S02]  /*2ab40*/  IADD3 R7, P3, R38, 0x4000, RZ ;  /* 0x0000400026077810 */ /* 0x000fe40007f7e0ff */
[----:B------:R-:W-:Y:S02]  /*2ab50*/  SHF.R.U64 R34, R34, 0x3, RZ ;  /* 0x0000000322227819 */ /* 0x000fe400000012ff */
[----:B------:R-:W-:Y:S02]  /*2ab60*/  SHF.R.U64 R32, R32, 0x3, RZ ;  /* 0x0000000320207819 */ /* 0x000fe400000012ff */
[----:B------:R-:W-:Y:S02]  /*2ab70*/  LOP3.LUT R24, R7, 0x380, RZ, 0xc0, !PT ;  /* 0x0000038007187812 */ /* 0x000fe400078ec0ff */
[----:B------:R-:W-:Y:S02]  /*2ab80*/  SEL R3, R0, R25, P0 ;  /* 0x0000001900037207 */ /* 0x000fe40000000000 */
[----:B------:R-:W-:Y:S01]  /*2ab90*/  LOP3.LUT R34, R34, R35, RZ, 0x3c, !PT ;  /* 0x0000002322227212 */ /* 0x000fe200078e3cff */
[--C-:B------:R-:W-:Y:S01]  /*2aba0*/  IMAD.X R35, RZ, RZ, R39.reuse, P5 ;  /* 0x000000ffff237224 */ /* 0x100fe200028e0627 */
[----:B------:R-:W-:Y:S01]  /*2abb0*/  LOP3.LUT R32, R32, R33, RZ, 0x3c, !PT ;  /* 0x0000002120207212 */ /* 0x000fe200078e3cff */
[----:B------:R-:W-:Y:S01]  /*2abc0*/  IMAD.X R33, RZ, RZ, R39, P1 ;  /* 0x000000ffff217224 */ /* 0x000fe200008e0627 */
[----:B------:R-:W-:-:S02]  /*2abd0*/  SEL R0, R25, R0, P0 ;  /* 0x0000000019007207 */ /* 0x000fc40000000000 */
[----:B------:R-:W-:Y:S02]  /*2abe0*/  SHF.R.U64 R24, R24, 0x3, RZ ;  /* 0x0000000318187819 */ /* 0x000fe400000012ff */
[C---:B------:R-:W-:Y:S02]  /*2abf0*/  IADD3 R31, P2, R38.reuse, 0x4020, RZ ;  /* 0x00004020261f7810 */ /* 0x040fe40007f5e0ff */
[C---:B------:R-:W-:Y:S02]  /*2ac00*/  IADD3 R25, P4, R38.reuse, 0x60, RZ ;  /* 0x0000006026197810 */ /* 0x040fe40007f9e0ff */
[C---:B------:R-:W-:Y:S02]  /*2ac10*/  IADD3 R15, P5, R38.reuse, 0x40, RZ ;  /* 0x00000040260f7810 */ /* 0x040fe40007fbe0ff */
[----:B------:R-:W-:Y:S02]  /*2ac20*/  IADD3 R9, P1, R38, 0x20, RZ ;  /* 0x0000002026097810 */ /* 0x000fe40007f3e0ff */
[----:B------:R-:W-:-:S02]  /*2ac30*/  LOP3.LUT R24, R24, R7, RZ, 0x3c, !PT ;  /* 0x0000000718187212 */ /* 0x000fc400078e3cff */
[----:B------:R-:W-:Y:S02]  /*2ac40*/  LOP3.LUT R30, R31, 0x380, RZ, 0xc0, !PT ;  /* 0x000003801f1e7812 */ /* 0x000fe400078ec0ff */
[----:B------:R-:W-:Y:S02]  /*2ac50*/  LOP3.LUT R14, R25, 0x380, RZ, 0xc0, !PT ;  /* 0x00000380190e7812 */ /* 0x000fe400078ec0ff */
[----:B------:R-:W-:Y:S02]  /*2ac60*/  LOP3.LUT R8, R15, 0x380, RZ, 0xc0, !PT ;  /* 0x000003800f087812 */ /* 0x000fe400078ec0ff */
[----:B------:R-:W-:Y:S02]  /*2ac70*/  LOP3.LUT R6, R9, 0x380, RZ, 0xc0, !PT ;  /* 0x0000038009067812 */ /* 0x000fe400078ec0ff */
[----:B------:R-:W-:Y:S02]  /*2ac80*/  LOP3.LUT R7, R38, 0x380, RZ, 0xc0, !PT ;  /* 0x0000038026077812 */ /* 0x000fe400078ec0ff */
[----:B------:R-:W-:-:S02]  /*2ac90*/  SHF.R.U64 R30, R30, 0x3, RZ ;  /* 0x000000031e1e7819 */ /* 0x000fc400000012ff */
[----:B------:R-:W-:Y:S02]  /*2aca0*/  SHF.R.U64 R14, R14, 0x3, RZ ;  /* 0x000000030e0e7819 */ /* 0x000fe400000012ff */
[----:B------:R-:W-:Y:S02]  /*2acb0*/  SHF.R.U64 R8, R8, 0x3, RZ ;  /* 0x0000000308087819 */ /* 0x000fe400000012ff */
[----:B------:R-:W-:Y:S02]  /*2acc0*/  SHF.R.U64 R6, R6, 0x3, RZ ;  /* 0x0000000306067819 */ /* 0x000fe400000012ff */
        /* <DEDUP_REMOVED lines=11> */
[----:B------:R-:W-:-:S02]  /*2ad80*/  MOV R99, R34 ;  /* 0x0000002200637202 */ /* 0x000fc40000000f00 */
[----:B------:R-:W-:Y:S02]  /*2ad90*/  MOV R110, R38 ;  /* 0x00000026006e7202 */ /* 0x000fe40000000f00 */
[----:B------:R-:W-:Y:S02]  /*2ada0*/  MOV R98, R32 ;  /* 0x0000002000627202 */ /* 0x000fe40000000f00 */
[----:B------:R-:W-:Y:S02]  /*2adb0*/  MOV R97, R30 ;  /* 0x0000001e00617202 */ /* 0x000fe40000000f00 */
[----:B------:R-:W-:Y:S02]  /*2adc0*/  MOV R96, R24 ;  /* 0x0000001800607202 */ /* 0x000fe40000000f00 */
[----:B------:R-:W-:Y:S02]  /*2add0*/  MOV R109, R14 ;  /* 0x0000000e006d7202 */ /* 0x000fe40000000f00 */
[----:B------:R-:W-:-:S02]  /*2ade0*/  MOV R108, R8 ;  /* 0x00000008006c7202 */ /* 0x000fc40000000f00 */
[----:B------:R-:W-:Y:S01]  /*2adf0*/  MOV R107, R6 ;  /* 0x00000006006b7202 */ /* 0x000fe20000000f00 */
[----:B-1----:R-:W-:Y:S06]  /*2ae00*/  BRA.DIV UR4, `(.L_x_1540) ;  /* 0x000000ca04907947 */ /* 0x002fec000b800000 */
[----:B------:R-:W-:Y:S01]  /*2ae10*/  SEL R43, R52, R53, P0 ;  /* 0x00000035342b7207 */ /* 0x000fe20000000000 */
[----:B-----5:R-:W-:Y:S01]  /*2ae20*/  SHFL.IDX PT, R6, R3, R26, 0x1c1f ;  /* 0x001c1f1a03067589 */ /* 0x020fe200000e0000 */
[----:B------:R-:W-:Y:S02]  /*2ae30*/  SEL R25, R48, R45, P0 ;  /* 0x0000002d30197207 */ /* 0x000fe40000000000 */
        /* <DEDUP_REMOVED lines=24> */
[----:B------:R-:W-:Y:S01]  /*2afc0*/  SEL R70, R106, R11, P0 ;  /* 0x0000000b6a467207 */ /* 0x000fe20000000000 */
[----:B------:R-:W-:Y:S01]  /*2afd0*/  IMAD.MOV.U32 R11, RZ, RZ, RZ ;  /* 0x000000ffff0b7224 */ /* 0x000fe200078e00ff */
        /* <DEDUP_REMOVED lines=14> */
[----:B------:R-:W-:Y:S02]  /*2b0c0*/  LOP3.LUT R29, R26, 0x2, RZ, 0x3c, !PT ;  /* 0x000000021a1d7812 */ /* 0x000fe400078e3cff */
[----:B------:R-:W-:Y:S01]  /*2b0d0*/  SEL R47, R113, R56, P0 ;  /* 0x00000038712f7207 */ /* 0x000fe20000000000 */
[----:B------:R-:W-:Y:S01]  /*2b0e0*/  SHFL.IDX PT, R27, R27, R26, 0x1c1f ;  /* 0x001c1f1a1b1b7589 */ /* 0x000fe200000e0000 */
[----:B------:R-:W-:Y:S02]  /*2b0f0*/  SEL R55, R12, R65, P0 ;  /* 0x000000410c377207 */ /* 0x000fe40000000000 */
[----:B------:R-:W-:Y:S01]  /*2b100*/  SEL R62, R65, R12, P0 ;  /* 0x0000000c413e7207 */ /* 0x000fe20000000000 */
[----:B------:R-:W-:Y:S01]  /*2b110*/  SHFL.IDX PT, R4, R4, R29, 0x1c1f ;  /* 0x001c1f1d04047589 */ /* 0x000fe200000e0000 */
[----:B------:R-:W-:-:S02]  /*2b120*/  SEL R76, R71, R76, P0 ;  /* 0x0000004c474c7207 */ /* 0x000fc40000000000 */
[----:B------:R-:W-:Y:S01]  /*2b130*/  SEL R46, R41, R46, P0 ;  /* 0x0000002e292e7207 */ /* 0x000fe20000000000 */
[----:B------:R-:W0:Y:S01]  /*2b140*/  SHFL.IDX PT, R7, R0, R29, 0x1c1f ;  /* 0x001c1f1d00077589 */ /* 0x000e2200000e0000 */
        /* <DEDUP_REMOVED lines=8> */
[----:B------:R-:W2:Y:S01]  /*2b1d0*/  SHFL.IDX PT, R70, R70, R29, 0x1c1f ;  /* 0x001c1f1d46467589 */ /* 0x000ea200000e0000 */
[----:B------:R-:W-:Y:S02]  /*2b1e0*/  SEL R32, R114, R81, P0 ;  /* 0x0000005172207207 */ /* 0x000fe40000000000 */
[----:B------:R-:W-:Y:S01]  /*2b1f0*/  SEL R83, R105, R36, P0 ;  /* 0x0000002469537207 */ /* 0x000fe20000000000 */
[----:B------:R-:W-:Y:S01]  /*2b200*/  SHFL.IDX PT, R48, R48, R29, 0x1c1f ;  /* 0x001c1f1d30307589 */ /* 0x000fe200000e0000 */
[----:B------:R-:W-:Y:S02]  /*2b210*/  SEL R28, R85, R28, P0 ;  /* 0x0000001c551c7207 */ /* 0x000fe40000000000 */
[----:B------:R-:W-:Y:S01]  /*2b220*/  SEL R44, R125, R44, P0 ;  /* 0x0000002c7d2c7207 */ /* 0x000fe20000000000 */
[----:B------:R-:W3:Y:S01]  /*2b230*/  SHFL.IDX PT, R50, R50, R29, 0x1c1f ;  /* 0x001c1f1d32327589 */ /* 0x000ee200000e0000 */
[----:B------:R-:W-:-:S02]  /*2b240*/  SEL R77, R42, R123, P0 ;  /* 0x0000007b2a4d7207 */ /* 0x000fc40000000000 */
[----:B------:R-:W-:Y:S01]  /*2b250*/  SEL R41, R100, R79, P0 ;  /* 0x0000004f64297207 */ /* 0x000fe20000000000 */
[----:B------:R-:W4:Y:S01]  /*2b260*/  SHFL.IDX PT, R52, R52, R29, 0x1c1f ;  /* 0x001c1f1d34347589 */ /* 0x000f2200000e0000 */
[----:B------:R-:W-:Y:S02]  /*2b270*/  SEL R38, R79, R100, P0 ;  /* 0x000000644f267207 */ /* 0x000fe40000000000 */
[----:B------:R-:W-:Y:S01]  /*2b280*/  SEL R81, R82, R37, P0 ;  /* 0x0000002552517207 */ /* 0x000fe20000000000 */
[----:B------:R-:W4:Y:S01]  /*2b290*/  SHFL.IDX PT, R68, R68, R29, 0x1c1f ;  /* 0x001c1f1d44447589 */ /* 0x000f2200000e0000 */
        /* <DEDUP_REMOVED lines=11> */
[----:B------:R-:W4:Y:S01]  /*2b350*/  SHFL.IDX PT, R54, R54, R29, 0x1c1f ;  /* 0x001c1f1d36367589 */ /* 0x000f2200000e0000 */
[----:B------:R-:W-:-:S02]  /*2b360*/  SEL R90, R90, R51, P0 ;  /* 0x000000335a5a7207 */ /* 0x000fc40000000000 */
[----:B------:R-:W-:Y:S01]  /*2b370*/  SEL R33, R10, R103, P0 ;  /* 0x000000670a217207 */ /* 0x000fe20000000000 */
[----:B------:R-:W4:Y:S01]  /*2b380*/  SHFL.IDX PT, R58, R58, R29, 0x1c1f ;  /* 0x001c1f1d3a3a7589 */ /* 0x000f2200000e0000 */
[----:B------:R-:W-:Y:S02]  /*2b390*/  SEL R31, R101, R20, P0 ;  /* 0x00000014651f7207 */ /* 0x000fe40000000000 */
[----:B------:R-:W-:Y:S01]  /*2b3a0*/  SEL R10, R103, R10, P0 ;  /* 0x0000000a670a7207 */ /* 0x000fe20000000000 */
[----:B------:R-:W-:Y:S01]  /*2b3b0*/  SHFL.IDX PT, R60, R60, R29, 0x1c1f ;  /* 0x001c1f1d3c3c7589 */ /* 0x000fe200000e0000 */
[----:B------:R-:W-:Y:S02]  /*2b3c0*/  SEL R20, R20, R101, P0 ;  /* 0x0000006514147207 */ /* 0x000fe40000000000 */
[----:B0-----:R-:W-:Y:S01]  /*2b3d0*/  SEL R100, R6, R7, P0 ;  /* 0x0000000706647207 */ /* 0x001fe20000000000 */
[----:B------:R-:W0:Y:S01]  /*2b3e0*/  SHFL.IDX PT, R62, R62, R29, 0x1c1f ;  /* 0x001c1f1d3e3e7589 */ /* 0x000e2200000e0000 */
[----:B------:R-:W-:-:S02]  /*2b3f0*/  SEL R102, R7, R6, P0 ;  /* 0x0000000607667207 */ /* 0x000fc40000000000 */
[----:B------:R-:W-:Y:S01]  /*2b400*/  SEL R3, R5, R4, P0 ;  /* 0x0000000405037207 */ /* 0x000fe20000000000 */
[----:B------:R-:W0:Y:S01]  /*2b410*/  SHFL.IDX PT, R46, R46, R29, 0x1c1f ;  /* 0x001c1f1d2e2e7589 */ /* 0x000e2200000e0000 */
[----:B-1----:R-:W-:Y:S02]  /*2b420*/  SEL R104, R9, R24, P0 ;  /* 0x0000001809687207 */ /* 0x002fe40000000000 */
[----:B------:R-:W-:Y:S01]  /*2b430*/  SEL R106, R24, R9, P0 ;  /* 0x00000009186a7207 */ /* 0x000fe20000000000 */
[----:B------:R-:W-:Y:S01]  /*2b440*/  SHFL.IDX PT, R47, R47, R26, 0x1c1f ;  /* 0x001c1f1a2f2f7589 */ /* 0x000fe200000e0000 */
[----:B------:R-:W-:Y:S02]  /*2b450*/  SEL R105, R8, R21, P0 ;  /* 0x0000001508697207 */ /* 0x000fe40000000000 */
[----:B------:R-:W-:Y:S01]  /*2b460*/  SEL R101, R21, R8, P0 ;  /* 0x0000000815657207 */ /* 0x000fe20000000000 */
[----:B------:R-:W-:Y:S01]  /*2b470*/  SHFL.IDX PT, R84, R85, R26, 0x1c1f ;  /* 0x001c1f1a55547589 */ /* 0x000fe200000e0000 */
[----:B--2---:R-:W-:-:S02]  /*2b480*/  SEL R114, R63, R70, P0 ;  /* 0x000000463f727207 */ /* 0x004fc40000000000 */
[----:B------:R-:W-:Y:S01]  /*2b490*/  SEL R5, R4, R5, P0 ;  /* 0x0000000504057207 */ /* 0x000fe20000000000 */
[----:B------:R-:W1:Y:S01]  /*2b4a0*/  SHFL.IDX PT, R56, R56, R29, 0x1c1f ;  /* 0x001c1f1d38387589 */ /* 0x000e6200000e0000 */
[----:B---3--:R-:W-:Y:S02]  /*2b4b0*/  SEL R0, R27, R50, P0 ;  /* 0x000000321b007207 */ /* 0x008fe40000000000 */
[----:B------:R-:W-:Y:S01]  /*2b4c0*/  SEL R6, R50, R27, P0 ;  /* 0x0000001b32067207 */ /* 0x000fe20000000000 */
[----:B------:R-:W-:Y:S01]  /*2b4d0*/  SHFL.IDX PT, R64, R64, R29, 0x1c1f ;  /* 0x001c1f1d40407589 */ /* 0x000fe200000e0000 */
[----:B------:R-:W-:Y:S02]  /*2b4e0*/  SEL R103, R25, R48, P0 ;  /* 0x0000003019677207 */ /* 0x000fe40000000000 */
[----:B------:R-:W-:Y:S01]  /*2b4f0*/  SEL R7, R48, R25, P0 ;  /* 0x0000001930077207 */ /* 0x000fe20000000000 */
[----:B------:R-:W2:Y:S01]  /*2b500*/  SHFL.IDX PT, R66, R66, R29, 0x1c1f ;  /* 0x001c1f1d42427589 */ /* 0x000ea200000e0000 */
[----:B----4-:R-:W-:-:S02]  /*2b510*/  SEL R9, R43, R52, P0 ;  /* 0x000000342b097207 */ /* 0x010fc40000000000 */
[----:B------:R-:W-:Y:S01]  /*2b520*/  SEL R21, R52, R43, P0 ;  /* 0x0000002b34157207 */ /* 0x000fe20000000000 */
[----:B------:R-:W3:Y:S01]  /*2b530*/  SHFL.IDX PT, R83, R36, R29, 0x1c1f ;  /* 0x001c1f1d24537589 */ /* 0x000ee200000e0000 */
        /* <DEDUP_REMOVED lines=10> */
[----:B0-----:R-:W-:Y:S01]  /*2b5e0*/  SEL R50, R55, R62, P0 ;  /* 0x0000003e37327207 */ /* 0x001fe20000000000 */
[----:B------:R-:W-:Y:S01]  /*2b5f0*/  SHFL.IDX PT, R80, R81, R26, 0x1c1f ;  /* 0x001c1f1a51507589 */ /* 0x000fe200000e0000 */
[----:B------:R-:W-:Y:S02]  /*2b600*/  SEL R52, R62, R55, P0 ;  /* 0x000000373e347207 */ /* 0x000fe40000000000 */
[----:B------:R-:W-:Y:S01]  /*2b610*/  SEL R51, R53, R60, P0 ;  /* 0x0000003c35337207 */ /* 0x000fe20000000000 */
[----:B------:R-:W0:Y:S01]  /*2b620*/  SHFL.IDX PT, R72, R72, R29, 0x1c1f ;  /* 0x001c1f1d48487589 */ /* 0x000e2200000e0000 */
[----:B------:R-:W-:-:S02]  /*2b630*/  SEL R61, R73, R46, P0 ;  /* 0x0000002e493d7207 */ /* 0x000fc40000000000 */
[----:B------:R-:W-:Y:S01]  /*2b640*/  SEL R63, R46, R73, P0 ;  /* 0x000000492e3f7207 */ /* 0x000fe20000000000 */
[----:B------:R-:W4:Y:S01]  /*2b650*/  SHFL.IDX PT, R76, R76, R29, 0x1c1f ;  /* 0x001c1f1d4c4c7589 */ /* 0x000f2200000e0000 */
[----:B-1----:R-:W-:Y:S02]  /*2b660*/  SEL R25, R47, R56, P0 ;  /* 0x000000382f197207 */ /* 0x002fe40000000000 */
[----:B------:R-:W-:Y:S01]  /*2b670*/  SEL R27, R56, R47, P0 ;  /* 0x0000002f381b7207 */ /* 0x000fe20000000000 */
[----:B------:R-:W1:Y:S01]  /*2b680*/  SHFL.IDX PT, R78, R78, R29, 0x1c1f ;  /* 0x001c1f1d4e4e7589 */ /* 0x000e6200000e0000 */
[----:B------:R-:W-:Y:S02]  /*2b690*/  SEL R53, R60, R53, P0 ;  /* 0x000000353c357207 */ /* 0x000fe40000000000 */
[----:B--2---:R-:W-:Y:S01]  /*2b6a0*/  SEL R54, R59, R66, P0 ;  /* 0x000000423b367207 */ /* 0x004fe20000000000 */
[----:B------:R-:W2:Y:S01]  /*2b6b0*/  SHFL.IDX PT, R44, R44, R29, 0x1c1f ;  /* 0x001c1f1d2c2c7589 */ /* 0x000ea200000e0000 */
[----:B------:R-:W-:-:S02]  /*2b6c0*/  SEL R112, R66, R59, P0 ;  /* 0x0000003b42707207 */ /* 0x000fc40000000000 */
[----:B------:R-:W-:Y:S01]  /*2b6d0*/  SEL R55, R57, R64, P0 ;  /* 0x0000004039377207 */ /* 0x000fe20000000000 */
[----:B------:R-:W2:Y:S01]  /*2b6e0*/  SHFL.IDX PT, R85, R90, R29, 0x1c1f ;  /* 0x001c1f1d5a557589 */ /* 0x000ea200000e0000 */
[----:B------:R-:W-:Y:S02]  /*2b6f0*/  SEL R49, R64, R57, P0 ;  /* 0x0000003940317207 */ /* 0x000fe40000000000 */
[----:B---3--:R-:W-:Y:S01]  /*2b700*/  SEL R73, R82, R83, P0 ;  /* 0x0000005352497207 */ /* 0x008fe20000000000 */
[----:B------:R-:W-:Y:S01]  /*2b710*/  SHFL.IDX PT, R77, R77, R26, 0x1c1f ;  /* 0x001c1f1a4d4d7589 */ /* 0x000fe200000e0000 */
[----:B------:R-:W-:-:S03]  /*2b720*/  SEL R83, R83, R82, P0 ;  /* 0x0000005253537207 */ /* 0x000fc60000000000 */
[----:B------:R-:W-:Y:S01]  /*2b730*/  SHFL.IDX PT, R41, R41, R26, 0x1c1f ;  /* 0x001c1f1a29297589 */ /* 0x000fe200000e0000 */
[----:B0-----:R-:W-:Y:S02]  /*2b740*/  SEL R115, R65, R72, P0 ;  /* 0x0000004841737207 */ /* 0x001fe40000000000 */
[----:B------:R-:W-:Y:S01]  /*2b750*/  SEL R117, R72, R65, P0 ;  /* 0x0000004148757207 */ /* 0x000fe20000000000 */
[----:B------:R-:W-:Y:S01]  /*2b760*/  SHFL.IDX PT, R79, R79, R26, 0x1c1f ;  /* 0x001c1f1a4f4f7589 */ /* 0x000fe200000e0000 */
[----:B----4-:R-:W-:Y:S02]  /*2b770*/  SEL R56, R67, R76, P0 ;  /* 0x0000004c43387207 */ /* 0x010fe40000000000 */
[----:B------:R-:W-:Y:S01]  /*2b780*/  SEL R58, R76, R67, P0 ;  /* 0x000000434c3a7207 */ /* 0x000fe20000000000 */
[----:B------:R-:W-:Y:S01]  /*2b790*/  SHFL.IDX PT, R39, R39, R26, 0x1c1f ;  /* 0x001c1f1a27277589 */ /* 0x000fe200000e0000 */
[----:B-1----:R-:W-:Y:S02]  /*2b7a0*/  SEL R57, R69, R78, P0 ;  /* 0x0000004e45397207 */ /* 0x002fe40000000000 */
[----:B------:R-:W-:Y:S01]  /*2b7b0*/  SEL R59, R78, R69, P0 ;  /* 0x000000454e3b7207 */ /* 0x000fe20000000000 */
[----:B------:R-:W-:Y:S01]  /*2b7c0*/  SHFL.IDX PT, R37, R37, R26, 0x1c1f ;  /* 0x001c1f1a25257589 */ /* 0x000fe200000e0000 */
[----:B--2---:R-:W-:-:S02]  /*2b7d0*/  SEL R60, R71, R44, P0 ;  /* 0x0000002c473c7207 */ /* 0x004fc40000000000 */
[----:B------:R-:W-:Y:S01]  /*2b7e0*/  SEL R62, R44, R71, P0 ;  /* 0x000000472c3e7207 */ /* 0x000fe20000000000 */
[----:B------:R-:W-:Y:S01]  /*2b7f0*/  SHFL.IDX PT, R35, R35, R26, 0x1c1f ;  /* 0x001c1f1a23237589 */ /* 0x000fe200000e0000 */
[----:B------:R-:W-:Y:S02]  /*2b800*/  SEL R119, R84, R85, P0 ;  /* 0x0000005554777207 */ /* 0x000fe40000000000 */
[----:B------:R-:W-:Y:S01]  /*2b810*/  SEL R85, R85, R84, P0 ;  /* 0x0000005455557207 */ /* 0x000fe20000000000 */
[----:B------:R-:W0:Y:S04]  /*2b820*/  SHFL.IDX PT, R42, R42, R29, 0x1c1f ;  /* 0x001c1f1d2a2a7589 */ /* 0x000e2800000e0000 */
[----:B------:R-:W1:Y:S04]  /*2b830*/  SHFL.IDX PT, R40, R40, R29, 0x1c1f ;  /* 0x001c1f1d28287589 */ /* 0x000e6800000e0000 */
[----:B------:R-:W-:Y:S04]  /*2b840*/  SHFL.IDX PT, R38, R38, R29, 0x1c1f ;  /* 0x001c1f1d26267589 */ /* 0x000fe800000e0000 */
[----:B------:R-:W2:Y:S04]  /*2b850*/  SHFL.IDX PT, R81, R34, R29, 0x1c1f ;  /* 0x001c1f1d22517589 */ /* 0x000ea800000e0000 */
[----:B------:R-:W3:Y:S04]  /*2b860*/  SHFL.IDX PT, R32, R32, R29, 0x1c1f ;  /* 0x001c1f1d20207589 */ /* 0x000ee800000e0000 */
[----:B------:R-:W4:Y:S04]  /*2b870*/  SHFL.IDX PT, R30, R30, R29, 0x1c1f ;  /* 0x001c1f1d1e1e7589 */ /* 0x000f2800000e0000 */
[----:B------:R-:W4:Y:S01]  /*2b880*/  SHFL.IDX PT, R28, R28, R29, 0x1c1f ;  /* 0x001c1f1d1c1c7589 */ /* 0x000f2200000e0000 */
[----:B0-----:R-:W-:-:S02]  /*2b890*/  SEL R64, R77, R42, P0 ;  /* 0x0000002a4d407207 */ /* 0x001fc40000000000 */
[----:B------:R-:W-:Y:S01]  /*2b8a0*/  SEL R66, R42, R77, P0 ;  /* 0x0000004d2a427207 */ /* 0x000fe20000000000 */
[----:B------:R-:W0:Y:S01]  /*2b8b0*/  SHFL.IDX PT, R2, R33, R26, 0x1c1f ;  /* 0x001c1f1a21027589 */ /* 0x000e2200000e0000 */
[----:B-1----:R-:W-:Y:S02]  /*2b8c0*/  SEL R65, R79, R40, P0 ;  /* 0x000000284f417207 */ /* 0x002fe40000000000 */
[----:B------:R-:W-:Y:S01]  /*2b8d0*/  SEL R67, R40, R79, P0 ;  /* 0x0000004f28437207 */ /* 0x000fe20000000000 */
[----:B------:R1:W0:Y:S04]  /*2b8e0*/  SHFL.IDX PT, R31, R31, R26, 0x1c1f ;  /* 0x001c1f1a1f1f7589 */ /* 0x00022800000e0000 */
[----:B------:R4:W0:Y:S01]  /*2b8f0*/  SHFL.IDX PT, R86, R20, R29, 0x1c1f ;  /* 0x001c1f1d14567589 */ /* 0x00082200000e0000 */
[----:B--2---:R-:W-:-:S02]  /*2b900*/  SEL R69, R80, R81, P0 ;  /* 0x0000005150457207 */ /* 0x004fc40000000000 */
[----:B------:R-:W-:Y:S01]  /*2b910*/  SEL R71, R81, R80, P0 ;  /* 0x0000005051477207 */ /* 0x000fe20000000000 */
[----:B------:R2:W0:Y:S01]  /*2b920*/  SHFL.IDX PT, R14, R10, R29, 0x1c1f ;  /* 0x001c1f1d0a0e7589 */ /* 0x00042200000e0000 */
[----:B---3--:R-:W-:Y:S02]  /*2b930*/  SEL R68, R32, R39, P0 ;  /* 0x0000002720447207 */ /* 0x008fe40000000000 */
[----:B-1----:R-:W-:Y:S02]  /*2b940*/  SEL R26, R39, R32, P0 ;  /* 0x00000020271a7207 */ /* 0x002fe40000000000 */
[----:B----4-:R-:W-:Y:S02]  /*2b950*/  SEL R72, R37, R30, P0 ;  /* 0x0000001e25487207 */ /* 0x010fe40000000000 */
[----:B------:R-:W-:Y:S02]  /*2b960*/  SEL R20, R38, R41, P0 ;  /* 0x0000002926147207 */ /* 0x000fe40000000000 */
[----:B------:R-:W-:-:S02]  /*2b970*/  SEL R90, R30, R37, P0 ;  /* 0x000000251e5a7207 */ /* 0x000fc40000000000 */
[----:B--2---:R-:W-:Y:S02]  /*2b980*/  SEL R10, R41, R38, P0 ;  /* 0x00000026290a7207 */ /* 0x004fe40000000000 */
[----:B------:R-:W-:Y:S02]  /*2b990*/  SEL R82, R35, R28, P0 ;  /* 0x0000001c23527207 */ /* 0x000fe40000000000 */
[----:B------:R-:W-:-:S07]  /*2b9a0*/  SEL R116, R28, R35, P0 ;  /* 0x000000231c747207 */ /* 0x000fce0000000000 */
.L_x_1813:
[----:B------:R-:W2:Y:S01]  /*2b9b0*/  LDL R84, [R1+0xa0] ;  /* 0x0000a00001547983 */ /* 0x000ea20000100800 */
[----:B------:R-:W-:Y:S05]  /*2b9c0*/  WARPSYNC.ALL ;  /* 0x0000000000007948 */ /* 0x000fea0003800000 */
[----:B0-----:R-:W-:Y:S01]  /*2b9d0*/  SEL R76, R2, R14, P0 ;  /* 0x0000000e024c7207 */ /* 0x001fe20000000000 */
[----:B------:R-:W-:Y:S01]  /*2b9e0*/  ULDC.64 UR6, c[0x0][0xc08] ;  /* 0x0003020000067ab9 */ /* 0x000fe20000000a00 */
[----:B------:R-:W-:Y:S01]  /*2b9f0*/  SEL R78, R14, R2, P0 ;  /* 0x000000020e4e7207 */ /* 0x000fe20000000000 */
[----:B------:R-:W2:Y:S01]  /*2ba00*/  LDC.64 R80, c[0x0][0xc00] ;  /* 0x00030000ff507b82 */ /* 0x000ea20000000a00 */
[----:B------:R-:W-:Y:S01]  /*2ba10*/  SEL R77, R31, R86, P0 ;  /* 0x000000561f4d7207 */ /* 0x000fe20000000000 */
[----:B------:R-:W-:Y:S01]  /*2ba20*/  ULDC.64 UR4, c[0x0][0xc00] ;  /* 0x0003000000047ab9 */ /* 0x000fe20000000a00 */
[----:B------:R-:W-:Y:S01]  /*2ba30*/  SEL R79, R86, R31, P0 ;  /* 0x0000001f564f7207 */ /* 0x000fe20000000000 */
[----:B------:R-:W-:Y:S01]  /*2ba40*/  ULDC.64 UR8, c[0x0][0x208] ;  /* 0x0000820000087ab9 */ /* 0x000fe20000000a00 */
[----:B------:R-:W-:-:S02]  /*2ba50*/  F2FP.BF16.F32.PACK_AB R12, R3, R100 ;  /* 0x00000064030c723e */ /* 0x000fc400000010ff */
[----:B------:R-:W-:Y:S01]  /*2ba60*/  F2FP.BF16.F32.PACK_AB R13, R115, R56 ;  /* 0x00000038730d723e */ /* 0x000fe200000010ff */
[----:B------:R-:W0:Y:S01]  /*2ba70*/  LDC R2, c[0x0][0xbe8] ;  /* 0x0002fa00ff027b82 */ /* 0x000e220000000800 */
[----:B------:R-:W-:Y:S02]  /*2ba80*/  F2FP.BF16.F32.PACK_AB R14, R5, R102 ;  /* 0x00000066050e723e */ /* 0x000fe400000010ff */
[----:B------:R-:W-:-:S05]  /*2ba90*/  F2FP.BF16.F32.PACK_AB R15, R117, R58 ;  /* 0x0000003a750f723e */ /* 0x000fca00000010ff */
        /* <DEDUP_REMOVED lines=19> */
[----:B------:R-:W-:Y:S01]  /*2bbd0*/  STSM.16.M88.4 [R108], R32 ;  /* 0x000000206c007844 */ /* 0x000fe20000000200 */
[----:B------:R-:W-:Y:S02]  /*2bbe0*/  F2FP.BF16.F32.PACK_AB R44, R51, R50 ;  /* 0x00000032332c723e */ /* 0x000fe400000010ff */
[----:B------:R-:W-:Y:S01]  /*2bbf0*/  F2FP.BF16.F32.PACK_AB R45, R73, R72 ;  /* 0x00000048492d723e */ /* 0x000fe200000010ff */
[----:B------:R-:W-:Y:S01]  /*2bc00*/  STSM.16.M88.4 [R109], R36 ;  /* 0x000000246d007844 */ /* 0x000fe20000000200 */
        /* <DEDUP_REMOVED lines=8> */
[----:B---3--:R-:W-:-:S02]  /*2bc90*/  F2FP.BF16.F32.PACK_AB R28, R111, R114 ;  /* 0x000000726f1c723e */ /* 0x008fc400000010ff */
[----:B------:R-:W-:Y:S01]  /*2bca0*/  F2FP.BF16.F32.PACK_AB R30, R113, R70 ;  /* 0x00000046711e723e */ /* 0x000fe200000010ff */
[----:B------:R-:W-:Y:S01]  /*2bcb0*/  STSM.16.M88.4 [R98], R12 ;  /* 0x0000000c62007844 */ /* 0x000fe20000000200 */
[----:B------:R-:W-:Y:S02]  /*2bcc0*/  F2FP.BF16.F32.PACK_AB R29, R77, R76 ;  /* 0x0000004c4d1d723e */ /* 0x000fe400000010ff */
[----:B------:R-:W-:Y:S02]  /*2bcd0*/  F2FP.BF16.F32.PACK_AB R31, R79, R78 ;  /* 0x0000004e4f1f723e */ /* 0x000fe400000010ff */
[----:B------:R-:W-:Y:S02]  /*2bce0*/  ISETP.GT.AND P1, PT, R121, 0x1, PT ;  /* 0x000000017900780c */ /* 0x000fe40003f24270 */
[----:B------:R-:W-:Y:S01]  /*2bcf0*/  ISETP.NE.U32.AND P3, PT, RZ, UR4, PT ;  /* 0x00000004ff007c0c */ /* 0x000fe2000bf65070 */
[----:B------:R1:W-:Y:S01]  /*2bd00*/  STSM.16.M88.4 [R99], R28 ;  /* 0x0000001c63007844 */ /* 0x0003e20000000200 */
[----:B------:R-:W-:Y:S01]  /*2bd10*/  BAR.SYNC.DEFER_BLOCKING 0x1, 0x100 ;  /* 0x0044000000007b1d */ /* 0x000fe20000010000 */
[----:B------:R-:W-:-:S02]  /*2bd20*/  ISETP.NE.U32.AND P0, PT, RZ, UR6, PT ;  /* 0x00000006ff007c0c */ /* 0x000fc4000bf05070 */
[----:B------:R-:W-:Y:S01]  /*2bd30*/  ISETP.NE.AND.EX P3, PT, RZ, UR5, PT, P3 ;  /* 0x00000005ff007c0c */ /* 0x000fe2000bf65330 */
[----:B-1----:R-:W-:Y:S01]  /*2bd40*/  IMAD.MOV.U32 R30, RZ, RZ, 0x9b8 ;  /* 0x000009b8ff1e7424 */ /* 0x002fe200078e00ff */
[----:B------:R-:W-:-:S04]  /*2bd50*/  ISETP.NE.AND.EX P0, PT, RZ, UR7, PT, P0 ;  /* 0x00000007ff007c0c */ /* 0x000fc8000bf05300 */
[----:B------:R-:W-:-:S04]  /*2bd60*/  SEL R30, R30, 0x978, P1 ;  /* 0x000009781e1e7807 */ /* 0x000fc80000800000 */
[----:B------:R1:W3:Y:S08]  /*2bd70*/  LDC.64 R12, c[0x0][R30+0x220] ;  /* 0x000088001e0c7b82 */ /* 0x0002f00000000a00 */
[----:B------:R1:W4:Y:S08]  /*2bd80*/  LDC.64 R28, c[0x0][R30+0x218] ;  /* 0x000086001e1c7b82 */ /* 0x0003300000000a00 */
[----:B------:R1:W1:Y:S08]  /*2bd90*/  LDC.64 R14, c[0x0][R30+0x228] ;  /* 0x00008a001e0e7b82 */ /* 0x0002700000000a00 */
[----:B------:R-:W3:Y:S01]  /*2bda0*/  @P0 LDC.64 R32, c[0x0][0xc08] ;  /* 0x00030200ff200b82 */ /* 0x000ee20000000a00 */
[----:B------:R-:W-:-:S02]  /*2bdb0*/  ULDC UR6, c[0x0][0xa88] ;  /* 0x0002a20000067ab9 */ /* 0x000fc40000000800 */
[----:B------:R-:W-:Y:S01]  /*2bdc0*/  IMAD.U32 R35, RZ, RZ, UR6 ;  /* 0x00000006ff237e24 */ /* 0x000fe2000f8e00ff */
[----:B0-----:R-:W-:Y:S01]  /*2bdd0*/  ISETP.NE.AND P2, PT, R2, 0x1, PT ;  /* 0x000000010200780c */ /* 0x001fe20003f45270 */
[----:B--2---:R-:W-:-:S04]  /*2bde0*/  IMAD.WIDE R80, R84, 0x4, R80 ;  /* 0x0000000454507825 */ /* 0x004fc800078e0250 */
[----:B---3--:R-:W-:Y:S01]  /*2bdf0*/  @P0 IMAD.WIDE R32, R84, 0x4, R32 ;  /* 0x0000000454200825 */ /* 0x008fe200078e0220 */
[----:B------:R0:W5:Y:S04]  /*2be00*/  @P3 LDG.E R11, desc[UR8][R80.64] ;  /* 0x00000008500b3981 */ /* 0x000168000c1e1900 */
[----:B------:R0:W5:Y:S01]  /*2be10*/  @P0 LDG.E R35, desc[UR8][R32.64] ;  /* 0x0000000820230981 */ /* 0x000162000c1e1900 */
[----:B-1--4-:R-:W-:Y:S05]  /*2be20*/  @P0 BRA `(.L_x_1541) ;  /* 0x0000000000140947 */ /* 0x012fea0003800000 */
[----:B------:R-:W-:Y:S05]  /*2be30*/  @!P3 BRA `(.L_x_1541) ;  /* 0x000000000010b947 */ /* 0x000fea0003800000 */
[----:B------:R-:W-:Y:S02]  /*2be40*/  ULDC.64 UR6, c[0x0][0x208] ;  /* 0x0000820000067ab9 */ /* 0x000fe40000000a00 */
[----:B0-----:R-:W2:Y:S04]  /*2be50*/  LDG.E R32, desc[UR6][R80.64] ;  /* 0x0000000650207981 */ /* 0x001ea8000c1e1900 */
[----:B-----5:R-:W2:Y:S02]  /*2be60*/  LDG.E R35, desc[UR6][R80.64+0x4] ;  /* 0x0000040650237981 */ /* 0x020ea4000c1e1900 */
[----:B--2---:R-:W-:-:S07]  /*2be70*/  IMAD.IADD R35, R35, 0x1, -R32 ;  /* 0x0000000123237824 */ /* 0x004fce00078e0a20 */
.L_x_1541:
[----:B------:R-:W2:Y:S04]  /*2be80*/  LDL R31, [R1+0x8c] ;  /* 0x00008c00011f7983 */ /* 0x000ea80000100800 */
[----:B------:R-:W3:Y:S04]  /*2be90*/  LDL R36, [R1+0x70] ;  /* 0x0000700001247983 */ /* 0x000ee80000100800 */
[----:B------:R-:W3:Y:S04]  /*2bea0*/  LDL R97, [R1+0x64] ;  /* 0x0000640001617983 */ /* 0x000ee80000100800 */
[----:B------:R-:W4:Y:S01]  /*2beb0*/  LDL R86, [R1+0xa4] ;  /* 0x0000a40001567983 */ /* 0x000f220000100800 */
[----:B------:R-:W-:Y:S01]  /*2bec0*/  ISETP.NE.U32.AND P0, PT, RZ, UR4, PT ;  /* 0x00000004ff007c0c */ /* 0x000fe2000bf05070 */
[----:B------:R-:W1:Y:S03]  /*2bed0*/  @P2 LDC R34, c[0x0][0xbec] ;  /* 0x0002fb00ff222b82 */ /* 0x000e660000000800 */
[----:B------:R-:W-:-:S02]  /*2bee0*/  ISETP.NE.AND.EX P0, PT, RZ, UR5, PT, P0 ;  /* 0x00000005ff007c0c */ /* 0x000fc4000bf05300 */
[----:B------:R-:W-:-:S03]  /*2bef0*/  SHF.R.S32.HI R37, RZ, 0x1f, R84 ;  /* 0x0000001fff257819 */ /* 0x000fc60000011454 */
[----:B------:R-:W4:Y:S01]  /*2bf00*/  @P2 LDC R41, c[0x0][0xbf0] ;  /* 0x0002fc00ff292b82 */ /* 0x000f220000000800 */
[----:B0-----:R-:W-:-:S07]  /*2bf10*/  SEL R81, R84, RZ, !P0 ;  /* 0x000000ff54517207 */ /* 0x001fce0004000000 */
[----:B------:R-:W0:Y:S01]  /*2bf20*/  LDC.64 R32, c[0x0][0xba8] ;  /* 0x0002ea00ff207b82 */ /* 0x000e220000000a00 */
[----:B------:R-:W-:Y:S01]  /*2bf30*/  SEL R37, R37, RZ, !P0 ;  /* 0x000000ff25257207 */ /* 0x000fe20004000000 */
[----:B------:R-:W-:Y:S01]  /*2bf40*/  IMAD R13, R13, R81, RZ ;  /* 0x000000510d0d7224 */ /* 0x000fe200078e02ff */
[----:B------:R-:W-:-:S03]  /*2bf50*/  LEA.HI R94, R94, R95, RZ, 0x7 ;  /* 0x0000005f5e5e7211 */ /* 0x000fc600078f38ff */
[C---:B------:R-:W-:Y:S02]  /*2bf60*/  IMAD R39, R12.reuse, R37, R13 ;  /* 0x000000250c277224 */ /* 0x040fe400078e020d */
[----:B------:R-:W-:Y:S01]  /*2bf70*/  IMAD.WIDE.U32 R12, R12, R81, RZ ;  /* 0x000000510c0c7225 */ /* 0x000fe200078e00ff */
[----:B-----5:R-:W-:-:S03]  /*2bf80*/  SHF.R.S32.HI R84, RZ, 0x1f, R11 ;  /* 0x0000001fff547819 */ /* 0x020fc6000001140b */
[----:B------:R-:W-:Y:S01]  /*2bf90*/  IMAD.IADD R39, R13, 0x1, R39 ;  /* 0x000000010d277824 */ /* 0x000fe200078e0227 */
[----:B0-----:R-:W0:Y:S08]  /*2bfa0*/  @!P1 LDC R32, c[0x0][0xb50] ;  /* 0x0002d400ff209b82 */ /* 0x001e300000000800 */
[----:B------:R-:W0:Y:S01]  /*2bfb0*/  @!P1 LDC R33, c[0x0][0xb54] ;  /* 0x0002d500ff219b82 */ /* 0x000e220000000800 */
[----:B------:R-:W-:Y:S01]  /*2bfc0*/  IMAD R80, R35, R2, RZ ;  /* 0x0000000223507224 */ /* 0x000fe200078e02ff */
[----:B------:R-:W-:Y:S01]  /*2bfd0*/  ULDC.64 UR6, c[0x0][0x208] ;  /* 0x0000820000067ab9 */ /* 0x000fe20000000a00 */
[----:B--2---:R-:W-:-:S05]  /*2bfe0*/  IMAD.MOV.U32 R96, RZ, RZ, R31 ;  /* 0x000000ffff607224 */ /* 0x004fca00078e001f */
[----:B------:R-:W2:Y:S01]  /*2bff0*/  LDC.64 R30, c[0x0][R30+0x210] ;  /* 0x000084001e1e7b82 */ /* 0x000ea20000000a00 */
[-C--:B------:R-:W-:Y:S02]  /*2c000*/  IMAD R37, R29, R96.reuse, RZ ;  /* 0x000000601d257224 */ /* 0x080fe400078e02ff */
[----:B------:R-:W-:-:S04]  /*2c010*/  IMAD.WIDE.U32 R28, R28, R96, RZ ;  /* 0x000000601c1c7225 */ /* 0x000fc800078e00ff */
[----:B---3--:R-:W-:Y:S01]  /*2c020*/  IMAD.IADD R43, R36, 0x1, R97 ;  /* 0x00000001242b7824 */ /* 0x008fe200078e0261 */
[----:B------:R-:W-:Y:S02]  /*2c030*/  LOP3.LUT R36, R94, 0xffffff80, RZ, 0xc0, !PT ;  /* 0xffffff805e247812 */ /* 0x000fe400078ec0ff */
[----:B------:R-:W-:Y:S01]  /*2c040*/  IADD3 R28, P0, P3, R12, R28, R11 ;  /* 0x0000001c0c1c7210 */ /* 0x000fe20007b1e00b */
[----:B-1----:R-:W-:Y:S01]  /*2c050*/  @P2 IMAD.HI.U32 R12, R43, R34, RZ ;  /* 0x000000222b0c2227 */ /* 0x002fe200078e00ff */
[----:B----4-:R-:W-:-:S03]  /*2c060*/  SEL R13, R86, RZ, P1 ;  /* 0x000000ff560d7207 */ /* 0x010fc60000800000 */
[----:B------:R-:W-:Y:S02]  /*2c070*/  IMAD.IADD R37, R29, 0x1, R37 ;  /* 0x000000011d257824 */ /* 0x000fe400078e0225 */
[----:B------:R-:W-:Y:S02]  /*2c080*/  IMAD.IADD R36, R95, 0x1, -R36 ;  /* 0x000000015f247824 */ /* 0x000fe400078e0a24 */
[----:B------:R-:W-:Y:S01]  /*2c090*/  IMAD.MOV.U32 R29, RZ, RZ, R43 ;  /* 0x000000ffff1d7224 */ /* 0x000fe200078e002b */
[----:B------:R-:W-:Y:S02]  /*2c0a0*/  @P2 SHF.R.U32.HI R29, RZ, R41, R12 ;  /* 0x00000029ff1d2219 */ /* 0x000fe4000001160c */
[----:B------:R-:W-:Y:S01]  /*2c0b0*/  IADD3.X R37, R39, R37, R84, P0, P3 ;  /* 0x0000002527257210 */ /* 0x000fe200007e6454 */
[-C--:B------:R-:W-:Y:S01]  /*2c0c0*/  IMAD R39, R15, R13.reuse, RZ ;  /* 0x0000000d0f277224 */ /* 0x080fe200078e02ff */
[----:B------:R-:W-:Y:S01]  /*2c0d0*/  SHF.R.S32.HI R41, RZ, 0x1f, R36 ;  /* 0x0000001fff297819 */ /* 0x000fe20000011424 */
[----:B------:R-:W-:-:S04]  /*2c0e0*/  IMAD.WIDE.U32 R14, R14, R13, RZ ;  /* 0x0000000d0e0e7225 */ /* 0x000fc800078e00ff */
[----:B------:R-:W-:Y:S01]  /*2c0f0*/  IMAD.MOV R13, RZ, RZ, -R29 ;  /* 0x000000ffff0d7224 */ /* 0x000fe200078e0a1d */
[----:B------:R-:W-:Y:S01]  /*2c100*/  LEA.HI R34, R41, R36, RZ, 0x2 ;  /* 0x0000002429227211 */ /* 0x000fe200078f10ff */
[----:B------:R-:W-:Y:S01]  /*2c110*/  IMAD.IADD R39, R15, 0x1, R39 ;  /* 0x000000010f277824 */ /* 0x000fe200078e0227 */
[----:B------:R-:W-:Y:S01]  /*2c120*/  IADD3 R14, P0, P3, R29, R28, R14 ;  /* 0x0000001c1d0e7210 */ /* 0x000fe20007b1e00e */
[----:B------:R-:W-:Y:S01]  /*2c130*/  IMAD R13, R2, R13, R43 ;  /* 0x0000000d020d7224 */ /* 0x000fe200078e022b */
[----:B------:R-:W-:Y:S02]  /*2c140*/  SHF.R.S32.HI R12, RZ, 0x1f, R29 ;  /* 0x0000001fff0c7819 */ /* 0x000fe4000001141d */
[--C-:B------:R-:W-:Y:S02]  /*2c150*/  SHF.R.S32.HI R38, RZ, 0x2, R34.reuse ;  /* 0x00000002ff267819 */ /* 0x100fe40000011422 */
[----:B------:R-:W-:Y:S02]  /*2c160*/  SHF.R.S32.HI R45, RZ, 0x1f, R34 ;  /* 0x0000001fff2d7819 */ /* 0x000fe40000011422 */
[----:B------:R-:W-:-:S02]  /*2c170*/  SHF.R.S32.HI R29, RZ, 0x1f, R13 ;  /* 0x0000001fff1d7819 */ /* 0x000fc4000001140d */
[----:B------:R-:W-:Y:S02]  /*2c180*/  IADD3.X R15, R12, R37, R39, P0, P3 ;  /* 0x000000250c0f7210 */ /* 0x000fe400007e6427 */
[----:B------:R-:W-:Y:S01]  /*2c190*/  LEA.HI R45, R45, R38, RZ, 0x3 ;  /* 0x000000262d2d7211 */ /* 0x000fe200078f18ff */
[-C--:B--2---:R-:W-:Y:S01]  /*2c1a0*/  IMAD R28, R31, R13.reuse, RZ ;  /* 0x0000000d1f1c7224 */ /* 0x084fe200078e02ff */
[----:B------:R-:W-:Y:S01]  /*2c1b0*/  SHF.R.S32.HI R31, RZ, 0x7, R94 ;  /* 0x00000007ff1f7819 */ /* 0x000fe2000001145e */
[----:B------:R-:W-:Y:S01]  /*2c1c0*/  IMAD.WIDE.U32 R14, R30, R13, R14 ;  /* 0x0000000d1e0e7225 */ /* 0x000fe200078e000e */
[----:B------:R-:W-:Y:S02]  /*2c1d0*/  LOP3.LUT R45, R45, 0xfffffff8, RZ, 0xc0, !PT ;  /* 0xfffffff82d2d7812 */ /* 0x000fe400078ec0ff */
[----:B------:R-:W-:Y:S01]  /*2c1e0*/  LEA.HI R94, R94, R31, RZ, 0x1 ;  /* 0x0000001f5e5e7211 */ /* 0x000fe200078f08ff */
[----:B------:R-:W-:Y:S01]  /*2c1f0*/  IMAD R29, R30, R29, R28 ;  /* 0x0000001d1e1d7224 */ /* 0x000fe200078e021c */
[----:B------:R-:W-:Y:S01]  /*2c200*/  LEA.HI R41, R41, R36, RZ, 0x5 ;  /* 0x0000002429297211 */ /* 0x000fe200078f28ff */
[----:B------:R-:W-:Y:S01]  /*2c210*/  IMAD.IADD R38, R38, 0x1, -R45 ;  /* 0x0000000126267824 */ /* 0x000fe200078e0a2d */
[----:B------:R-:W-:Y:S01]  /*2c220*/  LOP3.LUT R94, R94, 0x3fffffe, RZ, 0xc0, !PT ;  /* 0x03fffffe5e5e7812 */ /* 0x000fe200078ec0ff */
[----:B------:R-:W-:Y:S01]  /*2c230*/  IMAD.IADD R12, R15, 0x1, R29 ;  /* 0x000000010f0c7824 */ /* 0x000fe200078e021d */
[----:B------:R-:W-:-:S02]  /*2c240*/  SHF.R.S32.HI R41, RZ, 0x5, R41 ;  /* 0x00000005ff297819 */ /* 0x000fc40000011429 */
[C---:B0-----:R-:W-:Y:S01]  /*2c250*/  LEA R32, P0, R14.reuse, R32, 0x2 ;  /* 0x000000200e207211 */ /* 0x041fe200078010ff */
[----:B------:R-:W-:Y:S02]  /*2c260*/  IMAD.IADD R94, R31, 0x1, -R94 ;  /* 0x000000011f5e7824 */ /* 0x000fe400078e0a5e */
[----:B------:R-:W-:Y:S01]  /*2c270*/  IMAD R41, R41, 0x10, R38 ;  /* 0x0000001029297824 */ /* 0x000fe200078e0226 */
[----:B------:R-:W-:Y:S02]  /*2c280*/  LEA.HI.X R33, R14, R33, R12, 0x2, P0 ;  /* 0x000000210e217211 */ /* 0x000fe400000f140c */
[----:B------:R-:W-:Y:S01]  /*2c290*/  SHFL.IDX PT, R12, R32, RZ, 0x1c1f ;  /* 0x001c1fff200c7589 */ /* 0x000fe200000e0000 */
[----:B------:R-:W-:-:S03]  /*2c2a0*/  IMAD R31, R94, 0x40, R41 ;  /* 0x000000405e1f7824 */ /* 0x000fc600078e0229 */
[----:B------:R-:W0:Y:S01]  /*2c2b0*/  SHFL.IDX PT, R13, R33, RZ, 0x1c1f ;  /* 0x001c1fff210d7589 */ /* 0x000e2200000e0000 */
[----:B------:R-:W-:-:S03]  /*2c2c0*/  IMAD.IADD R31, R31, 0x1, R97 ;  /* 0x000000011f1f7824 */ /* 0x000fc600078e0261 */
[----:B------:R-:W-:Y:S04]  /*2c2d0*/  SHFL.IDX PT, R14, R32, 0x1, 0x1c1f ;  /* 0x003c1f00200e7f89 */ /* 0x000fe800000e0000 */
[----:B------:R-:W1:Y:S01]  /*2c2e0*/  SHFL.IDX PT, R15, R33, 0x1, 0x1c1f ;  /* 0x003c1f00210f7f89 */ /* 0x000e6200000e0000 */
[----:B------:R-:W-:Y:S01]  /*2c2f0*/  LOP3.LUT P0, RZ, R36, 0x3, RZ, 0xc0, !PT ;  /* 0x0000000324ff7812 */ /* 0x000fe2000780c0ff */
[----:B------:R-:W-:-:S03]  /*2c300*/  VIADD R39, R31, 0x8 ;  /* 0x000000081f277836 */ /* 0x000fc60000000000 */
[-C--:B------:R-:W-:Y:S02]  /*2c310*/  ISETP.GE.OR P3, PT, R31, R80.reuse, P0 ;  /* 0x000000501f00720c */ /* 0x080fe40000766670 */
[----:B------:R-:W-:-:S11]  /*2c320*/  ISETP.GE.OR P0, PT, R39, R80, P0 ;  /* 0x000000502700720c */ /* 0x000fd60000706670 */
[----:B0-----:R0:W-:Y:S04]  /*2c330*/  @!P3 ST.E desc[UR6][R12.64], R88 ;  /* 0x000000580c00b985 */ /* 0x0011e8000c101906 */
[----:B-1----:R0:W-:Y:S01]  /*2c340*/  @!P0 ST.E desc[UR6][R14.64], R89 ;  /* 0x000000590e008985 */ /* 0x0021e2000c101906 */
[----:B------:R-:W-:Y:S05]  /*2c350*/  @P1 BRA `(.L_x_1542) ;  /* 0x0000000800c01947 */ /* 0x000fea0003800000 */
[----:B------:R-:W-:Y:S01]  /*2c360*/  SHF.R.S32.HI R21, RZ, 0x3, R93 ;  /* 0x00000003ff157819 */ /* 0x000fe2000001145d */
[----:B0-----:R-:W0:Y:S01]  /*2c370*/  @P2 LDC R13, c[0x0][0xbec] ;  /* 0x0002fb00ff0d2b82 */ /* 0x001e220000000800 */
[----:B------:R-:W-:-:S03]  /*2c380*/  ULDC.64 UR4, c[0x0][0x208] ;  /* 0x0000820000047ab9 */ /* 0x000fc60000000a00 */
[----:B------:R-:W-:-:S04]  /*2c390*/  IMAD R3, R21, 0x40, R91 ;  /* 0x0000004015037824 */ /* 0x000fc800078e025b */
[----:B------:R-:W-:Y:S01]  /*2c3a0*/  IMAD.WIDE R74, R3, 0x2, R74 ;  /* 0x00000002034a7825 */ /* 0x000fe200078e024a */
[----:B------:R-:W1:Y:S02]  /*2c3b0*/  @P2 LDC R15, c[0x0][0xbf0] ;  /* 0x0002fc00ff0f2b82 */ /* 0x000e640000000800 */
[C---:B------:R-:W-:Y:S02]  /*2c3c0*/  IADD3 R37, P5, R74.reuse, 0x1000, RZ ;  /* 0x000010004a257810 */ /* 0x040fe40007fbe0ff */
[----:B------:R-:W-:Y:S02]  /*2c3d0*/  IADD3 R29, P0, R74, 0x2000, RZ ;  /* 0x000020004a1d7810 */ /* 0x000fe40007f1e0ff */
[----:B------:R-:W-:Y:S02]  /*2c3e0*/  LOP3.LUT R36, R37, 0x380, RZ, 0xc0, !PT ;  /* 0x0000038025247812 */ /* 0x000fe400078ec0ff */
[----:B------:R-:W-:Y:S02]  /*2c3f0*/  LOP3.LUT R28, R29, 0x380, RZ, 0xc0, !PT ;  /* 0x000003801d1c7812 */ /* 0x000fe400078ec0ff */
[----:B------:R-:W-:-:S02]  /*2c400*/  SHF.R.U64 R36, R36, 0x3, RZ ;  /* 0x0000000324247819 */ /* 0x000fc400000012ff */
[----:B------:R-:W-:Y:S02]  /*2c410*/  SHF.R.U64 R28, R28, 0x3, RZ ;  /* 0x000000031c1c7819 */ /* 0x000fe400000012ff */
[----:B------:R-:W-:Y:S01]  /*2c420*/  LOP3.LUT R36, R36, R37, RZ, 0x3c, !PT ;  /* 0x0000002524247212 */ /* 0x000fe200078e3cff */
[--C-:B------:R-:W-:Y:S01]  /*2c430*/  IMAD.X R37, RZ, RZ, R75.reuse, P5 ;  /* 0x000000ffff257224 */ /* 0x100fe200028e064b */
[----:B------:R-:W-:Y:S01]  /*2c440*/  LOP3.LUT R28, R28, R29, RZ, 0x3c, !PT ;  /* 0x0000001d1c1c7212 */ /* 0x000fe200078e3cff */
[----:B------:R-:W-:Y:S01]  /*2c450*/  IMAD.X R29, RZ, RZ, R75, P0 ;  /* 0x000000ffff1d7224 */ /* 0x000fe200000e064b */
[C---:B------:R-:W-:Y:S02]  /*2c460*/  IADD3 R5, P1, R74.reuse, 0x3000, RZ ;  /* 0x000030004a057810 */ /* 0x040fe40007f3e0ff */
[C---:B------:R-:W-:Y:S01]  /*2c470*/  IADD3 R49, P3, R74.reuse, 0x4000, RZ ;  /* 0x000040004a317810 */ /* 0x040fe20007f7e0ff */
[----:B------:R-:W5:Y:S01]  /*2c480*/  LD.E.128 R36, desc[UR4][R36.64] ;  /* 0x0000000424247980 */ /* 0x000f62000c101d00 */
[----:B------:R-:W-:-:S02]  /*2c490*/  IADD3 R41, P4, R74, 0x5000, RZ ;  /* 0x000050004a297810 */ /* 0x000fc40007f9e0ff */
[C---:B------:R-:W-:Y:S01]  /*2c4a0*/  IADD3 R33, P5, R74.reuse, 0x6000, RZ ;  /* 0x000060004a217810 */ /* 0x040fe20007fbe0ff */
[----:B------:R-:W5:Y:S01]  /*2c4b0*/  LD.E.128 R28, desc[UR4][R28.64] ;  /* 0x000000041c1c7980 */ /* 0x000f62000c101d00 */
[----:B------:R-:W-:Y:S02]  /*2c4c0*/  IADD3 R3, P0, R74, 0x7000, RZ ;  /* 0x000070004a037810 */ /* 0x000fe40007f1e0ff */
[----:B------:R-:W-:Y:S02]  /*2c4d0*/  LOP3.LUT R4, R5, 0x380, RZ, 0xc0, !PT ;  /* 0x0000038005047812 */ /* 0x000fe400078ec0ff */
[----:B------:R-:W-:Y:S01]  /*2c4e0*/  LOP3.LUT R48, R49, 0x380, RZ, 0xc0, !PT ;  /* 0x0000038031307812 */ /* 0x000fe200078ec0ff */
[----:B------:R-:W-:Y:S01]  /*2c4f0*/  IMAD.X R25, RZ, RZ, R75, P0 ;  /* 0x000000ffff197224 */ /* 0x000fe200000e064b */
[----:B------:R-:W-:Y:S02]  /*2c500*/  LOP3.LUT R40, R41, 0x380, RZ, 0xc0, !PT ;  /* 0x0000038029287812 */ /* 0x000fe400078ec0ff */
[----:B------:R-:W-:-:S02]  /*2c510*/  LOP3.LUT R32, R33, 0x380, RZ, 0xc0, !PT ;  /* 0x0000038021207812 */ /* 0x000fc400078ec0ff */
[----:B------:R-:W-:Y:S02]  /*2c520*/  LOP3.LUT R0, R3, 0x380, RZ, 0xc0, !PT ;  /* 0x0000038003007812 */ /* 0x000fe400078ec0ff */
[----:B------:R-:W-:Y:S02]  /*2c530*/  LOP3.LUT R7, R74, 0x380, RZ, 0xc0, !PT ;  /* 0x000003804a077812 */ /* 0x000fe400078ec0ff */
[----:B------:R-:W-:Y:S02]  /*2c540*/  SHF.R.U64 R4, R4, 0x3, RZ ;  /* 0x0000000304047819 */ /* 0x000fe400000012ff */
[----:B------:R-:W-:Y:S02]  /*2c550*/  SHF.R.U64 R48, R48, 0x3, RZ ;  /* 0x0000000330307819 */ /* 0x000fe400000012ff */
[----:B------:R-:W-:Y:S02]  /*2c560*/  SHF.R.U64 R40, R40, 0x3, RZ ;  /* 0x0000000328287819 */ /* 0x000fe400000012ff */
[----:B------:R-:W-:-:S02]  /*2c570*/  SHF.R.U64 R32, R32, 0x3, RZ ;  /* 0x0000000320207819 */ /* 0x000fc400000012ff */
        /* <DEDUP_REMOVED lines=10> */
[----:B------:R-:W-:Y:S01]  /*2c620*/  LOP3.LUT R24, R0, R3, RZ, 0x3c, !PT ;  /* 0x0000000300187212 */ /* 0x000fe200078e3cff */
[----:B------:R-:W5:Y:S01]  /*2c630*/  LD.E.128 R48, desc[UR4][R48.64] ;  /* 0x0000000430307980 */ /* 0x000f62000c101d00 */
[----:B------:R-:W-:-:S03]  /*2c640*/  LOP3.LUT R74, R7, R74, RZ, 0x3c, !PT ;  /* 0x0000004a074a7212 */ /* 0x000fc600078e3cff */
[----:B------:R-:W5:Y:S04]  /*2c650*/  LD.E.128 R4, desc[UR4][R4.64] ;  /* 0x0000000404047980 */ /* 0x000f68000c101d00 */
[----:B------:R2:W5:Y:S04]  /*2c660*/  LD.E.128 R44, desc[UR4][R74.64] ;  /* 0x000000044a2c7980 */ /* 0x000568000c101d00 */
[----:B------:R-:W5:Y:S04]  /*2c670*/  LD.E.128 R40, desc[UR4][R40.64] ;  /* 0x0000000428287980 */ /* 0x000f68000c101d00 */
[----:B------:R-:W5:Y:S04]  /*2c680*/  LD.E.128 R32, desc[UR4][R32.64] ;  /* 0x0000000420207980 */ /* 0x000f68000c101d00 */
[----:B------:R-:W5:Y:S01]  /*2c690*/  LD.E.128 R24, desc[UR4][R24.64] ;  /* 0x0000000418187980 */ /* 0x000f62000c101d00 */
[----:B------:R-:W-:-:S02]  /*2c6a0*/  ULDC.64 UR4, c[0x0][0xaa0] ;  /* 0x0002a80000047ab9 */ /* 0x000fc40000000a00 */
[----:B------:R-:W-:Y:S01]  /*2c6b0*/  IMAD R84, R84, UR4, RZ ;  /* 0x0000000454547c24 */ /* 0x000fe2000f8e02ff */
[----:B------:R-:W-:Y:S01]  /*2c6c0*/  SHF.R.S32.HI R10, RZ, 0x1f, R81 ;  /* 0x0000001fff0a7819 */ /* 0x000fe20000011451 */
[C---:B------:R-:W-:Y:S01]  /*2c6d0*/  IMAD.WIDE.U32 R8, R11.reuse, UR4, RZ ;  /* 0x000000040b087c25 */ /* 0x040fe2000f8e00ff */
[----:B------:R-:W-:Y:S01]  /*2c6e0*/  @!PT LDS RZ, [RZ] ;  /* 0x00000000fffff984 */ /* 0x000fe20000000800 */
[----:B------:R-:W-:Y:S01]  /*2c6f0*/  @!PT LDS RZ, [RZ] ;  /* 0x00000000fffff984 */ /* 0x000fe20000000800 */
[----:B------:R-:W-:Y:S01]  /*2c700*/  @!PT LDS RZ, [RZ] ;  /* 0x00000000fffff984 */ /* 0x000fe20000000800 */
[----:B------:R-:W-:Y:S01]  /*2c710*/  @!PT LDS RZ, [RZ] ;  /* 0x00000000fffff984 */ /* 0x000fe20000000800 */
[----:B------:R3:W-:Y:S06]  /*2c720*/  MEMBAR.ALL.CTA ;  /* 0x0000000000007992 */ /* 0x0007ec0000008000 */
[----:B---3--:R-:W3:Y:S01]  /*2c730*/  FENCE.VIEW.ASYNC.S ;  /* 0x00000000000073c6 */ /* 0x008ee20000000000 */
[----:B------:R-:W-:Y:S01]  /*2c740*/  IMAD R3, R11, UR5, R84 ;  /* 0x000000050b037c24 */ /* 0x000fe2000f8e0254 */
[----:B------:R-:W-:Y:S01]  /*2c750*/  ULDC.64 UR4, c[0x0][0xae8] ;  /* 0x0002ba0000047ab9 */ /* 0x000fe20000000a00 */
[----:B------:R-:W-:-:S02]  /*2c760*/  IMAD R92, R92, 0x20, R21 ;  /* 0x000000205c5c7824 */ /* 0x000fc400078e0215 */
[----:B------:R-:W-:Y:S02]  /*2c770*/  IMAD.IADD R9, R9, 0x1, R3 ;  /* 0x0000000109097824 */ /* 0x000fe400078e0203 */
[----:B------:R-:W-:Y:S02]  /*2c780*/  IMAD.IADD R92, R97, 0x1, R92 ;  /* 0x00000001615c7824 */ /* 0x000fe400078e025c */
[----:B------:R-:W-:-:S04]  /*2c790*/  IMAD.WIDE.U32 R8, R96, UR4, R8 ;  /* 0x0000000460087c25 */ /* 0x000fc8000f8e0008 */
[----:B------:R-:W-:Y:S01]  /*2c7a0*/  IMAD R9, R96, UR5, R9 ;  /* 0x0000000560097c24 */ /* 0x000fe2000f8e0209 */
[----:B------:R-:W-:Y:S01]  /*2c7b0*/  ULDC.64 UR4, c[0x0][0xaf0] ;  /* 0x0002bc0000047ab9 */ /* 0x000fe20000000a00 */
[----:B0-----:R-:W-:-:S04]  /*2c7c0*/  @P2 IMAD.HI.U32 R0, R92, R13, RZ ;  /* 0x0000000d5c002227 */ /* 0x001fc800078e00ff */
[----:B------:R-:W-:Y:S02]  /*2c7d0*/  IMAD R10, R10, UR4, RZ ;  /* 0x000000040a0a7c24 */ /* 0x000fe4000f8e02ff */
[----:B------:R-:W-:Y:S01]  /*2c7e0*/  IMAD.MOV.U32 R3, RZ, RZ, R92 ;  /* 0x000000ffff037224 */ /* 0x000fe200078e005c */
[----:B-1----:R-:W-:Y:S01]  /*2c7f0*/  @P2 SHF.R.U32.HI R3, RZ, R15, R0 ;  /* 0x0000000fff032219 */ /* 0x002fe20000011600 */
[C---:B------:R-:W-:Y:S02]  /*2c800*/  IMAD R11, R81.reuse, UR5, R10 ;  /* 0x00000005510b7c24 */ /* 0x040fe4000f8e020a */
[----:B------:R-:W-:Y:S01]  /*2c810*/  IMAD.WIDE.U32 R8, R81, UR4, R8 ;  /* 0x0000000451087c25 */ /* 0x000fe2000f8e0008 */
[----:B------:R-:W-:Y:S01]  /*2c820*/  SHF.R.S32.HI R0, RZ, 0x1f, R3 ;  /* 0x0000001fff007819 */ /* 0x000fe20000011403 */
[----:B------:R-:W-:Y:S02]  /*2c830*/  ULDC.64 UR4, c[0x0][0xae0] ;  /* 0x0002b80000047ab9 */ /* 0x000fe40000000a00 */
[----:B------:R-:W-:-:S02]  /*2c840*/  IMAD.IADD R9, R9, 0x1, R11 ;  /* 0x0000000109097824 */ /* 0x000fc400078e020b */
[----:B------:R-:W-:Y:S02]  /*2c850*/  IMAD.MOV R11, RZ, RZ, -R3 ;  /* 0x000000ffff0b7224 */ /* 0x000fe400078e0a03 */
[----:B------:R-:W-:Y:S02]  /*2c860*/  IMAD R10, R0, UR4, RZ ;  /* 0x00000004000a7c24 */ /* 0x000fe4000f8e02ff */
[----:B------:R-:W-:Y:S02]  /*2c870*/  VIADD R0, R18, 0x2e820 ;  /* 0x0002e82012007836 */ /* 0x000fe40000000000 */
[----:B------:R-:W-:Y:S02]  /*2c880*/  IMAD R11, R2, R11, R92 ;  /* 0x0000000b020b7224 */ /* 0x000fe400078e025c */
[C---:B------:R-:W-:Y:S01]  /*2c890*/  IMAD R13, R3.reuse, UR5, R10 ;  /* 0x00000005030d7c24 */ /* 0x040fe2000f8e020a */
[----:B------:R-:W-:Y:S01]  /*2c8a0*/  PRMT R0, RZ, 0x654, R0 ;  /* 0x00000654ff007816 */ /* 0x000fe20000000000 */
[----:B------:R-:W-:Y:S01]  /*2c8b0*/  IMAD.WIDE.U32 R2, R3, UR4, R8 ;  /* 0x0000000403027c25 */ /* 0x000fe2000f8e0008 */
[----:B------:R-:W-:Y:S01]  /*2c8c0*/  SHF.R.S32.HI R8, RZ, 0x1f, R11 ;  /* 0x0000001fff087819 */ /* 0x000fe2000001140b */
[----:B------:R-:W-:Y:S01]  /*2c8d0*/  ULDC.64 UR4, c[0x0][0xad8] ;  /* 0x0002b60000047ab9 */ /* 0x000fe20000000a00 */
[----:B---3--:R0:W-:Y:S01]  /*2c8e0*/  SYNCS.ARRIVE.TRANS64.RED.A1T0 RZ, [R0+URZ], RZ ;  /* 0x000000ff00ff79a7 */ /* 0x0081e2000810043f */
[----:B------:R-:W-:-:S02]  /*2c8f0*/  IMAD.IADD R3, R3, 0x1, R13 ;  /* 0x0000000103037824 */ /* 0x000fc400078e020d */
[----:B0-----:R-:W-:Y:S02]  /*2c900*/  IMAD R0, R8, UR4, RZ ;  /* 0x0000000408007c24 */ /* 0x001fe4000f8e02ff */
[----:B------:R-:W-:-:S04]  /*2c910*/  IMAD.WIDE.U32 R8, R11, UR4, R2 ;  /* 0x000000040b087c25 */ /* 0x000fc8000f8e0002 */
[----:B------:R-:W-:Y:S01]  /*2c920*/  IMAD R3, R11, UR5, R0 ;  /* 0x000000050b037c24 */ /* 0x000fe2000f8e0200 */
[----:B------:R-:W-:Y:S02]  /*2c930*/  ULDC.64 UR4, c[0x0][0xa80] ;  /* 0x0002a00000047ab9 */ /* 0x000fe40000000a00 */
[----:B------:R-:W-:Y:S01]  /*2c940*/  LEA R2, P0, R8, UR4, 0x1 ;  /* 0x0000000408027c11 */ /* 0x000fe2000f8008ff */
[----:B------:R-:W-:Y:S01]  /*2c950*/  IMAD.IADD R3, R9, 0x1, R3 ;  /* 0x0000000109037824 */ /* 0x000fe200078e0203 */
[----:B------:R-:W-:Y:S01]  /*2c960*/  UMOV UR4, 0xffffffff ;  /* 0xffffffff00047882 */ /* 0x000fe20000000000 */
[----:B------:R-:W-:-:S03]  /*2c970*/  SHF.R.S32.HI R10, RZ, 0x1f, R91 ;  /* 0x0000001fff0a7819 */ /* 0x000fc6000001145b */
[----:B------:R-:W-:Y:S02]  /*2c980*/  LEA.HI.X R3, R8, UR5, R3, 0x1, P0 ;  /* 0x0000000508037c11 */ /* 0x000fe400080f0c03 */
[----:B------:R-:W-:Y:S01]  /*2c990*/  SHF.R.S32.HI R20, RZ, 0x1f, R87 ;  /* 0x0000001fff147819 */ /* 0x000fe20000011457 */
[----:B--2---:R-:W-:Y:S06]  /*2c9a0*/  BRA.DIV UR4, `(.L_x_1543) ;  /* 0x000000ce04147947 */ /* 0x004fec000b800000 */
[----:B------:R0:W1:Y:S04]  /*2c9b0*/  SHFL.IDX PT, R0, R3, RZ, 0x181f ;  /* 0x00181fff03007589 */ /* 0x00006800000e0000 */
[----:B------:R0:W2:Y:S02]  /*2c9c0*/  SHFL.IDX PT, R14, R2, RZ, 0x181f ;  /* 0x00181fff020e7589 */ /* 0x0000a400000e0000 */
.L_x_1816:
[----:B------:R-:W-:Y:S01]  /*2c9d0*/  IMAD.IADD R21, R21, 0x1, R97 ;  /* 0x0000000115157824 */ /* 0x000fe200078e0261 */
[----:B------:R-:W-:Y:S04]  /*2c9e0*/  BSSY B1, `(.L_x_1544) ;  /* 0x000000d000017945 */ /* 0x000fe80003800000 */
[----:B------:R-:W-:-:S13]  /*2c9f0*/  ISETP.GE.AND P0, PT, R21, R80, PT ;  /* 0x000000501500720c */ /* 0x000fda0003f06270 */
[----:B------:R-:W-:Y:S05]  /*2ca00*/  @P0 BRA `(.L_x_1545) ;  /* 0x0000000000280947 */ /* 0x000fea0003800000 */
[----:B------:R-:W-:Y:S01]  /*2ca10*/  ULDC UR4, c[0x0][0xac8] ;  /* 0x0002b20000047ab9 */ /* 0x000fe20000000800 */
[----:B------:R-:W-:Y:S01]  /*2ca20*/  ULDC.64 UR6, c[0x0][0x208] ;  /* 0x0000820000067ab9 */ /* 0x000fe20000000a00 */
[----:B------:R-:W-:Y:S02]  /*2ca30*/  ISETP.GE.AND P0, PT, R91, UR4, PT ;  /* 0x000000045b007c0c */ /* 0x000fe4000bf06270 */
[----:B------:R-:W-:-:S11]  /*2ca40*/  ISETP.GE.AND P1, PT, R87, UR4, PT ;  /* 0x0000000457007c0c */ /* 0x000fd6000bf26270 */
[-C--:B--2---:R-:W-:Y:S02]  /*2ca50*/  @!P0 LEA R8, P2, R91, R14.reuse, 0x1 ;  /* 0x0000000e5b088211 */ /* 0x084fe400078408ff */
[----:B------:R-:W-:Y:S02]  /*2ca60*/  @!P1 LEA R14, P3, R87, R14, 0x1 ;  /* 0x0000000e570e9211 */ /* 0x000fe400078608ff */
[-C--:B-1----:R-:W-:Y:S02]  /*2ca70*/  @!P0 LEA.HI.X R9, R91, R0.reuse, R10, 0x1, P2 ;  /* 0x000000005b098211 */ /* 0x082fe400010f0c0a */
[----:B------:R-:W-:-:S03]  /*2ca80*/  @!P1 LEA.HI.X R15, R87, R0, R20, 0x1, P3 ;  /* 0x00000000570f9211 */ /* 0x000fc600018f0c14 */
[----:B-----5:R3:W-:Y:S04]  /*2ca90*/  @!P0 ST.E.128 desc[UR6][R8.64], R44 ;  /* 0x0000002c08008985 */ /* 0x0207e8000c101d06 */
[----:B------:R3:W-:Y:S02]  /*2caa0*/  @!P1 ST.E.128 desc[UR6][R14.64], R48 ;  /* 0x000000300e009985 */ /* 0x0007e4000c101d06 */
.L_x_1545:
[----:B------:R-:W-:Y:S05]  /*2cab0*/  BSYNC B1 ;  /* 0x0000000000017941 */ /* 0x000fea0003800000 */
.L_x_1544:
[----:B------:R-:W-:-:S03]  /*2cac0*/  UMOV UR4, 0xffffffff ;  /* 0xffffffff00047882 */ /* 0x000fc60000000000 */
[----:B------:R-:W-:Y:S05]  /*2cad0*/  BRA.DIV UR4, `(.L_x_1546) ;  /* 0x000000ca04fc7947 */ /* 0x000fea000b800000 */
[----:B-1----:R1:W4:Y:S04]  /*2cae0*/  SHFL.IDX PT, R0, R3, 0x1, 0x181f ;  /* 0x00381f0003007f89 */ /* 0x00232800000e0000 */
[----:B--23--:R1:W2:Y:S02]  /*2caf0*/  SHFL.IDX PT, R14, R2, 0x1, 0x181f ;  /* 0x00381f00020e7f89 */ /* 0x00c2a400000e0000 */
.L_x_1820:
[----:B------:R-:W-:Y:S01]  /*2cb00*/  VIADD R9, R21, 0x20 ;  /* 0x0000002015097836 */ /* 0x000fe20000000000 */
        /* <DEDUP_REMOVED lines=9> */
[-C--:B----4-:R-:W-:Y:S02]  /*2cba0*/  @!P2 LEA.HI.X R9, R91, R0.reuse, R10, 0x1, P0 ;  /* 0x000000005b09a211 */ /* 0x090fe400000f0c0a */
[----:B------:R-:W-:-:S03]  /*2cbb0*/  @!P3 LEA.HI.X R15, R87, R0, R20, 0x1, P1 ;  /* 0x00000000570fb211 */ /* 0x000fc600008f0c14 */
[----:B-----5:R3:W-:Y:S04]  /*2cbc0*/  @!P2 ST.E.128 desc[UR6][R8.64], R36 ;  /* 0x000000240800a985 */ /* 0x0207e8000c101d06 */
[----:B------:R3:W-:Y:S02]  /*2cbd0*/  @!P3 ST.E.128 desc[UR6][R14.64], R40 ;  /* 0x000000280e00b985 */ /* 0x0007e4000c101d06 */
.L_x_1548:
[----:B------:R-:W-:Y:S05]  /*2cbe0*/  BSYNC B1 ;  /* 0x0000000000017941 */ /* 0x000fea0003800000 */
.L_x_1547:
[----:B------:R-:W-:-:S03]  /*2cbf0*/  UMOV UR4, 0xffffffff ;  /* 0xffffffff00047882 */ /* 0x000fc60000000000 */
[----:B------:R-:W-:Y:S05]  /*2cc00*/  BRA.DIV UR4, `(.L_x_1549) ;  /* 0x000000ca04f87947 */ /* 0x000fea000b800000 */
[----:B----4-:R4:W0:Y:S04]  /*2cc10*/  SHFL.IDX PT, R0, R3, 0x2, 0x181f ;  /* 0x00581f0003007f89 */ /* 0x01082800000e0000 */
[----:B--23--:R4:W2:Y:S02]  /*2cc20*/  SHFL.IDX PT, R14, R2, 0x2, 0x181f ;  /* 0x00581f00020e7f89 */ /* 0x00c8a400000e0000 */
.L_x_1824:
        /* <DEDUP_REMOVED lines=10> */
[-C--:B0-----:R-:W-:Y:S02]  /*2ccd0*/  @!P2 LEA.HI.X R9, R91, R0.reuse, R10, 0x1, P0 ;  /* 0x000000005b09a211 */ /* 0x081fe400000f0c0a */
[----:B------:R-:W-:-:S03]  /*2cce0*/  @!P3 LEA.HI.X R15, R87, R0, R20, 0x1, P1 ;  /* 0x00000000570fb211 */ /* 0x000fc600008f0c14 */
[----:B-----5:R3:W-:Y:S04]  /*2ccf0*/  @!P2 ST.E.128 desc[UR6][R8.64], R28 ;  /* 0x0000001c0800a985 */ /* 0x0207e8000c101d06 */
[----:B------:R3:W-:Y:S02]  /*2cd00*/  @!P3 ST.E.128 desc[UR6][R14.64], R32 ;  /* 0x000000200e00b985 */ /* 0x0007e4000c101d06 */
.L_x_1551:
[----:B------:R-:W-:Y:S05]  /*2cd10*/  BSYNC B1 ;  /* 0x0000000000017941 */ /* 0x000fea0003800000 */
.L_x_1550:
[----:B------:R-:W-:-:S03]  /*2cd20*/  UMOV UR4, 0xffffffff ;  /* 0xffffffff00047882 */ /* 0x000fc60000000000 */
[----:B------:R-:W-:Y:S05]  /*2cd30*/  BRA.DIV UR4, `(.L_x_1552) ;  /* 0x000000ca04f47947 */ /* 0x000fea000b800000 */
[----:B0-----:R0:W0:Y:S04]  /*2cd40*/  SHFL.IDX PT, R0, R3, 0x3, 0x181f ;  /* 0x00781f0003007f89 */ /* 0x00102800000e0000 */
[----:B--23--:R2:W3:Y:S02]  /*2cd50*/  SHFL.IDX PT, R14, R2, 0x3, 0x181f ;  /* 0x00781f00020e7f89 */ /* 0x00c4e400000e0000 */
.L_x_1828:
[----:B01--4-:R-:W-:-:S05]  /*2cd60*/  VIADD R3, R21, 0x60 ;  /* 0x0000006015037836 */ /* 0x013fca0000000000 */
[----:B------:R-:W-:-:S13]  /*2cd70*/  ISETP.GE.AND P0, PT, R3, R80, PT ;  /* 0x000000500300720c */ /* 0x000fda0003f06270 */
[----:B------:R-:W-:Y:S05]  /*2cd80*/  @P0 BRA `(.L_x_1553) ;  /* 0x0000001c00580947 */ /* 0x000fea0003800000 */
[----:B------:R-:W-:Y:S01]  /*2cd90*/  ULDC UR4, c[0x0][0xac8] ;  /* 0x0002b20000047ab9 */ /* 0x000fe20000000800 */
[----:B------:R-:W-:Y:S01]  /*2cda0*/  ULDC.64 UR6, c[0x0][0x208] ;  /* 0x0000820000067ab9 */ /* 0x000fe20000000a00 */
[----:B------:R-:W-:-:S13]  /*2cdb0*/  ISETP.GE.AND P1, PT, R91, UR4, PT ;  /* 0x000000045b007c0c */ /* 0x000fda000bf26270 */
[----:B--23--:R-:W-:-:S04]  /*2cdc0*/  @!P1 LEA R2, P0, R91, R14, 0x1 ;  /* 0x0000000e5b029211 */ /* 0x00cfc800078008ff */
[----:B------:R-:W-:Y:S02]  /*2cdd0*/  @!P1 LEA.HI.X R3, R91, R0, R10, 0x1, P0 ;  /* 0x000000005b039211 */ /* 0x000fe400000f0c0a */
[----:B------:R-:W-:-:S03]  /*2cde0*/  ISETP.GE.AND P0, PT, R87, UR4, PT ;  /* 0x0000000457007c0c */ /* 0x000fc6000bf06270 */
[----:B-----5:R0:W-:Y:S10]  /*2cdf0*/  @!P1 ST.E.128 desc[UR6][R2.64], R4 ;  /* 0x0000000402009985 */ /* 0x0201f4000c101d06 */
[----:B------:R-:W-:Y:S05]  /*2ce00*/  @P0 BRA `(.L_x_1553) ;  /* 0x0000001c00380947 */ /* 0x000fea0003800000 */
[----:B------:R-:W-:Y:S01]  /*2ce10*/  LEA R14, P0, R87, R14, 0x1 ;  /* 0x0000000e570e7211 */ /* 0x000fe200078008ff */
[----:B------:R-:W-:-:S03]  /*2ce20*/  ULDC.64 UR4, c[0x0][0x208] ;  /* 0x0000820000047ab9 */ /* 0x000fc60000000a00 */
[----:B------:R-:W-:-:S05]  /*2ce30*/  LEA.HI.X R15, R87, R0, R20, 0x1, P0 ;  /* 0x00000000570f7211 */ /* 0x000fca00000f0c14 */
[----:B------:R1:W-:Y:S01]  /*2ce40*/  ST.E.128 desc[UR4][R14.64], R24 ;  /* 0x000000180e007985 */ /* 0x0003e2000c101d04 */
[----:B------:R-:W-:Y:S05]  /*2ce50*/  BRA `(.L_x_1553) ;  /* 0x0000001c00247947 */ /* 0x000fea0003800000 */
.L_x_1542:
[----:B------:R-:W2:Y:S01]  /*2ce60*/  LDL R121, [R1+0x50] ;  /* 0x0000500001797983 */ /* 0x000ea20000100800 */
[----:B------:R-:W1:Y:S01]  /*2ce70*/  @P2 LDC R28, c[0x0][0xbec] ;  /* 0x0002fb00ff1c2b82 */ /* 0x000e620000000800 */
[----:B------:R-:W-:Y:S01]  /*2ce80*/  ULDC.64 UR4, c[0x0][0xb08] ;  /* 0x0002c20000047ab9 */ /* 0x000fe20000000a00 */
[----:B0-----:R-:W-:Y:S01]  /*2ce90*/  SHF.R.S32.HI R14, RZ, 0x1f, R81 ;  /* 0x0000001fff0e7819 */ /* 0x001fe20000011451 */
[----:B------:R-:W-:Y:S01]  /*2cea0*/  IMAD R84, R84, UR4, RZ ;  /* 0x0000000454547c24 */ /* 0x000fe2000f8e02ff */
[----:B------:R-:W-:Y:S01]  /*2ceb0*/  ULDC.64 UR6, c[0x0][0xb30] ;  /* 0x0002cc0000067ab9 */ /* 0x000fe20000000a00 */
[----:B------:R-:W-:-:S03]  /*2cec0*/  IMAD.WIDE.U32 R12, R11, UR4, RZ ;  /* 0x000000040b0c7c25 */ /* 0x000fc6000f8e00ff */
[----:B------:R-:W0:Y:S01]  /*2ced0*/  @P2 LDC R29, c[0x0][0xbf0] ;  /* 0x0002fc00ff1d2b82 */ /* 0x000e220000000800 */
[----:B------:R-:W-:Y:S01]  /*2cee0*/  IMAD R11, R11, UR5, R84 ;  /* 0x000000050b0b7c24 */ /* 0x000fe2000f8e0254 */
[----:B------:R-:W-:-:S03]  /*2cef0*/  ULDC.64 UR4, c[0x0][0xb38] ;  /* 0x0002ce0000047ab9 */ /* 0x000fc60000000a00 */
[----:B------:R-:W-:Y:S02]  /*2cf00*/  IMAD.IADD R13, R13, 0x1, R11 ;  /* 0x000000010d0d7824 */ /* 0x000fe400078e020b */
[----:B------:R-:W-:-:S04]  /*2cf10*/  IMAD.WIDE.U32 R12, R96, UR4, R12 ;  /* 0x00000004600c7c25 */ /* 0x000fc8000f8e000c */
[----:B------:R-:W-:Y:S01]  /*2cf20*/  IMAD R13, R96, UR5, R13 ;  /* 0x00000005600d7c24 */ /* 0x000fe2000f8e020d */
[----:B------:R-:W-:Y:S01]  /*2cf30*/  ULDC.64 UR4, c[0x0][0xb40] ;  /* 0x0002d00000047ab9 */ /* 0x000fe20000000a00 */
[----:B-1----:R-:W-:-:S04]  /*2cf40*/  @P2 IMAD.HI.U32 R28, R43, R28, RZ ;  /* 0x0000001c2b1c2227 */ /* 0x002fc800078e00ff */
[----:B------:R-:W-:Y:S02]  /*2cf50*/  IMAD R14, R14, UR4, RZ ;  /* 0x000000040e0e7c24 */ /* 0x000fe4000f8e02ff */
[----:B------:R-:W-:Y:S02]  /*2cf60*/  IMAD.MOV.U32 R11, RZ, RZ, R43 ;  /* 0x000000ffff0b7224 */ /* 0x000fe400078e002b */
[C---:B------:R-:W-:Y:S01]  /*2cf70*/  IMAD R15, R81.reuse, UR5, R14 ;  /* 0x00000005510f7c24 */ /* 0x040fe2000f8e020e */
[----:B0-----:R-:W-:Y:S01]  /*2cf80*/  @P2 SHF.R.U32.HI R11, RZ, R29, R28 ;  /* 0x0000001dff0b2219 */ /* 0x001fe2000001161c */
[----:B------:R-:W-:Y:S01]  /*2cf90*/  IMAD.WIDE.U32 R12, R81, UR4, R12 ;  /* 0x00000004510c7c25 */ /* 0x000fe2000f8e000c */
[----:B------:R-:W-:-:S03]  /*2cfa0*/  ULDC.64 UR4, c[0x0][0xb48] ;  /* 0x0002d20000047ab9 */ /* 0x000fc60000000a00 */
[----:B------:R-:W-:Y:S02]  /*2cfb0*/  IMAD.IADD R13, R13, 0x1, R15 ;  /* 0x000000010d0d7824 */ /* 0x000fe400078e020f */
[--C-:B------:R-:W-:Y:S01]  /*2cfc0*/  IMAD.MOV R29, RZ, RZ, -R11.reuse ;  /* 0x000000ffff1d7224 */ /* 0x100fe200078e0a0b */
[----:B------:R-:W-:Y:S01]  /*2cfd0*/  SHF.R.S32.HI R14, RZ, 0x1f, R11 ;  /* 0x0000001fff0e7819 */ /* 0x000fe2000001140b */
        /* <DEDUP_REMOVED lines=10> */
[C---:B------:R-:W-:Y:S02]  /*2d080*/  IMAD R11, R29.reuse, UR5, R2 ;  /* 0x000000051d0b7c24 */ /* 0x040fe4000f8e0202 */
[----:B------:R-:W-:Y:S02]  /*2d090*/  VIADD R14, R18, 0x2e820 ;  /* 0x0002e820120e7836 */ /* 0x000fe40000000000 */
[----:B------:R-:W-:Y:S01]  /*2d0a0*/  IMAD.WIDE.U32 R28, R29, UR4, R12 ;  /* 0x000000041d1c7c25 */ /* 0x000fe2000f8e000c */
[----:B------:R-:W-:Y:S02]  /*2d0b0*/  ULDC.64 UR4, c[0x0][0xb00] ;  /* 0x0002c00000047ab9 */ /* 0x000fe40000000a00 */
[----:B------:R-:W-:Y:S01]  /*2d0c0*/  PRMT R14, RZ, 0x654, R14 ;  /* 0x00000654ff0e7816 */ /* 0x000fe2000000000e */
[----:B------:R-:W-:Y:S01]  /*2d0d0*/  IMAD.IADD R11, R29, 0x1, R11 ;  /* 0x000000011d0b7824 */ /* 0x000fe200078e020b */
[C---:B------:R-:W-:Y:S01]  /*2d0e0*/  LEA R2, P0, R28.reuse, UR4, 0x2 ;  /* 0x000000041c027c11 */ /* 0x040fe2000f8010ff */
[----:B------:R-:W-:Y:S01]  /*2d0f0*/  UMOV UR4, 0xffffffff ;  /* 0xffffffff00047882 */ /* 0x000fe20000000000 */
[----:B------:R0:W-:Y:S02]  /*2d100*/  SYNCS.ARRIVE.TRANS64.RED.A1T0 RZ, [R14+URZ], RZ ;  /* 0x000000ff0eff79a7 */ /* 0x0001e4000810043f */
[----:B------:R-:W-:Y:S01]  /*2d110*/  LEA.HI.X R28, R28, UR5, R11, 0x2, P0 ;  /* 0x000000051c1c7c11 */ /* 0x000fe200080f140b */
[----:B--2---:R-:W-:-:S02]  /*2d120*/  VIADD R38, R121, 0x50 ;  /* 0x0000005079267836 */ /* 0x004fc40000000000 */
        /* <DEDUP_REMOVED lines=13> */
[----:B------:R-:W-:Y:S01]  /*2d200*/  VIADD R93, R121, 0x28 ;  /* 0x00000028795d7836 */ /* 0x000fe20000000000 */
        /* <DEDUP_REMOVED lines=14> */
[----:B------:R-:W-:Y:S01]  /*2d2f0*/  SHF.R.S32.HI R96, RZ, 0x1f, R93 ;  /* 0x0000001fff607819 */ /* 0x000fe2000001145d */
[----:B0-----:R-:W-:Y:S06]  /*2d300*/  BRA.DIV UR4, `(.L_x_1554) ;  /* 0x000000c604c87947 */ /* 0x001fec000b800000 */
[----:B------:R0:W1:Y:S04]  /*2d310*/  SHFL.IDX PT, R29, R28, RZ, 0x1c1f ;  /* 0x001c1fff1c1d7589 */ /* 0x00006800000e0000 */
[----:B------:R0:W2:Y:S02]  /*2d320*/  SHFL.IDX PT, R14, R2, RZ, 0x1c1f ;  /* 0x001c1fff020e7589 */ /* 0x0000a400000e0000 */
.L_x_1831:
[----:B------:R-:W-:Y:S01]  /*2d330*/  ISETP.GE.AND P0, PT, R31, R80, PT ;  /* 0x000000501f00720c */ /* 0x000fe20003f06270 */
[----:B------:R-:W-:-:S12]  /*2d340*/  BSSY B1, `(.L_x_1555) ;  /* 0x0000055000017945 */ /* 0x000fd80003800000 */
[----:B------:R-:W-:Y:S05]  /*2d350*/  @P0 BRA `(.L_x_1556) ;  /* 0x00000004004c0947 */ /* 0x000fea0003800000 */
[----:B------:R-:W-:Y:S01]  /*2d360*/  ULDC UR4, c[0x0][0xac8] ;  /* 0x0002b20000047ab9 */ /* 0x000fe20000000800 */
[----:B------:R-:W-:Y:S01]  /*2d370*/  ULDC.64 UR6, c[0x0][0x208] ;  /* 0x0000820000067ab9 */ /* 0x000fe20000000a00 */
        /* <DEDUP_REMOVED lines=9> */
[----:B------:R-:W-:Y:S01]  /*2d410*/  @!P0 IMAD.MOV.U32 R33, RZ, RZ, R3 ;  /* 0x000000ffff218224 */ /* 0x000fe200078e0003 */
[----:B------:R-:W-:Y:S01]  /*2d420*/  @!P3 LEA.HI.X R13, R95, R29, R98, 0x2, P4 ;  /* 0x0000001d5f0db211 */ /* 0x000fe200020f1462 */
[----:B------:R-:W-:Y:S01]  /*2d430*/  @!P1 IMAD.MOV.U32 R107, RZ, RZ, R101 ;  /* 0x000000ffff6b9224 */ /* 0x000fe200078e0065 */
[----:B------:R-:W-:-:S02]  /*2d440*/  @!P2 LEA R34, P4, R97, R14, 0x2 ;  /* 0x0000000e6122a211 */ /* 0x000fc400078810ff */
[----:B------:R1:W-:Y:S01]  /*2d450*/  @!P0 ST.E.64 desc[UR6][R30.64], R32 ;  /* 0x000000201e008985 */ /* 0x0003e2000c101b06 */
[----:B------:R-:W-:Y:S02]  /*2d460*/  ISETP.GE.AND P0, PT, R109, UR4, PT ;  /* 0x000000046d007c0c */ /* 0x000fe4000bf06270 */
[-C--:B------:R-:W-:Y:S02]  /*2d470*/  @!P2 LEA.HI.X R35, R97, R29.reuse, R108, 0x2, P4 ;  /* 0x0000001d6123a211 */ /* 0x080fe400020f146c */
[----:B------:R-:W-:Y:S01]  /*2d480*/  @!P1 LEA.HI.X R37, R99, R29, R118, 0x2, P5 ;  /* 0x0000001d63259211 */ /* 0x000fe200028f1476 */
[----:B-1----:R-:W-:-:S08]  /*2d490*/  @!P3 IMAD.MOV.U32 R30, RZ, RZ, R102 ;  /* 0x000000ffff1eb224 */ /* 0x002fd000078e0066 */
[C---:B------:R-:W-:Y:S01]  /*2d4a0*/  @!P0 LEA R32, P4, R109.reuse, R14, 0x2 ;  /* 0x0000000e6d208211 */ /* 0x040fe200078810ff */
[----:B------:R-:W-:Y:S02]  /*2d4b0*/  @!P3 IMAD.MOV.U32 R31, RZ, RZ, R5 ;  /* 0x000000ffff1fb224 */ /* 0x000fe400078e0005 */
[----:B------:R-:W-:Y:S01]  /*2d4c0*/  @!P0 IMAD.MOV.U32 R102, RZ, RZ, R0 ;  /* 0x000000ffff668224 */ /* 0x000fe200078e0000 */
[----:B------:R-:W-:Y:S02]  /*2d4d0*/  @!P0 LEA.HI.X R33, R109, R29, R120, 0x2, P4 ;  /* 0x0000001d6d218211 */ /* 0x000fe400020f1478 */
[----:B------:R1:W-:Y:S01]  /*2d4e0*/  @!P3 ST.E.64 desc[UR6][R12.64], R30 ;  /* 0x0000001e0c00b985 */ /* 0x0003e2000c101b06 */
[----:B------:R-:W-:-:S03]  /*2d4f0*/  ISETP.GE.AND P3, PT, R93, UR4, PT ;  /* 0x000000045d007c0c */ /* 0x000fc6000bf66270 */
[----:B------:R-:W-:Y:S01]  /*2d500*/  @!P2 ST.E.64 desc[UR6][R34.64], R104 ;  /* 0x000000682200a985 */ /* 0x000fe2000c101b06 */
[----:B------:R-:W-:-:S03]  /*2d510*/  ISETP.GE.AND P2, PT, R91, UR4, PT ;  /* 0x000000045b007c0c */ /* 0x000fc6000bf46270 */
[----:B------:R-:W-:Y:S01]  /*2d520*/  @!P1 ST.E.64 desc[UR6][R36.64], R106 ;  /* 0x0000006a24009985 */ /* 0x000fe2000c101b06 */
[----:B------:R-:W-:-:S03]  /*2d530*/  ISETP.GE.AND P1, PT, R89, UR4, PT ;  /* 0x0000000459007c0c */ /* 0x000fc6000bf26270 */
[----:B------:R2:W-:Y:S01]  /*2d540*/  @!P0 ST.E.64 desc[UR6][R32.64], R102 ;  /* 0x0000006620008985 */ /* 0x0005e2000c101b06 */
[----:B------:R-:W-:Y:S02]  /*2d550*/  ISETP.GE.AND P0, PT, R87, UR4, PT ;  /* 0x0000000457007c0c */ /* 0x000fe4000bf06270 */
[----:B-1----:R-:W-:-:S04]  /*2d560*/  @!P3 LEA R12, P5, R93, R14, 0x2 ;  /* 0x0000000e5d0cb211 */ /* 0x002fc800078a10ff */
[----:B------:R-:W-:-:S03]  /*2d570*/  @!P3 LEA.HI.X R13, R93, R29, R96, 0x2, P5 ;  /* 0x0000001d5d0db211 */ /* 0x000fc600028f1460 */
[-C--:B------:R-:W-:Y:S01]  /*2d580*/  @!P1 LEA R30, P4, R89, R14.reuse, 0x2 ;  /* 0x0000000e591e9211 */ /* 0x080fe200078810ff */
[----:B--2---:R-:W-:Y:S01]  /*2d590*/  @!P3 IMAD.MOV.U32 R32, RZ, RZ, R6 ;  /* 0x000000ffff20b224 */ /* 0x004fe200078e0006 */
[-C--:B------:R-:W-:Y:S01]  /*2d5a0*/  @!P2 LEA R6, P5, R91, R14.reuse, 0x2 ;  /* 0x0000000e5b06a211 */ /* 0x080fe200078a10ff */
[----:B------:R-:W-:Y:S01]  /*2d5b0*/  @!P3 IMAD.MOV.U32 R33, RZ, RZ, R7 ;  /* 0x000000ffff21b224 */ /* 0x000fe200078e0007 */
[-C--:B------:R-:W-:Y:S02]  /*2d5c0*/  @!P1 LEA.HI.X R31, R89, R29.reuse, R92, 0x2, P4 ;  /* 0x0000001d591f9211 */ /* 0x080fe400020f145c */
[-C--:B------:R-:W-:Y:S02]  /*2d5d0*/  @!P2 LEA.HI.X R7, R91, R29.reuse, R94, 0x2, P5 ;  /* 0x0000001d5b07a211 */ /* 0x080fe400028f145e */
[----:B------:R1:W-:Y:S01]  /*2d5e0*/  @!P3 ST.E.64 desc[UR6][R12.64], R32 ;  /* 0x000000200c00b985 */ /* 0x0003e2000c101b06 */
[----:B------:R-:W-:Y:S02]  /*2d5f0*/  ISETP.GE.AND P3, PT, R84, UR4, PT ;  /* 0x0000000454007c0c */ /* 0x000fe4000bf66270 */
[----:B------:R-:W-:Y:S01]  /*2d600*/  ISETP.GE.AND P5, PT, R38, UR4, PT ;  /* 0x0000000426007c0c */ /* 0x000fe2000bfa6270 */
[----:B------:R2:W-:Y:S10]  /*2d610*/  @!P2 ST.E.64 desc[UR6][R6.64], R8 ;  /* 0x000000080600a985 */ /* 0x0005f4000c101b06 */
[CC--:B-1----:R-:W-:Y:S01]  /*2d620*/  @!P3 LEA R12, P4, R84.reuse, R14.reuse, 0x2 ;  /* 0x0000000e540cb211 */ /* 0x0c2fe200078810ff */
[----:B--2---:R-:W-:Y:S01]  /*2d630*/  @!P1 IMAD.MOV.U32 R6, RZ, RZ, R4 ;  /* 0x000000ffff069224 */ /* 0x004fe200078e0004 */
[----:B------:R-:W-:Y:S01]  /*2d640*/  @!P0 LEA R4, P2, R87, R14, 0x2 ;  /* 0x0000000e57048211 */ /* 0x000fe200078410ff */
[----:B------:R-:W-:Y:S01]  /*2d650*/  @!P1 IMAD.MOV.U32 R7, RZ, RZ, R21 ;  /* 0x000000ffff079224 */ /* 0x000fe200078e0015 */
[----:B------:R-:W-:-:S02]  /*2d660*/  @!P3 LEA.HI.X R13, R84, R29, R86, 0x2, P4 ;  /* 0x0000001d540db211 */ /* 0x000fc400020f1456 */
[----:B------:R-:W-:Y:S02]  /*2d670*/  @!P0 LEA.HI.X R5, R87, R29, R88, 0x2, P2 ;  /* 0x0000001d57058211 */ /* 0x000fe400010f1458 */
[----:B------:R1:W-:Y:S01]  /*2d680*/  @!P1 ST.E.64 desc[UR6][R30.64], R6 ;  /* 0x000000061e009985 */ /* 0x0003e2000c101b06 */
[----:B------:R-:W-:Y:S02]  /*2d690*/  ISETP.GE.AND P1, PT, R74, UR4, PT ;  /* 0x000000044a007c0c */ /* 0x000fe4000bf26270 */
[----:B------:R-:W-:Y:S01]  /*2d6a0*/  ISETP.GE.AND P4, PT, R40, UR4, PT ;  /* 0x0000000428007c0c */ /* 0x000fe2000bf86270 */
[----:B-1----:R-:W-:Y:S01]  /*2d6b0*/  @!P0 IMAD.MOV.U32 R6, RZ, RZ, R24 ;  /* 0x000000ffff068224 */ /* 0x002fe200078e0018 */
[----:B------:R-:W-:Y:S01]  /*2d6c0*/  @!P5 LEA R24, P2, R38, R14, 0x2 ;  /* 0x0000000e2618d211 */ /* 0x000fe200078410ff */
[----:B------:R-:W-:-:S03]  /*2d6d0*/  @!P0 IMAD.MOV.U32 R7, RZ, RZ, R25 ;  /* 0x000000ffff078224 */ /* 0x000fc600078e0019 */
[----:B------:R-:W-:Y:S02]  /*2d6e0*/  @!P5 LEA.HI.X R25, R38, R29, R43, 0x2, P2 ;  /* 0x0000001d2619d211 */ /* 0x000fe400010f142b */
[----:B------:R1:W-:Y:S01]  /*2d6f0*/  @!P0 ST.E.64 desc[UR6][R4.64], R6 ;  /* 0x0000000604008985 */ /* 0x0003e2000c101b06 */
[----:B------:R-:W-:Y:S02]  /*2d700*/  ISETP.GE.AND P0, PT, R75, UR4, PT ;  /* 0x000000044b007c0c */ /* 0x000fe4000bf06270 */
[----:B------:R-:W-:-:S04]  /*2d710*/  @!P1 LEA R8, P2, R74, R14, 0x2 ;  /* 0x0000000e4a089211 */ /* 0x000fc800078410ff */
[----:B------:R-:W-:Y:S01]  /*2d720*/  @!P1 LEA.HI.X R9, R74, R29, R81, 0x2, P2 ;  /* 0x0000001d4a099211 */ /* 0x000fe200010f1451 */
[----:B-1----:R-:W-:-:S06]  /*2d730*/  @!P3 IMAD.MOV.U32 R4, RZ, RZ, R48 ;  /* 0x000000ffff04b224 */ /* 0x002fcc00078e0030 */
[----:B------:R-:W-:Y:S01]  /*2d740*/  @!P0 LEA R6, P2, R75, R14, 0x2 ;  /* 0x0000000e4b068211 */ /* 0x000fe200078410ff */
[----:B------:R-:W-:-:S03]  /*2d750*/  @!P3 IMAD.MOV.U32 R5, RZ, RZ, R27 ;  /* 0x000000ffff05b224 */ /* 0x000fc600078e001b */
[----:B------:R-:W-:Y:S02]  /*2d760*/  @!P0 LEA.HI.X R7, R75, R29, R46, 0x2, P2 ;  /* 0x0000001d4b078211 */ /* 0x000fe400010f142e */
[----:B------:R1:W-:Y:S01]  /*2d770*/  @!P3 ST.E.64 desc[UR6][R12.64], R4 ;  /* 0x000000040c00b985 */ /* 0x0003e2000c101b06 */
[----:B------:R-:W-:-:S03]  /*2d780*/  ISETP.GE.AND P3, PT, R47, UR4, PT ;  /* 0x000000042f007c0c */ /* 0x000fc6000bf66270 */
[----:B------:R3:W-:Y:S01]  /*2d790*/  @!P5 ST.E.64 desc[UR6][R24.64], R50 ;  /* 0x000000321800d985 */ /* 0x0007e2000c101b06 */
[----:B------:R-:W-:-:S03]  /*2d7a0*/  ISETP.GE.AND P5, PT, R45, UR4, PT ;  /* 0x000000042d007c0c */ /* 0x000fc6000bfa6270 */
[----:B------:R3:W-:Y:S04]  /*2d7b0*/  @!P1 ST.E.64 desc[UR6][R8.64], R52 ;  /* 0x0000003408009985 */ /* 0x0007e8000c101b06 */
[----:B------:R3:W-:Y:S02]  /*2d7c0*/  @!P0 ST.E.64 desc[UR6][R6.64], R54 ;  /* 0x0000003606008985 */ /* 0x0007e4000c101b06 */
[-C--:B-1----:R-:W-:Y:S01]  /*2d7d0*/  @!P3 LEA R4, P1, R47, R14.reuse, 0x2 ;  /* 0x0000000e2f04b211 */ /* 0x082fe200078210ff */
[----:B------:R-:W-:Y:S02]  /*2d7e0*/  @!P3 IMAD.MOV.U32 R48, RZ, RZ, R112 ;  /* 0x000000ffff30b224 */ /* 0x000fe400078e0070 */
[----:B------:R-:W-:Y:S01]  /*2d7f0*/  @!P4 IMAD.MOV.U32 R112, RZ, RZ, R70 ;  /* 0x000000ffff70c224 */ /* 0x000fe200078e0046 */
[-C--:B------:R-:W-:Y:S01]  /*2d800*/  @!P5 LEA R12, P0, R45, R14.reuse, 0x2 ;  /* 0x0000000e2d0cd211 */ /* 0x080fe200078010ff */
[----:B------:R-:W-:Y:S01]  /*2d810*/  @!P5 IMAD.MOV.U32 R110, RZ, RZ, R114 ;  /* 0x000000ffff6ed224 */ /* 0x000fe200078e0072 */
[----:B------:R-:W-:-:S02]  /*2d820*/  @!P4 LEA R14, P2, R40, R14, 0x2 ;  /* 0x0000000e280ec211 */ /* 0x000fc400078410ff */
[-C--:B------:R-:W-:Y:S02]  /*2d830*/  @!P3 LEA.HI.X R5, R47, R29.reuse, R44, 0x2, P1 ;  /* 0x0000001d2f05b211 */ /* 0x080fe400008f142c */
[-C--:B------:R-:W-:Y:S02]  /*2d840*/  @!P5 LEA.HI.X R13, R45, R29.reuse, R42, 0x2, P0 ;  /* 0x0000001d2d0dd211 */ /* 0x080fe400000f142a */
[----:B------:R-:W-:Y:S01]  /*2d850*/  @!P4 LEA.HI.X R15, R40, R29, R41, 0x2, P2 ;  /* 0x0000001d280fc211 */ /* 0x000fe200010f1429 */
[----:B------:R3:W-:Y:S04]  /*2d860*/  @!P3 ST.E.64 desc[UR6][R4.64], R48 ;  /* 0x000000300400b985 */ /* 0x0007e8000c101b06 */
[----:B------:R3:W-:Y:S04]  /*2d870*/  @!P5 ST.E.64 desc[UR6][R12.64], R110 ;  /* 0x0000006e0c00d985 */ /* 0x0007e8000c101b06 */
[----:B------:R3:W-:Y:S02]  /*2d880*/  @!P4 ST.E.64 desc[UR6][R14.64], R112 ;  /* 0x000000700e00c985 */ /* 0x0007e4000c101b06 */
.L_x_1556:
[----:B------:R-:W-:Y:S05]  /*2d890*/  BSYNC B1 ;  /* 0x0000000000017941 */ /* 0x000fea0003800000 */
.L_x_1555:
[----:B------:R-:W-:-:S03]  /*2d8a0*/  UMOV UR4, 0xffffffff ;  /* 0xffffffff00047882 */ /* 0x000fc60000000000 */
[----:B------:R-:W-:Y:S05]  /*2d8b0*/  BRA.DIV UR4, `(.L_x_1557) ;  /* 0x000000c204907947 */ /* 0x000fea000b800000 */
[----:B------:R4:W0:Y:S04]  /*2d8c0*/  SHFL.IDX PT, R3, R28, 0x1, 0x1c1f ;  /* 0x003c1f001c037f89 */ /* 0x00082800000e0000 */
[----:B--23--:R4:W2:Y:S02]  /*2d8d0*/  SHFL.IDX PT, R14, R2, 0x1, 0x1c1f ;  /* 0x003c1f00020e7f89 */ /* 0x00c8a400000e0000 */
.L_x_1835:
[----:B------:R-:W-:-:S13]  /*2d8e0*/  ISETP.GE.AND P0, PT, R39, R80, PT ;  /* 0x000000502700720c */ /* 0x000fda0003f06270 */
[----:B------:R-:W-:Y:S05]  /*2d8f0*/  @P0 BRA `(.L_x_1553) ;  /* 0x00000010007c0947 */ /* 0x000fea0003800000 */
[----:B------:R-:W-:Y:S01]  /*2d900*/  ULDC UR4, c[0x0][0xac8] ;  /* 0x0002b20000047ab9 */ /* 0x000fe20000000800 */
[----:B------:R-:W-:Y:S01]  /*2d910*/  ULDC.64 UR6, c[0x0][0x208] ;  /* 0x0000820000067ab9 */ /* 0x000fe20000000a00 */
[----:B------:R-:W-:Y:S02]  /*2d920*/  ISETP.GE.AND P2, PT, R95, UR4, PT ;  /* 0x000000045f007c0c */ /* 0x000fe4000bf46270 */
[----:B------:R-:W-:Y:S02]  /*2d930*/  ISETP.GE.AND P1, PT, R97, UR4, PT ;  /* 0x0000000461007c0c */ /* 0x000fe4000bf26270 */
[----:B------:R-:W-:Y:S02]  /*2d940*/  ISETP.GE.AND P0, PT, R99, UR4, PT ;  /* 0x0000000463007c0c */ /* 0x000fe4000bf06270 */
[----:B------:R-:W-:Y:S02]  /*2d950*/  ISETP.GE.AND P3, PT, R121, UR4, PT ;  /* 0x0000000479007c0c */ /* 0x000fe4000bf66270 */
[----:B------:R-:W-:-:S05]  /*2d960*/  ISETP.GE.AND P5, PT, R109, UR4, PT ;  /* 0x000000046d007c0c */ /* 0x000fca000bfa6270 */
[----:B--2---:R-:W-:-:S04]  /*2d970*/  @!P2 LEA R6, P4, R95, R14, 0x2 ;  /* 0x0000000e5f06a211 */ /* 0x004fc800078810ff */
[-C--:B0-----:R-:W-:Y:S02]  /*2d980*/  @!P2 LEA.HI.X R7, R95, R3.reuse, R98, 0x2, P4 ;  /* 0x000000035f07a211 */ /* 0x081fe400020f1462 */
[CC--:B------:R-:W-:Y:S01]  /*2d990*/  @!P1 LEA R8, P4, R97.reuse, R14.reuse, 0x2 ;  /* 0x0000000e61089211 */ /* 0x0c0fe200078810ff */
[----:B----4-:R-:W-:Y:S02]  /*2d9a0*/  @!P3 IMAD.MOV.U32 R2, RZ, RZ, R14 ;  /* 0x000000ffff02b224 */ /* 0x010fe400078e000e */
[----:B------:R-:W-:Y:S01]  /*2d9b0*/  @!P3 IMAD.MOV.U32 R114, RZ, RZ, R56 ;  /* 0x000000ffff72b224 */ /* 0x000fe200078e0038 */
[----:B------:R-:W-:Y:S01]  /*2d9c0*/  @!P1 LEA.HI.X R9, R97, R3, R108, 0x2, P4 ;  /* 0x0000000361099211 */ /* 0x000fe200020f146c */
[----:B------:R-:W-:Y:S01]  /*2d9d0*/  @!P3 IMAD.WIDE R4, R121, 0x4, R2 ;  /* 0x000000047904b825 */ /* 0x000fe200078e0202 */
[----:B------:R-:W-:-:S03]  /*2d9e0*/  @!P0 LEA R12, P4, R99, R14, 0x2 ;  /* 0x0000000e630c8211 */ /* 0x000fc600078810ff */
[----:B------:R-:W-:Y:S01]  /*2d9f0*/  @!P1 IMAD.MOV.U32 R56, RZ, RZ, R60 ;  /* 0x000000ffff389224 */ /* 0x000fe200078e003c */
[-C--:B------:R-:W-:Y:S01]  /*2da00*/  @!P0 LEA.HI.X R13, R99, R3.reuse, R118, 0x2, P4 ;  /* 0x00000003630d8211 */ /* 0x080fe200020f1476 */
[----:B------:R0:W-:Y:S01]  /*2da10*/  @!P3 ST.E.64 desc[UR6][R4.64], R114 ;  /* 0x000000720400b985 */ /* 0x0001e2000c101b06 */
[----:B------:R-:W-:Y:S01]  /*2da20*/  @!P5 LEA R24, P4, R109, R14, 0x2 ;  /* 0x0000000e6d18d211 */ /* 0x000fe200078810ff */
[----:B------:R-:W-:Y:S01]  /*2da30*/  @!P5 IMAD.MOV.U32 R60, RZ, RZ, R64 ;  /* 0x000000ffff3cd224 */ /* 0x000fe200078e0040 */
[----:B------:R-:W-:Y:S02]  /*2da40*/  ISETP.GE.AND P3, PT, R91, UR4, PT ;  /* 0x000000045b007c0c */ /* 0x000fe4000bf66270 */
[----:B------:R-:W-:Y:S02]  /*2da50*/  @!P5 LEA.HI.X R25, R109, R3, R120, 0x2, P4 ;  /* 0x000000036d19d211 */ /* 0x000fe400020f1478 */
[----:B------:R-:W-:Y:S01]  /*2da60*/  ISETP.GE.AND P4, PT, R93, UR4, PT ;  /* 0x000000045d007c0c */ /* 0x000fe2000bf86270 */
[----:B0-----:R-:W-:-:S02]  /*2da70*/  @!P2 IMAD.MOV.U32 R4, RZ, RZ, R58 ;  /* 0x000000ffff04a224 */ /* 0x001fc400078e003a */
[----:B------:R-:W-:Y:S02]  /*2da80*/  @!P2 IMAD.MOV.U32 R5, RZ, RZ, R117 ;  /* 0x000000ffff05a224 */ /* 0x000fe400078e0075 */
[----:B------:R-:W-:-:S08]  /*2da90*/  @!P0 IMAD.MOV.U32 R58, RZ, RZ, R62 ;  /* 0x000000ffff3a8224 */ /* 0x000fd000078e003e */
[----:B------:R-:W-:Y:S01]  /*2daa0*/  @!P4 IMAD.MOV.U32 R62, RZ, RZ, R66 ;  /* 0x000000ffff3ec224 */ /* 0x000fe200078e0042 */
[----:B------:R0:W-:Y:S01]  /*2dab0*/  @!P2 ST.E.64 desc[UR6][R6.64], R4 ;  /* 0x000000040600a985 */ /* 0x0001e2000c101b06 */
[----:B------:R-:W-:Y:S01]  /*2dac0*/  ISETP.GE.AND P2, PT, R89, UR4, PT ;  /* 0x0000000459007c0c */ /* 0x000fe2000bf46270 */
[----:B------:R-:W-:Y:S02]  /*2dad0*/  @!P3 IMAD.MOV.U32 R11, RZ, RZ, R65 ;  /* 0x000000ffff0bb224 */ /* 0x000fe400078e0041 */
[----:B------:R2:W-:Y:S01]  /*2dae0*/  @!P1 ST.E.64 desc[UR6][R8.64], R56 ;  /* 0x0000003808009985 */ /* 0x0005e2000c101b06 */
[----:B------:R-:W-:-:S03]  /*2daf0*/  ISETP.GE.AND P1, PT, R87, UR4, PT ;  /* 0x0000000457007c0c */ /* 0x000fc6000bf26270 */
[----:B------:R3:W-:Y:S01]  /*2db00*/  @!P0 ST.E.64 desc[UR6][R12.64], R58 ;  /* 0x0000003a0c008985 */ /* 0x0007e2000c101b06 */
[----:B------:R-:W-:-:S03]  /*2db10*/  @!P4 LEA R28, P0, R93, R14, 0x2 ;  /* 0x0000000e5d1cc211 */ /* 0x000fc600078010ff */
[----:B------:R4:W-:Y:S01]  /*2db20*/  @!P5 ST.E.64 desc[UR6][R24.64], R60 ;  /* 0x0000003c1800d985 */ /* 0x0009e2000c101b06 */
[-C--:B-1----:R-:W-:Y:S01]  /*2db30*/  @!P4 LEA.HI.X R29, R93, R3.reuse, R96, 0x2, P0 ;  /* 0x000000035d1dc211 */ /* 0x082fe200000f1460 */
[----:B------:R-:W-:Y:S01]  /*2db40*/  @!P2 IMAD.MOV.U32 R21, RZ, RZ, R67 ;  /* 0x000000ffff15a224 */ /* 0x000fe200078e0043 */
[CC--:B0-----:R-:W-:Y:S02]  /*2db50*/  @!P3 LEA R4, P5, R91.reuse, R14.reuse, 0x2 ;  /* 0x0000000e5b04b211 */ /* 0x0c1fe400078a10ff */
[----:B------:R-:W-:Y:S01]  /*2db60*/  ISETP.GE.AND P0, PT, R84, UR4, PT ;  /* 0x0000000454007c0c */ /* 0x000fe2000bf06270 */
[----:B------:R-:W-:Y:S01]  /*2db70*/  @!P4 ST.E.64 desc[UR6][R28.64], R62 ;  /* 0x0000003e1c00c985 */ /* 0x000fe2000c101b06 */
[-C--:B------:R-:W-:Y:S01]  /*2db80*/  @!P3 LEA.HI.X R5, R91, R3.reuse, R94, 0x2, P5 ;  /* 0x000000035b05b211 */ /* 0x080fe200028f145e */
[----:B------:R-:W-:Y:S01]  /*2db90*/  @!P1 IMAD.MOV.U32 R27, RZ, RZ, R69 ;  /* 0x000000ffff1b9224 */ /* 0x000fe200078e0045 */
[C---:B------:R-:W-:Y:S02]  /*2dba0*/  @!P2 LEA R6, P5, R89.reuse, R14, 0x2 ;  /* 0x0000000e5906a211 */ /* 0x040fe400078a10ff */
[----:B------:R-:W-:Y:S01]  /*2dbb0*/  ISETP.GE.AND P4, PT, R38, UR4, PT ;  /* 0x0000000426007c0c */ /* 0x000fe2000bf86270 */
[----:B------:R0:W-:Y:S01]  /*2dbc0*/  @!P3 ST.E.64 desc[UR6][R4.64], R10 ;  /* 0x0000000a0400b985 */ /* 0x0001e2000c101b06 */
[----:B------:R-:W-:-:S02]  /*2dbd0*/  @!P2 LEA.HI.X R7, R89, R3, R92, 0x2, P5 ;  /* 0x000000035907a211 */ /* 0x000fc400028f145c */
[CC--:B--2---:R-:W-:Y:S02]  /*2dbe0*/  @!P1 LEA R8, P5, R87.reuse, R14.reuse, 0x2 ;  /* 0x0000000e57089211 */ /* 0x0c4fe400078a10ff */
[----:B------:R-:W-:Y:S01]  /*2dbf0*/  ISETP.GE.AND P3, PT, R74, UR4, PT ;  /* 0x000000044a007c0c */ /* 0x000fe2000bf66270 */
[----:B------:R1:W-:Y:S01]  /*2dc00*/  @!P2 ST.E.64 desc[UR6][R6.64], R20 ;  /* 0x000000140600a985 */ /* 0x0003e2000c101b06 */
[-C--:B------:R-:W-:Y:S01]  /*2dc10*/  @!P1 LEA.HI.X R9, R87, R3.reuse, R88, 0x2, P5 ;  /* 0x0000000357099211 */ /* 0x080fe200028f1458 */
[----:B------:R-:W-:Y:S01]  /*2dc20*/  @!P0 IMAD.MOV.U32 R69, RZ, RZ, R71 ;  /* 0x000000ffff458224 */ /* 0x000fe200078e0047 */
[C---:B---3--:R-:W-:Y:S02]  /*2dc30*/  @!P0 LEA R12, P5, R84.reuse, R14, 0x2 ;  /* 0x0000000e540c8211 */ /* 0x048fe400078a10ff */
[----:B------:R-:W-:Y:S01]  /*2dc40*/  ISETP.GE.AND P2, PT, R75, UR4, PT ;  /* 0x000000044b007c0c */ /* 0x000fe2000bf46270 */
[----:B------:R2:W-:Y:S01]  /*2dc50*/  @!P1 ST.E.64 desc[UR6][R8.64], R26 ;  /* 0x0000001a08009985 */ /* 0x0005e2000c101b06 */
[----:B------:R-:W-:-:S02]  /*2dc60*/  @!P0 LEA.HI.X R13, R84, R3, R86, 0x2, P5 ;  /* 0x00000003540d8211 */ /* 0x000fc400028f1456 */
[----:B------:R-:W-:Y:S02]  /*2dc70*/  ISETP.GE.AND P1, PT, R47, UR4, PT ;  /* 0x000000042f007c0c */ /* 0x000fe4000bf26270 */
[-C--:B----4-:R-:W-:Y:S01]  /*2dc80*/  @!P4 LEA R24, P5, R38, R14.reuse, 0x2 ;  /* 0x0000000e2618c211 */ /* 0x090fe200078a10ff */
[----:B------:R3:W-:Y:S01]  /*2dc90*/  @!P0 ST.E.64 desc[UR6][R12.64], R68 ;  /* 0x000000440c008985 */ /* 0x0007e2000c101b06 */
[-C--:B0-----:R-:W-:Y:S01]  /*2dca0*/  @!P3 LEA R4, P0, R74, R14.reuse, 0x2 ;  /* 0x0000000e4a04b211 */ /* 0x081fe200078010ff */
[----:B------:R-:W-:Y:S01]  /*2dcb0*/  @!P3 IMAD.MOV.U32 R91, RZ, RZ, R83 ;  /* 0x000000ffff5bb224 */ /* 0x000fe200078e0053 */
[-C--:B------:R-:W-:Y:S02]  /*2dcc0*/  @!P4 LEA.HI.X R25, R38, R3.reuse, R43, 0x2, P5 ;  /* 0x000000032619c211 */ /* 0x080fe400028f142b */
[----:B------:R-:W-:Y:S01]  /*2dcd0*/  ISETP.GE.AND P5, PT, R45, UR4, PT ;  /* 0x000000042d007c0c */ /* 0x000fe2000bfa6270 */
[----:B------:R-:W-:Y:S01]  /*2dce0*/  @!P2 IMAD.MOV.U32 R83, RZ, RZ, R119 ;  /* 0x000000ffff53a224 */ /* 0x000fe200078e0077 */
[----:B------:R-:W-:Y:S01]  /*2dcf0*/  @!P3 LEA.HI.X R5, R74, R3, R81, 0x2, P0 ;  /* 0x000000034a05b211 */ /* 0x000fe200000f1451 */
[----:B------:R3:W-:Y:S01]  /*2dd00*/  @!P4 ST.E.64 desc[UR6][R24.64], R72 ;  /* 0x000000481800c985 */ /* 0x0007e2000c101b06 */
[----:B-1----:R-:W-:Y:S01]  /*2dd10*/  @!P2 LEA R6, P0, R75, R14, 0x2 ;  /* 0x0000000e4b06a211 */ /* 0x002fe200078010ff */
[----:B------:R-:W-:-:S02]  /*2dd20*/  @!P1 IMAD.MOV.U32 R117, RZ, RZ, R85 ;  /* 0x000000ffff759224 */ /* 0x000fc400078e0055 */
[----:B------:R3:W-:Y:S01]  /*2dd30*/  @!P3 ST.E.64 desc[UR6][R4.64], R90 ;  /* 0x0000005a0400b985 */ /* 0x0007e2000c101b06 */
[----:B------:R-:W-:Y:S02]  /*2dd40*/  @!P2 LEA.HI.X R7, R75, R3, R46, 0x2, P0 ;  /* 0x000000034b07a211 */ /* 0x000fe400000f142e */
[----:B--2---:R-:W-:-:S03]  /*2dd50*/  @!P1 LEA R8, P0, R47, R14, 0x2 ;  /* 0x0000000e2f089211 */ /* 0x004fc600078010ff */
[----:B------:R3:W-:Y:S01]  /*2dd60*/  @!P2 ST.E.64 desc[UR6][R6.64], R82 ;  /* 0x000000520600a985 */ /* 0x0007e2000c101b06 */
[----:B------:R-:W-:Y:S02]  /*2dd70*/  @!P1 LEA.HI.X R9, R47, R3, R44, 0x2, P0 ;  /* 0x000000032f099211 */ /* 0x000fe400000f142c */
[----:B------:R-:W-:-:S03]  /*2dd80*/  @!P5 LEA R10, P0, R45, R14, 0x2 ;  /* 0x0000000e2d0ad211 */ /* 0x000fc600078010ff */
[----:B------:R3:W-:Y:S01]  /*2dd90*/  @!P1 ST.E.64 desc[UR6][R8.64], R116 ;  /* 0x0000007408009985 */ /* 0x0007e2000c101b06 */
[----:B------:R-:W-:Y:S02]  /*2dda0*/  @!P5 LEA.HI.X R11, R45, R3, R42, 0x2, P0 ;  /* 0x000000032d0bd211 */ /* 0x000fe400000f142a */
[----:B------:R-:W-:-:S03]  /*2ddb0*/  ISETP.GE.AND P0, PT, R40, UR4, PT ;  /* 0x0000000428007c0c */ /* 0x000fc6000bf06270 */
[----:B------:R3:W-:Y:S10]  /*2ddc0*/  @!P5 ST.E.64 desc[UR6][R10.64], R76 ;  /* 0x0000004c0a00d985 */ /* 0x0007f4000c101b06 */
[----:B------:R-:W-:Y:S05]  /*2ddd0*/  @P0 BRA `(.L_x_1553) ;  /* 0x0000000c00440947 */ /* 0x000fea0003800000 */
[----:B------:R-:W-:Y:S01]  /*2dde0*/  LEA R14, P0, R40, R14, 0x2 ;  /* 0x0000000e280e7211 */ /* 0x000fe200078010ff */
[----:B------:R-:W-:-:S03]  /*2ddf0*/  ULDC.64 UR4, c[0x0][0x208] ;  /* 0x0000820000047ab9 */ /* 0x000fc60000000a00 */
[----:B------:R-:W-:-:S05]  /*2de00*/  LEA.HI.X R15, R40, R3, R41, 0x2, P0 ;  /* 0x00000003280f7211 */ /* 0x000fca00000f1429 */
[----:B------:R0:W-:Y:S01]  /*2de10*/  ST.E.64 desc[UR4][R14.64], R78 ;  /* 0x0000004e0e007985 */ /* 0x0001e2000c101b04 */
[----:B------:R-:W-:Y:S05]  /*2de20*/  BRA `(.L_x_1553) ;  /* 0x0000000c00307947 */ /* 0x000fea0003800000 */
.L_x_1539:
[----:B------:R-:W2:Y:S01]  /*2de30*/  LDL R0, [R1+0xa0] ;  /* 0x0000a00001007983 */ /* 0x000ea20000100800 */
[----:B------:R-:W-:Y:S01]  /*2de40*/  ULDC.64 UR4, c[0x0][0xc08] ;  /* 0x0003020000047ab9 */ /* 0x000fe20000000a00 */
[----:B------:R-:W2:Y:S01]  /*2de50*/  LDC.64 R2, c[0x0][0xc00] ;  /* 0x00030000ff027b82 */ /* 0x000ea20000000a00 */
[----:B------:R-:W-:Y:S01]  /*2de60*/  ISETP.NE.U32.AND P0, PT, RZ, UR4, PT ;  /* 0x00000004ff007c0c */ /* 0x000fe2000bf05070 */
[----:B------:R-:W-:Y:S01]  /*2de70*/  IMAD.MOV.U32 R13, RZ, RZ, RZ ;  /* 0x000000ffff0d7224 */ /* 0x000fe200078e00ff */
[----:B------:R-:W-:Y:S02]  /*2de80*/  ULDC.64 UR6, c[0x0][0x208] ;  /* 0x0000820000067ab9 */ /* 0x000fe40000000a00 */
[----:B------:R-:W-:Y:S01]  /*2de90*/  ISETP.NE.AND.EX P1, PT, RZ, UR5, PT, P0 ;  /* 0x00000005ff007c0c */ /* 0x000fe2000bf25300 */
[----:B------:R-:W-:Y:S02]  /*2dea0*/  ULDC.64 UR4, c[0x0][0xc00] ;  /* 0x0003000000047ab9 */ /* 0x000fe40000000a00 */
[----:B------:R-:W-:-:S04]  /*2deb0*/  ISETP.NE.U32.AND P0, PT, RZ, UR4, PT ;  /* 0x00000004ff007c0c */ /* 0x000fc8000bf05070 */
[----:B------:R-:W-:-:S06]  /*2dec0*/  ISETP.NE.AND.EX P0, PT, RZ, UR5, PT, P0 ;  /* 0x00000005ff007c0c */ /* 0x000fcc000bf05300 */
[----:B------:R-:W1:Y:S01]  /*2ded0*/  @P1 LDC.64 R4, c[0x0][0xc08] ;  /* 0x00030200ff041b82 */ /* 0x000e620000000a00 */
[----:B------:R-:W-:Y:S02]  /*2dee0*/  ULDC UR4, c[0x0][0xa88] ;  /* 0x0002a20000047ab9 */ /* 0x000fe40000000800 */
[----:B------:R-:W-:Y:S01]  /*2def0*/  IMAD.U32 R20, RZ, RZ, UR4 ;  /* 0x00000004ff147e24 */ /* 0x000fe2000f8e00ff */
[----:B------:R-:W-:Y:S02]  /*2df00*/  ISETP.GT.AND P3, PT, R95, 0x7f, PT ;  /* 0x0000007f5f00780c */ /* 0x000fe40003f64270 */
[----:B------:R-:W-:Y:S01]  /*2df10*/  ISETP.GT.AND P2, PT, R121, 0x1, PT ;  /* 0x000000017900780c */ /* 0x000fe20003f44270 */
[----:B--2---:R-:W-:-:S04]  /*2df20*/  IMAD.WIDE R2, R0, 0x4, R2 ;  /* 0x0000000400027825 */ /* 0x004fc800078e0202 */
[----:B-1----:R-:W-:Y:S01]  /*2df30*/  @P1 IMAD.WIDE R4, R0, 0x4, R4 ;  /* 0x0000000400041825 */ /* 0x002fe200078e0204 */
[----:B------:R1:W5:Y:S01]  /*2df40*/  @P0 LDG.E R13, desc[UR6][R2.64] ;  /* 0x00000006020d0981 */ /* 0x000362000c1e1900 */
[----:B------:R-:W-:-:S03]  /*2df50*/  SHF.R.S32.HI R14, RZ, 0x1f, R0 ;  /* 0x0000001fff0e7819 */ /* 0x000fc60000011400 */
[----:B------:R1:W5:Y:S01]  /*2df60*/  @P1 LDG.E R20, desc[UR6][R4.64] ;  /* 0x0000000604141981 */ /* 0x000362000c1e1900 */
[----:B------:R-:W-:Y:S05]  /*2df70*/  @P1 BRA `(.L_x_1558) ;  /* 0x0000000000141947 */ /* 0x000fea0003800000 */
[----:B------:R-:W-:Y:S05]  /*2df80*/  @!P0 BRA `(.L_x_1558) ;  /* 0x0000000000108947 */ /* 0x000fea0003800000 */
[----:B------:R-:W-:Y:S02]  /*2df90*/  ULDC.64 UR4, c[0x0][0x208] ;  /* 0x0000820000047ab9 */ /* 0x000fe40000000a00 */
[----:B-1----:R-:W2:Y:S04]  /*2dfa0*/  LDG.E R5, desc[UR4][R2.64] ;  /* 0x0000000402057981 */ /* 0x002ea8000c1e1900 */
[----:B-----5:R-:W2:Y:S02]  /*2dfb0*/  LDG.E R20, desc[UR4][R2.64+0x4] ;  /* 0x0000040402147981 */ /* 0x020ea4000c1e1900 */
[----:B--2---:R-:W-:-:S07]  /*2dfc0*/  IMAD.IADD R20, R20, 0x1, -R5 ;  /* 0x0000000114147824 */ /* 0x004fce00078e0a05 */
.L_x_1558:
[----:B------:R-:W-:Y:S01]  /*2dfd0*/  BSSY B1, `(.L_x_1559) ;  /* 0x0000039000017945 */ /* 0x000fe20003800000 */
[----:B------:R-:W-:Y:S02]  /*2dfe0*/  SEL R21, R0, RZ, !P0 ;  /* 0x000000ff00157207 */ /* 0x000fe40004000000 */
[----:B------:R-:W-:Y:S02]  /*2dff0*/  SEL R14, R14, RZ, !P0 ;  /* 0x000000ff0e0e7207 */ /* 0x000fe40004000000 */
[----:B-----5:R-:W-:Y:S01]  /*2e000*/  SHF.R.S32.HI R12, RZ, 0x1f, R13 ;  /* 0x0000001fff0c7819 */ /* 0x020fe2000001140d */
[----:B------:R-:W-:Y:S06]  /*2e010*/  @P3 BRA `(.L_x_1560) ;  /* 0x0000000000d03947 */ /* 0x000fec0003800000 */
[----:B-1----:R-:W2:Y:S01]  /*2e020*/  LDL R2, [R1+0x64] ;  /* 0x0000640001027983 */ /* 0x002ea20000100800 */
[----:B------:R-:W1:Y:S02]  /*2e030*/  LDC R27, c[0x0][0xbe8] ;  /* 0x0002fa00ff1b7b82 */ /* 0x000e640000000800 */
[----:B-1----:R-:W-:Y:S01]  /*2e040*/  IMAD R0, R20, R27, RZ ;  /* 0x0000001b14007224 */ /* 0x002fe200078e02ff */
[----:B--2---:R-:W-:-:S04]  /*2e050*/  IADD3 R25, R2, -0x80, R122 ;  /* 0xffffff8002197810 */ /* 0x004fc80007ffe07a */
[----:B------:R-:W-:-:S13]  /*2e060*/  ISETP.GE.AND P0, PT, R25, R0, PT ;  /* 0x000000001900720c */ /* 0x000fda0003f06270 */
[----:B------:R-:W-:Y:S05]  /*2e070*/  @P0 BRA `(.L_x_1560) ;  /* 0x0000000000b80947 */ /* 0x000fea0003800000 */
[----:B------:R-:W2:Y:S01]  /*2e080*/  LDL R10, [R1+0x8c] ;  /* 0x00008c00010a7983 */ /* 0x000ea20000100800 */
[----:B------:R-:W-:Y:S01]  /*2e090*/  IMAD.MOV.U32 R0, RZ, RZ, 0x9b8 ;  /* 0x000009b8ff007424 */ /* 0x000fe200078e00ff */
[----:B------:R-:W-:Y:S01]  /*2e0a0*/  ISETP.GT.AND P3, PT, R121, 0x1, PT ;  /* 0x000000017900780c */ /* 0x000fe20003f64270 */
[----:B------:R-:W1:Y:S01]  /*2e0b0*/  LDC.64 R28, c[0x0][0xba8] ;  /* 0x0002ea00ff1c7b82 */ /* 0x000e620000000a00 */
[----:B------:R-:W3:Y:S01]  /*2e0c0*/  LDL.LU R26, [R1+0xa4] ;  /* 0x0000a400011a7983 */ /* 0x000ee20000300800 */
[----:B------:R-:W-:Y:S01]  /*2e0d0*/  ISETP.NE.AND P0, PT, R27, 0x1, PT ;  /* 0x000000011b00780c */ /* 0x000fe20003f05270 */
[----:B------:R-:W-:Y:S01]  /*2e0e0*/  IMAD.MOV.U32 R15, RZ, RZ, R25 ;  /* 0x000000ffff0f7224 */ /* 0x000fe200078e0019 */
[----:B------:R-:W-:Y:S01]  /*2e0f0*/  SEL R24, R0, 0x978, P3 ;  /* 0x0000097800187807 */ /* 0x000fe20001800000 */
[----:B------:R-:W-:-:S03]  /*2e100*/  ULDC.64 UR4, c[0x0][0x208] ;  /* 0x0000820000047ab9 */ /* 0x000fc60000000a00 */
[----:B------:R-:W4:Y:S08]  /*2e110*/  LDC.64 R6, c[0x0][R24+0x220] ;  /* 0x0000880018067b82 */ /* 0x000f300000000a00 */
[----:B------:R-:W2:Y:S08]  /*2e120*/  LDC.64 R2, c[0x0][R24+0x218] ;  /* 0x0000860018027b82 */ /* 0x000eb00000000a00 */
[----:B------:R-:W5:Y:S08]  /*2e130*/  LDC.64 R8, c[0x0][R24+0x228] ;  /* 0x00008a0018087b82 */ /* 0x000f700000000a00 */
[----:B------:R-:W5:Y:S08]  /*2e140*/  LDC.64 R4, c[0x0][R24+0x210] ;  /* 0x0000840018047b82 */ /* 0x000f700000000a00 */
[----:B------:R-:W5:Y:S08]  /*2e150*/  @P0 LDC R0, c[0x0][0xbec] ;  /* 0x0002fb00ff000b82 */ /* 0x000f700000000800 */
[----:B0-----:R-:W0:Y:S01]  /*2e160*/  @P0 LDC R33, c[0x0][0xbf0] ;  /* 0x0002fc00ff210b82 */ /* 0x001e220000000800 */
[----:B----4-:R-:W-:-:S07]  /*2e170*/  IMAD R7, R7, R21, RZ ;  /* 0x0000001507077224 */ /* 0x010fce00078e02ff */
[----:B-1----:R-:W1:Y:S01]  /*2e180*/  @!P3 LDC R28, c[0x0][0xb50] ;  /* 0x0002d400ff1cbb82 */ /* 0x002e620000000800 */
[----:B------:R-:W-:Y:S02]  /*2e190*/  IMAD R7, R6, R14, R7 ;  /* 0x0000000e06077224 */ /* 0x000fe400078e0207 */
[----:B-----5:R-:W-:-:S05]  /*2e1a0*/  @P0 IMAD.HI.U32 R0, R25, R0, RZ ;  /* 0x0000000019000227 */ /* 0x020fca00078e00ff */
[----:B------:R-:W4:Y:S01]  /*2e1b0*/  @!P3 LDC R29, c[0x0][0xb54] ;  /* 0x0002d500ff1dbb82 */ /* 0x000f220000000800 */
[----:B0-----:R-:W-:-:S05]  /*2e1c0*/  @P0 SHF.R.U32.HI R15, RZ, R33, R0 ;  /* 0x00000021ff0f0219 */ /* 0x001fca0000011600 */
        /* <DEDUP_REMOVED lines=21> */
[----:B-1----:R-:W-:Y:S01]  /*2e320*/  LEA R4, P0, R2, R28, 0x2 ;  /* 0x0000001c02047211 */ /* 0x002fe200078010ff */
[----:B------:R-:W-:-:S03]  /*2e330*/  IMAD.MOV.U32 R3, RZ, RZ, -0x800000 ;  /* 0xff800000ff037424 */ /* 0x000fc600078e00ff */
[----:B----4-:R-:W-:-:S05]  /*2e340*/  LEA.HI.X R5, R2, R29, R0, 0x2, P0 ;  /* 0x0000001d02057211 */ /* 0x010fca00000f1400 */
[----:B------:R2:W-:Y:S04]  /*2e350*/  STG.E desc[UR4][R4.64], R3 ;  /* 0x0000000304007986 */ /* 0x0005e8000c101904 */
.L_x_1560:
[----:B------:R-:W-:Y:S05]  /*2e360*/  BSYNC B1 ;  /* 0x0000000000017941 */ /* 0x000fea0003800000 */
.L_x_1559:
[----:B------:R-:W-:Y:S05]  /*2e370*/  @P2 BRA `(.L_x_1553) ;  /* 0x0000000400dc2947 */ /* 0x000fea0003800000 */
[----:B------:R-:W3:Y:S01]  /*2e380*/  LDL.LU R8, [R1+0x8c] ;  /* 0x00008c0001087983 */ /* 0x000ee20000300800 */
[----:B------:R-:W4:Y:S01]  /*2e390*/  LDC R25, c[0x0][0xbe8] ;  /* 0x0002fa00ff197b82 */ /* 0x000f220000000800 */
[----:B------:R-:W-:Y:S01]  /*2e3a0*/  ULDC.64 UR4, c[0x0][0xaa0] ;  /* 0x0002a80000047ab9 */ /* 0x000fe20000000a00 */
[----:B------:R-:W-:Y:S01]  /*2e3b0*/  SHF.R.S32.HI R93, RZ, 0x3, R93 ;  /* 0x00000003ff5d7819 */ /* 0x000fe2000001145d */
[----:B------:R-:W5:Y:S01]  /*2e3c0*/  LDL R6, [R1+0x64] ;  /* 0x0000640001067983 */ /* 0x000f620000100800 */
[----:B------:R-:W-:Y:S01]  /*2e3d0*/  IMAD R0, R12, UR4, RZ ;  /* 0x000000040c007c24 */ /* 0x000fe2000f8e02ff */
[----:B------:R-:W-:Y:S01]  /*2e3e0*/  ULDC.64 UR6, c[0x0][0xaf0] ;  /* 0x0002bc0000067ab9 */ /* 0x000fe20000000a00 */
[----:B-12---:R-:W-:-:S04]  /*2e3f0*/  IMAD.WIDE.U32 R2, R13, UR4, RZ ;  /* 0x000000040d027c25 */ /* 0x006fc8000f8e00ff */
[----:B------:R-:W-:Y:S02]  /*2e400*/  IMAD R92, R92, 0x20, R93 ;  /* 0x000000205c5c7824 */ /* 0x000fe400078e025d */
[----:B------:R-:W-:Y:S01]  /*2e410*/  IMAD R5, R13, UR5, R0 ;  /* 0x000000050d057c24 */ /* 0x000fe2000f8e0200 */
[----:B------:R-:W-:-:S03]  /*2e420*/  ULDC.64 UR4, c[0x0][0xae8] ;  /* 0x0002ba0000047ab9 */ /* 0x000fc60000000a00 */
[----:B------:R-:W-:Y:S01]  /*2e430*/  IMAD.IADD R3, R3, 0x1, R5 ;  /* 0x0000000103037824 */ /* 0x000fe200078e0205 */
[----:B----4-:R-:W-:-:S13]  /*2e440*/  ISETP.NE.AND P0, PT, R25, 0x1, PT ;  /* 0x000000011900780c */ /* 0x010fda0003f05270 */
[----:B------:R-:W1:Y:S08]  /*2e450*/  @P0 LDC R4, c[0x0][0xbec] ;  /* 0x0002fb00ff040b82 */ /* 0x000e700000000800 */
[----:B------:R-:W2:Y:S01]  /*2e460*/  @P0 LDC R7, c[0x0][0xbf0] ;  /* 0x0002fc00ff070b82 */ /* 0x000ea20000000800 */
[----:B---3--:R-:W-:-:S04]  /*2e470*/  IMAD.WIDE.U32 R2, R8, UR4, R2 ;  /* 0x0000000408027c25 */ /* 0x008fc8000f8e0002 */
[----:B-----5:R-:W-:Y:S02]  /*2e480*/  IMAD.IADD R9, R6, 0x1, R92 ;  /* 0x0000000106097824 */ /* 0x020fe400078e025c */
[----:B------:R-:W-:Y:S01]  /*2e490*/  IMAD R3, R8, UR5, R3 ;  /* 0x0000000508037c24 */ /* 0x000fe2000f8e0203 */
[----:B------:R-:W-:Y:S01]  /*2e4a0*/  ULDC.64 UR4, c[0x0][0xae0] ;  /* 0x0002b80000047ab9 */ /* 0x000fe20000000a00 */
[----:B-1----:R-:W-:-:S04]  /*2e4b0*/  @P0 IMAD.HI.U32 R0, R9, R4, RZ ;  /* 0x0000000409000227 */ /* 0x002fc800078e00ff */
        /* <DEDUP_REMOVED lines=18> */
[----:B------:R-:W-:Y:S01]  /*2e5e0*/  ULDC.64 UR4, c[0x0][0xa80] ;  /* 0x0002a00000047ab9 */ /* 0x000fe20000000a00 */
[----:B------:R-:W-:Y:S02]  /*2e5f0*/  SHF.R.S32.HI R7, RZ, 0x1f, R91 ;  /* 0x0000001fff077819 */ /* 0x000fe4000001145b */
[----:B------:R-:W-:Y:S01]  /*2e600*/  IMAD.IADD R3, R5, 0x1, R3 ;  /* 0x0000000105037824 */ /* 0x000fe200078e0203 */
[C---:B------:R-:W-:Y:S01]  /*2e610*/  LEA R2, P0, R4.reuse, UR4, 0x1 ;  /* 0x0000000404027c11 */ /* 0x040fe2000f8008ff */
[----:B------:R-:W-:Y:S01]  /*2e620*/  UMOV UR4, 0xffffffff ;  /* 0xffffffff00047882 */ /* 0x000fe20000000000 */
[----:B------:R-:W-:Y:S02]  /*2e630*/  SHF.R.S32.HI R5, RZ, 0x1f, R87 ;  /* 0x0000001fff057819 */ /* 0x000fe40000011457 */
[----:B------:R-:W-:Y:S01]  /*2e640*/  LEA.HI.X R3, R4, UR5, R3, 0x1, P0 ;  /* 0x0000000504037c11 */ /* 0x000fe200080f0c03 */
[----:B------:R-:W-:Y:S08]  /*2e650*/  BRA.DIV UR4, `(.L_x_1561) ;  /* 0x000000b604707947 */ /* 0x000ff0000b800000 */
[----:B------:R1:W2:Y:S04]  /*2e660*/  SHFL.IDX PT, R0, R3, RZ, 0x181f ;  /* 0x00181fff03007589 */ /* 0x0002a800000e0000 */
[----:B------:R1:W3:Y:S02]  /*2e670*/  SHFL.IDX PT, R14, R2, RZ, 0x181f ;  /* 0x00181fff020e7589 */ /* 0x0002e400000e0000 */
.L_x_1838:
[----:B------:R-:W-:Y:S01]  /*2e680*/  IMAD R25, R20, R25, RZ ;  /* 0x0000001914197224 */ /* 0x000fe200078e02ff */
[----:B------:R-:W-:Y:S01]  /*2e690*/  BSSY B1, `(.L_x_1562) ;  /* 0x000000e000017945 */ /* 0x000fe20003800000 */
[----:B------:R-:W-:-:S05]  /*2e6a0*/  IMAD.IADD R6, R93, 0x1, R6 ;  /* 0x000000015d067824 */ /* 0x000fca00078e0206 */
[----:B------:R-:W-:-:S13]  /*2e6b0*/  ISETP.GE.AND P0, PT, R6, R25, PT ;  /* 0x000000190600720c */ /* 0x000fda0003f06270 */
[----:B------:R-:W-:Y:S05]  /*2e6c0*/  @P0 BRA `(.L_x_1563) ;  /* 0x0000000000280947 */ /* 0x000fea0003800000 */
[----:B------:R-:W-:Y:S01]  /*2e6d0*/  ULDC UR4, c[0x0][0xac8] ;  /* 0x0002b20000047ab9 */ /* 0x000fe20000000800 */
[----:B------:R-:W-:Y:S01]  /*2e6e0*/  ULDC.64 UR6, c[0x0][0x208] ;  /* 0x0000820000067ab9 */ /* 0x000fe20000000a00 */
[----:B------:R-:W-:Y:S02]  /*2e6f0*/  ISETP.GE.AND P2, PT, R91, UR4, PT ;  /* 0x000000045b007c0c */ /* 0x000fe4000bf46270 */
[----:B------:R-:W-:-:S11]  /*2e700*/  ISETP.GE.AND P3, PT, R87, UR4, PT ;  /* 0x0000000457007c0c */ /* 0x000fd6000bf66270 */
[-C--:B---3--:R-:W-:Y:S02]  /*2e710*/  @!P2 LEA R8, P0, R91, R14.reuse, 0x1 ;  /* 0x0000000e5b08a211 */ /* 0x088fe400078008ff */
[----:B------:R-:W-:Y:S02]  /*2e720*/  @!P3 LEA R14, P1, R87, R14, 0x1 ;  /* 0x0000000e570eb211 */ /* 0x000fe400078208ff */
[-C--:B--2---:R-:W-:Y:S02]  /*2e730*/  @!P2 LEA.HI.X R9, R91, R0.reuse, R7, 0x1, P0 ;  /* 0x000000005b09a211 */ /* 0x084fe400000f0c07 */
[----:B------:R-:W-:-:S03]  /*2e740*/  @!P3 LEA.HI.X R15, R87, R0, R5, 0x1, P1 ;  /* 0x00000000570fb211 */ /* 0x000fc600008f0c05 */
[----:B------:R4:W-:Y:S04]  /*2e750*/  @!P2 ST.E.128 desc[UR6][R8.64], RZ ;  /* 0x000000ff0800a985 */ /* 0x0009e8000c101d06 */
[----:B------:R4:W-:Y:S02]  /*2e760*/  @!P3 ST.E.128 desc[UR6][R14.64], RZ ;  /* 0x000000ff0e00b985 */ /* 0x0009e4000c101d06 */
.L_x_1563:
[----:B------:R-:W-:Y:S05]  /*2e770*/  BSYNC B1 ;  /* 0x0000000000017941 */ /* 0x000fea0003800000 */
.L_x_1562:
[----:B------:R-:W-:-:S03]  /*2e780*/  UMOV UR4, 0xffffffff ;  /* 0xffffffff00047882 */ /* 0x000fc60000000000 */
[----:B------:R-:W-:Y:S05]  /*2e790*/  BRA.DIV UR4, `(.L_x_1564) ;  /* 0x000000b604547947 */ /* 0x000fea000b800000 */
[----:B--2---:R2:W0:Y:S04]  /*2e7a0*/  SHFL.IDX PT, R0, R3, 0x1, 0x181f ;  /* 0x00381f0003007f89 */ /* 0x00442800000e0000 */
[----:B---34-:R2:W3:Y:S02]  /*2e7b0*/  SHFL.IDX PT, R14, R2, 0x1, 0x181f ;  /* 0x00381f00020e7f89 */ /* 0x0184e400000e0000 */
.L_x_1842:
        /* <DEDUP_REMOVED lines=10> */
[-C--:B0-----:R-:W-:Y:S02]  /*2e860*/  @!P2 LEA.HI.X R9, R91, R0.reuse, R7, 0x1, P0 ;  /* 0x000000005b09a211 */ /* 0x081fe400000f0c07 */
[----:B------:R-:W-:-:S03]  /*2e870*/  @!P3 LEA.HI.X R15, R87, R0, R5, 0x1, P1 ;  /* 0x00000000570fb211 */ /* 0x000fc600008f0c05 */
[----:B------:R4:W-:Y:S04]  /*2e880*/  @!P2 ST.E.128 desc[UR6][R8.64], RZ ;  /* 0x000000ff0800a985 */ /* 0x0009e8000c101d06 */
[----:B------:R4:W-:Y:S02]  /*2e890*/  @!P3 ST.E.128 desc[UR6][R14.64], RZ ;  /* 0x000000ff0e00b985 */ /* 0x0009e4000c101d06 */
.L_x_1566:
[----:B------:R-:W-:Y:S05]  /*2e8a0*/  BSYNC B1 ;  /* 0x0000000000017941 */ /* 0x000fea0003800000 */
.L_x_1565:
[----:B------:R-:W-:-:S03]  /*2e8b0*/  UMOV UR4, 0xffffffff ;  /* 0xffffffff00047882 */ /* 0x000fc60000000000 */
[----:B------:R-:W-:Y:S05]  /*2e8c0*/  BRA.DIV UR4, `(.L_x_1567) ;  /* 0x000000b604507947 */ /* 0x000fea000b800000 */
[----:B0-----:R0:W0:Y:S04]  /*2e8d0*/  SHFL.IDX PT, R0, R3, 0x2, 0x181f ;  /* 0x00581f0003007f89 */ /* 0x00102800000e0000 */
[----:B---34-:R3:W4:Y:S02]  /*2e8e0*/  SHFL.IDX PT, R14, R2, 0x2, 0x181f ;  /* 0x00581f00020e7f89 */ /* 0x01872400000e0000 */
.L_x_1846:
        /* <DEDUP_REMOVED lines=8> */
[-C--:B----4-:R-:W-:Y:S02]  /*2e970*/  @!P2 LEA R8, P0, R91, R14.reuse, 0x1 ;  /* 0x0000000e5b08a211 */ /* 0x090fe400078008ff */
[----:B------:R-:W-:Y:S02]  /*2e980*/  @!P3 LEA R14, P1, R87, R14, 0x1 ;  /* 0x0000000e570eb211 */ /* 0x000fe400078208ff */
[-C--:B0-----:R-:W-:Y:S02]  /*2e990*/  @!P2 LEA.HI.X R9, R91, R0.reuse, R7, 0x1, P0 ;  /* 0x000000005b09a211 */ /* 0x081fe400000f0c07 */
[----:B------:R-:W-:-:S03]  /*2e9a0*/  @!P3 LEA.HI.X R15, R87, R0, R5, 0x1, P1 ;  /* 0x00000000570fb211 */ /* 0x000fc600008f0c05 */
[----:B------:R0:W-:Y:S04]  /*2e9b0*/  @!P2 ST.E.128 desc[UR6][R8.64], RZ ;  /* 0x000000ff0800a985 */ /* 0x0001e8000c101d06 */
[----:B------:R0:W-:Y:S02]  /*2e9c0*/  @!P3 ST.E.128 desc[UR6][R14.64], RZ ;  /* 0x000000ff0e00b985 */ /* 0x0001e4000c101d06 */
.L_x_1569:
[----:B------:R-:W-:Y:S05]  /*2e9d0*/  BSYNC B1 ;  /* 0x0000000000017941 */ /* 0x000fea0003800000 */
.L_x_1568:
[----:B------:R-:W-:-:S03]  /*2e9e0*/  UMOV UR4, 0xffffffff ;  /* 0xffffffff00047882 */ /* 0x000fc60000000000 */
[----:B------:R-:W-:Y:S05]  /*2e9f0*/  BRA.DIV UR4, `(.L_x_1570) ;  /* 0x000000b6044c7947 */ /* 0x000fea000b800000 */
[----:B0-----:R0:W0:Y:S04]  /*2ea00*/  SHFL.IDX PT, R0, R3, 0x3, 0x181f ;  /* 0x00781f0003007f89 */ /* 0x00102800000e0000 */
[----:B----4-:R4:W0:Y:S02]  /*2ea10*/  SHFL.IDX PT, R14, R2, 0x3, 0x181f ;  /* 0x00781f00020e7f89 */ /* 0x01082400000e0000 */
.L_x_1850:
[----:B-1234-:R-:W-:-:S05]  /*2ea20*/  VIADD R2, R6, 0x60 ;  /* 0x0000006006027836 */ /* 0x01efca0000000000 */
[----:B------:R-:W-:-:S13]  /*2ea30*/  ISETP.GE.AND P0, PT, R2, R25, PT ;  /* 0x000000190200720c */ /* 0x000fda0003f06270 */
[----:B------:R-:W-:Y:S05]  /*2ea40*/  @P0 BRA `(.L_x_1553) ;  /* 0x0000000000280947 */ /* 0x000fea0003800000 */
[----:B------:R-:W-:Y:S01]  /*2ea50*/  ULDC UR4, c[0x0][0xac8] ;  /* 0x0002b20000047ab9 */ /* 0x000fe20000000800 */
[----:B------:R-:W-:Y:S01]  /*2ea60*/  ULDC.64 UR6, c[0x0][0x208] ;  /* 0x0000820000067ab9 */ /* 0x000fe20000000a00 */
[----:B------:R-:W-:Y:S02]  /*2ea70*/  ISETP.GE.AND P2, PT, R91, UR4, PT ;  /* 0x000000045b007c0c */ /* 0x000fe4000bf46270 */
[----:B------:R-:W-:-:S11]  /*2ea80*/  ISETP.GE.AND P3, PT, R87, UR4, PT ;  /* 0x0000000457007c0c */ /* 0x000fd6000bf66270 */
[-C--:B0-----:R-:W-:Y:S02]  /*2ea90*/  @!P2 LEA R2, P0, R91, R14.reuse, 0x1 ;  /* 0x0000000e5b02a211 */ /* 0x081fe400078008ff */
[----:B------:R-:W-:Y:S02]  /*2eaa0*/  @!P3 LEA R14, P1, R87, R14, 0x1 ;  /* 0x0000000e570eb211 */ /* 0x000fe400078208ff */
[-C--:B------:R-:W-:Y:S02]  /*2eab0*/  @!P2 LEA.HI.X R3, R91, R0.reuse, R7, 0x1, P0 ;  /* 0x000000005b03a211 */ /* 0x080fe400000f0c07 */
[----:B------:R-:W-:-:S03]  /*2eac0*/  @!P3 LEA.HI.X R15, R87, R0, R5, 0x1, P1 ;  /* 0x00000000570fb211 */ /* 0x000fc600008f0c05 */
[----:B------:R0:W-:Y:S04]  /*2ead0*/  @!P2 ST.E.128 desc[UR6][R2.64], RZ ;  /* 0x000000ff0200a985 */ /* 0x0001e8000c101d06 */
[----:B------:R0:W-:Y:S02]  /*2eae0*/  @!P3 ST.E.128 desc[UR6][R14.64], RZ ;  /* 0x000000ff0e00b985 */ /* 0x0001e4000c101d06 */
.L_x_1553:
[----:B------:R-:W-:Y:S05]  /*2eaf0*/  BSYNC B0 ;  /* 0x0000000000007941 */ /* 0x000fea0003800000 */
.L_x_1538:
[----:B0-----:R-:W2:Y:S01]  /*2eb00*/  LDL R0, [R1+0x84] ;  /* 0x0000840001007983 */ /* 0x001ea20000100800 */
[----:B------:R-:W-:Y:S02]  /*2eb10*/  ULDC UR4, c[0x0][0xc3c] ;  /* 0x00030f0000047ab9 */ /* 0x000fe40000000800 */
[----:B--2---:R-:W-:-:S13]  /*2eb20*/  ISETP.GE.AND P0, PT, R0, UR4, PT ;  /* 0x0000000400007c0c */ /* 0x004fda000bf06270 */
[----:B------:R-:W-:Y:S05]  /*2eb30*/  @!P0 BRA `(.L_x_1571) ;  /* 0xfffffd2400708947 */ /* 0x000fea000383ffff */
[----:B------:R-:W-:Y:S05]  /*2eb40*/  BRA `(.L_x_1312) ;  /* 0x0000007c00e47947 */ /* 0x000fea0003800000 */
.L_x_1310:
[----:B------:R-:W-:-:S08]  /*2eb50*/  NOP ;  /* 0x0000000000007918 */ /* 0x000fd00000000000 */
[----:B0-----:R-:W0:-:S00]  /*2eb60*/  USETMAXREG.DEALLOC.CTAPOOL 0x18 ;  /* 0x00000018000079c8 */ /* 0x001e0000080e0500 */
        /* <DEDUP_REMOVED lines=12> */
[----:B0-----:R0:W-:Y:S04]  /*2ec30*/  STL.64 [R1], R4 ;  /* 0x0000000401007387 */ /* 0x0011e80000100a00 */
[----:B------:R0:W-:Y:S01]  /*2ec40*/  STL.64 [R1+0x8], R6 ;  /* 0x0000080601007387 */ /* 0x0001e20000100a00 */
[----:B------:R-:W-:Y:S06]  /*2ec50*/  BAR.ARV 0x4, 0x180 ;  /* 0x0106000000007b1d */ /* 0x000fec0000002000 */
[----:B------:R-:W-:Y:S05]  /*2ec60*/  BRA `(.L_x_1573) ;  /* 0x0000000c00c07947 */ /* 0x000fea0003800000 */
.L_x_1572:
[----:B------:R-:W0:Y:S01]  /*2ec70*/  S2R R0, SR_TID.X ;  /* 0x0000000000007919 */ /* 0x000e220000002100 */
[----:B------:R-:W-:Y:S01]  /*2ec80*/  ULDC UR4, c[0x0][0xc3c] ;  /* 0x00030f0000047ab9 */ /* 0x000fe20000000800 */
[----:B------:R-:W-:Y:S01]  /*2ec90*/  ULDC.64 UR6, c[0x0][0x208] ;  /* 0x0000820000067ab9 */ /* 0x000fe20000000a00 */
        /* <DEDUP_REMOVED lines=12> */
[----:B------:R-:W0:Y:S01]  /*2ed60*/  S2UR UR6, SR_CTAID.X ;  /* 0x00000000000679c3 */ /* 0x000e220000002500 */
[C---:B------:R-:W-:Y:S01]  /*2ed70*/  ISETP.GE.U32.AND P2, PT, R0.reuse, 0x2, PT ;  /* 0x000000020000780c */ /* 0x040fe20003f46070 */
[----:B------:R-:W-:Y:S01]  /*2ed80*/  UMOV UR4, URZ ;  /* 0x0000003f00047c82 */ /* 0x000fe20008000000 */
[C---:B------:R-:W-:Y:S02]  /*2ed90*/  ISETP.GE.U32.AND P3, PT, R0.reuse, 0x4, PT ;  /* 0x000000040000780c */ /* 0x040fe40003f66070 */
[C---:B------:R-:W-:Y:S02]  /*2eda0*/  ISETP.GE.U32.AND P4, PT, R0.reuse, 0x8, PT ;  /* 0x000000080000780c */ /* 0x040fe40003f86070 */
[----:B------:R-:W-:Y:S01]  /*2edb0*/  ISETP.GE.U32.AND P5, PT, R0, 0x10, PT ;  /* 0x000000100000780c */ /* 0x000fe20003fa6070 */
        /* <DEDUP_REMOVED lines=16> */
[----:B------:R-:W1:Y:S02]  /*2eec0*/  SHFL.IDX PT, R7, R3, 0x1f, 0x1f ;  /* 0x03e01f0003077f89 */ /* 0x000e6400000e0000 */
[----:B-1----:R-:W-:-:S04]  /*2eed0*/  IMAD R7, R7, UR5, RZ ;  /* 0x0000000507077c24 */ /* 0x002fc8000f8e02ff */
[----:B------:R-:W-:Y:S01]  /*2eee0*/  IMAD.MOV.U32 R4, RZ, RZ, R7 ;  /* 0x000000ffff047224 */ /* 0x000fe200078e0007 */
[----:B0-----:R-:W-:-:S13]  /*2eef0*/  ISETP.GT.AND P6, PT, R7, UR6, PT ;  /* 0x0000000607007c0c */ /* 0x001fda000bfc4270 */
[----:B------:R-:W-:Y:S05]  /*2ef00*/  @P6 BRA `(.L_x_1574) ;  /* 0x0000000000ac6947 */ /* 0x000fea0003800000 */
[----:B------:R-:W-:Y:S01]  /*2ef10*/  IMAD.MOV.U32 R7, RZ, RZ, R4 ;  /* 0x000000ffff077224 */ /* 0x000fe200078e0004 */
[----:B------:R-:W-:Y:S01]  /*2ef20*/  UMOV UR4, URZ ;  /* 0x0000003f00047c82 */ /* 0x000fe20008000000 */
[----:B------:R-:W-:-:S05]  /*2ef30*/  ULDC UR5, c[0x0][0xc38] ;  /* 0x00030e0000057ab9 */ /* 0x000fca0000000800 */
.L_x_1576:
        /* <DEDUP_REMOVED lines=8> */
[----:B------:R-:W-:Y:S01]  /*2efc0*/  ULDC.64 UR8, c[0x0][0x208] ;  /* 0x0000820000087ab9 */ /* 0x000fe20000000a00 */
[----:B------:R-:W-:-:S03]  /*2efd0*/  IMAD.MOV.U32 R6, RZ, RZ, RZ ;  /* 0x000000ffff067224 */ /* 0x000fc600078e00ff */
        /* <DEDUP_REMOVED lines=29> */
[----:B------:R-:W-:-:S07]  /*2f1b0*/  IMAD.MOV.U32 R3, RZ, RZ, R2 ;  /* 0x000000ffff037224 */ /* 0x000fce00078e0002 */
.L_x_1574:
[----:B------:R-:W-:Y:S02]  /*2f1c0*/  IMAD.IADD R9, R7, 0x1, -R4 ;  /* 0x0000000107097824 */ /* 0x000fe400078e0a04 */
[----:B------:R-:W-:Y:S02]  /*2f1d0*/  IMAD.MOV.U32 R8, RZ, RZ, RZ ;  /* 0x000000ffff087224 */ /* 0x000fe400078e00ff */
[----:B------:R-:W-:-:S05]  /*2f1e0*/  IMAD R2, R3, UR5, R9 ;  /* 0x0000000503027c24 */ /* 0x000fca000f8e0209 */
[----:B------:R-:W-:-:S13]  /*2f1f0*/  ISETP.GT.AND P0, PT, R2, UR6, PT ;  /* 0x0000000602007c0c */ /* 0x000fda000bf04270 */
[----:B------:R-:W-:-:S04]  /*2f200*/  VOTE.ANY R2, PT, !P0 ;  /* 0x0000000000027806 */ /* 0x000fc800040e0100 */
[----:B------:R-:W0:Y:S01]  /*2f210*/  POPC R10, R2 ;  /* 0x00000002000a7309 */ /* 0x000e220000000000 */
[----:B------:R-:W-:Y:S01]  /*2f220*/  ISETP.NE.AND P0, PT, R2, RZ, PT ;  /* 0x000000ff0200720c */ /* 0x000fe20003f05270 */
[----:B0-----:R0:W1:Y:S04]  /*2f230*/  SHFL.IDX PT, R7, R5, R10, 0x1f ;  /* 0x00001f0a05077589 */ /* 0x00106800000e0000 */
[----:B------:R0:W2:Y:S08]  /*2f240*/  SHFL.IDX PT, R4, R6, R10, 0x1f ;  /* 0x00001f0a06047589 */ /* 0x0000b000000e0000 */
[----:B------:R-:W-:Y:S05]  /*2f250*/  @!P0 BRA `(.L_x_1577) ;  /* 0x0000000000088947 */ /* 0x000fea0003800000 */
[----:B------:R-:W-:-:S06]  /*2f260*/  VIADD R8, R10, 0xffffffff ;  /* 0xffffffff0a087836 */ /* 0x000fcc0000000000 */
[----:B------:R3:W4:Y:S02]  /*2f270*/  SHFL.IDX PT, R8, R3, R8, 0x1f ;  /* 0x00001f0803087589 */ /* 0x00072400000e0000 */
.L_x_1577:
[----:B---34-:R-:W-:Y:S01]  /*2f280*/  IMAD R3, R8, UR5, R9 ;  /* 0x0000000508037c24 */ /* 0x018fe2000f8e0209 */
[----:B-1----:R-:W-:Y:S01]  /*2f290*/  ISETP.NE.AND P0, PT, R7, 0x1, PT ;  /* 0x000000010700780c */ /* 0x002fe20003f05270 */
[----:B------:R-:W-:-:S03]  /*2f2a0*/  VIADD R13, R10, UR4 ;  /* 0x000000040a0d7c36 */ /* 0x000fc60008000000 */
[----:B------:R1:W-:Y:S01]  /*2f2b0*/  STL [R1], R3 ;  /* 0x0000000301007387 */ /* 0x0003e20000100800 */
[----:B0-----:R-:W-:-:S03]  /*2f2c0*/  IADD3 R5, -R3, UR6, RZ ;  /* 0x0000000603057c10 */ /* 0x001fc6000fffe1ff */
[----:B------:R1:W-:Y:S05]  /*2f2d0*/  STL [R1+0xc], R13 ;  /* 0x00000c0d01007387 */ /* 0x0003ea0000100800 */
[----:B------:R-:W-:Y:S05]  /*2f2e0*/  @!P0 BRA `(.L_x_1578) ;  /* 0x0000000000e08947 */ /* 0x000fea0003800000 */
[----:B--2---:R-:W-:Y:S01]  /*2f2f0*/  IABS R6, R4 ;  /* 0x0000000400067213 */ /* 0x004fe20000000000 */
[----:B------:R-:W-:Y:S01]  /*2f300*/  IMAD.MOV.U32 R2, RZ, RZ, RZ ;  /* 0x000000ffff027224 */ /* 0x000fe200078e00ff */
[----:B------:R-:W-:Y:S02]  /*2f310*/  IABS R8, R7 ;  /* 0x0000000700087213 */ /* 0x000fe40000000000 */
[----:B------:R-:W0:Y:S08]  /*2f320*/  I2F.RP R9, R6 ;  /* 0x0000000600097306 */ /* 0x000e300000209400 */
[----:B------:R-:W-:Y:S08]  /*2f330*/  I2F.RP R12, R8 ;  /* 0x00000008000c7306 */ /* 0x000ff00000209400 */
[----:B0-----:R-:W1:Y:S02]  /*2f340*/  MUFU.RCP R9, R9 ;  /* 0x0000000900097308 */ /* 0x001e640000001000 */
[----:B-1----:R-:W-:-:S06]  /*2f350*/  VIADD R3, R9, 0xffffffe ;  /* 0x0ffffffe09037836 */ /* 0x002fcc0000000000 */
[----:B------:R-:W0:Y:S02]  /*2f360*/  F2I.FTZ.U32.TRUNC.NTZ R3, R3 ;  /* 0x0000000300037305 */ /* 0x000e24000021f000 */
[----:B0-----:R-:W-:-:S04]  /*2f370*/  IMAD.MOV R11, RZ, RZ, -R3 ;  /* 0x000000ffff0b7224 */ /* 0x001fc800078e0a03 */
[----:B------:R-:W-:-:S04]  /*2f380*/  IMAD R11, R11, R6, RZ ;  /* 0x000000060b0b7224 */ /* 0x000fc800078e02ff */
[----:B------:R-:W-:Y:S01]  /*2f390*/  IMAD.HI.U32 R10, R3, R11, R2 ;  /* 0x0000000b030a7227 */ /* 0x000fe200078e0002 */
[----:B------:R-:W-:Y:S01]  /*2f3a0*/  IABS R11, R5 ;  /* 0x00000005000b7213 */ /* 0x000fe20000000000 */
[----:B------:R-:W0:Y:S01]  /*2f3b0*/  MUFU.RCP R2, R12 ;  /* 0x0000000c00027308 */ /* 0x000e220000001000 */
[----:B------:R-:W-:-:S03]  /*2f3c0*/  IABS R3, R4 ;  /* 0x0000000400037213 */ /* 0x000fc60000000000 */
[----:B------:R-:W-:-:S04]  /*2f3d0*/  IMAD.HI.U32 R9, R10, R11, RZ ;  /* 0x0000000b0a097227 */ /* 0x000fc800078e00ff */
[----:B------:R-:W-:-:S04]  /*2f3e0*/  IMAD.MOV R14, RZ, RZ, -R3 ;  /* 0x000000ffff0e7224 */ /* 0x000fc800078e0a03 */
[----:B------:R-:W-:Y:S02]  /*2f3f0*/  IMAD R11, R9, R14, R11 ;  /* 0x0000000e090b7224 */ /* 0x000fe400078e020b */
[----:B0-----:R-:W-:-:S03]  /*2f400*/  VIADD R3, R2, 0xffffffe ;  /* 0x0ffffffe02037836 */ /* 0x001fc60000000000 */
[----:B------:R-:W-:Y:S01]  /*2f410*/  ISETP.GT.U32.AND P1, PT, R6, R11, PT ;  /* 0x0000000b0600720c */ /* 0x000fe20003f24070 */
[----:B------:R-:W-:Y:S02]  /*2f420*/  IMAD.MOV.U32 R2, RZ, RZ, RZ ;  /* 0x000000ffff027224 */ /* 0x000fe400078e00ff */
[----:B------:R-:W0:Y:S10]  /*2f430*/  F2I.FTZ.U32.TRUNC.NTZ R3, R3 ;  /* 0x0000000300037305 */ /* 0x000e34000021f000 */
[----:B------:R-:W-:-:S02]  /*2f440*/  @!P1 IMAD.IADD R11, R11, 0x1, -R6 ;  /* 0x000000010b0b9824 */ /* 0x000fc400078e0a06 */
[----:B------:R-:W-:Y:S01]  /*2f450*/  @!P1 VIADD R9, R9, 0x1 ;  /* 0x0000000109099836 */ /* 0x000fe20000000000 */
[----:B------:R-:W-:Y:S02]  /*2f460*/  ISETP.NE.AND P1, PT, R4, RZ, PT ;  /* 0x000000ff0400720c */ /* 0x000fe40003f25270 */
[----:B------:R-:W-:Y:S01]  /*2f470*/  ISETP.GE.U32.AND P0, PT, R11, R6, PT ;  /* 0x000000060b00720c */ /* 0x000fe20003f06070 */
[----:B0-----:R-:W-:-:S04]  /*2f480*/  IMAD.MOV R11, RZ, RZ, -R3 ;  /* 0x000000ffff0b7224 */ /* 0x001fc800078e0a03 */
[----:B------:R-:W-:-:S04]  /*2f490*/  IMAD R11, R11, R8, RZ ;  /* 0x000000080b0b7224 */ /* 0x000fc800078e02ff */
[----:B------:R-:W-:Y:S01]  /*2f4a0*/  IMAD.HI.U32 R6, R3, R11, R2 ;  /* 0x0000000b03067227 */ /* 0x000fe200078e0002 */
[----:B------:R-:W-:-:S03]  /*2f4b0*/  LOP3.LUT R2, R5, R4, RZ, 0x3c, !PT ;  /* 0x0000000405027212 */ /* 0x000fc600078e3cff */
[----:B------:R-:W-:Y:S01]  /*2f4c0*/  @P0 VIADD R9, R9, 0x1 ;  /* 0x0000000109090836 */ /* 0x000fe20000000000 */
[----:B------:R-:W-:Y:S02]  /*2f4d0*/  ISETP.GE.AND P2, PT, R2, RZ, PT ;  /* 0x000000ff0200720c */ /* 0x000fe40003f46270 */
[----:B------:R-:W-:-:S05]  /*2f4e0*/  IABS R2, R7 ;  /* 0x0000000700027213 */ /* 0x000fca0000000000 */
[----:B------:R-:W-:-:S06]  /*2f4f0*/  IMAD.MOV R2, RZ, RZ, -R2 ;  /* 0x000000ffff027224 */ /* 0x000fcc00078e0a02 */
[----:B------:R-:W-:Y:S01]  /*2f500*/  @!P2 IMAD.MOV R9, RZ, RZ, -R9 ;  /* 0x000000ffff09a224 */ /* 0x000fe200078e0a09 */
[----:B------:R-:W-:-:S04]  /*2f510*/  @!P1 LOP3.LUT R9, RZ, R4, RZ, 0x33, !PT ;  /* 0x00000004ff099212 */ /* 0x000fc800078e33ff */
[----:B------:R-:W-:-:S05]  /*2f520*/  IABS R3, R9 ;  /* 0x0000000900037213 */ /* 0x000fca0000000000 */
        /* <DEDUP_REMOVED lines=20> */
.L_x_1578:
[----:B-1----:R-:W0:Y:S01]  /*2f670*/  LDC.64 R2, c[0x0][0xc90] ;  /* 0x00032400ff027b82 */ /* 0x002e220000000a00 */
[----:B------:R-:W-:Y:S01]  /*2f680*/  ULDC.64 UR6, c[0x0][0x208] ;  /* 0x0000820000067ab9 */ /* 0x000fe20000000a00 */
[----:B0-----:R-:W-:-:S05]  /*2f690*/  IMAD.WIDE R2, R13, 0x4, R2 ;  /* 0x000000040d027825 */ /* 0x001fca00078e0202 */
        /* <DEDUP_REMOVED lines=30> */
[----:B------:R-:W-:-:S04]  /*2f880*/  VIADDMNMX R7, R10, UR5, R7, PT ;  /* 0x000000050a077c46 */ /* 0x000fc8000b800107 */
        /* <DEDUP_REMOVED lines=28> */
.L_x_1579:
[----:B01----:R-:W-:-:S05]  /*2fa50*/  LOP3.LUT R3, RZ, R2, RZ, 0x33, !PT ;  /* 0x00000002ff037212 */ /* 0x003fca00078e33ff */
[----:B------:R-:W-:-:S05]  /*2fa60*/  IMAD.IADD R2, R4, 0x1, R3 ;  /* 0x0000000104027824 */ /* 0x000fca00078e0203 */
[----:B------:R1:W-:Y:S01]  /*2fa70*/  STL [R1+0x4], R2 ;  /* 0x0000040201007387 */ /* 0x0003e20000100800 */
[----:B------:R-:W-:Y:S05]  /*2fa80*/  BRA `(.L_x_1580) ;  /* 0x0000000000107947 */ /* 0x000fea0003800000 */
.L_x_1575:
[----:B------:R-:W-:Y:S01]  /*2fa90*/  IMAD.U32 R2, RZ, RZ, UR6 ;  /* 0x00000006ff027e24 */ /* 0x000fe2000f8e00ff */
[----:B------:R0:W-:Y:S04]  /*2faa0*/  STL [R1+0x4], RZ ;  /* 0x000004ff01007387 */ /* 0x0001e80000100800 */
[----:B------:R0:W-:Y:S04]  /*2fab0*/  STL [R1+0x8], RZ ;  /* 0x000008ff01007387 */ /* 0x0001e80000100800 */
[----:B------:R0:W-:Y:S02]  /*2fac0*/  STL [R1], R2 ;  /* 0x0000000201007387 */ /* 0x0001e40000100800 */
.L_x_1580:
[----:B------:R-:W2:Y:S04]  /*2fad0*/  LDL R4, [R1] ;  /* 0x0000000001047983 */ /* 0x000ea80000100800 */
[----:B------:R-:W2:Y:S04]  /*2fae0*/  LDL R5, [R1+0x4] ;  /* 0x0000040001057983 */ /* 0x000ea80000100800 */
[----:B------:R-:W2:Y:S04]  /*2faf0*/  LDL R6, [R1+0x8] ;  /* 0x0000080001067983 */ /* 0x000ea80000100800 */
[----:B------:R-:W2:Y:S01]  /*2fb00*/  LDL R7, [R1+0xc] ;  /* 0x00000c0001077983 */ /* 0x000ea20000100800 */
[----:B------:R-:W-:-:S13]  /*2fb10*/  ISETP.NE.AND P0, PT, R0, RZ, PT ;  /* 0x000000ff0000720c */ /* 0x000fda0003f05270 */
[----:B------:R-:W3:Y:S01]  /*2fb20*/  @!P0 S2R R3, SR_CgaCtaId ;  /* 0x0000000000038919 */ /* 0x000ee20000008800 */
[----:B------:R-:W-:-:S04]  /*2fb30*/  @!P0 MOV R0, 0x400 ;  /* 0x0000040000008802 */ /* 0x000fc80000000f00 */
[----:B---3--:R-:W-:-:S05]  /*2fb40*/  @!P0 LEA R0, R3, R0, 0x18 ;  /* 0x0000000003008211 */ /* 0x008fca00078ec0ff */
[----:B--2---:R2:W-:Y:S01]  /*2fb50*/  @!P0 STS.128 [R0+0x2e8d0], R4 ;  /* 0x02e8d00400008388 */ /* 0x0045e20000000c00 */
[----:B------:R-:W-:Y:S06]  /*2fb60*/  BAR.ARV 0x5, 0x180 ;  /* 0x0146000000007b1d */ /* 0x000fec0000002000 */
.L_x_1573:
        /* <DEDUP_REMOVED lines=8> */
[----:B---3--:R-:W2:Y:S01]  /*2fbf0*/  LDL R0, [R1+0xb0] ;  /* 0x0000b00001007983 */ /* 0x008ea20000100800 */
[----:B------:R-:W3:Y:S01]  /*2fc00*/  S2UR UR5, SR_CgaCtaId ;  /* 0x00000000000579c3 */ /* 0x000ee20000008800 */
[----:B------:R-:W-:Y:S01]  /*2fc10*/  UMOV UR4, 0x400 ;  /* 0x0000040000047882 */ /* 0x000fe20000000000 */
[----:B------:R-:W-:Y:S01]  /*2fc20*/  BSSY B7, `(.L_x_1581) ;  /* 0x00006a8000077945 */ /* 0x000fe20003800000 */
[----:B------:R-:W0:Y:S01]  /*2fc30*/  S2R R9, SR_TID.X ;  /* 0x0000000000097919 */ /* 0x000e220000002100 */
[----:B------:R-:W-:Y:S01]  /*2fc40*/  ULDC.64 UR36, c[0x0][0x198] ;  /* 0x0000660000247ab9 */ /* 0x000fe20000000a00 */
[----:B------:R-:W-:Y:S01]  /*2fc50*/  ULDC UR40, c[0x0][0xc] ;  /* 0x0000030000287ab9 */ /* 0x000fe20000000800 */
[----:B---3--:R-:W-:-:S06]  /*2fc60*/  ULEA UR4, UR5, UR4, 0x18 ;  /* 0x0000000405047291 */ /* 0x008fcc000f8ec03f */
[----:B------:R-:W-:Y:S02]  /*2fc70*/  IMAD.U32 R19, RZ, RZ, UR4 ;  /* 0x00000004ff137e24 */ /* 0x000fe4000f8e00ff */
[C---:B01----:R-:W-:Y:S01]  /*2fc80*/  IMAD.SHL.U32 R2, R9.reuse, 0x10, RZ ;  /* 0x0000001009027824 */ /* 0x043fe200078e00ff */
[C---:B------:R-:W-:Y:S01]  /*2fc90*/  LOP3.LUT R8, R9.reuse, 0x7f, RZ, 0xc0, !PT ;  /* 0x0000007f09087812 */ /* 0x040fe200078ec0ff */
[C---:B------:R-:W-:Y:S01]  /*2fca0*/  IMAD.SHL.U32 R3, R9.reuse, 0x2, RZ ;  /* 0x0000000209037824 */ /* 0x040fe200078e00ff */
[----:B------:R-:W-:Y:S01]  /*2fcb0*/  SHF.R.U32.HI R6, RZ, 0x1, R9 ;  /* 0x00000001ff067819 */ /* 0x000fe20000011609 */
[C---:B------:R-:W-:Y:S01]  /*2fcc0*/  IMAD.SHL.U32 R5, R9.reuse, 0x20, RZ ;  /* 0x0000002009057824 */ /* 0x040fe200078e00ff */
[----:B------:R-:W-:-:S04]  /*2fcd0*/  LOP3.LUT P0, RZ, R9, 0x4, RZ, 0xc0, !PT ;  /* 0x0000000409ff7812 */ /* 0x000fc8000780c0ff */
[----:B------:R-:W-:-:S04]  /*2fce0*/  LOP3.LUT R7, R5, 0x80, RZ, 0xc0, !PT ;  /* 0x0000008005077812 */ /* 0x000fc800078ec0ff */
[----:B------:R-:W-:Y:S02]  /*2fcf0*/  LOP3.LUT R7, R7, 0x10, R9, 0xf8, !PT ;  /* 0x0000001007077812 */ /* 0x000fe400078ef809 */
[----:B--2---:R-:W-:Y:S02]  /*2fd00*/  R2UR UR6, R0 ;  /* 0x00000000000672ca */ /* 0x004fe400000e0000 */
[----:B------:R-:W-:-:S04]  /*2fd10*/  LOP3.LUT R0, R2, 0x3f0, RZ, 0xc0, !PT ;  /* 0x000003f002007812 */ /* 0x000fc800078ec0ff */
[----:B------:R-:W-:Y:S01]  /*2fd20*/  LOP3.LUT R0, R0, 0x70, R3, 0x78, !PT ;  /* 0x0000007000007812 */ /* 0x000fe200078e7803 */
[----:B------:R-:W-:-:S05]  /*2fd30*/  IMAD.SHL.U32 R3, R8, 0x10, RZ ;  /* 0x0000001008037824 */ /* 0x000fca00078e00ff */
[----:B------:R-:W-:Y:S01]  /*2fd40*/  LOP3.LUT R4, R3, 0x600, RZ, 0xc0, !PT ;  /* 0x0000060003047812 */ /* 0x000fe200078ec0ff */
[----:B------:R-:W-:Y:S01]  /*2fd50*/  ULOP3.LUT UR38, UR6, 0x1, URZ, 0xfc, !UPT ;  /* 0x0000000106267892 */ /* 0x000fe2000f8efc3f */
[----:B------:R-:W-:Y:S01]  /*2fd60*/  LOP3.LUT R0, R0, 0x400, R3, 0xf8, !PT ;  /* 0x0000040000007812 */ /* 0x000fe200078ef803 */
[----:B------:R-:W-:Y:S01]  /*2fd70*/  IMAD.SHL.U32 R3, R9, 0x80, RZ ;  /* 0x0000008009037824 */ /* 0x000fe200078e00ff */
[----:B------:R-:W-:Y:S01]  /*2fd80*/  LOP3.LUT R4, R4, 0x60, R5, 0xf8, !PT ;  /* 0x0000006004047812 */ /* 0x000fe200078ef805 */
[----:B------:R-:W-:-:S03]  /*2fd90*/  ULOP3.LUT UR39, UR6, 0x2, URZ, 0xfc, !UPT ;  /* 0x0000000206277892 */ /* 0x000fc6000f8efc3f */
[----:B------:R-:W-:Y:S02]  /*2fda0*/  LOP3.LUT R4, R4, 0x100, R5, 0xf8, !PT ;  /* 0x0000010004047812 */ /* 0x000fe400078ef805 */
[----:B------:R-:W-:-:S04]  /*2fdb0*/  LOP3.LUT R5, R3, 0x380, RZ, 0xc0, !PT ;  /* 0x0000038003057812 */ /* 0x000fc800078ec0ff */
[----:B------:R-:W-:Y:S01]  /*2fdc0*/  LOP3.LUT R5, R5, 0x30, R6, 0xf8, !PT ;  /* 0x0000003005057812 */ /* 0x000fe200078ef806 */
[----:B------:R-:W-:-:S05]  /*2fdd0*/  IMAD.SHL.U32 R6, R9, 0x4, RZ ;  /* 0x0000000409067824 */ /* 0x000fca00078e00ff */
[----:B------:R-:W-:Y:S02]  /*2fde0*/  LOP3.LUT R7, R7, 0x10, R6, 0x78, !PT ;  /* 0x0000001007077812 */ /* 0x000fe400078e7806 */
[----:B------:R-:W-:Y:S02]  /*2fdf0*/  LOP3.LUT R6, R5, 0x70, R2, 0x78, !PT ;  /* 0x0000007005067812 */ /* 0x000fe400078e7802 */
[----:B------:R-:W-:Y:S02]  /*2fe00*/  LOP3.LUT R4, R4, R7, RZ, 0xfc, !PT ;  /* 0x0000000704047212 */ /* 0x000fe400078efcff */
[----:B------:R-:W-:-:S03]  /*2fe10*/  LOP3.LUT R3, R6, 0xc00, R3, 0xf8, !PT ;  /* 0x00000c0006037812 */ /* 0x000fc600078ef803 */
[----:B------:R0:W-:Y:S04]  /*2fe20*/  STL [R1+0x2c], R4 ;  /* 0x00002c0401007387 */ /* 0x0001e80000100800 */
[----:B------:R1:W-:Y:S01]  /*2fe30*/  STL [R1+0x30], R3 ;  /* 0x0000300301007387 */ /* 0x0003e20000100800 */
[----:B0-----:R-:W-:Y:S01]  /*2fe40*/  SHF.R.U32.HI R4, RZ, 0x3, R8 ;  /* 0x00000003ff047819 */ /* 0x001fe20000011608 */
[----:B-1----:R-:W-:-:S05]  /*2fe50*/  IMAD.MOV.U32 R3, RZ, RZ, 0x40 ;  /* 0x00000040ff037424 */ /* 0x002fca00078e00ff */
[----:B------:R-:W-:-:S05]  /*2fe60*/  SEL R3, R3, 0xffffffc0, !P0 ;  /* 0xffffffc003037807 */ /* 0x000fca0004000000 */
[----:B------:R0:W-:Y:S02]  /*2fe70*/  STL [R1+0x34], R3 ;  /* 0x0000340301007387 */ /* 0x0001e40000100800 */
[----:B0-----:R-:W-:Y:S01]  /*2fe80*/  LOP3.LUT R3, R4, 0x70, R2, 0xf8, !PT ;  /* 0x0000007004037812 */ /* 0x001fe200078ef802 */
[----:B------:R-:W-:Y:S02]  /*2fe90*/  IMAD.IADD R2, R19, 0x1, R0 ;  /* 0x0000000113027824 */ /* 0x000fe400078e0200 */
[----:B------:R-:W-:-:S03]  /*2fea0*/  IMAD.MOV.U32 R0, RZ, RZ, 0x1 ;  /* 0x00000001ff007424 */ /* 0x000fc600078e00ff */
[----:B------:R0:W-:Y:S04]  /*2feb0*/  STL [R1+0x48], R2 ;  /* 0x0000480201007387 */ /* 0x0001e80000100800 */
[----:B------:R0:W-:Y:S04]  /*2fec0*/  STL [R1+0x54], RZ ;  /* 0x000054ff01007387 */ /* 0x0001e80000100800 */
[----:B------:R0:W-:Y:S04]  /*2fed0*/  STL [R1+0x1c], R0 ;  /* 0x00001c0001007387 */ /* 0x0001e80000100800 */
[----:B------:R0:W-:Y:S04]  /*2fee0*/  STL [R1+0x14], RZ ;  /* 0x000014ff01007387 */ /* 0x0001e80000100800 */
[----:B------:R0:W-:Y:S04]  /*2fef0*/  STL [R1+0x10], RZ ;  /* 0x000010ff01007387 */ /* 0x0001e80000100800 */
[----:B------:R0:W-:Y:S02]  /*2ff00*/  STL [R1+0x18], R0 ;  /* 0x0000180001007387 */ /* 0x0001e40000100800 */
.L_x_1703:
[----:B------:R-:W2:Y:S01]  /*2ff10*/  LDL R14, [R1+0xc] ;  /* 0x00000c00010e7983 */ /* 0x000ea20000100800 */
[----:B------:R-:W-:Y:S05]  /*2ff20*/  YIELD ;  /* 0x0000000000007946 */ /* 0x000fea0003800000 */
[----:B------:R-:W-:Y:S01]  /*2ff30*/  ULDC.64 UR4, c[0x0][0xa28] ;  /* 0x00028a0000047ab9 */ /* 0x000fe20000000a00 */
[----:B-1--4-:R-:W-:Y:S02]  /*2ff40*/  CS2R R6, SRZ ;  /* 0x0000000000067805 */ /* 0x012fe4000001ff00 */
[----:B------:R-:W-:Y:S01]  /*2ff50*/  ISETP.NE.U32.AND P0, PT, RZ, UR4, PT ;  /* 0x00000004ff007c0c */ /* 0x000fe2000bf05070 */
[----:B------:R-:W1:Y:S01]  /*2ff60*/  LDC.64 R12, c[0x0][0xa00] ;  /* 0x00028000ff0c7b82 */ /* 0x000e620000000a00 */
[----:B------:R-:W-:Y:S01]  /*2ff70*/  ULDC.64 UR10, c[0x0][0x208] ;  /* 0x00008200000a7ab9 */ /* 0x000fe20000000a00 */
[----:B------:R-:W-:Y:S01]  /*2ff80*/  ULDC.64 UR6, c[0x0][0xa08] ;  /* 0x0002820000067ab9 */ /* 0x000fe20000000a00 */
[----:B------:R-:W-:Y:S01]  /*2ff90*/  ISETP.NE.AND.EX P0, PT, RZ, UR5, PT, P0 ;  /* 0x00000005ff007c0c */ /* 0x000fe2000bf05300 */
[----:B------:R-:W-:Y:S01]  /*2ffa0*/  ULDC.64 UR4, c[0x0][0xa18] ;  /* 0x0002860000047ab9 */ /* 0x000fe20000000a00 */
[----:B------:R-:W-:-:S03]  /*2ffb0*/  ULDC.64 UR8, c[0x0][0xa10] ;  /* 0x0002840000087ab9 */ /* 0x000fc60000000a00 */
[----:B------:R-:W3:Y:S08]  /*2ffc0*/  LDC.64 R4, c[0x0][0xa08] ;  /* 0x00028200ff047b82 */ /* 0x000ef00000000a00 */
[----:B0-----:R-:W2:Y:S02]  /*2ffd0*/  @P0 LDC.64 R2, c[0x0][0xa28] ;  /* 0x00028a00ff020b82 */ /* 0x001ea40000000a00 */
[----:B--2---:R-:W-:-:S05]  /*2ffe0*/  @P0 IMAD.WIDE R2, R14, 0x4, R2 ;  /* 0x000000040e020825 */ /* 0x004fca00078e0202 */
[----:B------:R0:W5:Y:S01]  /*2fff0*/  @P0 LDG.E R6, desc[UR10][R2.64] ;  /* 0x0000000a02060981 */ /* 0x000162000c1e1900 */
[----:B------:R-:W-:Y:S01]  /*30000*/  ISETP.NE.U32.AND P0, PT, RZ, UR4, PT ;  /* 0x00000004ff007c0c */ /* 0x000fe2000bf05070 */
[----:B-1----:R-:W-:Y:S01]  /*30010*/  IMAD.WIDE R12, R14, 0x4, R12 ;  /* 0x000000040e0c7825 */ /* 0x002fe200078e020c */
[----:B------:R-:W-:Y:S02]  /*30020*/  ISETP.NE.U32.AND P2, PT, RZ, UR6, PT ;  /* 0x00000006ff007c0c */ /* 0x000fe4000bf45070 */
[----:B------:R-:W-:Y:S01]  /*30030*/  ISETP.NE.AND.EX P0, PT, RZ, UR5, PT, P0 ;  /* 0x00000005ff007c0c */ /* 0x000fe2000bf05300 */
[----:B------:R-:W-:Y:S01]  /*30040*/  ULDC.64 UR4, c[0x0][0xa00] ;  /* 0x0002800000047ab9 */ /* 0x000fe20000000a00 */
[----:B------:R-:W-:Y:S01]  /*30050*/  ISETP.NE.U32.AND P4, PT, RZ, UR8, PT ;  /* 0x00000008ff007c0c */ /* 0x000fe2000bf85070 */
[----:B------:R-:W-:Y:S01]  /*30060*/  IMAD.MOV.U32 R8, RZ, RZ, RZ ;  /* 0x000000ffff087224 */ /* 0x000fe200078e00ff */
[----:B------:R-:W-:Y:S01]  /*30070*/  ISETP.NE.U32.AND P1, PT, RZ, UR4, PT ;  /* 0x00000004ff007c0c */ /* 0x000fe2000bf25070 */
[----:B0-----:R-:W0:Y:S01]  /*30080*/  LDC.64 R2, c[0x0][0xa10] ;  /* 0x00028400ff027b82 */ /* 0x001e220000000a00 */
[----:B------:R-:W-:-:S02]  /*30090*/  IMAD.MOV.U32 R0, RZ, RZ, RZ ;  /* 0x000000ffff007224 */ /* 0x000fc400078e00ff */
[----:B------:R-:W-:Y:S01]  /*300a0*/  ISETP.NE.AND.EX P3, PT, RZ, UR5, PT, P1 ;  /* 0x00000005ff007c0c */ /* 0x000fe2000bf65310 */
[----:B---3--:R-:W-:-:S04]  /*300b0*/  IMAD.WIDE R4, R14, 0x4, R4 ;  /* 0x000000040e047825 */ /* 0x008fc800078e0204 */
[----:B------:R-:W1:Y:S01]  /*300c0*/  @P0 LDC.64 R10, c[0x0][0xa18] ;  /* 0x00028600ff0a0b82 */ /* 0x000e620000000a00 */
[----:B------:R-:W-:Y:S01]  /*300d0*/  ULDC UR4, c[0x0][0x288] ;  /* 0x0000a20000047ab9 */ /* 0x000fe20000000800 */
[----:B------:R-:W-:Y:S02]  /*300e0*/  ISETP.NE.AND.EX P1, PT, RZ, UR7, PT, P2 ;  /* 0x00000007ff007c0c */ /* 0x000fe4000bf25320 */
[----:B------:R-:W-:-:S04]  /*300f0*/  ISETP.NE.AND.EX P2, PT, RZ, UR9, PT, P4 ;  /* 0x00000009ff007c0c */ /* 0x000fc8000bf45340 */
[----:B------:R-:W2:Y:S07]  /*30100*/  @P3 LDG.E R7, desc[UR10][R12.64] ;  /* 0x0000000a0c073981 */ /* 0x000eae000c1e1900 */
[----:B------:R-:W5:Y:S01]  /*30110*/  @P1 LDG.E R8, desc[UR10][R4.64] ;  /* 0x0000000a04081981 */ /* 0x000f62000c1e1900 */
[----:B0-----:R-:W-:-:S05]  /*30120*/  IMAD.WIDE R2, R14, 0x4, R2 ;  /* 0x000000040e027825 */ /* 0x001fca00078e0202 */
[----:B------:R-:W5:Y:S01]  /*30130*/  @P2 LDG.E R0, desc[UR10][R2.64] ;  /* 0x0000000a02002981 */ /* 0x000f62000c1e1900 */
[----:B-1----:R-:W-:-:S03]  /*30140*/  @P0 IMAD.WIDE R10, R14, 0x4, R10 ;  /* 0x000000040e0a0825 */ /* 0x002fc600078e020a */
        /* <DEDUP_REMOVED lines=11> */
[----:B0-----:R-:W-:Y:S01]  /*30200*/  IMAD.U32 R10, RZ, RZ, UR5 ;  /* 0x00000005ff0a7e24 */ /* 0x001fe2000f8e00ff */
[----:B--2---:R0:W-:Y:S01]  /*30210*/  STL [R1+0x38], R7 ;  /* 0x0000380701007387 */ /* 0x0041e20000100800 */
[----:B------:R-:W-:Y:S02]  /*30220*/  IMAD.MOV.U32 R15, RZ, RZ, R7 ;  /* 0x000000ffff0f7224 */ /* 0x000fe400078e0007 */
[----:B0-----:R-:W-:Y:S01]  /*30230*/  IMAD.U32 R7, RZ, RZ, UR4 ;  /* 0x00000004ff077e24 */ /* 0x001fe2000f8e00ff */
[----:B------:R-:W-:Y:S06]  /*30240*/  @P0 BRA `(.L_x_1582) ;  /* 0x0000000000180947 */ /* 0x000fec0003800000 */
[----:B------:R-:W-:Y:S05]  /*30250*/  @!P3 BRA `(.L_x_1582) ;  /* 0x000000000014b947 */ /* 0x000fea0003800000 */
[----:B------:R-:W-:Y:S02]  /*30260*/  ULDC.64 UR4, c[0x0][0x208] ;  /* 0x0000820000047ab9 */ /* 0x000fe40000000a00 */
[----:B------:R-:W2:Y:S04]  /*30270*/  LDG.E R9, desc[UR4][R12.64] ;  /* 0x000000040c097981 */ /* 0x000ea8000c1e1900 */
[----:B------:R-:W2:Y:S02]  /*30280*/  LDG.E R12, desc[UR4][R12.64+0x4] ;  /* 0x000004040c0c7981 */ /* 0x000ea4000c1e1900 */
[----:B--2---:R-:W-:-:S05]  /*30290*/  IMAD.IADD R15, R12, 0x1, -R9 ;  /* 0x000000010c0f7824 */ /* 0x004fca00078e0a09 */
[----:B------:R0:W-:Y:S02]  /*302a0*/  STL [R1+0x38], R15 ;  /* 0x0000380f01007387 */ /* 0x0001e40000100800 */
.L_x_1582:
[----:B------:R-:W2:Y:S01]  /*302b0*/  LDL.LU R12, [R1+0x8] ;  /* 0x00000800010c7983 */ /* 0x000ea20000300800 */
[----:B-----5:R-:W-:Y:S01]  /*302c0*/  IMAD.IADD R8, R8, 0x1, R6 ;  /* 0x0000000108087824 */ /* 0x020fe200078e0206 */
[----:B------:R-:W-:Y:S02]  /*302d0*/  ULDC.64 UR4, c[0x0][0xa20] ;  /* 0x0002880000047ab9 */ /* 0x000fe40000000a00 */
[----:B------:R-:W-:Y:S02]  /*302e0*/  ISETP.NE.U32.AND P0, PT, RZ, UR4, PT ;  /* 0x00000004ff007c0c */ /* 0x000fe4000bf05070 */
[----:B------:R1:W-:Y:S02]  /*302f0*/  STL [R1+0x24], R8 ;  /* 0x0000240801007387 */ /* 0x0003e40000100800 */
[----:B------:R-:W-:Y:S02]  /*30300*/  ISETP.NE.AND.EX P0, PT, RZ, UR5, PT, P0 ;  /* 0x00000005ff007c0c */ /* 0x000fe4000bf05300 */
[----:B--2---:R-:W-:-:S02]  /*30310*/  LOP3.LUT R11, R12, 0xff000000, RZ, 0xc0, !PT ;  /* 0xff0000000c0b7812 */ /* 0x004fc400078ec0ff */
[C---:B------:R-:W-:Y:S02]  /*30320*/  LOP3.LUT R9, R12.reuse, 0xff0000, RZ, 0xc0, !PT ;  /* 0x00ff00000c097812 */ /* 0x040fe400078ec0ff */
[----:B------:R-:W-:Y:S02]  /*30330*/  SHF.R.U32.HI R11, RZ, 0x8, R11 ;  /* 0x00000008ff0b7819 */ /* 0x000fe4000001160b */
[----:B------:R-:W-:Y:S02]  /*30340*/  LOP3.LUT R17, R12, 0xffff, RZ, 0xc0, !PT ;  /* 0x0000ffff0c117812 */ /* 0x000fe400078ec0ff */
[----:B------:R-:W-:-:S03]  /*30350*/  LEA.HI R11, R9, R11, RZ, 0x10 ;  /* 0x0000000b090b7211 */ /* 0x000fc600078f80ff */
[----:B-1----:R-:W-:Y:S05]  /*30360*/  @!P0 BRA `(.L_x_1583) ;  /* 0x0000000000148947 */ /* 0x002fea0003800000 */
[----:B------:R-:W1:Y:S01]  /*30370*/  LDC.64 R4, c[0x0][0xa20] ;  /* 0x00028800ff047b82 */ /* 0x000e620000000a00 */
[----:B------:R-:W-:Y:S01]  /*30380*/  ULDC.64 UR4, c[0x0][0x208] ;  /* 0x0000820000047ab9 */ /* 0x000fe20000000a00 */
[----:B-1----:R-:W-:-:S05]  /*30390*/  IMAD.WIDE R4, R14, 0x4, R4 ;  /* 0x000000040e047825 */ /* 0x002fca00078e0204 */
[----:B------:R1:W5:Y:S01]  /*303a0*/  LDG.E R7, desc[UR4][R4.64] ;  /* 0x0000000404077981 */ /* 0x000362000c1e1900 */
[----:B------:R-:W-:Y:S05]  /*303b0*/  BRA `(.L_x_1584) ;  /* 0x0000000000147947 */ /* 0x000fea0003800000 */
.L_x_1583:
[----:B------:R-:W-:Y:S05]  /*303c0*/  @!P1 BRA `(.L_x_1584) ;  /* 0x0000000000109947 */ /* 0x000fea0003800000 */
[----:B------:R-:W-:Y:S02]  /*303d0*/  ULDC.64 UR4, c[0x0][0x208] ;  /* 0x0000820000047ab9 */ /* 0x000fe40000000a00 */
[----:B------:R-:W2:Y:S04]  /*303e0*/  LDG.E R7, desc[UR4][R4.64] ;  /* 0x0000000404077981 */ /* 0x000ea8000c1e1900 */
[----:B------:R-:W2:Y:S02]  /*303f0*/  LDG.E R4, desc[UR4][R4.64+0x4] ;  /* 0x0000040404047981 */ /* 0x000ea4000c1e1900 */
[----:B--2---:R-:W-:-:S07]  /*30400*/  IMAD.IADD R7, R4, 0x1, -R7 ;  /* 0x0000000104077824 */ /* 0x004fce00078e0a07 */
.L_x_1584:
[----:B------:R-:W2:Y:S01]  /*30410*/  LDL.LU R8, [R1+0x4] ;  /* 0x0000040001087983 */ /* 0x000ea20000300800 */
[----:B------:R-:W-:-:S03]  /*30420*/  ULDC.64 UR4, c[0x0][0x208] ;  /* 0x0000820000047ab9 */ /* 0x000fc60000000a00 */
[----:B-1----:R-:W3:Y:S04]  /*30430*/  @P2 LDG.E R4, desc[UR4][R2.64] ;  /* 0x0000000402042981 */ /* 0x002ee8000c1e1900 */
[----:B------:R1:W3:Y:S01]  /*30440*/  @P2 LDG.E R2, desc[UR4][R2.64+0x4] ;  /* 0x0000040402022981 */ /* 0x0002e2000c1e1900 */
[----:B-----5:R-:W-:Y:S01]  /*30450*/  IMAD.IADD R9, R7, 0x1, -R6 ;  /* 0x0000000107097824 */ /* 0x020fe200078e0a06 */
[----:B-1----:R-:W1:Y:S02]  /*30460*/  LDC R3, c[0x0][0x448] ;  /* 0x00011200ff037b82 */ /* 0x002e640000000800 */
[----:B-1----:R-:W-:-:S13]  /*30470*/  ISETP.NE.AND P1, PT, R3, 0x1, PT ;  /* 0x000000010300780c */ /* 0x002fda0003f25270 */
[----:B------:R-:W1:Y:S08]  /*30480*/  @P1 LDC R3, c[0x0][0x44c] ;  /* 0x00011300ff031b82 */ /* 0x000e700000000800 */
[----:B------:R-:W4:Y:S01]  /*30490*/  @P1 LDC R5, c[0x0][0x450] ;  /* 0x00011400ff051b82 */ /* 0x000f220000000800 */
[----:B--2---:R-:W-:-:S04]  /*304a0*/  IMAD.SHL.U32 R12, R8, 0x80, RZ ;  /* 0x00000080080c7824 */ /* 0x004fc800078e00ff */
[----:B------:R-:W-:Y:S01]  /*304b0*/  VIADD R6, R12, 0x7f ;  /* 0x0000007f0c067836 */ /* 0x000fe20000000000 */
[----:B------:R2:W-:Y:S01]  /*304c0*/  STL [R1+0x28], R12 ;  /* 0x0000280c01007387 */ /* 0x0005e20000100800 */
[----:B---3--:R-:W-:Y:S02]  /*304d0*/  @P2 IMAD.IADD R10, R2, 0x1, -R4 ;  /* 0x00000001020a2824 */ /* 0x008fe400078e0a04 */
[----:B-1----:R-:W-:-:S04]  /*304e0*/  @P1 IMAD.HI.U32 R2, R6, R3, RZ ;  /* 0x0000000306021227 */ /* 0x002fc800078e00ff */
[----:B------:R-:W-:Y:S01]  /*304f0*/  IMAD.IADD R8, R9, 0x1, R10 ;  /* 0x0000000109087824 */ /* 0x000fe200078e020a */
[----:B----4-:R-:W-:Y:S01]  /*30500*/  @P1 SHF.R.U32.HI R6, RZ, R5, R2 ;  /* 0x00000005ff061219 */ /* 0x010fe20000011602 */
[----:B------:R-:W-:Y:S02]  /*30510*/  IMAD.MOV.U32 R2, RZ, RZ, RZ ;  /* 0x000000ffff027224 */ /* 0x000fe400078e00ff */
[C---:B------:R-:W-:Y:S01]  /*30520*/  VIADD R3, R8.reuse, 0xdf ;  /* 0x000000df08037836 */ /* 0x040fe20000000000 */
[----:B------:R-:W-:-:S03]  /*30530*/  IADD3 R18, R8, 0x1, -R15 ;  /* 0x0000000108127810 */ /* 0x000fc60007ffe80f */
[----:B------:R-:W-:-:S04]  /*30540*/  IMAD.HI R2, R3, -0x6db6db6d, R2 ;  /* 0x9249249303027827 */ /* 0x000fc800078e0202 */
[----:B------:R-:W-:Y:S01]  /*30550*/  IMAD.IADD R6, R18, 0x1, R6 ;  /* 0x0000000112067824 */ /* 0x000fe200078e0206 */
[----:B------:R-:W-:-:S04]  /*30560*/  SHF.R.U32.HI R3, RZ, 0x1f, R2 ;  /* 0x0000001fff037819 */ /* 0x000fc80000011602 */
[----:B------:R-:W-:Y:S02]  /*30570*/  LEA.HI.SX32 R21, R2, R3, 0x19 ;  /* 0x0000000302157211 */ /* 0x000fe400078fcaff */
[----:B------:R-:W1:Y:S02]  /*30580*/  LDC.64 R2, c[0x0][0x9e0] ;  /* 0x00027800ff027b82 */ /* 0x000e640000000a00 */
[----:B-1----:R-:W-:Y:S01]  /*30590*/  ISETP.GE.AND P3, PT, R3, 0x1, PT ;  /* 0x000000010300780c */ /* 0x002fe20003f66270 */
[----:B------:R-:W-:-:S12]  /*305a0*/  IMAD.IADD R2, R6, 0x1, R2 ;  /* 0x0000000106027824 */ /* 0x000fd800078e0202 */
[----:B--2---:R-:W-:Y:S05]  /*305b0*/  @!P3 BRA `(.L_x_1585) ;  /* 0x000000000048b947 */ /* 0x004fea0003800000 */
[C---:B------:R-:W-:Y:S01]  /*305c0*/  ISETP.GT.AND P0, PT, R6.reuse, RZ, PT ;  /* 0x000000ff0600720c */ /* 0x040fe20003f04270 */
[----:B------:R-:W-:Y:S01]  /*305d0*/  BSSY B0, `(.L_x_1586) ;  /* 0x000000e000007945 */ /* 0x000fe20003800000 */
[----:B------:R-:W-:-:S11]  /*305e0*/  VIADD R7, R6, 0xffffffff ;  /* 0xffffffff06077836 */ /* 0x000fd60000000000 */
[----:B------:R-:W-:Y:S05]  /*305f0*/  @P0 BRA `(.L_x_1587) ;  /* 0x00000000001c0947 */ /* 0x000fea0003800000 */
[----:B------:R-:W-:Y:S01]  /*30600*/  ISETP.NE.AND P0, PT, R3, 0x1, PT ;  /* 0x000000010300780c */ /* 0x000fe20003f05270 */
[----:B------:R-:W-:-:S12]  /*30610*/  IMAD.MOV R6, RZ, RZ, -R6 ;  /* 0x000000ffff067224 */ /* 0x000fd800078e0a06 */
[----:B------:R-:W1:Y:S02]  /*30620*/  @P0 LDC.64 R4, c[0x0][0x9e8] ;  /* 0x00027a00ff040b82 */ /* 0x000e640000000a00 */
[----:B-1----:R-:W-:-:S05]  /*30630*/  @P0 IMAD.HI.U32 R4, R6, R4, RZ ;  /* 0x0000000406040227 */ /* 0x002fca00078e00ff */
[----:B------:R-:W-:-:S04]  /*30640*/  @P0 SHF.R.U32.HI R6, RZ, R5, R4 ;  /* 0x00000005ff060219 */ /* 0x000fc80000011604 */
[----:B------:R-:W-:Y:S01]  /*30650*/  LOP3.LUT R7, RZ, R6, RZ, 0x33, !PT ;  /* 0x00000006ff077212 */ /* 0x000fe200078e33ff */
[----:B------:R-:W-:Y:S06]  /*30660*/  BRA `(.L_x_1588) ;  /* 0x0000000000107947 */ /* 0x000fec0003800000 */
.L_x_1587:
[----:B------:R-:W-:-:S13]  /*30670*/  ISETP.NE.AND P0, PT, R3, 0x1, PT ;  /* 0x000000010300780c */ /* 0x000fda0003f05270 */
[----:B------:R-:W1:Y:S02]  /*30680*/  @P0 LDC.64 R4, c[0x0][0x9e8] ;  /* 0x00027a00ff040b82 */ /* 0x000e640000000a00 */
[----:B-1----:R-:W-:-:S05]  /*30690*/  @P0 IMAD.HI.U32 R4, R7, R4, RZ ;  /* 0x0000000407040227 */ /* 0x002fca00078e00ff */
[----:B------:R-:W-:-:S07]  /*306a0*/  @P0 SHF.R.U32.HI R7, RZ, R5, R4 ;  /* 0x00000005ff070219 */ /* 0x000fce0000011604 */
.L_x_1588:
[----:B------:R-:W-:Y:S05]  /*306b0*/  BSYNC B0 ;  /* 0x0000000000007941 */ /* 0x000fea0003800000 */
.L_x_1586:
[----:B------:R-:W-:-:S05]  /*306c0*/  IMAD R7, R7, R3, R3 ;  /* 0x0000000307077224 */ /* 0x000fca00078e0203 */
[----:B------:R-:W-:-:S07]  /*306d0*/  VIMNMX R2, R2, R7, PT ;  /* 0x0000000702027248 */ /* 0x000fce0003fe0100 */
.L_x_1585:
[----:B------:R-:W1:Y:S01]  /*306e0*/  @P1 LDC R4, c[0x0][0x44c] ;  /* 0x00011300ff041b82 */ /* 0x000e620000000800 */
[----:B------:R-:W-:Y:S01]  /*306f0*/  IMAD.MOV.U32 R6, RZ, RZ, R12 ;  /* 0x000000ffff067224 */ /* 0x000fe200078e000c */
[----:B------:R-:W-:Y:S01]  /*30700*/  ULDC UR4, c[0x0][0x9dc] ;  /* 0x0002770000047ab9 */ /* 0x000fe20000000800 */
[----:B------:R-:W-:-:S05]  /*30710*/  IMAD.IADD R20, R8, 0x1, -R15 ;  /* 0x0000000108147824 */ /* 0x000fca00078e0a0f */
[----:B------:R-:W2:Y:S01]  /*30720*/  @P1 LDC R5, c[0x0][0x450] ;  /* 0x00011400ff051b82 */ /* 0x000ea20000000800 */
[----:B-1----:R-:W-:-:S05]  /*30730*/  @P1 IMAD.HI.U32 R4, R12, R4, RZ ;  /* 0x000000040c041227 */ /* 0x002fca00078e00ff */
[----:B--2---:R-:W-:Y:S01]  /*30740*/  @P1 SHF.R.U32.HI R6, RZ, R5, R4 ;  /* 0x00000005ff061219 */ /* 0x004fe20000011604 */
[----:B------:R-:W-:Y:S02]  /*30750*/  VIADD R5, R2, 0xdf ;  /* 0x000000df02057836 */ /* 0x000fe40000000000 */
[----:B------:R-:W-:Y:S02]  /*30760*/  IMAD.MOV.U32 R4, RZ, RZ, RZ ;  /* 0x000000ffff047224 */ /* 0x000fe400078e00ff */
[----:B------:R-:W-:Y:S02]  /*30770*/  IMAD.IADD R2, R20, 0x1, R6 ;  /* 0x0000000114027824 */ /* 0x000fe400078e0206 */
[----:B------:R-:W-:-:S04]  /*30780*/  IMAD.HI R4, R5, -0x6db6db6d, R4 ;  /* 0x9249249305047827 */ /* 0x000fc800078e0204 */
[----:B------:R-:W-:Y:S01]  /*30790*/  VIADD R6, R2, -UR4 ;  /* 0x8000000402067c36 */ /* 0x000fe20008000000 */
[----:B------:R-:W-:-:S04]  /*307a0*/  SHF.R.U32.HI R8, RZ, 0x1f, R4 ;  /* 0x0000001fff087819 */ /* 0x000fc80000011604 */
[----:B------:R-:W-:-:S04]  /*307b0*/  LEA.HI.SX32 R8, R4, R8, 0x19 ;  /* 0x0000000804087211 */ /* 0x000fc800078fcaff */
[----:B------:R-:W-:Y:S01]  /*307c0*/  VIMNMX R8, R21, R8, PT ;  /* 0x0000000815087248 */ /* 0x000fe20003fe0100 */
        /* <DEDUP_REMOVED lines=11> */
.L_x_1591:
[----:B------:R-:W-:-:S13]  /*30880*/  ISETP.NE.AND P0, PT, R3, 0x1, PT ;  /* 0x000000010300780c */ /* 0x000fda0003f05270 */
[----:B------:R-:W1:Y:S02]  /*30890*/  @P0 LDC.64 R4, c[0x0][0x9e8] ;  /* 0x00027a00ff040b82 */ /* 0x000e640000000a00 */
[----:B-1----:R-:W-:-:S05]  /*308a0*/  @P0 IMAD.HI.U32 R4, R2, R4, RZ ;  /* 0x0000000402040227 */ /* 0x002fca00078e00ff */
[----:B------:R-:W-:-:S07]  /*308b0*/  @P0 SHF.R.U32.HI R2, RZ, R5, R4 ;  /* 0x00000005ff020219 */ /* 0x000fce0000011604 */
.L_x_1592:
[----:B------:R-:W-:Y:S05]  /*308c0*/  BSYNC B0 ;  /* 0x0000000000007941 */ /* 0x000fea0003800000 */
.L_x_1590:
[----:B------:R-:W-:-:S05]  /*308d0*/  IMAD R2, R2, R3, RZ ;  /* 0x0000000302027224 */ /* 0x000fca00078e02ff */
[----:B------:R-:W-:-:S07]  /*308e0*/  VIMNMX R6, R6, R2, !PT ;  /* 0x0000000206067248 */ /* 0x000fce0007fe0100 */
.L_x_1589:
[----:B------:R-:W-:Y:S01]  /*308f0*/  IMAD.MOV.U32 R2, RZ, RZ, RZ ;  /* 0x000000ffff027224 */ /* 0x000fe200078e00ff */
[----:B------:R-:W-:Y:S01]  /*30900*/  LOP3.LUT R13, R11, 0xff, RZ, 0xc0, !PT ;  /* 0x000000ff0b0d7812 */ /* 0x000fe200078ec0ff */
[----:B------:R-:W-:Y:S01]  /*30910*/  IMAD.MOV.U32 R3, RZ, RZ, R6 ;  /* 0x000000ffff037224 */ /* 0x000fe200078e0006 */
[----:B------:R-:W-:Y:S01]  /*30920*/  BSSY B0, `(.L_x_1593) ;  /* 0x0000027000007945 */ /* 0x000fe20003800000 */
[----:B------:R-:W-:Y:S01]  /*30930*/  SHF.R.U32.HI R4, RZ, 0x10, R11 ;  /* 0x00000010ff047819 */ /* 0x000fe2000001160b */
[----:B------:R-:W-:Y:S01]  /*30940*/  IMAD.HI R6, R6, -0x6db6db6d, R2 ;  /* 0x9249249306067827 */ /* 0x000fe200078e0202 */
[----:B------:R1:W-:Y:S04]  /*30950*/  STL [R1+0x4], R13 ;  /* 0x0000040d01007387 */ /* 0x0003e80000100800 */
[----:B------:R-:W-:-:S04]  /*30960*/  SHF.R.U32.HI R5, RZ, 0x1f, R6 ;  /* 0x0000001fff057819 */ /* 0x000fc80000011606 */
[----:B------:R-:W-:-:S04]  /*30970*/  LEA.HI.SX32 R5, R6, R5, 0x19 ;  /* 0x0000000506057211 */ /* 0x000fc800078fcaff */
[----:B------:R-:W-:-:S04]  /*30980*/  VIMNMX R5, RZ, R5, !PT ;  /* 0x00000005ff057248 */ /* 0x000fc80007fe0100 */
[----:B------:R-:W-:-:S13]  /*30990*/  ISETP.GT.AND P0, PT, R8, R5, PT ;  /* 0x000000050800720c */ /* 0x000fda0003f04270 */
[----:B-1----:R-:W-:Y:S05]  /*309a0*/  @!P0 BRA `(.L_x_1594) ;  /* 0x0000000000788947 */ /* 0x002fea0003800000 */
[----:B------:R-:W-:Y:S01]  /*309b0*/  ISETP.NE.AND P0, PT, R4, RZ, PT ;  /* 0x000000ff0400720c */ /* 0x000fe20003f05270 */
[----:B------:R-:W-:-:S03]  /*309c0*/  ULDC UR4, c[0x0][0x9f0] ;  /* 0x00027c0000047ab9 */ /* 0x000fc60000000800 */
[----:B------:R-:W-:-:S04]  /*309d0*/  SEL R6, R4, UR4, P0 ;  /* 0x0000000404067c07 */ /* 0x000fc80008000000 */
[----:B------:R-:W-:Y:S02]  /*309e0*/  IABS R7, R6 ;  /* 0x0000000600077213 */ /* 0x000fe40000000000 */
[----:B------:R-:W-:Y:S02]  /*309f0*/  IADD3 R11, R6, -0x1, R8 ;  /* 0xffffffff060b7810 */ /* 0x000fe40007ffe008 */
[----:B------:R-:W1:Y:S03]  /*30a00*/  I2F.RP R2, R7 ;  /* 0x0000000700027306 */ /* 0x000e660000209400 */
[----:B------:R-:W-:-:S05]  /*30a10*/  IMAD.IADD R11, R11, 0x1, -R5 ;  /* 0x000000010b0b7824 */ /* 0x000fca00078e0a05 */
[----:B-1----:R-:W1:Y:S02]  /*30a20*/  MUFU.RCP R2, R2 ;  /* 0x0000000200027308 */ /* 0x002e640000001000 */
[----:B-1----:R-:W-:-:S06]  /*30a30*/  VIADD R2, R2, 0xffffffe ;  /* 0x0ffffffe02027836 */ /* 0x002fcc0000000000 */
[----:B------:R1:W2:Y:S02]  /*30a40*/  F2I.FTZ.U32.TRUNC.NTZ R3, R2 ;  /* 0x0000000200037305 */ /* 0x0002a4000021f000 */
[----:B-1----:R-:W-:-:S04]  /*30a50*/  LOP3.LUT R2, R11, R6, RZ, 0x3c, !PT ;  /* 0x000000060b027212 */ /* 0x002fc800078e3cff */
[----:B------:R-:W-:Y:S01]  /*30a60*/  ISETP.GE.AND P3, PT, R2, RZ, PT ;  /* 0x000000ff0200720c */ /* 0x000fe20003f66270 */
[----:B--2---:R-:W-:-:S04]  /*30a70*/  IMAD.MOV R2, RZ, RZ, -R3 ;  /* 0x000000ffff027224 */ /* 0x004fc800078e0a03 */
[----:B------:R-:W-:Y:S02]  /*30a80*/  IMAD R12, R2, R7, RZ ;  /* 0x00000007020c7224 */ /* 0x000fe400078e02ff */
[----:B------:R-:W-:-:S04]  /*30a90*/  IMAD.MOV.U32 R2, RZ, RZ, RZ ;  /* 0x000000ffff027224 */ /* 0x000fc800078e00ff */
[----:B------:R-:W-:Y:S01]  /*30aa0*/  IMAD.HI.U32 R12, R3, R12, R2 ;  /* 0x0000000c030c7227 */ /* 0x000fe200078e0002 */
[----:B------:R-:W-:Y:S02]  /*30ab0*/  IABS R2, R6 ;  /* 0x0000000600027213 */ /* 0x000fe40000000000 */
[----:B------:R-:W-:-:S03]  /*30ac0*/  IABS R3, R11 ;  /* 0x0000000b00037213 */ /* 0x000fc60000000000 */
[----:B------:R-:W-:-:S04]  /*30ad0*/  IMAD.MOV R2, RZ, RZ, -R2 ;  /* 0x000000ffff027224 */ /* 0x000fc800078e0a02 */
        /* <DEDUP_REMOVED lines=11> */
.L_x_1594:
[----:B------:R-:W-:Y:S05]  /*30b90*/  BSYNC B0 ;  /* 0x0000000000007941 */ /* 0x000fea0003800000 */
.L_x_1593:
[-C--:B------:R-:W-:Y:S01]  /*30ba0*/  IMAD R5, R13, R2.reuse, R5 ;  /* 0x000000020d057224 */ /* 0x080fe200078e0205 */
[----:B------:R-:W-:Y:S04]  /*30bb0*/  BSSY B0, `(.L_x_1595) ;  /* 0x00000e5000007945 */ /* 0x000fe80003800000 */
        /* <DEDUP_REMOVED lines=21> */
[----:B------:R-:W1:Y:S02]  /*30d10*/  S2R R5, SR_TID.X ;  /* 0x0000000000057919 */ /* 0x000e640000002100 */
[----:B-1----:R-:W-:-:S04]  /*30d20*/  SHF.R.U32.HI R5, RZ, 0x5, R5 ;  /* 0x00000005ff057819 */ /* 0x002fc80000011605 */
[----:B------:R-:W-:-:S05]  /*30d30*/  LOP3.LUT R5, R5, 0x3, RZ, 0xc0, !PT ;  /* 0x0000000305057812 */ /* 0x000fca00078ec0ff */
[----:B------:R1:W2:Y:S02]  /*30d40*/  SHFL.IDX PT, R14, R5, RZ, 0x1f ;  /* 0x00001fff050e7589 */ /* 0x0002a400000e0000 */
.L_x_1853:
[----:B--2---:R-:W-:Y:S02]  /*30d50*/  ISETP.NE.AND P0, PT, R14, RZ, PT ;  /* 0x000000ff0e00720c */ /* 0x004fe40003f05270 */
[----:B------:R-:W-:-:S11]  /*30d60*/  PLOP3.LUT P6, PT, PT, PT, PT, 0x8, 0x0 ;  /* 0x000000000000781c */ /* 0x000fd60003fce170 */
[----:B------:R-:W-:Y:S05]  /*30d70*/  @P0 BRA `(.L_x_1598) ;  /* 0x00000000000c0947 */ /* 0x000fea0003800000 */
[----:B------:R-:W-:-:S03]  /*30d80*/  UMOV UR4, 0xffffffff ;  /* 0xffffffff00047882 */ /* 0x000fc60000000000 */
[----:B------:R-:W-:Y:S05]  /*30d90*/  BRA.DIV UR4, `(.L_x_1599) ;  /* 0x0000009204e07947 */ /* 0x000fea000b800000 */
[----:B------:R-:W-:-:S13]  /*30da0*/  ELECT P6, URZ, PT ;  /* 0x00000000003f782f */ /* 0x000fda00038c0000 */
.L_x_1598:
[----:B-1----:R-:W2:Y:S01]  /*30db0*/  LDL R5, [R1+0x54] ;  /* 0x0000540001057983 */ /* 0x002ea20000100800 */
[----:B------:R-:W-:Y:S01]  /*30dc0*/  BSSY B1, `(.L_x_1600) ;  /* 0x0000008000017945 */ /* 0x000fe20003800000 */
[----:B--2---:R-:W-:-:S05]  /*30dd0*/  VIADD R5, R5, 0x1 ;  /* 0x0000000105057836 */ /* 0x004fca0000000000 */
[----:B------:R-:W-:-:S04]  /*30de0*/  LEA.HI R6, R5, R5, RZ, 0x1 ;  /* 0x0000000505067211 */ /* 0x000fc800078f08ff */
[----:B------:R-:W-:-:S05]  /*30df0*/  LOP3.LUT R6, R6, 0xfffffffe, RZ, 0xc0, !PT ;  /* 0xfffffffe06067812 */ /* 0x000fca00078ec0ff */
[----:B------:R-:W-:-:S05]  /*30e00*/  IMAD.IADD R5, R5, 0x1, -R6 ;  /* 0x0000000105057824 */ /* 0x000fca00078e0a06 */
[----:B------:R-:W-:-:S04]  /*30e10*/  SHF.L.U32 R5, R5, 0x1f, RZ ;  /* 0x0000001f05057819 */ /* 0x000fc800000006ff */
[----:B------:R-:W1:Y:S02]  /*30e20*/  SYNCS.PHASECHK.TRANS64.TRYWAIT P0, [R19+URZ+0x2e820], R5 ;  /* 0x02e82005130075a7 */ /* 0x000e64000800017f */
[----:B-1----:R-:W-:Y:S05]  /*30e30*/  @!P0 BRA `(.L_x_1601) ;  /* 0x0000009000d88947 */ /* 0x002fea0003800000 */
.L_x_1856:
[----:B------:R-:W-:Y:S05]  /*30e40*/  BSYNC B1 ;  /* 0x0000000000017941 */ /* 0x000fea0003800000 */
.L_x_1600:
[----:B------:R-:W-:Y:S04]  /*30e50*/  BSSY B1, `(.L_x_1602) ;  /* 0x0000050000017945 */ /* 0x000fe80003800000 */
[----:B------:R-:W-:Y:S05]  /*30e60*/  @!P6 BRA `(.L_x_1603) ;  /* 0x000000040038e947 */ /* 0x000fea0003800000 */
[----:B------:R-:W2:Y:S04]  /*30e70*/  LDL R8, [R1+0x14] ;  /* 0x0000140001087983 */ /* 0x000ea80000100800 */
[----:B------:R-:W3:Y:S01]  /*30e80*/  LDL R7, [R1+0x1c] ;  /* 0x00001c0001077983 */ /* 0x000ee20000100800 */
[----:B------:R-:W4:Y:S01]  /*30e90*/  S2R R6, SR_TID.X ;  /* 0x0000000000067919 */ /* 0x000f220000002100 */
[----:B------:R-:W-:Y:S01]  /*30ea0*/  BSSY B2, `(.L_x_1604) ;  /* 0x0000007000027945 */ /* 0x000fe20003800000 */
[----:B----4-:R-:W-:-:S04]  /*30eb0*/  LOP3.LUT R6, R6, 0x7f, RZ, 0xc0, !PT ;  /* 0x0000007f06067812 */ /* 0x010fc800078ec0ff */
[----:B------:R-:W-:Y:S01]  /*30ec0*/  ISETP.NE.AND P1, PT, R6, RZ, PT ;  /* 0x000000ff0600720c */ /* 0x000fe20003f25270 */
[----:B--2---:R-:W-:Y:S01]  /*30ed0*/  IMAD R8, R8, 0x8, R19 ;  /* 0x0000000808087824 */ /* 0x004fe200078e0213 */
[----:B---3--:R-:W-:-:S04]  /*30ee0*/  SHF.L.U32 R10, R7, 0x1f, RZ ;  /* 0x0000001f070a7819 */ /* 0x008fc800000006ff */
[----:B------:R-:W2:Y:S02]  /*30ef0*/  SYNCS.PHASECHK.TRANS64.TRYWAIT P0, [R8+URZ+0x2e8a0], R10 ;  /* 0x02e8a00a080075a7 */ /* 0x000ea4000800017f */
[----:B--2---:R-:W-:Y:S05]  /*30f00*/  @!P0 BRA `(.L_x_1605) ;  /* 0x0000009000b88947 */ /* 0x004fea0003800000 */
.L_x_1857:
[----:B------:R-:W-:Y:S05]  /*30f10*/  BSYNC B2 ;  /* 0x0000000000027941 */ /* 0x000fea0003800000 */
.L_x_1604:
[----:B------:R-:W-:Y:S04]  /*30f20*/  BSSY B2, `(.L_x_1606) ;  /* 0x0000009000027945 */ /* 0x000fe80003800000 */
[----:B------:R-:W-:Y:S05]  /*30f30*/  @P1 BRA `(.L_x_1607) ;  /* 0x00000000001c1947 */ /* 0x000fea0003800000 */
[----:B-1----:R-:W1:Y:S02]  /*30f40*/  S2R R5, SR_TID.X ;  /* 0x0000000000057919 */ /* 0x002e640000002100 */
[----:B-1----:R-:W-:Y:S01]  /*30f50*/  LOP3.LUT R6, R5, 0x1f, RZ, 0xc0, !PT ;  /* 0x0000001f05067812 */ /* 0x002fe200078ec0ff */
[----:B------:R-:W-:-:S03]  /*30f60*/  IMAD.MOV.U32 R5, RZ, RZ, 0x7000 ;  /* 0x00007000ff057424 */ /* 0x000fc600078e00ff */
[----:B------:R-:W-:Y:S01]  /*30f70*/  ISETP.NE.AND P0, PT, R6, RZ, PT ;  /* 0x000000ff0600720c */ /* 0x000fe20003f05270 */
[----:B------:R3:W-:-:S12]  /*30f80*/  SYNCS.ARRIVE.TRANS64 RZ, [R8+URZ+0x2e890], R5 ;  /* 0x02e8900508ff79a7 */ /* 0x0007d8000800003f */
[----:B---3--:R-:W-:Y:S05]  /*30f90*/  @!P0 BRA `(.L_x_1607) ;  /* 0x0000000000048947 */ /* 0x008fea0003800000 */
[----:B------:R-:W-:Y:S01]  /*30fa0*/  BPT.TRAP 0x1 ;  /* 0x000000040000795c */ /* 0x000fe20000300000 */
.L_x_1607:
[----:B------:R-:W-:Y:S05]  /*30fb0*/  BSYNC B2 ;  /* 0x0000000000027941 */ /* 0x000fea0003800000 */
.L_x_1606:
[----:B------:R-:W3:Y:S01]  /*30fc0*/  LDL R6, [R1+0x14] ;  /* 0x0000140001067983 */ /* 0x000ee20000100800 */
[----:B------:R-:W-:Y:S01]  /*30fd0*/  IMAD.MOV.U32 R12, RZ, RZ, RZ ;  /* 0x000000ffff0c7224 */ /* 0x000fe200078e00ff */
[----:B------:R-:W-:Y:S01]  /*30fe0*/  UIADD3 UR4, UP0, UR36, 0x570, URZ ;  /* 0x0000057024047890 */ /* 0x000fe2000ff1e03f */
[----:B-1----:R-:W-:Y:S01]  /*30ff0*/  IMAD R5, R9, 0xe0, R0 ;  /* 0x000000e009057824 */ /* 0x002fe200078e0200 */
[----:B------:R-:W-:Y:S01]  /*31000*/  PLOP3.LUT P0, PT, PT, PT, PT, 0x80, 0x0 ;  /* 0x000000000000781c */ /* 0x000fe20003f0f070 */
[----:B------:R-:W-:Y:S01]  /*31010*/  UMOV UR6, 0x0 ;  /* 0x0000000000067882 */ /* 0x000fe20000000000 */
[----:B------:R-:W-:Y:S01]  /*31020*/  R2UR UR10, R12 ;  /* 0x000000000c0a72ca */ /* 0x000fe200000e0000 */
[----:B------:R-:W-:Y:S01]  /*31030*/  VIADD R5, R5, 0xffffff20 ;  /* 0xffffff2005057836 */ /* 0x000fe20000000000 */
[----:B------:R-:W-:Y:S01]  /*31040*/  UIADD3.X UR5, URZ, UR37, URZ, UP0, !UPT ;  /* 0x000000253f057290 */ /* 0x000fe200087fe43f */
[----:B------:R-:W-:Y:S01]  /*31050*/  UMOV UR7, 0x12f00000 ;  /* 0x12f0000000077882 */ /* 0x000fe20000000000 */
[----:B---3--:R-:W-:-:S02]  /*31060*/  IMAD R11, R6, 0x7000, R19 ;  /* 0x00007000060b7824 */ /* 0x008fc400078e0213 */
[----:B------:R-:W-:Y:S02]  /*31070*/  VIADD R6, R8, 0x2e890 ;  /* 0x0002e89008067836 */ /* 0x000fe40000000000 */
[----:B------:R-:W-:-:S07]  /*31080*/  VIADD R7, R11, 0x20400 ;  /* 0x000204000b077836 */ /* 0x000fce0000000000 */
.L_x_1608:
        /* <DEDUP_REMOVED lines=13> */
.L_x_1858:
[----:B------:R-:W-:Y:S05]  /*31160*/  BSYNC B2 ;  /* 0x0000000000027941 */ /* 0x000fea0003800000 */
.L_x_1609:
        /* <DEDUP_REMOVED lines=11> */
.L_x_1612:
[----:B------:R-:W-:Y:S05]  /*31220*/  BSYNC B2 ;  /* 0x0000000000027941 */ /* 0x000fea0003800000 */
.L_x_1611:
[----:B------:R-:W-:Y:S01]  /*31230*/  R2UR UR10, R12 ;  /* 0x000000000c0a72ca */ /* 0x000fe200000e0000 */
[----:B------:R-:W-:Y:S01]  /*31240*/  UIADD3 UR4, UP0, UR36, 0x670, URZ ;  /* 0x0000067024047890 */ /* 0x000fe2000ff1e03f */
[----:B------:R-:W-:Y:S01]  /*31250*/  R2UR UR7, R7 ;  /* 0x00000000070772ca */ /* 0x000fe200000e0000 */
[----:B-12---:R-:W-:Y:S01]  /*31260*/  VIADD R8, R8, 0x2e8b0 ;  /* 0x0002e8b008087836 */ /* 0x006fe20000000000 */
[----:B------:R-:W-:Y:S01]  /*31270*/  R2UR UR6, R6 ;  /* 0x00000000060672ca */ /* 0x000fe200000e0000 */
[----:B------:R-:W-:Y:S01]  /*31280*/  VIADD R6, R11, 0xe400 ;  /* 0x0000e4000b067836 */ /* 0x000fe20000000000 */
[----:B------:R-:W-:Y:S01]  /*31290*/  PLOP3.LUT P0, PT, PT, PT, PT, 0x80, 0x0 ;  /* 0x000000000000781c */ /* 0x000fe20003f0f070 */
[----:B------:R-:W-:-:S12]  /*312a0*/  UIADD3.X UR5, URZ, UR37, URZ, UP0, !UPT ;  /* 0x000000253f057290 */ /* 0x000fd800087fe43f */
.L_x_1613:
        /* <DEDUP_REMOVED lines=10> */
.L_x_1603:
[----:B------:R-:W-:Y:S05]  /*31350*/  BSYNC B1 ;  /* 0x0000000000017941 */ /* 0x000fea0003800000 */
.L_x_1602:
[----:B------:R-:W2:Y:S04]  /*31360*/  LDL.LU R7, [R1+0x14] ;  /* 0x0000140001077983 */ /* 0x000ea80000300800 */
[----:B------:R-:W3:Y:S01]  /*31370*/  LDL.LU R10, [R1+0x1c] ;  /* 0x00001c00010a7983 */ /* 0x000ee20000300800 */
[----:B-1----:R-:W-:Y:S01]  /*31380*/  VIADD R5, R9, 0xfffffffe ;  /* 0xfffffffe09057836 */ /* 0x002fe20000000000 */
        /* <DEDUP_REMOVED lines=10> */
.L_x_1626:
[----:B------:R-:W-:Y:S05]  /*31430*/  YIELD ;  /* 0x0000000000007946 */ /* 0x000fea0003800000 */
[----:B------:R-:W-:Y:S04]  /*31440*/  BSSY B1, `(.L_x_1614) ;  /* 0x000004f000017945 */ /* 0x000fe80003800000 */
[----:B--2---:R-:W-:Y:S05]  /*31450*/  @!P6 BRA `(.L_x_1615) ;  /* 0x000000040034e947 */ /* 0x004fea0003800000 */
[----:B-1----:R-:W2:Y:S04]  /*31460*/  LDL R6, [R1+0x14] ;  /* 0x0000140001067983 */ /* 0x002ea80000100800 */
        /* <DEDUP_REMOVED lines=9> */
.L_x_1859:
[----:B------:R-:W-:Y:S05]  /*31500*/  BSYNC B2 ;  /* 0x0000000000027941 */ /* 0x000fea0003800000 */
.L_x_1616:
[----:B------:R-:W-:Y:S04]  /*31510*/  BSSY B2, `(.L_x_1618) ;  /* 0x0000009000027945 */ /* 0x000fe80003800000 */
        /* <DEDUP_REMOVED lines=8> */
.L_x_1619:
[----:B------:R-:W-:Y:S05]  /*315a0*/  BSYNC B2 ;  /* 0x0000000000027941 */ /* 0x000fea0003800000 */
.L_x_1618:
        /* <DEDUP_REMOVED lines=12> */
.L_x_1620:
        /* <DEDUP_REMOVED lines=10> */
[----:B------:R-:W2:Y:S01]  /*31710*/  SYNCS.PHASECHK.TRANS64.TRYWAIT P1, [R6+URZ+0x2e8c0], R7 ;  /* 0x02e8c007060075a7 */ /* 0x000ea2000802017f */
[----:B------:R-:W-:Y:S04]  /*31720*/  BSSY B2, `(.L_x_1621) ;  /* 0x0000002000027945 */ /* 0x000fe80003800000 */
[----:B--2---:R-:W-:Y:S05]  /*31730*/  @!P1 BRA `(.L_x_1622) ;  /* 0x0000008800e89947 */ /* 0x004fea0003800000 */
.L_x_1860:
[----:B------:R-:W-:Y:S05]  /*31740*/  BSYNC B2 ;  /* 0x0000000000027941 */ /* 0x000fea0003800000 */
.L_x_1621:
        /* <DEDUP_REMOVED lines=11> */
.L_x_1624:
[----:B------:R-:W-:Y:S05]  /*31800*/  BSYNC B2 ;  /* 0x0000000000027941 */ /* 0x000fea0003800000 */
.L_x_1623:
        /* <DEDUP_REMOVED lines=8> */
.L_x_1625:
        /* <DEDUP_REMOVED lines=10> */
.L_x_1615:
[----:B------:R-:W-:Y:S05]  /*31930*/  BSYNC B1 ;  /* 0x0000000000017941 */ /* 0x000fea0003800000 */
.L_x_1614:
[----:B------:R-:W2:Y:S04]  /*31940*/  LDL.LU R7, [R1+0x14] ;  /* 0x0000140001077983 */ /* 0x000ea80000300800 */
[----:B-1----:R-:W3:Y:S01]  /*31950*/  LDL.LU R10, [R1+0x1c] ;  /* 0x00001c00010a7983 */ /* 0x002ee20000300800 */
[C---:B------:R-:W-:Y:S01]  /*31960*/  ISETP.GT.AND P2, PT, R5.reuse, R3, PT ;  /* 0x000000030500720c */ /* 0x040fe20003f44270 */
[----:B------:R-:W-:Y:S02]  /*31970*/  VIADD R5, R5, 0xffffffff ;  /* 0xffffffff05057836 */ /* 0x000fe40000000000 */
[----:B--2---:R-:W-:-:S05]  /*31980*/  VIADD R6, R7, 0x1 ;  /* 0x0000000107067836 */ /* 0x004fca0000000000 */
[----:B------:R-:W-:-:S04]  /*31990*/  ISETP.NE.AND P1, PT, R6, 0x2, PT ;  /* 0x000000020600780c */ /* 0x000fc80003f25270 */
[----:B------:R-:W-:Y:S02]  /*319a0*/  SEL R7, RZ, 0x1, P1 ;  /* 0x00000001ff077807 */ /* 0x000fe40000800000 */
[----:B------:R-:W-:Y:S02]  /*319b0*/  SEL R6, R6, RZ, P1 ;  /* 0x000000ff06067207 */ /* 0x000fe40000800000 */
[----:B---3--:R-:W-:-:S05]  /*319c0*/  LOP3.LUT R10, R10, R7, RZ, 0x3c, !PT ;  /* 0x000000070a0a7212 */ /* 0x008fca00078e3cff */
[----:B------:R2:W-:Y:S04]  /*319d0*/  STL [R1+0x1c], R10 ;  /* 0x00001c0a01007387 */ /* 0x0005e80000100800 */
[----:B------:R2:W-:Y:S01]  /*319e0*/  STL [R1+0x14], R6 ;  /* 0x0000140601007387 */ /* 0x0005e20000100800 */
[----:B------:R-:W-:Y:S05]  /*319f0*/  @P2 BRA `(.L_x_1626) ;  /* 0xfffffff8008c2947 */ /* 0x000fea000383ffff */
.L_x_1596:
[----:B------:R-:W-:Y:S05]  /*31a00*/  BSYNC B0 ;  /* 0x0000000000007941 */ /* 0x000fea0003800000 */
.L_x_1595:
[----:B------:R-:W3:Y:S01]  /*31a10*/  LDL R8, [R1+0x28] ;  /* 0x0000280001087983 */ /* 0x000ee20000100800 */
[----:B------:R-:W4:Y:S01]  /*31a20*/  LDC R0, c[0x0][0x448] ;  /* 0x00011200ff007b82 */ /* 0x000f220000000800 */
[----:B------:R-:W-:Y:S07]  /*31a30*/  @!P0 WARPSYNC.ALL ;  /* 0x0000000000008948 */ /* 0x000fee0003800000 */
[----:B------:R-:W-:Y:S01]  /*31a40*/  @!P0 BAR.SYNC.DEFER_BLOCKING 0xc, 0x180 ;  /* 0x0306000000008b1d */ /* 0x000fe20000010000 */
[----:B----4-:R-:W-:-:S13]  /*31a50*/  ISETP.NE.AND P1, PT, R0, 0x1, PT ;  /* 0x000000010000780c */ /* 0x010fda0003f25270 */
[----:B------:R-:W4:Y:S08]  /*31a60*/  @P1 LDC R2, c[0x0][0x44c] ;  /* 0x00011300ff021b82 */ /* 0x000f300000000800 */
[----:B------:R-:W5:Y:S01]  /*31a70*/  @P1 LDC R3, c[0x0][0x450] ;  /* 0x00011400ff031b82 */ /* 0x000f620000000800 */
[----:B---3--:R-:W-:-:S04]  /*31a80*/  VIADD R0, R8, 0x7f ;  /* 0x0000007f08007836 */ /* 0x008fc80000000000 */
[----:B----4-:R-:W-:-:S05]  /*31a90*/  @P1 IMAD.HI.U32 R2, R0, R2, RZ ;  /* 0x0000000200021227 */ /* 0x010fca00078e00ff */
[----:B-----5:R-:W-:Y:S02]  /*31aa0*/  @P1 SHF.R.U32.HI R0, RZ, R3, R2 ;  /* 0x00000003ff001219 */ /* 0x020fe40000011602 */
[----:B------:R-:W3:Y:S03]  /*31ab0*/  LDC.64 R2, c[0x0][0x9e0] ;  /* 0x00027800ff027b82 */ /* 0x000ee60000000a00 */
[----:B------:R-:W-:Y:S01]  /*31ac0*/  IMAD.IADD R0, R18, 0x1, R0 ;  /* 0x0000000112007824 */ /* 0x000fe200078e0200 */
[----:B---3--:R-:W-:-:S03]  /*31ad0*/  ISETP.GE.AND P2, PT, R3, 0x1, PT ;  /* 0x000000010300780c */ /* 0x008fc60003f46270 */
[----:B------:R-:W-:-:S10]  /*31ae0*/  IMAD.IADD R2, R0, 0x1, R2 ;  /* 0x0000000100027824 */ /* 0x000fd400078e0202 */
[----:B------:R-:W-:Y:S05]  /*31af0*/  @!P2 BRA `(.L_x_1627) ;  /* 0x000000000048a947 */ /* 0x000fea0003800000 */
[C---:B------:R-:W-:Y:S01]  /*31b00*/  ISETP.GT.AND P0, PT, R0.reuse, RZ, PT ;  /* 0x000000ff0000720c */ /* 0x040fe20003f04270 */
[----:B------:R-:W-:Y:S01]  /*31b10*/  BSSY B0, `(.L_x_1628) ;  /* 0x000000e000007945 */ /* 0x000fe20003800000 */
[----:B------:R-:W-:-:S11]  /*31b20*/  VIADD R5, R0, 0xffffffff ;  /* 0xffffffff00057836 */ /* 0x000fd60000000000 */
[----:B------:R-:W-:Y:S05]  /*31b30*/  @P0 BRA `(.L_x_1629) ;  /* 0x00000000001c0947 */ /* 0x000fea0003800000 */
[----:B------:R-:W-:Y:S01]  /*31b40*/  ISETP.NE.AND P0, PT, R3, 0x1, PT ;  /* 0x000000010300780c */ /* 0x000fe20003f05270 */
[----:B------:R-:W-:-:S12]  /*31b50*/  IMAD.MOV R0, RZ, RZ, -R0 ;  /* 0x000000ffff007224 */ /* 0x000fd800078e0a00 */
[----:B-12---:R-:W1:Y:S02]  /*31b60*/  @P0 LDC.64 R6, c[0x0][0x9e8] ;  /* 0x00027a00ff060b82 */ /* 0x006e640000000a00 */
[----:B-1----:R-:W-:-:S05]  /*31b70*/  @P0 IMAD.HI.U32 R6, R0, R6, RZ ;  /* 0x0000000600060227 */ /* 0x002fca00078e00ff */
[----:B------:R-:W-:-:S04]  /*31b80*/  @P0 SHF.R.U32.HI R0, RZ, R7, R6 ;  /* 0x00000007ff000219 */ /* 0x000fc80000011606 */
[----:B------:R-:W-:Y:S01]  /*31b90*/  LOP3.LUT R5, RZ, R0, RZ, 0x33, !PT ;  /* 0x00000000ff057212 */ /* 0x000fe200078e33ff */
[----:B------:R-:W-:Y:S06]  /*31ba0*/  BRA `(.L_x_1630) ;  /* 0x0000000000107947 */ /* 0x000fec0003800000 */
.L_x_1629:
[----:B------:R-:W-:-:S13]  /*31bb0*/  ISETP.NE.AND P0, PT, R3, 0x1, PT ;  /* 0x000000010300780c */ /* 0x000fda0003f05270 */
[----:B-12---:R-:W1:Y:S02]  /*31bc0*/  @P0 LDC.64 R6, c[0x0][0x9e8] ;  /* 0x00027a00ff060b82 */ /* 0x006e640000000a00 */
[----:B-1----:R-:W-:-:S05]  /*31bd0*/  @P0 IMAD.HI.U32 R6, R5, R6, RZ ;  /* 0x0000000605060227 */ /* 0x002fca00078e00ff */
[----:B------:R-:W-:-:S07]  /*31be0*/  @P0 SHF.R.U32.HI R5, RZ, R7, R6 ;  /* 0x00000007ff050219 */ /* 0x000fce0000011606 */
.L_x_1630:
[----:B------:R-:W-:Y:S05]  /*31bf0*/  BSYNC B0 ;  /* 0x0000000000007941 */ /* 0x000fea0003800000 */
.L_x_1628:
[----:B------:R-:W-:-:S05]  /*31c00*/  IMAD R5, R5, R3, R3 ;  /* 0x0000000305057224 */ /* 0x000fca00078e0203 */
[----:B------:R-:W-:-:S07]  /*31c10*/  VIMNMX R2, R2, R5, PT ;  /* 0x0000000502027248 */ /* 0x000fce0003fe0100 */
.L_x_1627:
[----:B------:R-:W-:Y:S01]  /*31c20*/  VIADD R7, R2, 0xdf ;  /* 0x000000df02077836 */ /* 0x000fe20000000000 */
[----:B------:R-:W-:Y:S01]  /*31c30*/  ULDC UR4, c[0x0][0x9dc] ;  /* 0x0002770000047ab9 */ /* 0x000fe20000000800 */
[----:B-12---:R-:W-:Y:S01]  /*31c40*/  IMAD.MOV.U32 R6, RZ, RZ, RZ ;  /* 0x000000ffff067224 */ /* 0x006fe200078e00ff */
[----:B------:R-:W1:Y:S03]  /*31c50*/  @P1 LDC R2, c[0x0][0x44c] ;  /* 0x00011300ff021b82 */ /* 0x000e660000000800 */
[----:B------:R-:W-:-:S05]  /*31c60*/  IMAD.HI R6, R7, -0x6db6db6d, R6 ;  /* 0x9249249307067827 */ /* 0x000fca00078e0206 */
[----:B------:R-:W-:-:S04]  /*31c70*/  SHF.R.U32.HI R0, RZ, 0x1f, R6 ;  /* 0x0000001fff007819 */ /* 0x000fc80000011606 */
[----:B------:R-:W-:Y:S02]  /*31c80*/  LEA.HI.SX32 R0, R6, R0, 0x19 ;  /* 0x0000000006007211 */ /* 0x000fe400078fcaff */
[----:B------:R-:W2:Y:S02]  /*31c90*/  @P1 LDC R6, c[0x0][0x450] ;  /* 0x00011400ff061b82 */ /* 0x000ea40000000800 */
[----:B------:R-:W-:Y:S01]  /*31ca0*/  VIMNMX R5, R21, R0, PT ;  /* 0x0000000015057248 */ /* 0x000fe20003fe0100 */
[----:B------:R-:W-:Y:S02]  /*31cb0*/  IMAD.MOV.U32 R0, RZ, RZ, R8 ;  /* 0x000000ffff007224 */ /* 0x000fe400078e0008 */
[----:B-1----:R-:W-:-:S05]  /*31cc0*/  @P1 IMAD.HI.U32 R2, R8, R2, RZ ;  /* 0x0000000208021227 */ /* 0x002fca00078e00ff */
[----:B--2---:R-:W-:-:S05]  /*31cd0*/  @P1 SHF.R.U32.HI R0, RZ, R6, R2 ;  /* 0x00000006ff001219 */ /* 0x004fca0000011602 */
[----:B------:R-:W-:-:S04]  /*31ce0*/  IMAD.IADD R0, R20, 0x1, R0 ;  /* 0x0000000114007824 */ /* 0x000fc800078e0200 */
[----:B------:R-:W-:Y:S01]  /*31cf0*/  VIADD R2, R0, -UR4 ;  /* 0x8000000400027c36 */ /* 0x000fe20008000000 */
        /* <DEDUP_REMOVED lines=11> */
.L_x_1633:
[----:B------:R-:W-:-:S13]  /*31db0*/  ISETP.NE.AND P0, PT, R3, 0x1, PT ;  /* 0x000000010300780c */ /* 0x000fda0003f05270 */
[----:B------:R-:W1:Y:S02]  /*31dc0*/  @P0 LDC.64 R6, c[0x0][0x9e8] ;  /* 0x00027a00ff060b82 */ /* 0x000e640000000a00 */
[----:B-1----:R-:W-:-:S05]  /*31dd0*/  @P0 IMAD.HI.U32 R6, R0, R6, RZ ;  /* 0x0000000600060227 */ /* 0x002fca00078e00ff */
[----:B------:R-:W-:-:S07]  /*31de0*/  @P0 SHF.R.U32.HI R0, RZ, R7, R6 ;  /* 0x00000007ff000219 */ /* 0x000fce0000011606 */
.L_x_1634:
[----:B------:R-:W-:Y:S05]  /*31df0*/  BSYNC B0 ;  /* 0x0000000000007941 */ /* 0x000fea0003800000 */
.L_x_1632:
[----:B------:R-:W-:-:S05]  /*31e00*/  IMAD R0, R0, R3, RZ ;  /* 0x0000000300007224 */ /* 0x000fca00078e02ff */
[----:B------:R-:W-:-:S07]  /*31e10*/  VIMNMX R2, R2, R0, !PT ;  /* 0x0000000002027248 */ /* 0x000fce0007fe0100 */
.L_x_1631:
[----:B------:R-:W-:Y:S01]  /*31e20*/  IMAD.MOV.U32 R6, RZ, RZ, RZ ;  /* 0x000000ffff067224 */ /* 0x000fe200078e00ff */
[----:B------:R-:W-:Y:S01]  /*31e30*/  ISETP.NE.AND P1, PT, R4, RZ, PT ;  /* 0x000000ff0400720c */ /* 0x000fe20003f25270 */
[----:B------:R-:W-:Y:S01]  /*31e40*/  IMAD.MOV.U32 R7, RZ, RZ, R2 ;  /* 0x000000ffff077224 */ /* 0x000fe200078e0002 */
[----:B------:R-:W-:Y:S01]  /*31e50*/  BSSY B0, `(.L_x_1635) ;  /* 0x0000024000007945 */ /* 0x000fe20003800000 */
[----:B------:R-:W-:-:S05]  /*31e60*/  IMAD.HI R2, R2, -0x6db6db6d, R6 ;  /* 0x9249249302027827 */ /* 0x000fca00078e0206 */
[----:B------:R-:W-:-:S05]  /*31e70*/  SHF.R.U32.HI R0, RZ, 0x1f, R2 ;  /* 0x0000001fff007819 */ /* 0x000fca0000011602 */
[----:B------:R-:W1:Y:S01]  /*31e80*/  @!P1 LDC R4, c[0x0][0x9f0] ;  /* 0x00027c00ff049b82 */ /* 0x000e620000000800 */
[----:B------:R-:W-:Y:S01]  /*31e90*/  LEA.HI.SX32 R0, R2, R0, 0x19 ;  /* 0x0000000002007211 */ /* 0x000fe200078fcaff */
[----:B------:R-:W-:-:S03]  /*31ea0*/  IMAD.MOV.U32 R2, RZ, RZ, RZ ;  /* 0x000000ffff027224 */ /* 0x000fc600078e00ff */
[----:B------:R-:W-:-:S04]  /*31eb0*/  VIMNMX R0, RZ, R0, !PT ;  /* 0x00000000ff007248 */ /* 0x000fc80007fe0100 */
[----:B------:R-:W-:-:S13]  /*31ec0*/  ISETP.GT.AND P0, PT, R5, R0, PT ;  /* 0x000000000500720c */ /* 0x000fda0003f04270 */
[----:B------:R-:W-:Y:S05]  /*31ed0*/  @!P0 BRA `(.L_x_1636) ;  /* 0x00000000006c8947 */ /* 0x000fea0003800000 */
[----:B-1----:R-:W-:-:S04]  /*31ee0*/  IABS R6, R4 ;  /* 0x0000000400067213 */ /* 0x002fc80000000000 */
[----:B------:R-:W1:Y:S08]  /*31ef0*/  I2F.RP R2, R6 ;  /* 0x0000000600027306 */ /* 0x000e700000209400 */
[----:B-1----:R-:W1:Y:S02]  /*31f00*/  MUFU.RCP R2, R2 ;  /* 0x0000000200027308 */ /* 0x002e640000001000 */
[----:B-1----:R-:W-:-:S06]  /*31f10*/  VIADD R2, R2, 0xffffffe ;  /* 0x0ffffffe02027836 */ /* 0x002fcc0000000000 */
[----:B------:R-:W1:Y:S02]  /*31f20*/  F2I.FTZ.U32.TRUNC.NTZ R3, R2 ;  /* 0x0000000200037305 */ /* 0x000e64000021f000 */
[----:B-1----:R-:W-:-:S04]  /*31f30*/  IMAD.MOV R2, RZ, RZ, -R3 ;  /* 0x000000ffff027224 */ /* 0x002fc800078e0a03 */
[----:B------:R-:W-:Y:S02]  /*31f40*/  IMAD R7, R2, R6, RZ ;  /* 0x0000000602077224 */ /* 0x000fe400078e02ff */
[----:B------:R-:W-:-:S04]  /*31f50*/  IMAD.MOV.U32 R2, RZ, RZ, RZ ;  /* 0x000000ffff027224 */ /* 0x000fc800078e00ff */
[----:B------:R-:W-:Y:S01]  /*31f60*/  IMAD.HI.U32 R9, R3, R7, R2 ;  /* 0x0000000703097227 */ /* 0x000fe200078e0002 */
[----:B------:R-:W-:Y:S02]  /*31f70*/  IADD3 R7, R4, -0x1, R5 ;  /* 0xffffffff04077810 */ /* 0x000fe40007ffe005 */
[----:B------:R-:W-:-:S03]  /*31f80*/  IABS R2, R4 ;  /* 0x0000000400027213 */ /* 0x000fc60000000000 */
[----:B------:R-:W-:Y:S02]  /*31f90*/  IMAD.IADD R7, R7, 0x1, -R0 ;  /* 0x0000000107077824 */ /* 0x000fe400078e0a00 */
[----:B------:R-:W-:-:S03]  /*31fa0*/  IMAD.MOV R2, RZ, RZ, -R2 ;  /* 0x000000ffff027224 */ /* 0x000fc600078e0a02 */
[----:B------:R-:W-:Y:S01]  /*31fb0*/  IABS R3, R7 ;  /* 0x0000000700037213 */ /* 0x000fe20000000000 */
[----:B------:R-:W-:Y:S01]  /*31fc0*/  IMAD.MOV.U32 R8, RZ, RZ, R2 ;  /* 0x000000ffff087224 */ /* 0x000fe200078e0002 */
        /* <DEDUP_REMOVED lines=12> */
.L_x_1636:
[----:B------:R-:W-:Y:S05]  /*32090*/  BSYNC B0 ;  /* 0x0000000000007941 */ /* 0x000fea0003800000 */
.L_x_1635:
[----:B------:R-:W2:Y:S02]  /*320a0*/  LDL.LU R3, [R1+0x4] ;  /* 0x0000040001037983 */ /* 0x000ea40000300800 */
[----:B--2---:R-:W-:-:S05]  /*320b0*/  IMAD R0, R3, R2, R0 ;  /* 0x0000000203007224 */ /* 0x004fca00078e0200 */
        /* <DEDUP_REMOVED lines=11> */
[----:B-1----:R-:W1:Y:S01]  /*32170*/  LDC.64 R4, c[0x0][0xc60] ;  /* 0x00031800ff047b82 */ /* 0x002e620000000a00 */
[----:B------:R-:W2:Y:S01]  /*32180*/  FLO.U32 R0, UR4 ;  /* 0x0000000400007d00 */ /* 0x000ea200080e0000 */
[----:B------:R-:W-:-:S07]  /*32190*/  ULDC.64 UR6, c[0x0][0x208] ;  /* 0x0000820000067ab9 */ /* 0x000fce0000000a00 */
[----:B------:R-:W1:Y:S01]  /*321a0*/  POPC R2, UR4 ;  /* 0x0000000400027d09 */ /* 0x000e620008000000 */
[----:B--2---:R-:W-:-:S13]  /*321b0*/  ISETP.EQ.U32.AND P0, PT, R0, R3, PT ;  /* 0x000000030000720c */ /* 0x004fda0003f02070 */
[----:B-1----:R-:W2:Y:S01]  /*321c0*/  @P0 ATOMG.E.ADD.STRONG.GPU PT, R5, desc[UR6][R4.64], R2 ;  /* 0x00000002040509a8 */ /* 0x002ea200081ee1c6 */
[----:B------:R-:W1:Y:S02]  /*321d0*/  S2R R3, SR_LTMASK ;  /* 0x0000000000037919 */ /* 0x000e640000003900 */
[----:B-1----:R-:W-:-:S06]  /*321e0*/  LOP3.LUT R3, R3, UR4, RZ, 0xc0, !PT ;  /* 0x0000000403037c12 */ /* 0x002fcc000f8ec0ff */
[----:B------:R-:W1:Y:S01]  /*321f0*/  POPC R3, R3 ;  /* 0x0000000300037309 */ /* 0x000e620000000000 */
[----:B--2---:R-:W1:Y:S02]  /*32200*/  SHFL.IDX PT, R0, R5, R0, 0x1f ;  /* 0x00001f0005007589 */ /* 0x004e6400000e0000 */
[----:B-1----:R-:W-:-:S05]  /*32210*/  IADD3 R0, R0, UR40, R3 ;  /* 0x0000002800007c10 */ /* 0x002fca000fffe003 */
[----:B------:R2:W-:Y:S01]  /*32220*/  STL [R1], R0 ;  /* 0x0000000001007387 */ /* 0x0005e20000100800 */
[----:B------:R-:W-:Y:S05]  /*32230*/  BRA `(.L_x_1638) ;  /* 0x0000003000907947 */ /* 0x000fea0003800000 */
.L_x_1637:
        /* <DEDUP_REMOVED lines=8> */
[----:B-1----:R-:W-:Y:S02]  /*322c0*/  IMAD.U32 R4, RZ, RZ, UR6 ;  /* 0x00000006ff047e24 */ /* 0x002fe4000f8e00ff */
        /* <DEDUP_REMOVED lines=11> */
.L_x_1640:
[----:B------:R-:W-:Y:S05]  /*32380*/  BSYNC B6 ;  /* 0x0000000000067941 */ /* 0x000fea0003800000 */
.L_x_1639:
        /* <DEDUP_REMOVED lines=22> */
.L_x_1642:
[----:B------:R-:W-:Y:S05]  /*324f0*/  BSYNC B6 ;  /* 0x0000000000067941 */ /* 0x000fea0003800000 */
.L_x_1641:
        /* <DEDUP_REMOVED lines=20> */
.L_x_1644:
[----:B------:R-:W-:Y:S05]  /*32640*/  BSYNC B6 ;  /* 0x0000000000067941 */ /* 0x000fea0003800000 */
.L_x_1643:
[----:B------:R-:W-:Y:S01]  /*32650*/  LOP3.LUT P6, RZ, R16, 0x1, RZ, 0xc0, !PT ;  /* 0x0000000110ff7812 */ /* 0x000fe200078cc0ff */
[----:B------:R-:W-:-:S12]  /*32660*/  BSSY B6, `(.L_x_1645) ;  /* 0x0000012000067945 */ /* 0x000fd80003800000 */
        /* <DEDUP_REMOVED lines=17> */
.L_x_1646:
[----:B------:R-:W-:Y:S05]  /*32780*/  BSYNC B6 ;  /* 0x0000000000067941 */ /* 0x000fea0003800000 */
.L_x_1645:
[----:B------:R-:W2:Y:S01]  /*32790*/  LDL R18, [R1+0xc] ;  /* 0x00000c0001127983 */ /* 0x000ea20000100800 */
[----:B------:R-:W-:Y:S01]  /*327a0*/  ULDC.64 UR4, c[0x0][0x9f8] ;  /* 0x00027e0000047ab9 */ /* 0x000fe20000000a00 */
[----:B------:R-:W-:Y:S01]  /*327b0*/  ULDC.64 UR6, c[0x0][0x208] ;  /* 0x0000820000067ab9 */ /* 0x000fe20000000a00 */
[----:B------:R-:W-:-:S04]  /*327c0*/  ISETP.NE.U32.AND P0, PT, RZ, UR4, PT ;  /* 0x00000004ff007c0c */ /* 0x000fc8000bf05070 */
[----:B------:R-:W-:Y:S01]  /*327d0*/  ISETP.NE.AND.EX P0, PT, RZ, UR5, PT, P0 ;  /* 0x00000005ff007c0c */ /* 0x000fe2000bf05300 */
[----:B------:R-:W-:-:S12]  /*327e0*/  ULDC.64 UR4, c[0x0][0xa08] ;  /* 0x0002820000047ab9 */ /* 0x000fd80000000a00 */
[----:B------:R-:W3:Y:S01]  /*327f0*/  @P0 LDC.64 R2, c[0x0][0x9f8] ;  /* 0x00027e00ff020b82 */ /* 0x000ee20000000a00 */
[----:B--2---:R-:W-:Y:S02]  /*32800*/  IMAD.MOV.U32 R8, RZ, RZ, R18 ;  /* 0x000000ffff087224 */ /* 0x004fe400078e0012 */
[----:B---3--:R-:W-:-:S05]  /*32810*/  @P0 IMAD.WIDE R2, R18, 0x4, R2 ;  /* 0x0000000412020825 */ /* 0x008fca00078e0202 */
[----:B------:R2:W3:Y:S02]  /*32820*/  @P0 LDG.E R8, desc[UR6][R2.64] ;  /* 0x0000000602080981 */ /* 0x0004e4000c1e1900 */
[----:B--2---:R-:W2:Y:S02]  /*32830*/  LDC.64 R2, c[0x0][0x418] ;  /* 0x00010600ff027b82 */ /* 0x004ea40000000a00 */
        /* <DEDUP_REMOVED lines=8> */
[----:B------:R-:W3:Y:S02]  /*328c0*/  S2R R0, SR_TID.X ;  /* 0x0000000000007919 */ /* 0x000ee40000002100 */
[----:B---3--:R-:W-:-:S04]  /*328d0*/  SHF.R.U32.HI R0, RZ, 0x5, R0 ;  /* 0x00000005ff007819 */ /* 0x008fc80000011600 */
[----:B------:R-:W-:-:S05]  /*328e0*/  LOP3.LUT R0, R0, 0x3, RZ, 0xc0, !PT ;  /* 0x0000000300007812 */ /* 0x000fca00078ec0ff */
[----:B------:R3:W4:Y:S02]  /*328f0*/  SHFL.IDX PT, R14, R0, RZ, 0x1f ;  /* 0x00001fff000e7589 */ /* 0x00072400000e0000 */
.L_x_1863:
[----:B----4-:R-:W-:Y:S02]  /*32900*/  ISETP.NE.AND P0, PT, R14, RZ, PT ;  /* 0x000000ff0e00720c */ /* 0x010fe40003f05270 */
[----:B------:R-:W-:Y:S02]  /*32910*/  PLOP3.LUT P1, PT, PT, PT, PT, 0x8, 0x0 ;  /* 0x000000000000781c */ /* 0x000fe40003f2e170 */
[----:B------:R-:W-:-:S11]  /*32920*/  LOP3.LUT R16, R16, 0xfffffffe, RZ, 0xc0, !PT ;  /* 0xfffffffe10107812 */ /* 0x000fd600078ec0ff */
[----:B------:R-:W-:Y:S01]  /*32930*/  @P1 LOP3.LUT R16, R16, 0x1, RZ, 0xfc, !PT ;  /* 0x0000000110101812 */ /* 0x000fe200078efcff */
[----:B------:R-:W-:Y:S06]  /*32940*/  @P0 BRA `(.L_x_1648) ;  /* 0x0000000400600947 */ /* 0x000fec0003800000 */
[----:B------:R-:W-:-:S03]  /*32950*/  UMOV UR4, 0xffffffff ;  /* 0xffffffff00047882 */ /* 0x000fc60000000000 */
[----:B------:R-:W-:Y:S05]  /*32960*/  BRA.DIV UR4, `(.L_x_1649) ;  /* 0x0000007a04a47947 */ /* 0x000fea000b800000 */
[----:B------:R-:W-:-:S13]  /*32970*/  ELECT P6, URZ, PT ;  /* 0x00000000003f782f */ /* 0x000fda00038c0000 */
.L_x_1866:
[----:B------:R-:W-:Y:S05]  /*32980*/  @!P6 BRA `(.L_x_1648) ;  /* 0x000000040050e947 */ /* 0x000fea0003800000 */
[----:B---3--:R-:W3:Y:S01]  /*32990*/  LDL R0, [R1+0x3c] ;  /* 0x00003c0001007983 */ /* 0x008ee20000100800 */
[----:B------:R-:W-:-:S04]  /*329a0*/  ISETP.NE.U32.AND P0, PT, R2, RZ, PT ;  /* 0x000000ff0200720c */ /* 0x000fc80003f05070 */
[----:B------:R-:W-:Y:S01]  /*329b0*/  ISETP.NE.AND.EX P0, PT, R3, RZ, PT, P0 ;  /* 0x000000ff0300720c */ /* 0x000fe20003f05300 */
[----:B---3--:R-:W-:-:S12]  /*329c0*/  VIADD R0, R0, 0xffffffff ;  /* 0xffffffff00007836 */ /* 0x008fd80000000000 */
[----:B------:R-:W-:Y:S05]  /*329d0*/  @!P0 BRA `(.L_x_1650) ;  /* 0x0000000000488947 */ /* 0x000fea0003800000 */
[----:B------:R-:W3:Y:S01]  /*329e0*/  LDC R7, c[0x0][0x43c] ;  /* 0x00010f00ff077b82 */ /* 0x000ee20000000800 */
[----:B------:R-:W-:Y:S01]  /*329f0*/  ULDC.64 UR4, c[0x0][0x428] ;  /* 0x00010a0000047ab9 */ /* 0x000fe20000000a00 */
[----:B------:R-:W-:Y:S01]  /*32a00*/  ULDC.64 UR6, c[0x0][0x208] ;  /* 0x0000820000067ab9 */ /* 0x000fe20000000a00 */
[----:B---3--:R-:W-:-:S13]  /*32a10*/  ISETP.NE.AND P0, PT, R7, 0x1, PT ;  /* 0x000000010700780c */ /* 0x008fda0003f05270 */
[----:B-1----:R-:W1:Y:S02]  /*32a20*/  @P0 LDC.64 R4, c[0x0][0x440] ;  /* 0x00011000ff040b82 */ /* 0x002e640000000a00 */
[----:B-1----:R-:W-:-:S04]  /*32a30*/  @P0 IMAD.HI.U32 R6, R0, R4, RZ ;  /* 0x0000000400060227 */ /* 0x002fc800078e00ff */
        /* <DEDUP_REMOVED lines=12> */
.L_x_1650:
[----:B---3--:R-:W3:Y:S04]  /*32b00*/  LDL R2, [R1+0x10] ;  /* 0x0000100001027983 */ /* 0x008ee80000100800 */
[----:B------:R-:W1:Y:S01]  /*32b10*/  LDL R3, [R1+0x18] ;  /* 0x0000180001037983 */ /* 0x000e620000100800 */
[----:B--2---:R-:W2:Y:S02]  /*32b20*/  S2R R8, SR_TID.X ;  /* 0x0000000000087919 */ /* 0x004ea40000002100 */
[----:B--2---:R-:W-:-:S04]  /*32b30*/  LOP3.LUT R8, R8, 0x7f, RZ, 0xc0, !PT ;  /* 0x0000007f08087812 */ /* 0x004fc800078ec0ff */
[----:B------:R-:W-:Y:S01]  /*32b40*/  ISETP.NE.AND P1, PT, R8, RZ, PT ;  /* 0x000000ff0800720c */ /* 0x000fe20003f25270 */
[----:B---3--:R-:W-:Y:S01]  /*32b50*/  IMAD R2, R2, 0x8, R19 ;  /* 0x0000000802027824 */ /* 0x008fe200078e0213 */
[----:B-1----:R-:W-:-:S04]  /*32b60*/  SHF.L.U32 R4, R3, 0x1f, RZ ;  /* 0x0000001f03047819 */ /* 0x002fc800000006ff */
[----:B------:R-:W1:Y:S02]  /*32b70*/  SYNCS.PHASECHK.TRANS64.TRYWAIT P0, [R2+URZ+0x2e880], R4 ;  /* 0x02e88004020075a7 */ /* 0x000e64000800017f */
[----:B-1----:R-:W-:Y:S05]  /*32b80*/  @!P0 BRA `(.L_x_1651) ;  /* 0x00000078003c8947 */ /* 0x002fea0003800000 */
.L_x_1867:
        /* <DEDUP_REMOVED lines=8> */
.L_x_1652:
[----:B------:R-:W2:Y:S04]  /*32c10*/  LDL R3, [R1+0x10] ;  /* 0x0000100001037983 */ /* 0x000ea80000100800 */
[----:B------:R-:W3:Y:S01]  /*32c20*/  LDL R5, [R1+0x24] ;  /* 0x0000240001057983 */ /* 0x000ee20000100800 */
        /* <DEDUP_REMOVED lines=15> */
[----:B------:R-:W3:Y:S02]  /*32d20*/  SYNCS.PHASECHK.TRANS64.TRYWAIT P0, [R2+URZ+0x2e840], R4 ;  /* 0x02e84004020075a7 */ /* 0x000ee4000800017f */
[----:B--23--:R-:W-:Y:S05]  /*32d30*/  @!P0 BRA `(.L_x_1653) ;  /* 0x0000007400e48947 */ /* 0x00cfea0003800000 */
.L_x_1868:
        /* <DEDUP_REMOVED lines=8> */
.L_x_1654:
        /* <DEDUP_REMOVED lines=8> */
[----:B------:R-:W-:Y:S01]  /*32e40*/  R2UR UR13, R18 ;  /* 0x00000000120d72ca */ /* 0x000fe200000e0000 */
[----:B------:R-:W-:Y:S01]  /*32e50*/  UMOV UR10, URZ ;  /* 0x0000003f000a7c82 */ /* 0x000fe20008000000 */
[----:B------:R-:W-:-:S02]  /*32e60*/  PLOP3.LUT P0, PT, PT, PT, PT, 0x80, 0x0 ;  /* 0x000000000000781c */ /* 0x000fc40003f0f070 */
[----:B------:R-:W-:Y:S01]  /*32e70*/  LOP3.LUT R16, R16, 0xfffffffe, RZ, 0xc0, !PT ;  /* 0xfffffffe10107812 */ /* 0x000fe200078ec0ff */
[----:B------:R-:W-:Y:S02]  /*32e80*/  UIADD3 UR8, UR8, 0x20400, URZ ;  /* 0x0002040008087890 */ /* 0x000fe4000fffe03f */
[----:B------:R-:W-:-:S08]  /*32e90*/  UIADD3 UR9, UR9, 0x2e830, URZ ;  /* 0x0002e83009097890 */ /* 0x000fd0000fffe03f */
[----:B------:R-:W-:Y:S01]  /*32ea0*/  @P0 LOP3.LUT R16, R16, 0x1, RZ, 0xfc, !PT ;  /* 0x0000000110100812 */ /* 0x000fe200078efcff */
[----:B------:R4:W-:Y:S02]  /*32eb0*/  UTMALDG.4D [UR8], [UR4], desc[UR6] ;  /* 0x00000608040075b4 */ /* 0x0009e40008019000 */
[----:B----4-:R-:W-:-:S04]  /*32ec0*/  NOP ;  /* 0x0000000000007918 */ /* 0x010fc80000000000 */
.L_x_1648:
[----:B------:R-:W3:Y:S01]  /*32ed0*/  LDL.LU R3, [R1+0x40] ;  /* 0x0000400001037983 */ /* 0x000ee20000300800 */
[----:B------:R-:W-:Y:S05]  /*32ee0*/  WARPSYNC.ALL ;  /* 0x0000000000007948 */ /* 0x000fea0003800000 */
[----:B------:R-:W-:Y:S01]  /*32ef0*/  ULDC.64 UR4, c[0x0][0x298] ;  /* 0x0000a60000047ab9 */ /* 0x000fe20000000a00 */
[----:B------:R-:W-:Y:S01]  /*32f00*/  BSSY B6, `(.L_x_1655) ;  /* 0x000001c000067945 */ /* 0x000fe20003800000 */
[----:B------:R-:W-:Y:S01]  /*32f10*/  BAR.SYNC.DEFER_BLOCKING 0x8, 0x180 ;  /* 0x0206000000007b1d */ /* 0x000fe20000010000 */
[----:B---3--:R-:W-:Y:S01]  /*32f20*/  SHF.R.S32.HI R0, RZ, 0x1f, R3 ;  /* 0x0000001fff007819 */ /* 0x008fe20000011403 */
[----:B-12---:R-:W-:-:S04]  /*32f30*/  IMAD.WIDE.U32 R4, R3, UR4, RZ ;  /* 0x0000000403047c25 */ /* 0x006fc8000f8e00ff */
[----:B------:R-:W-:Y:S01]  /*32f40*/  IMAD R2, R0, UR4, RZ ;  /* 0x0000000400027c24 */ /* 0x000fe2000f8e02ff */
[----:B------:R1:W-:Y:S01]  /*32f50*/  STL.64 [R1+0x40], R4 ;  /* 0x0000400401007387 */ /* 0x0003e20000100a00 */
[----:B------:R-:W-:Y:S02]  /*32f60*/  VIADD R0, R19, 0x1c400 ;  /* 0x0001c40013007836 */ /* 0x000fe40000000000 */
[----:B------:R-:W-:-:S03]  /*32f70*/  IMAD R2, R3, UR5, R2 ;  /* 0x0000000503027c24 */ /* 0x000fc6000f8e0202 */
[----:B------:R-:W-:Y:S01]  /*32f80*/  LOP3.LUT P0, RZ, R0, 0x3ff, RZ, 0xc0, !PT ;  /* 0x000003ff00ff7812 */ /* 0x000fe2000780c0ff */
[----:B------:R-:W-:-:S05]  /*32f90*/  IMAD.IADD R0, R5, 0x1, R2 ;  /* 0x0000000105007824 */ /* 0x000fca00078e0202 */
[----:B------:R1:W-:Y:S07]  /*32fa0*/  STL [R1+0x4c], R0 ;  /* 0x00004c0001007387 */ /* 0x0003ee0000100800 */
        /* <DEDUP_REMOVED lines=17> */
.L_x_1656:
[----:B------:R-:W-:Y:S05]  /*330c0*/  BSYNC B6 ;  /* 0x0000000000067941 */ /* 0x000fea0003800000 */
.L_x_1655:
[----:B-1----:R-:W2:Y:S01]  /*330d0*/  LDL.LU R0, [R1+0x4c] ;  /* 0x00004c0001007983 */ /* 0x002ea20000300800 */
[----:B------:R-:W-:Y:S01]  /*330e0*/  ULDC.64 UR6, c[0x0][0xa00] ;  /* 0x0002800000067ab9 */ /* 0x000fe20000000a00 */
[----:B------:R-:W-:Y:S01]  /*330f0*/  ULDC.64 UR4, c[0x0][0x2d8] ;  /* 0x0000b60000047ab9 */ /* 0x000fe20000000a00 */
[----:B------:R-:W1:Y:S01]  /*33100*/  LDC R7, c[0x0][0x448] ;  /* 0x00011200ff077b82 */ /* 0x000e620000000800 */
[----:B------:R-:W2:Y:S04]  /*33110*/  LDL.LU.64 R2, [R1+0x40] ;  /* 0x0000400001027983 */ /* 0x000ea80000300a00 */
[----:B------:R-:W3:Y:S04]  /*33120*/  LDL R6, [R1+0xc] ;  /* 0x00000c0001067983 */ /* 0x000ee80000100800 */
[----:B------:R-:W4:Y:S01]  /*33130*/  LDL R12, [R1+0x28] ;  /* 0x00002800010c7983 */ /* 0x000f220000100800 */
[----:B------:R-:W-:Y:S01]  /*33140*/  ISETP.NE.U32.AND P0, PT, RZ, UR6, PT ;  /* 0x00000006ff007c0c */ /* 0x000fe2000bf05070 */
[----:B------:R-:W-:-:S03]  /*33150*/  ULDC UR6, c[0x0][0x2b8] ;  /* 0x0000ae0000067ab9 */ /* 0x000fc60000000800 */
[----:B------:R-:W-:Y:S01]  /*33160*/  ISETP.NE.AND.EX P0, PT, RZ, UR7, PT, P0 ;  /* 0x00000007ff007c0c */ /* 0x000fe2000bf05300 */
[----:B------:R-:W0:Y:S02]  /*33170*/  S2R R5, SR_TID.X ;  /* 0x0000000000057919 */ /* 0x000e240000002100 */
[----:B0-----:R-:W-:-:S04]  /*33180*/  LOP3.LUT R5, R5, 0x7f, RZ, 0xc0, !PT ;  /* 0x0000007f05057812 */ /* 0x001fc800078ec0ff */
[----:B------:R-:W-:Y:S01]  /*33190*/  SHF.R.U32.HI R5, RZ, 0x3, R5 ;  /* 0x00000003ff057819 */ /* 0x000fe20000011605 */
[----:B--2---:R-:W-:Y:S01]  /*331a0*/  IMAD.MOV.U32 R3, RZ, RZ, R0 ;  /* 0x000000ffff037224 */ /* 0x004fe200078e0000 */
[----:B---3--:R-:W-:-:S04]  /*331b0*/  SHF.R.S32.HI R0, RZ, 0x1f, R6 ;  /* 0x0000001fff007819 */ /* 0x008fc80000011406 */
[----:B------:R-:W-:Y:S02]  /*331c0*/  SEL R4, R0, RZ, !P0 ;  /* 0x000000ff00047207 */ /* 0x000fe40004000000 */
[----:B------:R-:W-:Y:S02]  /*331d0*/  SEL R0, R6, RZ, !P0 ;  /* 0x000000ff06007207 */ /* 0x000fe40004000000 */
[----:B------:R-:W0:Y:S01]  /*331e0*/  S2R R6, SR_TID.X ;  /* 0x0000000000067919 */ /* 0x000e220000002100 */
[----:B------:R-:W-:-:S04]  /*331f0*/  IMAD.WIDE.U32 R2, R17, UR4, R2 ;  /* 0x0000000411027c25 */ /* 0x000fc8000f8e0002 */
[----:B------:R-:W-:Y:S01]  /*33200*/  IMAD R3, R17, UR5, R3 ;  /* 0x0000000511037c24 */ /* 0x000fe2000f8e0203 */
[----:B------:R-:W-:Y:S02]  /*33210*/  ULDC.64 UR4, c[0x0][0x2e0] ;  /* 0x0000b80000047ab9 */ /* 0x000fe40000000a00 */
[----:B------:R-:W-:Y:S02]  /*33220*/  IMAD R4, R4, UR4, RZ ;  /* 0x0000000404047c24 */ /* 0x000fe4000f8e02ff */
[----:B------:R-:W-:-:S04]  /*33230*/  IMAD.WIDE.U32 R2, R0, UR4, R2 ;  /* 0x0000000400027c25 */ /* 0x000fc8000f8e0002 */
[----:B------:R-:W-:Y:S01]  /*33240*/  IMAD R0, R0, UR5, R4 ;  /* 0x0000000500007c24 */ /* 0x000fe2000f8e0204 */
[----:B-1----:R-:W-:Y:S01]  /*33250*/  ISETP.NE.AND P0, PT, R7, 0x1, PT ;  /* 0x000000010700780c */ /* 0x002fe20003f05270 */
[----:B------:R-:W1:Y:S01]  /*33260*/  S2R R10, SR_TID.X ;  /* 0x00000000000a7919 */ /* 0x000e620000002100 */
[----:B------:R-:W-:Y:S01]  /*33270*/  ULDC.64 UR4, c[0x0][0x2d0] ;  /* 0x0000b40000047ab9 */ /* 0x000fe20000000a00 */
[----:B0-----:R-:W-:-:S10]  /*33280*/  IMAD.SHL.U32 R8, R6, 0x10, RZ ;  /* 0x0000001006087824 */ /* 0x001fd400078e00ff */
[----:B------:R-:W0:Y:S01]  /*33290*/  @P0 LDC R6, c[0x0][0x450] ;  /* 0x00011400ff060b82 */ /* 0x000e220000000800 */
[----:B------:R-:W-:-:S05]  /*332a0*/  LOP3.LUT R8, R5, 0x70, R8, 0xf8, !PT ;  /* 0x0000007005087812 */ /* 0x000fca00078ef808 */
[----:B----4-:R-:W-:Y:S02]  /*332b0*/  IMAD.IADD R4, R8, 0x1, R12 ;  /* 0x0000000108047824 */ /* 0x010fe400078e020c */
[----:B------:R-:W2:Y:S01]  /*332c0*/  @P0 LDC R5, c[0x0][0x44c] ;  /* 0x00011300ff050b82 */ /* 0x000ea20000000800 */
[----:B------:R3:W5:Y:S01]  /*332d0*/  LDL R8, [R1+0x48] ;  /* 0x0000480001087983 */ /* 0x0007620000100800 */
[----:B------:R-:W-:Y:S02]  /*332e0*/  IMAD.IADD R3, R3, 0x1, R0 ;  /* 0x0000000103037824 */ /* 0x000fe400078e0200 */
[----:B------:R-:W-:Y:S02]  /*332f0*/  IMAD.MOV.U32 R0, RZ, RZ, R4 ;  /* 0x000000ffff007224 */ /* 0x000fe400078e0004 */
[----:B--2---:R-:W-:-:S05]  /*33300*/  @P0 IMAD.HI.U32 R5, R4, R5, RZ ;  /* 0x0000000504050227 */ /* 0x004fca00078e00ff */
[----:B0-----:R-:W-:-:S05]  /*33310*/  @P0 SHF.R.U32.HI R0, RZ, R6, R5 ;  /* 0x00000006ff000219 */ /* 0x001fca0000011605 */
        /* <DEDUP_REMOVED lines=9> */
[----:B-1----:R-:W-:Y:S02]  /*333b0*/  IMAD.SHL.U32 R9, R10, 0x10, RZ ;  /* 0x000000100a097824 */ /* 0x002fe400078e00ff */
[----:B------:R-:W-:-:S04]  /*333c0*/  IMAD.WIDE.U32 R2, R4, UR4, R2 ;  /* 0x0000000404027c25 */ /* 0x000fc8000f8e0002 */
[----:B------:R-:W-:Y:S01]  /*333d0*/  IMAD R0, R0, UR4, RZ ;  /* 0x0000000400007c24 */ /* 0x000fe2000f8e02ff */
[----:B------:R-:W-:-:S03]  /*333e0*/  LOP3.LUT R9, R9, 0x70, RZ, 0xc0, !PT ;  /* 0x0000007009097812 */ /* 0x000fc600078ec0ff */
[----:B------:R-:W-:Y:S01]  /*333f0*/  IMAD R0, R4, UR5, R0 ;  /* 0x0000000504007c24 */ /* 0x000fe2000f8e0200 */
[----:B------:R-:W-:Y:S02]  /*33400*/  ULDC.64 UR4, c[0x0][0x280] ;  /* 0x0000a00000047ab9 */ /* 0x000fe40000000a00 */
[----:B------:R-:W-:Y:S01]  /*33410*/  IADD3 R4, P1, R2, UR4, RZ ;  /* 0x0000000402047c10 */ /* 0x000fe2000ff3e0ff */
[----:B------:R-:W-:Y:S01]  /*33420*/  UMOV UR4, 0xffffffff ;  /* 0xffffffff00047882 */ /* 0x000fe20000000000 */
[----:B------:R-:W-:Y:S02]  /*33430*/  LOP3.LUT R10, R10, 0x7f, RZ, 0xc0, !PT ;  /* 0x0000007f0a0a7812 */ /* 0x000fe400078ec0ff */
[----:B------:R-:W-:Y:S02]  /*33440*/  ISETP.GE.AND P0, PT, R9, UR6, PT ;  /* 0x0000000609007c0c */ /* 0x000fe4000bf06270 */
[----:B------:R-:W-:Y:S02]  /*33450*/  IADD3.X R3, R3, UR5, R0, P1, !PT ;  /* 0x0000000503037c10 */ /* 0x000fe40008ffe400 */
[----:B------:R-:W-:Y:S01]  /*33460*/  SHF.R.U32.HI R10, RZ, 0x3, R10 ;  /* 0x00000003ff0a7819 */ /* 0x000fe2000001160a */
[----:B---3--:R-:W-:Y:S08]  /*33470*/  BRA.DIV UR4, `(.L_x_1657) ;  /* 0x0000007204287947 */ /* 0x008ff0000b800000 */
[----:B------:R-:W2:Y:S04]  /*33480*/  LDL.LU R6, [R1+0x38] ;  /* 0x0000380001067983 */ /* 0x000ea80000300800 */
[----:B------:R-:W3:Y:S01]  /*33490*/  LDL.LU R11, [R1+0x28] ;  /* 0x00002800010b7983 */ /* 0x000ee20000300800 */
[----:B------:R-:W-:Y:S01]  /*334a0*/  ULDC.64 UR4, c[0x0][0x208] ;  /* 0x0000820000047ab9 */ /* 0x000fe20000000a00 */
[----:B--2---:R-:W-:Y:S02]  /*334b0*/  IMAD R2, R6, R7, RZ ;  /* 0x0000000706027224 */ /* 0x004fe400078e02ff */
[----:B------:R-:W0:Y:S01]  /*334c0*/  SHFL.IDX PT, R7, R4, RZ, 0x181f ;  /* 0x00181fff04077589 */ /* 0x000e2200000e0000 */
[----:B---3--:R-:W-:-:S03]  /*334d0*/  IMAD.IADD R0, R10, 0x1, R11 ;  /* 0x000000010a007824 */ /* 0x008fc600078e020b */
[----:B------:R-:W1:Y:S01]  /*334e0*/  SHFL.IDX PT, R6, R3, RZ, 0x181f ;  /* 0x00181fff03067589 */ /* 0x000e6200000e0000 */
        /* <DEDUP_REMOVED lines=61> */
[----:B------:R0:W1:Y:S04]  /*338c0*/  SHFL.IDX PT, R5, R3, 0x7, 0x181f ;  /* 0x00f81f0003057f89 */ /* 0x00006800000e0000 */
[----:B------:R0:W-:Y:S04]  /*338d0*/  @!P1 LDGSTS.E.BYPASS.LTC128B.128 [R8+0x1f400], desc[UR4][R6.64], !P0 ;  /* 0x1f40000006089fae */ /* 0x0001e8000c101d44 */
[----:B------:R0:W2:Y:S02]  /*338e0*/  SHFL.IDX PT, R3, R4, 0x7, 0x181f ;  /* 0x00f81f0004037f89 */ /* 0x0000a400000e0000 */
.L_x_1885:
[----:B------:R-:W-:Y:S01]  /*338f0*/  VIADD R0, R0, 0x70 ;  /* 0x0000007000007836 */ /* 0x000fe20000000000 */
[----:B------:R-:W-:-:S04]  /*33900*/  ULDC.64 UR4, c[0x0][0x208] ;  /* 0x0000820000047ab9 */ /* 0x000fc80000000a00 */
        /* <DEDUP_REMOVED lines=9> */
.L_x_1658:
        /* <DEDUP_REMOVED lines=18> */
.L_x_1886:
[----:B------:R-:W-:Y:S05]  /*33ac0*/  BSYNC B0 ;  /* 0x0000000000007941 */ /* 0x000fea0003800000 */
.L_x_1659:
[----:B------:R-:W2:Y:S04]  /*33ad0*/  LDL.LU R3, [R1+0x3c] ;  /* 0x00003c0001037983 */ /* 0x000ea80000300800 */
[----:B------:R-:W3:Y:S01]  /*33ae0*/  LDL R2, [R1+0x8] ;  /* 0x0000080001027983 */ /* 0x000ee20000100800 */
[----:B--2---:R-:W-:-:S05]  /*33af0*/  VIADD R3, R3, 0xfffffffe ;  /* 0xfffffffe03037836 */ /* 0x004fca0000000000 */
[----:B---3--:R-:W-:-:S13]  /*33b00*/  ISETP.GE.AND P0, PT, R3, R2, PT ;  /* 0x000000020300720c */ /* 0x008fda0003f06270 */
[----:B------:R-:W-:Y:S05]  /*33b10*/  @!P0 BRA `(.L_x_1661) ;  /* 0x0000000c00e48947 */ /* 0x000fea0003800000 */
[----:B0-----:R0:W5:Y:S04]  /*33b20*/  LDL.LU R0, [R1+0x10] ;  /* 0x0000100001007983 */ /* 0x0011680000300800 */
[----:B------:R0:W5:Y:S02]  /*33b30*/  LDL.LU R2, [R1+0x18] ;  /* 0x0000180001027983 */ /* 0x0001640000300800 */
.L_x_1681:
[----:B-----5:R-:W-:Y:S01]  /*33b40*/  VIADD R5, R0, 0x1 ;  /* 0x0000000100057836 */ /* 0x020fe20000000000 */
[----:B------:R-:W-:Y:S01]  /*33b50*/  LOP3.LUT P1, RZ, R16, 0x1, RZ, 0xc0, !PT ;  /* 0x0000000110ff7812 */ /* 0x000fe2000782c0ff */
[----:B------:R-:W-:Y:S05]  /*33b60*/  YIELD ;  /* 0x0000000000007946 */ /* 0x000fea0003800000 */
[----:B------:R-:W-:Y:S01]  /*33b70*/  ISETP.NE.AND P0, PT, R5, 0x2, PT ;  /* 0x000000020500780c */ /* 0x000fe20003f05270 */
[----:B------:R-:W-:Y:S03]  /*33b80*/  BSSY B0, `(.L_x_1662) ;  /* 0x000006c000007945 */ /* 0x000fe60003800000 */
[----:B------:R-:W-:-:S02]  /*33b90*/  SEL R4, RZ, 0x1, P0 ;  /* 0x00000001ff047807 */ /* 0x000fc40000000000 */
[----:B--2---:R-:W-:Y:S02]  /*33ba0*/  SEL R10, R5, RZ, P0 ;  /* 0x000000ff050a7207 */ /* 0x004fe40000000000 */
        /* <DEDUP_REMOVED lines=13> */
[----:B------:R-:W-:Y:S01]  /*33c80*/  ULDC.64 UR8, c[0x0][0x208] ;  /* 0x0000820000087ab9 */ /* 0x000fe20000000a00 */
[----:B---3--:R-:W-:-:S13]  /*33c90*/  ISETP.NE.AND P0, PT, R7, 0x1, PT ;  /* 0x000000010700780c */ /* 0x008fda0003f05270 */
[----:B------:R-:W3:Y:S02]  /*33ca0*/  @P0 LDC.64 R4, c[0x0][0x440] ;  /* 0x00011000ff040b82 */ /* 0x000ee40000000a00 */
[----:B---3--:R-:W-:-:S04]  /*33cb0*/  @P0 IMAD.HI.U32 R6, R3, R4, RZ ;  /* 0x0000000403060227 */ /* 0x008fc800078e00ff */
[----:B------:R-:W-:Y:S01]  /*33cc0*/  IMAD.MOV.U32 R4, RZ, RZ, R3 ;  /* 0x000000ffff047224 */ /* 0x000fe200078e0003 */
        /* <DEDUP_REMOVED lines=11> */
.L_x_1664:
        /* <DEDUP_REMOVED lines=8> */
.L_x_1887:
[----:B------:R-:W-:Y:S05]  /*33e00*/  BSYNC B1 ;  /* 0x0000000000017941 */ /* 0x000fea0003800000 */
.L_x_1665:
        /* <DEDUP_REMOVED lines=9> */
.L_x_1668:
[----:B------:R-:W-:Y:S05]  /*33ea0*/  BSYNC B1 ;  /* 0x0000000000017941 */ /* 0x000fea0003800000 */
.L_x_1667:
        /* <DEDUP_REMOVED lines=13> */
.L_x_1669:
        /* <DEDUP_REMOVED lines=13> */
.L_x_1888:
[----:B------:R-:W-:Y:S05]  /*34050*/  BSYNC B1 ;  /* 0x0000000000017941 */ /* 0x000fea0003800000 */
.L_x_1670:
        /* <DEDUP_REMOVED lines=11> */
.L_x_1673:
[----:B------:R-:W-:Y:S05]  /*34110*/  BSYNC B1 ;  /* 0x0000000000017941 */ /* 0x000fea0003800000 */
.L_x_1672:
        /* <DEDUP_REMOVED lines=8> */
.L_x_1674:
        /* <DEDUP_REMOVED lines=10> */
.L_x_1663:
[----:B------:R-:W-:Y:S05]  /*34240*/  BSYNC B0 ;  /* 0x0000000000007941 */ /* 0x000fea0003800000 */
.L_x_1662:
[----:B------:R-:W-:-:S06]  /*34250*/  UISETP.NE.AND UP0, UPT, UR38, 0x3, UPT ;  /* 0x000000032600788c */ /* 0x000fcc000bf05270 */
[----:B------:R-:W-:-:S13]  /*34260*/  PLOP3.LUT P0, PT, PT, PT, UP0, 0x80, 0x0 ;  /* 0x000000000000781c */ /* 0x000fda0003f0f008 */
[----:B------:R-:W-:Y:S05]  /*34270*/  @!P0 BRA `(.L_x_1675) ;  /* 0x0000000000048947 */ /* 0x000fea0003800000 */
[----:B------:R-:W-:Y:S01]  /*34280*/  BPT.TRAP 0x1 ;  /* 0x000000040000795c */ /* 0x000fe20000300000 */
.L_x_1675:
        /* <DEDUP_REMOVED lines=8> */
.L_x_1889:
[----:B------:R-:W-:Y:S05]  /*34310*/  BSYNC B0 ;  /* 0x0000000000007941 */ /* 0x000fea0003800000 */
.L_x_1676:
[----:B------:R-:W-:Y:S05]  /*34320*/  @!P1 BRA `(.L_x_1678) ;  /* 0x0000000000049947 */ /* 0x000fea0003800000 */
[----:B------:R-:W-:Y:S01]  /*34330*/  BPT.TRAP 0x1 ;  /* 0x000000040000795c */ /* 0x000fe20000300000 */
.L_x_1678:
[----:B------:R-:W-:Y:S01]  /*34340*/  SHF.L.U32 R2, R2, 0x1f, RZ ;  /* 0x0000001f02027819 */ /* 0x000fe200000006ff */
[----:B------:R-:W-:-:S03]  /*34350*/  IMAD R12, R0, 0x7000, RZ ;  /* 0x00007000000c7824 */ /* 0x000fc600078e02ff */
[----:B------:R-:W3:Y:S02]  /*34360*/  SYNCS.PHASECHK.TRANS64.TRYWAIT P0, [R20+URZ+0x2e860], R2 ;  /* 0x02e86002140075a7 */ /* 0x000ee4000800017f */
[----:B---3--:R-:W-:Y:S05]  /*34370*/  @!P0 BRA `(.L_x_1679) ;  /* 0x0000006c00688947 */ /* 0x008fea0003800000 */
.L_x_1890:
        /* <DEDUP_REMOVED lines=9> */
[----:B------:R-:W-:Y:S01]  /*34410*/  IMAD.IADD R21, R19, 0x1, R21 ;  /* 0x0000000113157824 */ /* 0x000fe200078e0215 */
[C-C-:B--2---:R-:W-:Y:S02]  /*34420*/  PRMT R8, R4.reuse, 0x6420, R5.reuse ;  /* 0x0000642004087816 */ /* 0x144fe40000000005 */
[----:B-1----:R-:W-:Y:S02]  /*34430*/  PRMT R9, R4, 0x7531, R5 ;  /* 0x0000753104097816 */ /* 0x002fe40000000005 */
        /* <DEDUP_REMOVED lines=89> */
.L_x_1680:
        /* <DEDUP_REMOVED lines=14> */
.L_x_1661:
[----:B------:R-:W1:Y:S01]  /*34ab0*/  S2R R4, SR_TID.X ;  /* 0x0000000000047919 */ /* 0x000e620000002100 */
[----:B------:R-:W-:Y:S01]  /*34ac0*/  BSSY B0, `(.L_x_1682) ;  /* 0x0000012000007945 */ /* 0x000fe20003800000 */
[----:B-1----:R-:W-:-:S04]  /*34ad0*/  LOP3.LUT R4, R4, 0x7f, RZ, 0xc0, !PT ;  /* 0x0000007f04047812 */ /* 0x002fc800078ec0ff */
[----:B------:R-:W-:-:S13]  /*34ae0*/  ISETP.NE.AND P0, PT, R4, RZ, PT ;  /* 0x000000ff0400720c */ /* 0x000fda0003f05270 */
[----:B------:R-:W-:Y:S05]  /*34af0*/  @P0 BRA `(.L_x_1683) ;  /* 0x0000000000380947 */ /* 0x000fea0003800000 */
[----:B------:R-:W1:Y:S01]  /*34b00*/  S2R R3, SR_LANEID ;  /* 0x0000000000037919 */ /* 0x000e620000000000 */
[----:B------:R-:W-:Y:S01]  /*34b10*/  VOTEU.ANY UR4, UPT, PT ;  /* 0x0000000000047886 */ /* 0x000fe200038e0100 */
[----:B------:R-:W3:Y:S01]  /*34b20*/  LDC.64 R4, c[0x0][0xc60] ;  /* 0x00031800ff047b82 */ /* 0x000ee20000000a00 */
[----:B0----5:R-:W1:Y:S01]  /*34b30*/  FLO.U32 R0, UR4 ;  /* 0x0000000400007d00 */ /* 0x021e6200080e0000 */
[----:B------:R-:W-:-:S07]  /*34b40*/  ULDC.64 UR6, c[0x0][0x208] ;  /* 0x0000820000067ab9 */ /* 0x000fce0000000a00 */
[----:B------:R-:W3:Y:S01]  /*34b50*/  POPC R2, UR4 ;  /* 0x0000000400027d09 */ /* 0x000ee20008000000 */
[----:B-1----:R-:W-:-:S13]  /*34b60*/  ISETP.EQ.U32.AND P1, PT, R0, R3, PT ;  /* 0x000000030000720c */ /* 0x002fda0003f22070 */
[----:B---3--:R-:W3:Y:S01]  /*34b70*/  @P1 ATOMG.E.ADD.STRONG.GPU PT, R5, desc[UR6][R4.64], R2 ;  /* 0x00000002040519a8 */ /* 0x008ee200081ee1c6 */
[----:B------:R-:W0:Y:S02]  /*34b80*/  S2R R3, SR_LTMASK ;  /* 0x0000000000037919 */ /* 0x000e240000003900 */
[----:B0-----:R-:W-:-:S06]  /*34b90*/  LOP3.LUT R3, R3, UR4, RZ, 0xc0, !PT ;  /* 0x0000000403037c12 */ /* 0x001fcc000f8ec0ff */
[----:B------:R-:W0:Y:S01]  /*34ba0*/  POPC R3, R3 ;  /* 0x0000000300037309 */ /* 0x000e220000000000 */
[----:B---3--:R-:W0:Y:S02]  /*34bb0*/  SHFL.IDX PT, R0, R5, R0, 0x1f ;  /* 0x00001f0005007589 */ /* 0x008e2400000e0000 */
[----:B0-----:R-:W-:-:S05]  /*34bc0*/  IADD3 R0, R0, UR40, R3 ;  /* 0x0000002800007c10 */ /* 0x001fca000fffe003 */
[----:B------:R1:W-:Y:S02]  /*34bd0*/  STL [R1], R0 ;  /* 0x0000000001007387 */ /* 0x0003e40000100800 */
.L_x_1683:
[----:B------:R-:W-:Y:S05]  /*34be0*/  BSYNC B0 ;  /* 0x0000000000007941 */ /* 0x000fea0003800000 */
.L_x_1682:
[----:B------:R-:W-:-:S06]  /*34bf0*/  UISETP.NE.AND UP0, UPT, UR38, 0x3, UPT ;  /* 0x000000032600788c */ /* 0x000fcc000bf05270 */
[----:B------:R-:W-:-:S13]  /*34c00*/  PLOP3.LUT P1, PT, PT, PT, UP0, 0x80, 0x0 ;  /* 0x000000000000781c */ /* 0x000fda0003f2f008 */
[----:B------:R-:W-:Y:S05]  /*34c10*/  @!P1 BRA `(.L_x_1684) ;  /* 0x0000000000049947 */ /* 0x000fea0003800000 */
[----:B------:R-:W-:Y:S01]  /*34c20*/  BPT.TRAP 0x1 ;  /* 0x000000040000795c */ /* 0x000fe20000300000 */
.L_x_1684:
[----:B------:R-:W3:Y:S04]  /*34c30*/  LDL R3, [R1+0x18] ;  /* 0x0000180001037983 */ /* 0x000ee80000100800 */
[----:B-----5:R-:W4:Y:S01]  /*34c40*/  LDL R2, [R1+0x10] ;  /* 0x0000100001027983 */ /* 0x020f220000100800 */
[----:B01----:R-:W-:Y:S01]  /*34c50*/  IMAD.U32 R0, RZ, RZ, UR39 ;  /* 0x00000027ff007e24 */ /* 0x003fe2000f8e00ff */
[----:B------:R-:W-:Y:S04]  /*34c60*/  BSSY B0, `(.L_x_1685) ;  /* 0x0000007000007945 */ /* 0x000fe80003800000 */
[----:B------:R-:W-:-:S02]  /*34c70*/  ISETP.NE.AND P2, PT, R0, 0x3, PT ;  /* 0x000000030000780c */ /* 0x000fc40003f45270 */
[----:B---3--:R-:W-:-:S04]  /*34c80*/  LOP3.LUT R0, R3, 0x1, RZ, 0x3c, !PT ;  /* 0x0000000103007812 */ /* 0x008fc800078e3cff */
[----:B------:R-:W-:Y:S01]  /*34c90*/  SHF.L.U32 R0, R0, 0x1f, RZ ;  /* 0x0000001f00007819 */ /* 0x000fe200000006ff */
[----:B----4-:R-:W-:-:S04]  /*34ca0*/  IMAD R17, R2, 0x8, R19 ;  /* 0x0000000802117824 */ /* 0x010fc800078e0213 */
[----:B------:R-:W0:Y:S02]  /*34cb0*/  SYNCS.PHASECHK.TRANS64.TRYWAIT P1, [R17+URZ+0x2e870], R0 ;  /* 0x02e87000110075a7 */ /* 0x000e24000802017f */
[----:B0-----:R-:W-:Y:S05]  /*34cc0*/  @!P1 BRA `(.L_x_1686) ;  /* 0x0000006400289947 */ /* 0x001fea0003800000 */
.L_x_1891:
[----:B------:R-:W-:Y:S05]  /*34cd0*/  BSYNC B0 ;  /* 0x0000000000007941 */ /* 0x000fea0003800000 */
.L_x_1685:
[----:B------:R-:W-:Y:S05]  /*34ce0*/  @!P2 BRA `(.L_x_1687) ;  /* 0x000000000004a947 */ /* 0x000fea0003800000 */
[----:B------:R-:W-:Y:S01]  /*34cf0*/  BPT.TRAP 0x1 ;  /* 0x000000040000795c */ /* 0x000fe20000300000 */
.L_x_1687:
[----:B0-----:R-:W3:Y:S02]  /*34d00*/  LDL R0, [R1+0x18] ;  /* 0x0000180001007983 */ /* 0x001ee40000100800 */
[----:B---3--:R-:W-:-:S04]  /*34d10*/  SHF.L.U32 R0, R0, 0x1f, RZ ;  /* 0x0000001f00007819 */ /* 0x008fc800000006ff */
[----:B------:R-:W0:Y:S02]  /*34d20*/  SYNCS.PHASECHK.TRANS64.TRYWAIT P1, [R17+URZ+0x2e860], R0 ;  /* 0x02e86000110075a7 */ /* 0x000e24000802017f */
[----:B0-----:R-:W-:Y:S05]  /*34d30*/  @!P1 BRA `(.L_x_1688) ;  /* 0x0000006400209947 */ /* 0x001fea0003800000 */
.L_x_1892:
[----:B------:R-:W0:Y:S04]  /*34d40*/  LDL R18, [R1+0x10] ;  /* 0x0000100001127983 */ /* 0x000e280000100800 */
[----:B------:R-:W3:Y:S04]  /*34d50*/  LDL R2, [R1+0x30] ;  /* 0x0000300001027983 */ /* 0x000ee80000100800 */
[----:B------:R-:W4:Y:S04]  /*34d60*/  LDL R3, [R1+0x34] ;  /* 0x0000340001037983 */ /* 0x000f280000100800 */
[----:B--2---:R-:W2:Y:S01]  /*34d70*/  LDL R12, [R1+0x2c] ;  /* 0x00002c00010c7983 */ /* 0x004ea20000100800 */
[----:B------:R-:W-:Y:S05]  /*34d80*/  WARPSYNC.ALL ;  /* 0x0000000000007948 */ /* 0x000fea0003800000 */
[----:B0-----:R-:W-:-:S05]  /*34d90*/  IMAD R0, R18, 0x7000, RZ ;  /* 0x0000700012007824 */ /* 0x001fca00078e02ff */
[----:B---3--:R-:W-:-:S05]  /*34da0*/  LOP3.LUT R2, R0, R2, RZ, 0xfc, !PT ;  /* 0x0000000200027212 */ /* 0x008fca00078efcff */
[----:B------:R-:W-:-:S05]  /*34db0*/  IMAD.IADD R2, R19, 0x1, R2 ;  /* 0x0000000113027824 */ /* 0x000fca00078e0202 */
[----:B------:R-:W0:Y:S01]  /*34dc0*/  LDSM.16.MT88.4 R4, [R2+0xe400] ;  /* 0x00e400000204783b */ /* 0x000e220000004200 */
[----:B----4-:R-:W-:Y:S01]  /*34dd0*/  IMAD.IADD R3, R3, 0x1, R2 ;  /* 0x0000000103037824 */ /* 0x010fe200078e0202 */
[----:B--2---:R-:W-:Y:S02]  /*34de0*/  LOP3.LUT R0, R0, R12, RZ, 0xfc, !PT ;  /* 0x0000000c00007212 */ /* 0x004fe400078efcff */
        /* <DEDUP_REMOVED lines=92> */
.L_x_1689:
[----:B------:R-:W2:Y:S01]  /*353b0*/  LDL.LU R3, [R1+0x18] ;  /* 0x0000180001037983 */ /* 0x000ea20000300800 */
[----:B0-----:R0:W-:Y:S01]  /*353c0*/  SYNCS.ARRIVE.TRANS64.A1T0 RZ, [R17+URZ+0x2e850], RZ ;  /* 0x02e850ff11ff79a7 */ /* 0x0011e2000810003f */
[----:B-1----:R-:W-:Y:S02]  /*353d0*/  VIADD R0, R18, 0x1 ;  /* 0x0000000112007836 */ /* 0x002fe40000000000 */
        /* <DEDUP_REMOVED lines=10> */
.L_x_1638:
[----:B------:R-:W-:-:S13]  /*35480*/  LOP3.LUT P0, RZ, R16, 0x2, RZ, 0xc0, !PT ;  /* 0x0000000210ff7812 */ /* 0x000fda000780c0ff */
[----:B------:R-:W-:Y:S05]  /*35490*/  @!P0 BRA `(.L_x_1690) ;  /* 0x00000000002c8947 */ /* 0x000fea0003800000 */
[----:B------:R-:W-:Y:S05]  /*354a0*/  WARPSYNC.ALL ;  /* 0x0000000000007948 */ /* 0x000fea0003800000 */
[----:B------:R-:W4:Y:S08]  /*354b0*/  S2UR UR5, SR_CgaCtaId ;  /* 0x00000000000579c3 */ /* 0x000f300000008800 */
[----:B------:R-:W-:Y:S06]  /*354c0*/  BAR.SYNC.DEFER_BLOCKING 0x5, 0x180 ;  /* 0x0146000000007b1d */ /* 0x000fec0000010000 */
[----:B------:R-:W-:-:S02]  /*354d0*/  UMOV UR4, 0x400 ;  /* 0x0000040000047882 */ /* 0x000fc40000000000 */
[----:B----4-:R-:W-:-:S06]  /*354e0*/  ULEA UR4, UR5, UR4, 0x18 ;  /* 0x0000000405047291 */ /* 0x010fcc000f8ec03f */
[----:B------:R-:W-:-:S05]  /*354f0*/  IMAD.U32 R19, RZ, RZ, UR4 ;  /* 0x00000004ff137e24 */ /* 0x000fca000f8e00ff */
[----:B-1----:R-:W1:Y:S04]  /*35500*/  LDS.128 R4, [R19+0x2e8d0] ;  /* 0x02e8d00013047984 */ /* 0x002e680000000c00 */
[----:B-1----:R4:W-:Y:S04]  /*35510*/  STL.64 [R1], R4 ;  /* 0x0000000401007387 */ /* 0x0029e80000100a00 */
[----:B------:R4:W-:Y:S01]  /*35520*/  STL.64 [R1+0x8], R6 ;  /* 0x0000080601007387 */ /* 0x0009e20000100a00 */
[----:B------:R-:W-:Y:S06]  /*35530*/  BAR.ARV 0x4, 0x180 ;  /* 0x0106000000007b1d */ /* 0x000fec0000002000 */
[----:B------:R-:W-:Y:S05]  /*35540*/  BRA `(.L_x_1691) ;  /* 0x0000001000447947 */ /* 0x000fea0003800000 */
.L_x_1690:
[----:B--23--:R-:W2:Y:S01]  /*35550*/  S2R R0, SR_TID.X ;  /* 0x0000000000007919 */ /* 0x00cea20000002100 */
[----:B------:R-:W-:Y:S01]  /*35560*/  UMOV UR4, 0xffffffff ;  /* 0xffffffff00047882 */ /* 0x000fe20000000000 */
[----:B--2---:R-:W-:-:S04]  /*35570*/  LOP3.LUT R17, R0, 0x1f, RZ, 0xc0, !PT ;  /* 0x0000001f00117812 */ /* 0x004fc800078ec0ff */
[----:B------:R-:W-:Y:S01]  /*35580*/  ISETP.NE.AND P0, PT, R17, 0x1f, PT ;  /* 0x0000001f1100780c */ /* 0x000fe20003f05270 */
[----:B------:R-:W-:-:S12]  /*35590*/  BRA.DIV UR4, `(.L_x_1692) ;  /* 0x0000005e041c7947 */ /* 0x000fd8000b800000 */
[----:B------:R-:W2:Y:S01]  /*355a0*/  LDL.LU R2, [R1] ;  /* 0x0000000001027983 */ /* 0x000ea20000300800 */
[----:B------:R-:W-:-:S03]  /*355b0*/  ULDC UR4, c[0x0][0xc3c] ;  /* 0x00030f0000047ab9 */ /* 0x000fc60000000800 */
[----:B------:R-:W3:Y:S01]  /*355c0*/  LDL R3, [R1+0xc] ;  /* 0x00000c0001037983 */ /* 0x000ee20000100800 */
[----:B------:R-:W-:Y:S01]  /*355d0*/  ULDC.64 UR6, c[0x0][0x208] ;  /* 0x0000820000067ab9 */ /* 0x000fe20000000a00 */
[----:B--2---:R-:W-:Y:S02]  /*355e0*/  IMAD.MOV.U32 R10, RZ, RZ, R2 ;  /* 0x000000ffff0a7224 */ /* 0x004fe400078e0002 */
[----:B---3--:R-:W-:-:S05]  /*355f0*/  IMAD.IADD R0, R3, 0x1, R17 ;  /* 0x0000000103007824 */ /* 0x008fca00078e0211 */
[----:B------:R-:W-:-:S13]  /*35600*/  ISETP.GE.OR P1, PT, R0, UR4, !P0 ;  /* 0x0000000400007c0c */ /* 0x000fda000c726670 */
[----:B------:R-:W2:Y:S08]  /*35610*/  @!P1 LDC.64 R2, c[0x0][0xc80] ;  /* 0x00032000ff029b82 */ /* 0x000eb00000000a00 */
[----:B------:R-:W3:Y:S01]  /*35620*/  @!P1 LDC.64 R6, c[0x0][0xc78] ;  /* 0x00031e00ff069b82 */ /* 0x000ee20000000a00 */
[----:B--2---:R-:W-:-:S05]  /*35630*/  @!P1 IMAD.WIDE R2, R0, 0x4, R2 ;  /* 0x0000000400029825 */ /* 0x004fca00078e0202 */
[----:B------:R3:W2:Y:S02]  /*35640*/  @!P1 LDG.E R8, desc[UR6][R2.64] ;  /* 0x0000000602089981 */ /* 0x0006a4000c1e1900 */
[----:B---3--:R-:W-:-:S06]  /*35650*/  @!P1 IMAD.WIDE R2, R0, 0x4, R6 ;  /* 0x0000000400029825 */ /* 0x008fcc00078e0206 */
[----:B------:R-:W3:Y:S01]  /*35660*/  @!P1 LDG.E R2, desc[UR6][R2.64] ;  /* 0x0000000602029981 */ /* 0x000ee2000c1e1900 */
[----:B-1----:R-:W-:Y:S01]  /*35670*/  IMAD.MOV.U32 R4, RZ, RZ, RZ ;  /* 0x000000ffff047224 */ /* 0x002fe200078e00ff */
        /* <DEDUP_REMOVED lines=27> */
[----:B------:R1:W2:Y:S02]  /*35830*/  SHFL.IDX PT, R9, R7, 0x1f, 0x1f ;  /* 0x03e01f0007097f89 */ /* 0x0002a400000e0000 */
.L_x_1902:
[----:B------:R-:W-:Y:S02]  /*35840*/  ULDC UR4, c[0x0][0xc38] ;  /* 0x00030e0000047ab9 */ /* 0x000fe40000000800 */
[----:B------:R-:W-:-:S04]  /*35850*/  IMAD.U32 R2, RZ, RZ, UR4 ;  /* 0x00000004ff027e24 */ /* 0x000fc8000f8e00ff */
[----:B--2---:R-:W-:-:S04]  /*35860*/  IMAD R9, R9, R2, RZ ;  /* 0x0000000209097224 */ /* 0x004fc800078e02ff */
[----:B------:R-:W-:-:S05]  /*35870*/  IMAD.IADD R0, R0, 0x1, R9 ;  /* 0x0000000100007824 */ /* 0x000fca00078e0209 */
[----:B------:R-:W-:-:S13]  /*35880*/  ISETP.GT.AND P6, PT, R0, R5, PT ;  /* 0x000000050000720c */ /* 0x000fda0003fc4270 */
[----:B------:R-:W-:Y:S05]  /*35890*/  @P6 BRA `(.L_x_1693) ;  /* 0x0000000000b06947 */ /* 0x000fea0003800000 */
.L_x_1696:
[----:B------:R-:W2:Y:S01]  /*358a0*/  LDL.LU R3, [R1+0xc] ;  /* 0x00000c0001037983 */ /* 0x000ea20000300800 */
[----:B------:R-:W3:Y:S01]  /*358b0*/  LDC R2, c[0x0][0xc3c] ;  /* 0x00030f00ff027b82 */ /* 0x000ee20000000800 */
[----:B--2---:R-:W-:-:S05]  /*358c0*/  VIADD R3, R3, 0x1f ;  /* 0x0000001f03037836 */ /* 0x004fca0000000000 */
[----:B---3--:R-:W-:-:S13]  /*358d0*/  ISETP.GE.AND P6, PT, R3, R2, PT ;  /* 0x000000020300720c */ /* 0x008fda0003fc6270 */
[----:B------:R-:W-:Y:S05]  /*358e0*/  @P6 BRA `(.L_x_1694) ;  /* 0x0000000800f46947 */ /* 0x000fea0003800000 */
[----:B------:R-:W2:Y:S01]  /*358f0*/  S2R R4, SR_TID.X ;  /* 0x0000000000047919 */ /* 0x000ea20000002100 */
[----:B------:R-:W-:Y:S01]  /*35900*/  ULDC.64 UR4, c[0x0][0x208] ;  /* 0x0000820000047ab9 */ /* 0x000fe20000000a00 */
[----:B------:R3:W-:Y:S01]  /*35910*/  STL [R1+0xc], R3 ;  /* 0x00000c0301007387 */ /* 0x0007e20000100800 */
[----:B--2---:R-:W-:-:S05]  /*35920*/  LOP3.LUT R4, R4, 0x1f, RZ, 0xc0, !PT ;  /* 0x0000001f04047812 */ /* 0x004fca00078ec0ff */
[----:B------:R-:W-:Y:S02]  /*35930*/  IMAD.IADD R6, R3, 0x1, R4 ;  /* 0x0000000103067824 */ /* 0x000fe400078e0204 */
[----:B------:R-:W-:-:S03]  /*35940*/  IMAD.MOV.U32 R4, RZ, RZ, RZ ;  /* 0x000000ffff047224 */ /* 0x000fc600078e00ff */
[----:B------:R-:W-:-:S13]  /*35950*/  ISETP.GE.OR P6, PT, R6, R2, !P0 ;  /* 0x000000020600720c */ /* 0x000fda00047c6670 */
[----:B---3--:R-:W2:Y:S02]  /*35960*/  @!P6 LDC.64 R2, c[0x0][0xc80] ;  /* 0x00032000ff02eb82 */ /* 0x008ea40000000a00 */
[----:B--2---:R-:W-:-:S05]  /*35970*/  @!P6 IMAD.WIDE R2, R6, 0x4, R2 ;  /* 0x000000040602e825 */ /* 0x004fca00078e0202 */
[----:B------:R2:W3:Y:S02]  /*35980*/  @!P6 LDG.E R4, desc[UR4][R2.64] ;  /* 0x000000040204e981 */ /* 0x0004e4000c1e1900 */
[----:B--2---:R-:W2:Y:S02]  /*35990*/  @!P6 LDC.64 R2, c[0x0][0xc78] ;  /* 0x00031e00ff02eb82 */ /* 0x004ea40000000a00 */
[----:B--2---:R-:W-:-:S04]  /*359a0*/  @!P6 IMAD.WIDE R2, R6, 0x4, R2 ;  /* 0x000000040602e825 */ /* 0x004fc800078e0202 */
[----:B------:R-:W-:-:S06]  /*359b0*/  IMAD.MOV.U32 R6, RZ, RZ, RZ ;  /* 0x000000ffff067224 */ /* 0x000fcc00078e00ff */
[----:B------:R-:W3:Y:S01]  /*359c0*/  @!P6 LDG.E R6, desc[UR4][R2.64] ;  /* 0x000000040206e981 */ /* 0x000ee2000c1e1900 */
[----:B------:R-:W-:Y:S01]  /*359d0*/  UMOV UR4, 0xffffffff ;  /* 0xffffffff00047882 */ /* 0x000fe20000000000 */
[----:B---3--:R-:W-:Y:S02]  /*359e0*/  IMAD R2, R6, R4, RZ ;  /* 0x0000000406027224 */ /* 0x008fe400078e02ff */
[----:B------:R-:W-:Y:S05]  /*359f0*/  BRA.DIV UR4, `(.L_x_1695) ;  /* 0x0000005e04687947 */ /* 0x000fea000b800000 */
        /* <DEDUP_REMOVED lines=14> */
[----:B-1----:R-:W-:-:S05]  /*35ae0*/  IMAD.IADD R7, R2, 0x1, R3 ;  /* 0x0000000102077824 */ /* 0x002fca00078e0203 */
[----:B------:R1:W2:Y:S02]  /*35af0*/  SHFL.IDX PT, R9, R7, 0x1f, 0x1f ;  /* 0x03e01f0007097f89 */ /* 0x0002a400000e0000 */
.L_x_1910:
[----:B------:R-:W-:Y:S02]  /*35b00*/  ULDC UR4, c[0x0][0xc38] ;  /* 0x00030e0000047ab9 */ /* 0x000fe40000000800 */
[----:B------:R-:W-:-:S04]  /*35b10*/  IMAD.U32 R2, RZ, RZ, UR4 ;  /* 0x00000004ff027e24 */ /* 0x000fc8000f8e00ff */
[----:B--2---:R-:W-:-:S04]  /*35b20*/  IMAD R9, R9, R2, RZ ;  /* 0x0000000209097224 */ /* 0x004fc800078e02ff */
[----:B------:R-:W-:-:S05]  /*35b30*/  IMAD.IADD R0, R9, 0x1, R0 ;  /* 0x0000000109007824 */ /* 0x000fca00078e0200 */
[----:B------:R-:W-:-:S13]  /*35b40*/  ISETP.GT.AND P6, PT, R0, R5, PT ;  /* 0x000000050000720c */ /* 0x000fda0003fc4270 */
[----:B------:R-:W-:Y:S05]  /*35b50*/  @!P6 BRA `(.L_x_1696) ;  /* 0xfffffffc0050e947 */ /* 0x000fea000383ffff */
.L_x_1693:
[----:B------:R-:W-:Y:S01]  /*35b60*/  IMAD.IADD R9, R0, 0x1, -R9 ;  /* 0x0000000100097824 */ /* 0x000fe200078e0a09 */
[----:B------:R-:W-:-:S03]  /*35b70*/  UMOV UR4, 0xffffffff ;  /* 0xffffffff00047882 */ /* 0x000fc60000000000 */
[----:B------:R-:W-:-:S05]  /*35b80*/  IMAD R0, R7, R2, R9 ;  /* 0x0000000207007224 */ /* 0x000fca00078e0209 */
[----:B------:R-:W-:Y:S01]  /*35b90*/  ISETP.GT.AND P6, PT, R0, R5, PT ;  /* 0x000000050000720c */ /* 0x000fe20003fc4270 */
[----:B------:R-:W-:-:S12]  /*35ba0*/  BRA.DIV UR4, `(.L_x_1697) ;  /* 0x0000005e04d47947 */ /* 0x000fd8000b800000 */
[----:B------:R-:W2:Y:S01]  /*35bb0*/  LDL.LU R10, [R1+0xc] ;  /* 0x00000c00010a7983 */ /* 0x000ea20000300800 */
[----:B------:R-:W-:-:S04]  /*35bc0*/  VOTE.ANY R3, PT, !P6 ;  /* 0x0000000000037806 */ /* 0x000fc800070e0100 */
[----:B------:R-:W3:Y:S02]  /*35bd0*/  POPC R0, R3 ;  /* 0x0000000300007309 */ /* 0x000ee40000000000 */
[----:B---3--:R3:W4:Y:S04]  /*35be0*/  SHFL.IDX PT, R4, R4, R0, 0x1f ;  /* 0x00001f0004047589 */ /* 0x00872800000e0000 */
[----:B------:R3:W0:Y:S01]  /*35bf0*/  SHFL.IDX PT, R6, R6, R0, 0x1f ;  /* 0x00001f0006067589 */ /* 0x00062200000e0000 */
[----:B--2---:R-:W-:-:S05]  /*35c00*/  IMAD.IADD R10, R0, 0x1, R10 ;  /* 0x00000001000a7824 */ /* 0x004fca00078e020a */
[----:B0---4-:R3:W-:Y:S02]  /*35c10*/  STL [R1+0xc], R10 ;  /* 0x00000c0a01007387 */ /* 0x0117e40000100800 */
.L_x_1915:
[----:B------:R-:W-:-:S13]  /*35c20*/  ISETP.NE.AND P0, PT, R3, RZ, PT ;  /* 0x000000ff0300720c */ /* 0x000fda0003f05270 */
[----:B------:R-:W-:Y:S05]  /*35c30*/  @!P0 BRA `(.L_x_1698) ;  /* 0x0000000000148947 */ /* 0x000fea0003800000 */
[----:B------:R-:W-:Y:S01]  /*35c40*/  UMOV UR4, 0xffffffff ;  /* 0xffffffff00047882 */ /* 0x000fe20000000000 */
[----:B---3--:R-:W-:Y:S02]  /*35c50*/  VIADD R0, R0, 0xffffffff ;  /* 0xffffffff00007836 */ /* 0x008fe40000000000 */
[----:B------:R-:W-:Y:S05]  /*35c60*/  BRA.DIV UR4, `(.L_x_1699) ;  /* 0x00000062040c7947 */ /* 0x000fea000b800000 */
[----:B------:R2:W3:Y:S02]  /*35c70*/  SHFL.IDX PT, R0, R7, R0, 0x1f ;  /* 0x00001f0007007589 */ /* 0x0004e400000e0000 */
.L_x_1918:
[----:B---3--:R-:W-:-:S07]  /*35c80*/  IMAD.MOV.U32 R8, RZ, RZ, R0 ;  /* 0x000000ffff087224 */ /* 0x008fce00078e0000 */
.L_x_1698:
[----:B------:R-:W-:Y:S01]  /*35c90*/  ISETP.NE.AND P0, PT, R6, 0x1, PT ;  /* 0x000000010600780c */ /* 0x000fe20003f05270 */
[----:B---3--:R-:W-:-:S05]  /*35ca0*/  IMAD R0, R8, R2, R9 ;  /* 0x0000000208007224 */ /* 0x008fca00078e0209 */
[----:B------:R3:W-:Y:S02]  /*35cb0*/  STL [R1], R0 ;  /* 0x0000000001007387 */ /* 0x0007e40000100800 */
[----:B---3--:R-:W-:-:S05]  /*35cc0*/  IMAD.IADD R0, R5, 0x1, -R0 ;  /* 0x0000000105007824 */ /* 0x008fca00078e0a00 */
[----:B------:R-:W-:Y:S05]  /*35cd0*/  @!P0 BRA `(.L_x_1700) ;  /* 0x0000000000e48947 */ /* 0x000fea0003800000 */
[----:B------:R-:W-:-:S04]  /*35ce0*/  IABS R5, R4 ;  /* 0x0000000400057213 */ /* 0x000fc80000000000 */
[----:B------:R-:W3:Y:S08]  /*35cf0*/  I2F.RP R2, R5 ;  /* 0x0000000500027306 */ /* 0x000ef00000209400 */
[----:B---3--:R-:W3:Y:S02]  /*35d00*/  MUFU.RCP R2, R2 ;  /* 0x0000000200027308 */ /* 0x008ee40000001000 */
[----:B---3--:R-:W-:-:S06]  /*35d10*/  VIADD R2, R2, 0xffffffe ;  /* 0x0ffffffe02027836 */ /* 0x008fcc0000000000 */
[----:B------:R-:W3:Y:S02]  /*35d20*/  F2I.FTZ.U32.TRUNC.NTZ R3, R2 ;  /* 0x0000000200037305 */ /* 0x000ee4000021f000 */
        /* <DEDUP_REMOVED lines=15> */
[----:B------:R-:W3:Y:S07]  /*35e20*/  I2F.RP R2, R5 ;  /* 0x0000000500027306 */ /* 0x000eee0000209400 */
[----:B------:R-:W-:Y:S01]  /*35e30*/  @P0 VIADD R8, R8, 0x1 ;  /* 0x0000000108080836 */ /* 0x000fe20000000000 */
[----:B---3--:R-:W3:Y:S02]  /*35e40*/  MUFU.RCP R2, R2 ;  /* 0x0000000200027308 */ /* 0x008ee40000001000 */
[----:B---3--:R-:W-:-:S06]  /*35e50*/  VIADD R2, R2, 0xffffffe ;  /* 0x0ffffffe02027836 */ /* 0x008fcc0000000000 */
[----:B------:R-:W3:Y:S02]  /*35e60*/  F2I.FTZ.U32.TRUNC.NTZ R3, R2 ;  /* 0x0000000200037305 */ /* 0x000ee4000021f000 */
[----:B---3--:R-:W-:-:S04]  /*35e70*/  IMAD.MOV R2, RZ, RZ, -R3 ;  /* 0x000000ffff027224 */ /* 0x008fc800078e0a03 */
[----:B-12---:R-:W-:Y:S02]  /*35e80*/  IMAD R7, R2, R5, RZ ;  /* 0x0000000502077224 */ /* 0x006fe400078e02ff */
        /* <DEDUP_REMOVED lines=30> */
.L_x_1700:
[----:B------:R-:W3:Y:S01]  /*36070*/  LDL R3, [R1+0xc] ;  /* 0x00000c0001037983 */ /* 0x000ee20000100800 */
[----:B-12---:R-:W3:Y:S01]  /*36080*/  LDC.64 R6, c[0x0][0xc90] ;  /* 0x00032400ff067b82 */ /* 0x006ee20000000a00 */
[----:B------:R-:W-:Y:S01]  /*36090*/  ULDC.64 UR4, c[0x0][0x208] ;  /* 0x0000820000047ab9 */ /* 0x000fe20000000a00 */
[----:B---3--:R-:W-:-:S05]  /*360a0*/  IMAD.WIDE R6, R3, 0x4, R6 ;  /* 0x0000000403067825 */ /* 0x008fca00078e0206 */
[----:B------:R-:W2:Y:S02]  /*360b0*/  LDG.E R3, desc[UR4][R6.64] ;  /* 0x0000000406037981 */ /* 0x000ea4000c1e1900 */
[----:B--2---:R-:W-:-:S05]  /*360c0*/  IMAD R5, R4, R3, RZ ;  /* 0x0000000304057224 */ /* 0x004fca00078e02ff */
[----:B------:R-:W-:-:S04]  /*360d0*/  IABS R8, R5 ;  /* 0x0000000500087213 */ /* 0x000fc80000000000 */
        /* <DEDUP_REMOVED lines=20> */
[----:B------:R-:W-:-:S04]  /*36220*/  @P0 VIADD R7, R7, 0x1 ;  /* 0x0000000107070836 */ /* 0x000fc80000000000 */
[----:B------:R-:W-:-:S04]  /*36230*/  IMAD.MOV.U32 R6, RZ, RZ, R7 ;  /* 0x000000ffff067224 */ /* 0x000fc800078e0007 */
[----:B------:R-:W-:Y:S01]  /*36240*/  @!P2 IMAD.MOV R6, RZ, RZ, -R6 ;  /* 0x000000ffff06a224 */ /* 0x000fe200078e0a06 */
[----:B------:R-:W-:-:S05]  /*36250*/  @!P1 LOP3.LUT R6, RZ, R5, RZ, 0x33, !PT ;  /* 0x00000005ff069212 */ /* 0x000fca00078e33ff */
[----:B------:R-:W-:Y:S02]  /*36260*/  IMAD R7, R3, R6, RZ ;  /* 0x0000000603077224 */ /* 0x000fe400078e02ff */
[----:B------:R-:W-:Y:S02]  /*36270*/  IMAD.MOV R6, RZ, RZ, -R6 ;  /* 0x000000ffff067224 */ /* 0x000fe400078e0a06 */
[----:B------:R-:W-:Y:S02]  /*36280*/  IMAD.MOV R8, RZ, RZ, -R7 ;  /* 0x000000ffff087224 */ /* 0x000fe400078e0a07 */
[----:B------:R-:W-:-:S03]  /*36290*/  IMAD R6, R5, R6, R0 ;  /* 0x0000000605067224 */ /* 0x000fc600078e0200 */
[----:B------:R-:W-:-:S04]  /*362a0*/  VIADDMNMX R8, R8, R2, R3, PT ;  /* 0x0000000208087246 */ /* 0x000fc80003800103 */
[----:B------:R-:W-:-:S04]  /*362b0*/  IABS R9, R8 ;  /* 0x0000000800097213 */ /* 0x000fc80000000000 */
[----:B------:R-:W1:Y:S08]  /*362c0*/  I2F.RP R2, R9 ;  /* 0x0000000900027306 */ /* 0x000e700000209400 */
[----:B-1----:R-:W1:Y:S02]  /*362d0*/  MUFU.RCP R2, R2 ;  /* 0x0000000200027308 */ /* 0x002e640000001000 */
[----:B-1----:R-:W-:-:S06]  /*362e0*/  VIADD R2, R2, 0xffffffe ;  /* 0x0ffffffe02027836 */ /* 0x002fcc0000000000 */
[----:B------:R1:W2:Y:S02]  /*362f0*/  F2I.FTZ.U32.TRUNC.NTZ R3, R2 ;  /* 0x0000000200037305 */ /* 0x0002a4000021f000 */
[----:B-1----:R-:W-:Y:S02]  /*36300*/  IMAD.MOV.U32 R2, RZ, RZ, RZ ;  /* 0x000000ffff027224 */ /* 0x002fe400078e00ff */
[----:B--2---:R-:W-:-:S04]  /*36310*/  IMAD.MOV R0, RZ, RZ, -R3 ;  /* 0x000000ffff007224 */ /* 0x004fc800078e0a03 */
        /* <DEDUP_REMOVED lines=12> */
[----:B------:R-:W-:Y:S02]  /*363e0*/  LOP3.LUT R0, R6, R8, RZ, 0x3c, !PT ;  /* 0x0000000806007212 */ /* 0x000fe400078e3cff */
[----:B------:R-:W-:Y:S02]  /*363f0*/  IADD3 R6, R7, 0x1000000, R6 ;  /* 0x0100000007067810 */ /* 0x000fe40007ffe006 */
[----:B------:R-:W-:-:S07]  /*36400*/  ISETP.GE.AND P2, PT, R0, RZ, PT ;  /* 0x000000ff0000720c */ /* 0x000fce0003f46270 */
[----:B------:R-:W-:-:S04]  /*36410*/  @P0 VIADD R2, R2, 0x1 ;  /* 0x0000000102020836 */ /* 0x000fc80000000000 */
[----:B------:R-:W-:-:S04]  /*36420*/  IMAD.MOV.U32 R0, RZ, RZ, R2 ;  /* 0x000000ffff007224 */ /* 0x000fc800078e0002 */
[----:B------:R-:W-:Y:S01]  /*36430*/  @!P2 IMAD.MOV R0, RZ, RZ, -R0 ;  /* 0x000000ffff00a224 */ /* 0x000fe200078e0a00 */
[----:B------:R-:W-:Y:S01]  /*36440*/  @!P1 LOP3.LUT R0, RZ, R8, RZ, 0x33, !PT ;  /* 0x00000008ff009212 */ /* 0x000fe200078e33ff */
[----:B------:R-:W-:-:S04]  /*36450*/  IMAD.MOV R8, RZ, RZ, -R8 ;  /* 0x000000ffff087224 */ /* 0x000fc800078e0a08 */
[----:B------:R-:W-:-:S05]  /*36460*/  IMAD R2, R0, R8, R6 ;  /* 0x0000000800027224 */ /* 0x000fca00078e0206 */
[----:B------:R1:W-:Y:S02]  /*36470*/  STL [R1+0x8], R2 ;  /* 0x0000080201007387 */ /* 0x0003e40000100800 */
.L_x_1701:
[----:B------:R-:W-:-:S05]  /*36480*/  LOP3.LUT R0, RZ, R0, RZ, 0x33, !PT ;  /* 0x00000000ff007212 */ /* 0x000fca00078e33ff */
[----:B------:R-:W-:-:S05]  /*36490*/  IMAD.IADD R0, R4, 0x1, R0 ;  /* 0x0000000104007824 */ /* 0x000fca00078e0200 */
[----:B------:R3:W-:Y:S01]  /*364a0*/  STL [R1+0x4], R0 ;  /* 0x0000040001007387 */ /* 0x0007e20000100800 */
[----:B------:R-:W-:Y:S05]  /*364b0*/  BRA `(.L_x_1702) ;  /* 0x0000000000287947 */ /* 0x000fea0003800000 */
.L_x_1694:
[----:B------:R-:W-:Y:S01]  /*364c0*/  UMOV UR4, URZ ;  /* 0x0000003f00047c82 */ /* 0x000fe20008000000 */
[----:B------:R-:W-:Y:S01]  /*364d0*/  ULDC UR6, c[0x0][0xc3c] ;  /* 0x00030f0000067ab9 */ /* 0x000fe20000000800 */
[----:B------:R-:W-:Y:S01]  /*364e0*/  UMOV UR5, URZ ;  /* 0x0000003f00057c82 */ /* 0x000fe20008000000 */
[----:B------:R-:W-:Y:S01]  /*364f0*/  IMAD.U32 R3, RZ, RZ, UR4 ;  /* 0x00000004ff037e24 */ /* 0x000fe2000f8e00ff */
[----:B------:R4:W-:Y:S01]  /*36500*/  STL [R1], R5 ;  /* 0x0000000501007387 */ /* 0x0009e20000100800 */
[----:B------:R-:W-:Y:S02]  /*36510*/  IMAD.U32 R0, RZ, RZ, UR6 ;  /* 0x00000006ff007e24 */ /* 0x000fe4000f8e00ff */
[----:B------:R-:W-:Y:S01]  /*36520*/  IMAD.U32 R2, RZ, RZ, UR5 ;  /* 0x00000005ff027e24 */ /* 0x000fe2000f8e00ff */
[----:B------:R4:W-:Y:S04]  /*36530*/  STL [R1+0x4], R3 ;  /* 0x0000040301007387 */ /* 0x0009e80000100800 */
[----:B------:R4:W-:Y:S04]  /*36540*/  STL [R1+0xc], R0 ;  /* 0x00000c0001007387 */ /* 0x0009e80000100800 */
[----:B------:R4:W-:Y:S02]  /*36550*/  STL [R1+0x8], R2 ;  /* 0x0000080201007387 */ /* 0x0009e40000100800 */
.L_x_1702:
[----:B-12-4-:R-:W2:Y:S04]  /*36560*/  LDL R2, [R1+0xc] ;  /* 0x00000c0001027983 */ /* 0x016ea80000100800 */
[----:B------:R-:W4:Y:S04]  /*36570*/  LDL R3, [R1+0x8] ;  /* 0x0000080001037983 */ /* 0x000f280000100800 */
[----:B------:R-:W5:Y:S04]  /*36580*/  LDL R4, [R1] ;  /* 0x0000000001047983 */ /* 0x000f680000100800 */
[----:B------:R-:W5:Y:S01]  /*36590*/  LDL R5, [R1+0x4] ;  /* 0x0000040001057983 */ /* 0x000f620000100800 */
[----:B---3--:R-:W1:Y:S01]  /*365a0*/  S2R R0, SR_TID.X ;  /* 0x0000000000007919 */ /* 0x008e620000002100 */
[----:B------:R-:W-:Y:S05]  /*365b0*/  WARPSYNC.ALL ;  /* 0x0000000000007948 */ /* 0x000fea0003800000 */
[----:B-1----:R-:W-:Y:S01]  /*365c0*/  LOP3.LUT R0, R0, 0x1f, RZ, 0xc0, !PT ;  /* 0x0000001f00007812 */ /* 0x002fe200078ec0ff */
[----:B------:R-:W-:Y:S03]  /*365d0*/  BAR.SYNC.DEFER_BLOCKING 0x4, 0x180 ;  /* 0x0106000000007b1d */ /* 0x000fe60000010000 */
[----:B------:R-:W-:-:S13]  /*365e0*/  ISETP.NE.AND P0, PT, R0, RZ, PT ;  /* 0x000000ff0000720c */ /* 0x000fda0003f05270 */
[----:B------:R-:W1:Y:S01]  /*365f0*/  @!P0 S2R R0, SR_CgaCtaId ;  /* 0x0000000000008919 */ /* 0x000e620000008800 */
[----:B--2---:R-:W-:Y:S01]  /*36600*/  IMAD.MOV.U32 R7, RZ, RZ, R2 ;  /* 0x000000ffff077224 */ /* 0x004fe200078e0002 */
[----:B------:R-:W-:Y:S01]  /*36610*/  @!P0 MOV R2, 0x400 ;  /* 0x0000040000028802 */ /* 0x000fe20000000f00 */
[----:B----4-:R-:W-:-:S03]  /*36620*/  IMAD.MOV.U32 R6, RZ, RZ, R3 ;  /* 0x000000ffff067224 */ /* 0x010fc600078e0003 */
[----:B-1----:R-:W-:-:S05]  /*36630*/  @!P0 LEA R19, R0, R2, 0x18 ;  /* 0x0000000200138211 */ /* 0x002fca00078ec0ff */
[----:B-----5:R1:W-:Y:S01]  /*36640*/  @!P0 STS.128 [R19+0x2e8d0], R4 ;  /* 0x02e8d00413008388 */ /* 0x0203e20000000c00 */
[----:B------:R-:W-:Y:S06]  /*36650*/  BAR.ARV 0x5, 0x180 ;  /* 0x0146000000007b1d */ /* 0x000fec0000002000 */
.L_x_1691:
[----:B--23--:R-:W2:Y:S01]  /*36660*/  LDL R0, [R1+0xc] ;  /* 0x00000c0001007983 */ /* 0x00cea20000100800 */
[----:B------:R-:W-:Y:S02]  /*36670*/  ULDC UR4, c[0x0][0xc3c] ;  /* 0x00030f0000047ab9 */ /* 0x000fe40000000800 */
[----:B--2---:R-:W-:-:S13]  /*36680*/  ISETP.GE.AND P0, PT, R0, UR4, PT ;  /* 0x0000000400007c0c */ /* 0x004fda000bf06270 */
[----:B------:R-:W-:Y:S05]  /*36690*/  @!P0 BRA `(.L_x_1703) ;  /* 0xffffff98001c8947 */ /* 0x000fea000383ffff */
[----:B------:R-:W-:Y:S05]  /*366a0*/  BSYNC B7 ;  /* 0x0000000000077941 */ /* 0x000fea0003800000 */
.L_x_1581:
[----:B---3--:R-:W2:Y:S01]  /*366b0*/  LDL.LU R0, [R1+0x54] ;  /* 0x0000540001007983 */ /* 0x008ea20000300800 */
[----:B------:R-:W-:Y:S01]  /*366c0*/  BSSY B0, `(.L_x_1704) ;  /* 0x000000b000007945 */ /* 0x000fe20003800000 */
[----:B01--4-:R-:W0:Y:S01]  /*366d0*/  S2R R5, SR_CgaCtaId ;  /* 0x0000000000057919 */ /* 0x013e220000008800 */
        /* <DEDUP_REMOVED lines=9> */
.L_x_1919:
[----:B------:R-:W-:Y:S05]  /*36770*/  BSYNC B0 ;  /* 0x0000000000007941 */ /* 0x000fea0003800000 */
.L_x_1704:
[----:B------:R-:W-:-:S03]  /*36780*/  UMOV UR4, 0xffffffff ;  /* 0xffffffff00047882 */ /* 0x000fc60000000000 */
[----:B------:R-:W-:Y:S05]  /*36790*/  BRA.DIV UR4, `(.L_x_1706) ;  /* 0x0000005604807947 */ /* 0x000fea000b800000 */
[----:B------:R-:W1:Y:S02]  /*367a0*/  S2R R2, SR_TID.X ;  /* 0x0000000000027919 */ /* 0x000e640000002100 */
[----:B-1----:R-:W-:-:S04]  /*367b0*/  SHF.R.U32.HI R2, RZ, 0x5, R2 ;  /* 0x00000005ff027819 */ /* 0x002fc80000011602 */
[----:B------:R-:W-:-:S05]  /*367c0*/  LOP3.LUT R2, R2, 0x3, RZ, 0xc0, !PT ;  /* 0x0000000302027812 */ /* 0x000fca00078ec0ff */
[----:B------:R1:W2:Y:S02]  /*367d0*/  SHFL.IDX PT, R14, R2, RZ, 0x1f ;  /* 0x00001fff020e7589 */ /* 0x0002a400000e0000 */
.L_x_1922:
[----:B--2---:R-:W-:-:S13]  /*367e0*/  ISETP.NE.AND P0, PT, R14, RZ, PT ;  /* 0x000000ff0e00720c */ /* 0x004fda0003f05270 */
[----:B------:R-:W-:Y:S05]  /*367f0*/  @P0 BRA `(.L_x_1312) ;  /* 0x0000000000b80947 */ /* 0x000fea0003800000 */
[----:B------:R-:W-:-:S03]  /*36800*/  UMOV UR4, 0xffffffff ;  /* 0xffffffff00047882 */ /* 0x000fc60000000000 */
[----:B------:R-:W-:Y:S05]  /*36810*/  BRA.DIV UR4, `(.L_x_1707) ;  /* 0x0000005604947947 */ /* 0x000fea000b800000 */
[----:B------:R-:W-:-:S13]  /*36820*/  ELECT P6, URZ, PT ;  /* 0x00000000003f782f */ /* 0x000fda00038c0000 */
.L_x_1925:
[----:B------:R-:W-:Y:S05]  /*36830*/  @!P6 BRA `(.L_x_1312) ;  /* 0x0000000000a8e947 */ /* 0x000fea0003800000 */
[----:B-1----:R-:W2:Y:S02]  /*36840*/  LDL R2, [R1+0xb0] ;  /* 0x0000b00001027983 */ /* 0x002ea40000100800 */
[----:B--2---:R-:W-:-:S13]  /*36850*/  R2UR UR4, R2 ;  /* 0x00000000020472ca */ /* 0x004fda00000e0000 */
[----:B------:R-:W-:-:S06]  /*36860*/  ULOP3.LUT UR4, UR4, 0x2, URZ, 0xfc, !UPT ;  /* 0x0000000204047892 */ /* 0x000fcc000f8efc3f */
[----:B------:R-:W-:-:S05]  /*36870*/  IMAD.U32 R2, RZ, RZ, UR4 ;  /* 0x00000004ff027e24 */ /* 0x000fca000f8e00ff */
[----:B------:R-:W-:-:S13]  /*36880*/  ISETP.NE.AND P0, PT, R2, 0x3, PT ;  /* 0x000000030200780c */ /* 0x000fda0003f05270 */
[----:B------:R-:W-:Y:S05]  /*36890*/  @!P0 BRA `(.L_x_1708) ;  /* 0x0000000000048947 */ /* 0x000fea0003800000 */
[----:B------:R-:W-:Y:S01]  /*368a0*/  BPT.TRAP 0x1 ;  /* 0x000000040000795c */ /* 0x000fe20000300000 */
.L_x_1708:
        /* <DEDUP_REMOVED lines=14> */
.L_x_1926:
[----:B------:R-:W1:Y:S02]  /*36990*/  SYNCS.PHASECHK.TRANS64.TRYWAIT P1, [R7+URZ], R2 ;  /* 0x00000002070075a7 */ /* 0x000e64000802017f */
[----:B-1----:R-:W-:Y:S05]  /*369a0*/  @!P1 BRA `(.L_x_1710) ;  /* 0x0000005400649947 */ /* 0x002fea0003800000 */
.L_x_1927:
[----:B------:R-:W-:Y:S05]  /*369b0*/  @!P0 BRA `(.L_x_1711) ;  /* 0x0000000000048947 */ /* 0x000fea0003800000 */
[----:B------:R-:W-:Y:S01]  /*369c0*/  BPT.TRAP 0x1 ;  /* 0x000000040000795c */ /* 0x000fe20000300000 */
.L_x_1711:
[----:B------:R-:W2:Y:S02]  /*369d0*/  LDL.LU R4, [R1+0x10] ;  /* 0x0000100001047983 */ /* 0x000ea40000300800 */
[----:B--2---:R-:W-:-:S04]  /*369e0*/  IMAD R4, R4, 0x8, R0 ;  /* 0x0000000804047824 */ /* 0x004fc800078e0200 */
[----:B------:R-:W2:Y:S02]  /*369f0*/  SYNCS.PHASECHK.TRANS64.TRYWAIT P1, [R4+URZ+0x2e860], R5 ;  /* 0x02e86005040075a7 */ /* 0x000ea4000802017f */
[----:B--2---:R-:W-:Y:S05]  /*36a00*/  @!P1 BRA `(.L_x_1712) ;  /* 0x0000005400609947 */ /* 0x004fea0003800000 */
.L_x_1928:
[----:B------:R-:W-:Y:S05]  /*36a10*/  @!P0 BRA `(.L_x_1713) ;  /* 0x0000000000048947 */ /* 0x000fea0003800000 */
[----:B------:R-:W-:Y:S01]  /*36a20*/  BPT.TRAP 0x1 ;  /* 0x000000040000795c */ /* 0x000fe20000300000 */
.L_x_1713:
[----:B------:R-:W-:-:S04]  /*36a30*/  IMAD R3, R3, 0x8, R0 ;  /* 0x0000000803037824 */ /* 0x000fc800078e0200 */
[----:B------:R-:W3:Y:S02]  /*36a40*/  SYNCS.PHASECHK.TRANS64.TRYWAIT P1, [R3+URZ+0x2e860], R2 ;  /* 0x02e86002030075a7 */ /* 0x000ee4000802017f */
[----:B---3--:R-:W-:Y:S05]  /*36a50*/  @!P1 BRA `(.L_x_1714) ;  /* 0x0000005400609947 */ /* 0x008fea0003800000 */
.L_x_1929:
[----:B------:R-:W-:Y:S05]  /*36a60*/  @!P0 BRA `(.L_x_1715) ;  /* 0x0000000000048947 */ /* 0x000fea0003800000 */
[----:B------:R-:W-:Y:S01]  /*36a70*/  BPT.TRAP 0x1 ;  /* 0x000000040000795c */ /* 0x000fe20000300000 */
.L_x_1715:
[----:B------:R-:W4:Y:S02]  /*36a80*/  SYNCS.PHASECHK.TRANS64.TRYWAIT P0, [R4+URZ+0x2e880], R5 ;  /* 0x02e88005040075a7 */ /* 0x000f24000800017f */
[----:B----4-:R-:W-:Y:S05]  /*36a90*/  @!P0 BRA `(.L_x_1716) ;  /* 0x0000005400648947 */ /* 0x010fea0003800000 */
.L_x_1717:
[----:B------:R0:W0:Y:S02]  /*36aa0*/  SYNCS.PHASECHK.TRANS64.TRYWAIT P0, [R3+URZ+0x2e880], R2 ;  /* 0x02e88002030075a7 */ /* 0x000024000800017f */
[----:B0-----:R-:W-:Y:S05]  /*36ab0*/  @!P0 NANOSLEEP.SYNCS 0x989680 ;  /* 0x009896800000895d */ /* 0x001fea0003900000 */
[----:B------:R-:W0:Y:S02]  /*36ac0*/  @!P0 SYNCS.PHASECHK.TRANS64 P0, [R3+URZ+0x2e880], R2 ;  /* 0x02e88002030085a7 */ /* 0x000e24000800007f */
[----:B0-----:R-:W-:Y:S05]  /*36ad0*/  @!P0 BRA `(.L_x_1717) ;  /* 0xfffffffc00f08947 */ /* 0x001fea000383ffff */
.L_x_1312:
[----:B------:R-:W-:Y:S05]  /*36ae0*/  BSYNC B8 ;  /* 0x0000000000087941 */ /* 0x000fea0003800000 */
.L_x_1309:
[----:B------:R-:W-:Y:S05]  /*36af0*/  EXIT ;  /* 0x000000000000794d */ /* 0x000fea0003800000 */
.L_x_1344:
[----:B0-----:R0:W1:Y:S02]  /*36b00*/  SYNCS.PHASECHK.TRANS64.TRYWAIT P6, [R103+URZ+0x2e890], R129 ;  /* 0x02e89081670075a7 */ /* 0x00106400080c017f */
[----:B-1----:R-:W-:Y:S05]  /*36b10*/  @!P6 NANOSLEEP.SYNCS 0x989680 ;  /* 0x009896800000e95d */ /* 0x002fea0003900000 */
[----:B------:R-:W1:Y:S02]  /*36b20*/  @!P6 SYNCS.PHASECHK.TRANS64 P6, [R103+URZ+0x2e890], R129 ;  /* 0x02e890816700e5a7 */ /* 0x000e6400080c007f */
[----:B-1----:R-:W-:Y:S05]  /*36b30*/  @!P6 BRA `(.L_x_1344) ;  /* 0xfffffffc00f0e947 */ /* 0x002fea000383ffff */
[----:B------:R-:W-:Y:S05]  /*36b40*/  BRA `(.L_x_1718) ;  /* 0xfffffccc00107947 */ /* 0x000fea000383ffff */
.L_x_1378:
[----:B0-----:R0:W1:Y:S02]  /*36b50*/  SYNCS.PHASECHK.TRANS64.TRYWAIT P3, [R103+URZ+0x2e890], R129 ;  /* 0x02e89081670075a7 */ /* 0x001064000806017f */
[----:B-1----:R-:W-:Y:S05]  /*36b60*/  @!P3 NANOSLEEP.SYNCS 0x989680 ;  /* 0x009896800000b95d */ /* 0x002fea0003900000 */
[----:B------:R-:W1:Y:S02]  /*36b70*/  @!P3 SYNCS.PHASECHK.TRANS64 P3, [R103+URZ+0x2e890], R129 ;  /* 0x02e890816700b5a7 */ /* 0x000e64000806007f */
[----:B-1----:R-:W-:Y:S05]  /*36b80*/  @!P3 BRA `(.L_x_1378) ;  /* 0xfffffffc00f0b947 */ /* 0x002fea000383ffff */
[----:B------:R-:W-:Y:S05]  /*36b90*/  BRA `(.L_x_1719) ;  /* 0xfffffd0c00cc7947 */ /* 0x000fea000383ffff */
.L_x_1395:
[----:B0-----:R0:W1:Y:S02]  /*36ba0*/  SYNCS.PHASECHK.TRANS64.TRYWAIT P2, [R103+URZ+0x2e890], R129 ;  /* 0x02e89081670075a7 */ /* 0x001064000804017f */
[----:B-1----:R-:W-:Y:S05]  /*36bb0*/  @!P2 NANOSLEEP.SYNCS 0x989680 ;  /* 0x009896800000a95d */ /* 0x002fea0003900000 */
[----:B------:R-:W1:Y:S02]  /*36bc0*/  @!P2 SYNCS.PHASECHK.TRANS64 P2, [R103+URZ+0x2e890], R129 ;  /* 0x02e890816700a5a7 */ /* 0x000e64000804007f */
[----:B-1----:R-:W-:Y:S05]  /*36bd0*/  @!P2 BRA `(.L_x_1395) ;  /* 0xfffffffc00f0a947 */ /* 0x002fea000383ffff */
[----:B------:R-:W-:Y:S05]  /*36be0*/  BRA `(.L_x_1720) ;  /* 0xfffffd4c00f07947 */ /* 0x000fea000383ffff */
.L_x_1405:
[----:B-1----:R1:W2:Y:S02]  /*36bf0*/  SYNCS.PHASECHK.TRANS64.TRYWAIT P3, [R103+URZ+0x2e8b0], R129 ;  /* 0x02e8b081670075a7 */ /* 0x0022a4000806017f */
[----:B--2---:R-:W-:Y:S05]  /*36c00*/  @!P3 NANOSLEEP.SYNCS 0x989680 ;  /* 0x009896800000b95d */ /* 0x004fea0003900000 */
[----:B------:R-:W2:Y:S02]  /*36c10*/  @!P3 SYNCS.PHASECHK.TRANS64 P3, [R103+URZ+0x2e8b0], R129 ;  /* 0x02e8b0816700b5a7 */ /* 0x000ea4000806007f */
[----:B--2---:R-:W-:Y:S05]  /*36c20*/  @!P3 BRA `(.L_x_1405) ;  /* 0xfffffffc00f0b947 */ /* 0x004fea000383ffff */
[----:B------:R-:W-:Y:S05]  /*36c30*/  BRA `(.L_x_1721) ;  /* 0xfffffd5400e87947 */ /* 0x000fea000383ffff */
.L_x_1427:
[----:B------:R-:W-:Y:S01]  /*36c40*/  BSSY B0, `(.L_x_1722) ;  /* 0x0000007000007945 */ /* 0x000fe20003800000 */
[----:B------:R-:W-:Y:S02]  /*36c50*/  IMAD.MOV.U32 R12, RZ, RZ, RZ ;  /* 0x000000ffff0c7224 */ /* 0x000fe400078e00ff */
[----:B------:R-:W-:Y:S02]  /*36c60*/  IMAD.MOV.U32 R11, RZ, RZ, 0x1f ;  /* 0x0000001fff0b7424 */ /* 0x000fe400078e00ff */
[----:B------:R-:W-:-:S07]  /*36c70*/  IMAD.MOV.U32 R15, RZ, RZ, -0x1 ;  /* 0xffffffffff0f7424 */ /* 0x000fce00078e00ff */
[----:B------:R-:W-:Y:S05]  /*36c80*/  WARPSYNC.COLLECTIVE R15, `(.L_x_1723) ;  /* 0x000000000f087348 */ /* 0x000fea0003c00000 */
[----:B------:R0:W1:Y:S02]  /*36c90*/  SHFL.IDX P6, R14, R13, R12, R11 ;  /* 0x0000000c0d0e7389 */ /* 0x00006400000c000b */
[----:B01----:R-:W-:Y:S01]  /*36ca0*/  ENDCOLLECTIVE ;  /* 0x000000000000791b */ /* 0x003fe20003800000 */
.L_x_1723:
[----:B------:R-:W-:Y:S05]  /*36cb0*/  BSYNC B0 ;  /* 0x0000000000007941 */ /* 0x000fea0003800000 */
.L_x_1722:
[----:B------:R0:W-:Y:S01]  /*36cc0*/  STL [R1+0x58], R14 ;  /* 0x0000580e01007387 */ /* 0x0001e20000100800 */
[----:B------:R-:W-:Y:S05]  /*36cd0*/  BRA `(.L_x_1724) ;  /* 0xfffffd6c00347947 */ /* 0x000fea000383ffff */
.L_x_1439:
        /* <DEDUP_REMOVED lines=8> */
.L_x_1726:
[----:B------:R-:W-:Y:S05]  /*36d60*/  BSYNC B1 ;  /* 0x0000000000017941 */ /* 0x000fea0003800000 */
.L_x_1725:
[----:B------:R-:W-:Y:S02]  /*36d70*/  IMAD.MOV.U32 R13, RZ, RZ, R5 ;  /* 0x000000ffff0d7224 */ /* 0x000fe400078e0005 */
[----:B------:R-:W-:Y:S02]  /*36d80*/  IMAD.MOV.U32 R12, RZ, RZ, RZ ;  /* 0x000000ffff0c7224 */ /* 0x000fe400078e00ff */
[----:B------:R-:W-:Y:S02]  /*36d90*/  IMAD.MOV.U32 R11, RZ, RZ, 0x1c1f ;  /* 0x00001c1fff0b7424 */ /* 0x000fe400078e00ff */
[----:B------:R-:W-:Y:S02]  /*36da0*/  IMAD.MOV.U32 R15, RZ, RZ, -0x1 ;  /* 0xffffffffff0f7424 */ /* 0x000fe400078e00ff */
[----:B------:R-:W-:-:S07]  /*36db0*/  IMAD.MOV.U32 R0, RZ, RZ, R14 ;  /* 0x000000ffff007224 */ /* 0x000fce00078e000e */
[----:B------:R-:W-:Y:S05]  /*36dc0*/  WARPSYNC.COLLECTIVE R15, `(.L_x_1727) ;  /* 0x000000000f087348 */ /* 0x000fea0003c00000 */
[----:B------:R0:W1:Y:S02]  /*36dd0*/  SHFL.IDX P6, R14, R13, R12, R11 ;  /* 0x0000000c0d0e7389 */ /* 0x00006400000c000b */
[----:B01----:R-:W-:Y:S01]  /*36de0*/  ENDCOLLECTIVE ;  /* 0x000000000000791b */ /* 0x003fe20003800000 */
.L_x_1727:
[----:B------:R-:W-:Y:S02]  /*36df0*/  IMAD.MOV.U32 R13, RZ, RZ, R8 ;  /* 0x000000ffff0d7224 */ /* 0x000fe400078e0008 */
[----:B------:R-:W-:-:S07]  /*36e00*/  IMAD.MOV.U32 R3, RZ, RZ, R14 ;  /* 0x000000ffff037224 */ /* 0x000fce00078e000e */
[----:B------:R-:W-:Y:S05]  /*36e10*/  WARPSYNC.COLLECTIVE R15, `(.L_x_1728) ;  /* 0x000000000f087348 */ /* 0x000fea0003c00000 */
[----:B------:R0:W1:Y:S02]  /*36e20*/  SHFL.IDX P6, R14, R13, R12, R11 ;  /* 0x0000000c0d0e7389 */ /* 0x00006400000c000b */
[----:B01----:R-:W-:Y:S01]  /*36e30*/  ENDCOLLECTIVE ;  /* 0x000000000000791b */ /* 0x003fe20003800000 */
.L_x_1728:
[----:B------:R-:W-:Y:S02]  /*36e40*/  IMAD.MOV.U32 R13, RZ, RZ, R7 ;  /* 0x000000ffff0d7224 */ /* 0x000fe400078e0007 */
[----:B------:R-:W-:-:S07]  /*36e50*/  IMAD.MOV.U32 R4, RZ, RZ, R14 ;  /* 0x000000ffff047224 */ /* 0x000fce00078e000e */
[----:B------:R-:W-:Y:S05]  /*36e60*/  WARPSYNC.COLLECTIVE R15, `(.L_x_1729) ;  /* 0x000000000f087348 */ /* 0x000fea0003c00000 */
[----:B------:R0:W1:Y:S02]  /*36e70*/  SHFL.IDX P6, R14, R13, R12, R11 ;  /* 0x0000000c0d0e7389 */ /* 0x00006400000c000b */
[----:B01----:R-:W-:Y:S01]  /*36e80*/  ENDCOLLECTIVE ;  /* 0x000000000000791b */ /* 0x003fe20003800000 */
.L_x_1729:
[----:B------:R-:W-:Y:S05]  /*36e90*/  BRA `(.L_x_1730) ;  /* 0xfffffd7000b07947 */ /* 0x000fea000383ffff */
.L_x_1442:
[----:B------:R-:W-:Y:S01]  /*36ea0*/  BSSY B1, `(.L_x_1731) ;  /* 0x0000008000017945 */ /* 0x000fe20003800000 */
[----:B------:R-:W-:Y:S02]  /*36eb0*/  IMAD.MOV.U32 R13, RZ, RZ, R6 ;  /* 0x000000ffff0d7224 */ /* 0x000fe400078e0006 */
[----:B------:R-:W-:Y:S02]  /*36ec0*/  IMAD.MOV.U32 R12, RZ, RZ, 0x1 ;  /* 0x00000001ff0c7424 */ /* 0x000fe400078e00ff */
[----:B------:R-:W-:Y:S02]  /*36ed0*/  IMAD.MOV.U32 R11, RZ, RZ, 0x1c1f ;  /* 0x00001c1fff0b7424 */ /* 0x000fe400078e00ff */
[----:B------:R-:W-:-:S07]  /*36ee0*/  IMAD.MOV.U32 R15, RZ, RZ, -0x1 ;  /* 0xffffffffff0f7424 */ /* 0x000fce00078e00ff */
[----:B-12345:R-:W-:Y:S05]  /*36ef0*/  WARPSYNC.COLLECTIVE R15, `(.L_x_1732) ;  /* 0x000000000f087348 */ /* 0x03efea0003c00000 */
[----:B------:R0:W0:Y:S02]  /*36f00*/  SHFL.IDX P6, R14, R13, R12, R11 ;  /* 0x0000000c0d0e7389 */ /* 0x00002400000c000b */
[----:B012345:R-:W-:Y:S01]  /*36f10*/  ENDCOLLECTIVE ;  /* 0x000000000000791b */ /* 0x03ffe20003800000 */
.L_x_1732:
[----:B------:R-:W-:Y:S05]  /*36f20*/  BSYNC B1 ;  /* 0x0000000000017941 */ /* 0x000fea0003800000 */
.L_x_1731:
        /* <DEDUP_REMOVED lines=8> */
.L_x_1733:
[----:B------:R-:W-:Y:S02]  /*36fb0*/  IMAD.MOV.U32 R13, RZ, RZ, R8 ;  /* 0x000000ffff0d7224 */ /* 0x000fe400078e0008 */
[----:B------:R-:W-:-:S07]  /*36fc0*/  IMAD.MOV.U32 R3, RZ, RZ, R14 ;  /* 0x000000ffff037224 */ /* 0x000fce00078e000e */
[----:B------:R-:W-:Y:S05]  /*36fd0*/  WARPSYNC.COLLECTIVE R15, `(.L_x_1734) ;  /* 0x000000000f087348 */ /* 0x000fea0003c00000 */
[----:B------:R0:W1:Y:S02]  /*36fe0*/  SHFL.IDX P6, R14, R13, R12, R11 ;  /* 0x0000000c0d0e7389 */ /* 0x00006400000c000b */
[----:B01----:R-:W-:Y:S01]  /*36ff0*/  ENDCOLLECTIVE ;  /* 0x000000000000791b */ /* 0x003fe20003800000 */
.L_x_1734:
[----:B------:R-:W-:Y:S02]  /*37000*/  IMAD.MOV.U32 R13, RZ, RZ, R7 ;  /* 0x000000ffff0d7224 */ /* 0x000fe400078e0007 */
[----:B------:R-:W-:-:S07]  /*37010*/  IMAD.MOV.U32 R4, RZ, RZ, R14 ;  /* 0x000000ffff047224 */ /* 0x000fce00078e000e */
[----:B------:R-:W-:Y:S05]  /*37020*/  WARPSYNC.COLLECTIVE R15, `(.L_x_1735) ;  /* 0x000000000f087348 */ /* 0x000fea0003c00000 */
[----:B------:R0:W1:Y:S02]  /*37030*/  SHFL.IDX P6, R14, R13, R12, R11 ;  /* 0x0000000c0d0e7389 */ /* 0x00006400000c000b */
[----:B01----:R-:W-:Y:S01]  /*37040*/  ENDCOLLECTIVE ;  /* 0x000000000000791b */ /* 0x003fe20003800000 */
.L_x_1735:
[----:B------:R-:W-:Y:S05]  /*37050*/  BRA `(.L_x_1736) ;  /* 0xfffffd7000d47947 */ /* 0x000fea000383ffff */
.L_x_1446:
[----:B0-----:R0:W1:Y:S02]  /*37060*/  SYNCS.PHASECHK.TRANS64.TRYWAIT P0, [R18+URZ+0x2e800], R5 ;  /* 0x02e80005120075a7 */ /* 0x001064000800017f */
[----:B-1----:R-:W-:Y:S05]  /*37070*/  @!P0 NANOSLEEP.SYNCS 0x989680 ;  /* 0x009896800000895d */ /* 0x002fea0003900000 */
[----:B------:R-:W1:Y:S02]  /*37080*/  @!P0 SYNCS.PHASECHK.TRANS64 P0, [R18+URZ+0x2e800], R5 ;  /* 0x02e80005120085a7 */ /* 0x000e64000800007f */
[----:B-1----:R-:W-:Y:S05]  /*37090*/  @!P0 BRA `(.L_x_1446) ;  /* 0xfffffffc00f08947 */ /* 0x002fea000383ffff */
[----:B------:R-:W-:Y:S05]  /*370a0*/  BRA `(.L_x_1737) ;  /* 0xfffffd7400887947 */ /* 0x000fea000383ffff */
.L_x_1454:
[----:B------:R-:W1:Y:S01]  /*370b0*/  LDC R39, c[0x0][0x3f4] ;  /* 0x0000fd00ff277b82 */ /* 0x000e620000000800 */
[----:B------:R-:W-:Y:S01]  /*370c0*/  BSSY B1, `(.L_x_1738) ;  /* 0x0000008000017945 */ /* 0x000fe20003800000 */
[----:B------:R-:W-:Y:S02]  /*370d0*/  IMAD.MOV.U32 R13, RZ, RZ, R10 ;  /* 0x000000ffff0d7224 */ /* 0x000fe400078e000a */
[----:B------:R-:W-:Y:S02]  /*370e0*/  IMAD.MOV.U32 R12, RZ, RZ, RZ ;  /* 0x000000ffff0c7224 */ /* 0x000fe400078e00ff */
[----:B------:R-:W-:Y:S02]  /*370f0*/  IMAD.MOV.U32 R11, RZ, RZ, 0x1c1f ;  /* 0x00001c1fff0b7424 */ /* 0x000fe400078e00ff */
[----:B------:R-:W-:-:S07]  /*37100*/  IMAD.MOV.U32 R15, RZ, RZ, -0x1 ;  /* 0xffffffffff0f7424 */ /* 0x000fce00078e00ff */
[----:B01----:R-:W-:Y:S05]  /*37110*/  WARPSYNC.COLLECTIVE R15, `(.L_x_1739) ;  /* 0x000000000f087348 */ /* 0x003fea0003c00000 */
[----:B0-----:R0:W2:Y:S02]  /*37120*/  SHFL.IDX P6, R14, R13, R12, R11 ;  /* 0x0000000c0d0e7389 */ /* 0x0010a400000c000b */
[----:B012---:R-:W-:Y:S01]  /*37130*/  ENDCOLLECTIVE ;  /* 0x000000000000791b */ /* 0x007fe20003800000 */
.L_x_1739:
[----:B------:R-:W-:Y:S05]  /*37140*/  BSYNC B1 ;  /* 0x0000000000017941 */ /* 0x000fea0003800000 */
.L_x_1738:
[----:B------:R0:W5:Y:S01]  /*37150*/  LDL R8, [R1+0x10] ;  /* 0x0000100001087983 */ /* 0x0001620000100800 */
[----:B------:R-:W-:Y:S01]  /*37160*/  IMAD.MOV.U32 R13, RZ, RZ, R33 ;  /* 0x000000ffff0d7224 */ /* 0x000fe200078e0021 */
[----:B------:R-:W-:Y:S01]  /*37170*/  ISETP.GE.AND P0, PT, R22, R39, PT ;  /* 0x000000271600720c */ /* 0x000fe20003f06270 */
[----:B------:R-:W-:Y:S02]  /*37180*/  IMAD.MOV.U32 R12, RZ, RZ, RZ ;  /* 0x000000ffff0c7224 */ /* 0x000fe400078e00ff */
[----:B------:R-:W-:Y:S02]  /*37190*/  IMAD.MOV.U32 R11, RZ, RZ, 0x1c1f ;  /* 0x00001c1fff0b7424 */ /* 0x000fe400078e00ff */
[----:B------:R-:W-:Y:S02]  /*371a0*/  IMAD.MOV.U32 R15, RZ, RZ, -0x1 ;  /* 0xffffffffff0f7424 */ /* 0x000fe400078e00ff */
[----:B0-----:R-:W-:-:S07]  /*371b0*/  IMAD.MOV.U32 R3, RZ, RZ, R14 ;  /* 0x000000ffff037224 */ /* 0x001fce00078e000e */
[----:B-----5:R-:W-:Y:S05]  /*371c0*/  WARPSYNC.COLLECTIVE R15, `(.L_x_1740) ;  /* 0x000000000f087348 */ /* 0x020fea0003c00000 */
[----:B------:R0:W1:Y:S02]  /*371d0*/  SHFL.IDX P6, R14, R13, R12, R11 ;  /* 0x0000000c0d0e7389 */ /* 0x00006400000c000b */
[----:B01---5:R-:W-:Y:S01]  /*371e0*/  ENDCOLLECTIVE ;  /* 0x000000000000791b */ /* 0x023fe20003800000 */
.L_x_1740:
[----:B------:R-:W-:Y:S02]  /*371f0*/  IMAD.MOV.U32 R13, RZ, RZ, R35 ;  /* 0x000000ffff0d7224 */ /* 0x000fe400078e0023 */
[----:B------:R-:W-:-:S07]  /*37200*/  IMAD.MOV.U32 R5, RZ, RZ, R14 ;  /* 0x000000ffff057224 */ /* 0x000fce00078e000e */
[----:B------:R-:W-:Y:S05]  /*37210*/  WARPSYNC.COLLECTIVE R15, `(.L_x_1741) ;  /* 0x000000000f087348 */ /* 0x000fea0003c00000 */
[----:B------:R0:W1:Y:S02]  /*37220*/  SHFL.IDX P6, R14, R13, R12, R11 ;  /* 0x0000000c0d0e7389 */ /* 0x00006400000c000b */
[----:B01----:R-:W-:Y:S01]  /*37230*/  ENDCOLLECTIVE ;  /* 0x000000000000791b */ /* 0x003fe20003800000 */
.L_x_1741:
[----:B------:R-:W-:Y:S02]  /*37240*/  IMAD.MOV.U32 R13, RZ, RZ, R37 ;  /* 0x000000ffff0d7224 */ /* 0x000fe400078e0025 */
[----:B------:R-:W-:-:S07]  /*37250*/  IMAD.MOV.U32 R7, RZ, RZ, R14 ;  /* 0x000000ffff077224 */ /* 0x000fce00078e000e */
[----:B------:R-:W-:Y:S05]  /*37260*/  WARPSYNC.COLLECTIVE R15, `(.L_x_1742) ;  /* 0x000000000f087348 */ /* 0x000fea0003c00000 */
[----:B------:R0:W1:Y:S02]  /*37270*/  SHFL.IDX P6, R14, R13, R12, R11 ;  /* 0x0000000c0d0e7389 */ /* 0x00006400000c000b */
[----:B01----:R-:W-:Y:S01]  /*37280*/  ENDCOLLECTIVE ;  /* 0x000000000000791b */ /* 0x003fe20003800000 */
.L_x_1742:
[----:B------:R-:W-:Y:S01]  /*37290*/  ULDC.64 UR4, c[0x0][0x208] ;  /* 0x0000820000047ab9 */ /* 0x000fe20000000a00 */
[----:B------:R-:W-:-:S05]  /*372a0*/  IMAD R32, R8, R32, RZ ;  /* 0x0000002008207224 */ /* 0x000fca00078e02ff */
[----:B------:R-:W-:-:S13]  /*372b0*/  ISETP.GE.OR P1, PT, R41, R32, P0 ;  /* 0x000000202900720c */ /* 0x000fda0000726670 */
[C---:B------:R-:W-:Y:S02]  /*372c0*/  @!P1 IADD3 R0, P2, R22.reuse, R5, RZ ;  /* 0x0000000516009210 */ /* 0x040fe40007f5e0ff */
[----:B------:R-:W-:-:S03]  /*372d0*/  @!P1 IADD3 R14, P3, R22, R14, RZ ;  /* 0x0000000e160e9210 */ /* 0x000fc60007f7e0ff */
[--C-:B------:R-:W-:Y:S02]  /*372e0*/  @!P1 IMAD.X R5, R3, 0x1, R23.reuse, P2 ;  /* 0x0000000103059824 */ /* 0x100fe400010e0617 */
[----:B------:R-:W-:Y:S02]  /*372f0*/  @!P1 IMAD.X R3, R7, 0x1, R23, P3 ;  /* 0x0000000107039824 */ /* 0x000fe400018e0617 */
[----:B------:R-:W-:Y:S02]  /*37300*/  @!P1 IMAD.MOV.U32 R4, RZ, RZ, R0 ;  /* 0x000000ffff049224 */ /* 0x000fe400078e0000 */
[----:B------:R-:W-:Y:S02]  /*37310*/  @!P1 IMAD.MOV.U32 R28, RZ, RZ, R14 ;  /* 0x000000ffff1c9224 */ /* 0x000fe400078e000e */
[----:B------:R-:W-:Y:S02]  /*37320*/  @!P1 IMAD.MOV.U32 R29, RZ, RZ, R3 ;  /* 0x000000ffff1d9224 */ /* 0x000fe400078e0003 */
[----:B------:R-:W5:Y:S04]  /*37330*/  @!P1 LD.E.128 R4, desc[UR4][R4.64] ;  /* 0x0000000404049980 */ /* 0x000f68000c101d00 */
[----:B------:R-:W5:Y:S01]  /*37340*/  @!P1 LD.E.128 R28, desc[UR4][R28.64] ;  /* 0x000000041c1c9980 */ /* 0x000f62000c101d00 */
[----:B------:R-:W-:Y:S01]  /*37350*/  IMAD.MOV.U32 R13, RZ, RZ, R10 ;  /* 0x000000ffff0d7224 */ /* 0x000fe200078e000a */
[----:B------:R-:W-:Y:S01]  /*37360*/  CS2R R26, SRZ ;  /* 0x00000000001a7805 */ /* 0x000fe2000001ff00 */
[----:B------:R-:W-:Y:S01]  /*37370*/  IMAD.MOV.U32 R12, RZ, RZ, 0x1 ;  /* 0x00000001ff0c7424 */ /* 0x000fe200078e00ff */
[----:B------:R-:W-:-:S02]  /*37380*/  CS2R R24, SRZ ;  /* 0x0000000000187805 */ /* 0x000fc4000001ff00 */
[----:B------:R-:W-:Y:S02]  /*37390*/  CS2R R20, SRZ ;  /* 0x0000000000147805 */ /* 0x000fe4000001ff00 */
[----:B------:R-:W-:-:S07]  /*373a0*/  CS2R R8, SRZ ;  /* 0x0000000000087805 */ /* 0x000fce000001ff00 */
[----:B-----5:R-:W-:Y:S05]  /*373b0*/  WARPSYNC.COLLECTIVE R15, `(.L_x_1743) ;  /* 0x000000000f087348 */ /* 0x020fea0003c00000 */
[----:B------:R0:W1:Y:S02]  /*373c0*/  SHFL.IDX P6, R14, R13, R12, R11 ;  /* 0x0000000c0d0e7389 */ /* 0x00006400000c000b */
[----:B01---5:R-:W-:Y:S01]  /*373d0*/  ENDCOLLECTIVE ;  /* 0x000000000000791b */ /* 0x023fe20003800000 */
.L_x_1743:
[----:B------:R-:W-:Y:S02]  /*373e0*/  IMAD.MOV.U32 R13, RZ, RZ, R33 ;  /* 0x000000ffff0d7224 */ /* 0x000fe400078e0021 */
[----:B------:R-:W-:-:S07]  /*373f0*/  IMAD.MOV.U32 R3, RZ, RZ, R14 ;  /* 0x000000ffff037224 */ /* 0x000fce00078e000e */
[----:B------:R-:W-:Y:S05]  /*37400*/  WARPSYNC.COLLECTIVE R15, `(.L_x_1744) ;  /* 0x000000000f087348 */ /* 0x000fea0003c00000 */
[----:B------:R0:W1:Y:S02]  /*37410*/  SHFL.IDX P6, R14, R13, R12, R11 ;  /* 0x0000000c0d0e7389 */ /* 0x00006400000c000b */
[----:B01----:R-:W-:Y:S01]  /*37420*/  ENDCOLLECTIVE ;  /* 0x000000000000791b */ /* 0x003fe20003800000 */
.L_x_1744:
[----:B------:R-:W-:Y:S02]  /*37430*/  IMAD.MOV.U32 R13, RZ, RZ, R35 ;  /* 0x000000ffff0d7224 */ /* 0x000fe400078e0023 */
[----:B------:R-:W-:-:S07]  /*37440*/  IMAD.MOV.U32 R33, RZ, RZ, R14 ;  /* 0x000000ffff217224 */ /* 0x000fce00078e000e */
[----:B------:R-:W-:Y:S05]  /*37450*/  WARPSYNC.COLLECTIVE R15, `(.L_x_1745) ;  /* 0x000000000f087348 */ /* 0x000fea0003c00000 */
[----:B------:R0:W1:Y:S02]  /*37460*/  SHFL.IDX P6, R14, R13, R12, R11 ;  /* 0x0000000c0d0e7389 */ /* 0x00006400000c000b */
[----:B01----:R-:W-:Y:S01]  /*37470*/  ENDCOLLECTIVE ;  /* 0x000000000000791b */ /* 0x003fe20003800000 */
.L_x_1745:
[----:B------:R-:W-:Y:S02]  /*37480*/  IMAD.MOV.U32 R13, RZ, RZ, R37 ;  /* 0x000000ffff0d7224 */ /* 0x000fe400078e0025 */
[----:B------:R-:W-:-:S07]  /*37490*/  IMAD.MOV.U32 R35, RZ, RZ, R14 ;  /* 0x000000ffff237224 */ /* 0x000fce00078e000e */
[----:B------:R-:W-:Y:S05]  /*374a0*/  WARPSYNC.COLLECTIVE R15, `(.L_x_1746) ;  /* 0x000000000f087348 */ /* 0x000fea0003c00000 */
[----:B------:R0:W1:Y:S02]  /*374b0*/  SHFL.IDX P6, R14, R13, R12, R11 ;  /* 0x0000000c0d0e7389 */ /* 0x00006400000c000b */
[----:B01----:R-:W-:Y:S01]  /*374c0*/  ENDCOLLECTIVE ;  /* 0x000000000000791b */ /* 0x003fe20003800000 */
.L_x_1746:
[----:B------:R-:W-:Y:S02]  /*374d0*/  IMAD.MOV.U32 R37, RZ, RZ, R14 ;  /* 0x000000ffff257224 */ /* 0x000fe400078e000e */
[----:B------:R-:W-:Y:S02]  /*374e0*/  @!P1 IMAD.MOV.U32 R26, RZ, RZ, R4 ;  /* 0x000000ffff1a9224 */ /* 0x000fe400078e0004 */
[----:B------:R-:W-:Y:S01]  /*374f0*/  @!P1 IMAD.MOV.U32 R27, RZ, RZ, R5 ;  /* 0x000000ffff1b9224 */ /* 0x000fe200078e0005 */
[----:B------:R-:W-:Y:S01]  /*37500*/  CS2R R4, SRZ ;  /* 0x0000000000047805 */ /* 0x000fe2000001ff00 */
[----:B------:R-:W-:Y:S02]  /*37510*/  @!P1 IMAD.MOV.U32 R24, RZ, RZ, R6 ;  /* 0x000000ffff189224 */ /* 0x000fe400078e0006 */
[----:B------:R-:W-:Y:S02]  /*37520*/  @!P1 IMAD.MOV.U32 R25, RZ, RZ, R7 ;  /* 0x000000ffff199224 */ /* 0x000fe400078e0007 */
[----:B------:R-:W-:-:S02]  /*37530*/  @!P1 IMAD.MOV.U32 R20, RZ, RZ, R28 ;  /* 0x000000ffff149224 */ /* 0x000fc400078e001c */
[----:B------:R-:W-:Y:S02]  /*37540*/  @!P1 IMAD.MOV.U32 R21, RZ, RZ, R29 ;  /* 0x000000ffff159224 */ /* 0x000fe400078e001d */
[----:B------:R-:W-:Y:S02]  /*37550*/  @!P1 IMAD.MOV.U32 R8, RZ, RZ, R30 ;  /* 0x000000ffff089224 */ /* 0x000fe400078e001e */
[----:B------:R-:W-:Y:S01]  /*37560*/  @!P1 IMAD.MOV.U32 R9, RZ, RZ, R31 ;  /* 0x000000ffff099224 */ /* 0x000fe200078e001f */
[----:B------:R-:W-:Y:S06]  /*37570*/  BRA `(.L_x_1747) ;  /* 0xfffffd9400307947 */ /* 0x000fec000383ffff */
.L_x_1458:
[----:B0-----:R0:W1:Y:S02]  /*37580*/  SYNCS.PHASECHK.TRANS64.TRYWAIT P1, [R18+URZ+0x2e800], R3 ;  /* 0x02e80003120075a7 */ /* 0x001064000802017f */
[----:B-1----:R-:W-:Y:S05]  /*37590*/  @!P1 NANOSLEEP.SYNCS 0x989680 ;  /* 0x009896800000995d */ /* 0x002fea0003900000 */
[----:B------:R-:W1:Y:S02]  /*375a0*/  @!P1 SYNCS.PHASECHK.TRANS64 P1, [R18+URZ+0x2e800], R3 ;  /* 0x02e80003120095a7 */ /* 0x000e64000802007f */
[----:B-1----:R-:W-:Y:S05]  /*375b0*/  @!P1 BRA `(.L_x_1458) ;  /* 0xfffffffc00f09947 */ /* 0x002fea000383ffff */
[----:B------:R-:W-:Y:S05]  /*375c0*/  BRA `(.L_x_1748) ;  /* 0xfffffd9400a47947 */ /* 0x000fea000383ffff */
.L_x_1464:
[----:B-1----:R1:W2:Y:S02]  /*375d0*/  SYNCS.PHASECHK.TRANS64.TRYWAIT P2, [R0+URZ+0x2e830], R5 ;  /* 0x02e83005000075a7 */ /* 0x0022a4000804017f */
[----:B--2---:R-:W-:Y:S05]  /*375e0*/  @!P2 NANOSLEEP.SYNCS 0x989680 ;  /* 0x009896800000a95d */ /* 0x004fea0003900000 */
[----:B------:R-:W2:Y:S02]  /*375f0*/  @!P2 SYNCS.PHASECHK.TRANS64 P2, [R0+URZ+0x2e830], R5 ;  /* 0x02e830050000a5a7 */ /* 0x000ea4000804007f */
[----:B--2---:R-:W-:Y:S05]  /*37600*/  @!P2 BRA `(.L_x_1464) ;  /* 0xfffffffc00f0a947 */ /* 0x004fea000383ffff */
[----:B------:R-:W-:Y:S05]  /*37610*/  BRA `(.L_x_1463) ;  /* 0xfffffdb400f87947 */ /* 0x000fea000383ffff */
.L_x_1482:
[----:B-1----:R1:W2:Y:S02]  /*37620*/  SYNCS.PHASECHK.TRANS64.TRYWAIT P3, [R15+URZ+0x2e830], R14 ;  /* 0x02e8300e0f0075a7 */ /* 0x0022a4000806017f */
[----:B--2---:R-:W-:Y:S05]  /*37630*/  @!P3 NANOSLEEP.SYNCS 0x989680 ;  /* 0x009896800000b95d */ /* 0x004fea0003900000 */
[----:B------:R-:W2:Y:S02]  /*37640*/  @!P3 SYNCS.PHASECHK.TRANS64 P3, [R15+URZ+0x2e830], R14 ;  /* 0x02e8300e0f00b5a7 */ /* 0x000ea4000806007f */
[----:B--2---:R-:W-:Y:S05]  /*37650*/  @!P3 BRA `(.L_x_1482) ;  /* 0xfffffffc00f0b947 */ /* 0x004fea000383ffff */
[----:B------:R-:W-:Y:S05]  /*37660*/  BRA `(.L_x_1481) ;  /* 0xfffffe1000f07947 */ /* 0x000fea000383ffff */
.L_x_1486:
[----:B-1----:R1:W2:Y:S02]  /*37670*/  SYNCS.PHASECHK.TRANS64.TRYWAIT P2, [R15+URZ+0x2e850], R14 ;  /* 0x02e8500e0f0075a7 */ /* 0x0022a4000804017f */
[----:B--2---:R-:W-:Y:S05]  /*37680*/  @!P2 NANOSLEEP.SYNCS 0x989680 ;  /* 0x009896800000a95d */ /* 0x004fea0003900000 */
[----:B------:R-:W2:Y:S02]  /*37690*/  @!P2 SYNCS.PHASECHK.TRANS64 P2, [R15+URZ+0x2e850], R14 ;  /* 0x02e8500e0f00a5a7 */ /* 0x000ea4000804007f */
[----:B--2---:R-:W-:Y:S05]  /*376a0*/  @!P2 BRA `(.L_x_1486) ;  /* 0xfffffffc00f0a947 */ /* 0x004fea000383ffff */
[----:B------:R-:W-:Y:S05]  /*376b0*/  BRA `(.L_x_1483) ;  /* 0xfffffe2800007947 */ /* 0x000fea000383ffff */
.L_x_1506:
[----:B--2---:R2:W3:Y:S02]  /*376c0*/  SYNCS.PHASECHK.TRANS64.TRYWAIT P3, [R3+URZ+0x2e830], R0 ;  /* 0x02e83000030075a7 */ /* 0x0044e4000806017f */
[----:B---3--:R-:W-:Y:S05]  /*376d0*/  @!P3 NANOSLEEP.SYNCS 0x989680 ;  /* 0x009896800000b95d */ /* 0x008fea0003900000 */
[----:B------:R-:W3:Y:S02]  /*376e0*/  @!P3 SYNCS.PHASECHK.TRANS64 P3, [R3+URZ+0x2e830], R0 ;  /* 0x02e830000300b5a7 */ /* 0x000ee4000806007f */
[----:B---3--:R-:W-:Y:S05]  /*376f0*/  @!P3 BRA `(.L_x_1506) ;  /* 0xfffffffc00f0b947 */ /* 0x008fea000383ffff */
[----:B------:R-:W-:Y:S05]  /*37700*/  BRA `(.L_x_1505) ;  /* 0xfffffe7c00847947 */ /* 0x000fea000383ffff */
.L_x_1510:
[----:B-1----:R1:W2:Y:S02]  /*37710*/  SYNCS.PHASECHK.TRANS64.TRYWAIT P2, [R3+URZ+0x2e850], R0 ;  /* 0x02e85000030075a7 */ /* 0x0022a4000804017f */
[----:B--2---:R-:W-:Y:S05]  /*37720*/  @!P2 NANOSLEEP.SYNCS 0x989680 ;  /* 0x009896800000a95d */ /* 0x004fea0003900000 */
[----:B------:R-:W2:Y:S02]  /*37730*/  @!P2 SYNCS.PHASECHK.TRANS64 P2, [R3+URZ+0x2e850], R0 ;  /* 0x02e850000300a5a7 */ /* 0x000ea4000804007f */
[----:B--2---:R-:W-:Y:S05]  /*37740*/  @!P2 BRA `(.L_x_1510) ;  /* 0xfffffffc00f0a947 */ /* 0x004fea000383ffff */
[----:B------:R-:W-:Y:S05]  /*37750*/  BRA `(.L_x_1507) ;  /* 0xfffffe9000987947 */ /* 0x000fea000383ffff */
.L_x_1518:
[----:B--2---:R2:W3:Y:S02]  /*37760*/  SYNCS.PHASECHK.TRANS64.TRYWAIT P3, [R3+URZ+0x2e830], R0 ;  /* 0x02e83000030075a7 */ /* 0x0044e4000806017f */
[----:B---3--:R-:W-:Y:S05]  /*37770*/  @!P3 NANOSLEEP.SYNCS 0x989680 ;  /* 0x009896800000b95d */ /* 0x008fea0003900000 */
[----:B------:R-:W3:Y:S02]  /*37780*/  @!P3 SYNCS.PHASECHK.TRANS64 P3, [R3+URZ+0x2e830], R0 ;  /* 0x02e830000300b5a7 */ /* 0x000ee4000806007f */
[----:B---3--:R-:W-:Y:S05]  /*37790*/  @!P3 BRA `(.L_x_1518) ;  /* 0xfffffffc00f0b947 */ /* 0x008fea000383ffff */
[----:B------:R-:W-:Y:S05]  /*377a0*/  BRA `(.L_x_1517) ;  /* 0xfffffebc00687947 */ /* 0x000fea000383ffff */
.L_x_1522:
[----:B-1----:R1:W2:Y:S02]  /*377b0*/  SYNCS.PHASECHK.TRANS64.TRYWAIT P2, [R3+URZ+0x2e850], R0 ;  /* 0x02e85000030075a7 */ /* 0x0022a4000804017f */
[----:B--2---:R-:W-:Y:S05]  /*377c0*/  @!P2 NANOSLEEP.SYNCS 0x989680 ;  /* 0x009896800000a95d */ /* 0x004fea0003900000 */
[----:B------:R-:W2:Y:S02]  /*377d0*/  @!P2 SYNCS.PHASECHK.TRANS64 P2, [R3+URZ+0x2e850], R0 ;  /* 0x02e850000300a5a7 */ /* 0x000ea4000804007f */
[----:B--2---:R-:W-:Y:S05]  /*377e0*/  @!P2 BRA `(.L_x_1522) ;  /* 0xfffffffc00f0a947 */ /* 0x004fea000383ffff */
[----:B------:R-:W-:Y:S05]  /*377f0*/  BRA `(.L_x_1519) ;  /* 0xfffffed000847947 */ /* 0x000fea000383ffff */
.L_x_1536:
[----:B--2---:R2:W3:Y:S02]  /*37800*/  SYNCS.PHASECHK.TRANS64.TRYWAIT P1, [R13+URZ+0x2e850], R4 ;  /* 0x02e850040d0075a7 */ /* 0x0044e4000802017f */
[----:B---3--:R-:W-:Y:S05]  /*37810*/  @!P1 NANOSLEEP.SYNCS 0x989680 ;  /* 0x009896800000995d */ /* 0x008fea0003900000 */
[----:B------:R-:W3:Y:S02]  /*37820*/  @!P1 SYNCS.PHASECHK.TRANS64 P1, [R13+URZ+0x2e850], R4 ;  /* 0x02e850040d0095a7 */ /* 0x000ee4000802007f */
[----:B---3--:R-:W-:Y:S05]  /*37830*/  @!P1 BRA `(.L_x_1536) ;  /* 0xfffffffc00f09947 */ /* 0x008fea000383ffff */
[----:B------:R-:W-:Y:S05]  /*37840*/  BRA `(.L_x_1535) ;  /* 0xffffff2000fc7947 */ /* 0x000fea000383ffff */
.L_x_1540:
[----:B------:R-:W-:Y:S01]  /*37850*/  SEL R55, R12, R65, P0 ;  /* 0x000000410c377207 */ /* 0x000fe20000000000 */
[----:B------:R-:W-:Y:S01]  /*37860*/  IMAD.MOV.U32 R15, RZ, RZ, -0x1 ;  /* 0xffffffffff0f7424 */ /* 0x000fe200078e00ff */
[----:B------:R-:W-:Y:S01]  /*37870*/  SEL R62, R65, R12, P0 ;  /* 0x0000000c413e7207 */ /* 0x000fe20000000000 */
[----:B-----5:R-:W-:Y:S01]  /*37880*/  IMAD.MOV.U32 R12, RZ, RZ, R26 ;  /* 0x000000ffff0c7224 */ /* 0x020fe200078e001a */
[----:B------:R-:W-:Y:S02]  /*37890*/  SEL R63, R11, R106, P0 ;  /* 0x0000006a0b3f7207 */ /* 0x000fe40000000000 */
[----:B------:R-:W-:Y:S01]  /*378a0*/  SEL R70, R106, R11, P0 ;  /* 0x0000000b6a467207 */ /* 0x000fe20000000000 */
[----:B------:R-:W-:Y:S01]  /*378b0*/  IMAD.MOV.U32 R11, RZ, RZ, 0x1c1f ;  /* 0x00001c1fff0b7424 */ /* 0x000fe200078e00ff */
[----:B------:R-:W-:Y:S02]  /*378c0*/  SEL R59, R72, R57, P0 ;  /* 0x00000039483b7207 */ /* 0x000fe40000000000 */
[----:B------:R-:W-:-:S07]  /*378d0*/  SEL R66, R57, R72, P0 ;  /* 0x0000004839427207 */ /* 0x000fce0000000000 */
[----:B------:R-:W-:Y:S05]  /*378e0*/  WARPSYNC.COLLECTIVE R15, `(.L_x_1749) ;  /* 0x000000000f087348 */ /* 0x000fea0003c00000 */
[----:B------:R0:W1:Y:S02]  /*378f0*/  SHFL.IDX P6, R14, R13, R12, R11 ;  /* 0x0000000c0d0e7389 */ /* 0x00006400000c000b */
[----:B01----:R-:W-:Y:S01]  /*37900*/  ENDCOLLECTIVE ;  /* 0x000000000000791b */ /* 0x003fe20003800000 */
.L_x_1749:
        /* <DEDUP_REMOVED lines=11> */
[----:B------:R-:W-:Y:S02]  /*379c0*/  LOP3.LUT R29, R26, 0x2, RZ, 0x3c, !PT ;  /* 0x000000021a1d7812 */ /* 0x000fe400078e3cff */
[----:B------:R-:W-:Y:S01]  /*379d0*/  SEL R9, R21, R118, P0 ;  /* 0x0000007615097207 */ /* 0x000fe20000000000 */
[----:B------:R-:W-:Y:S01]  /*379e0*/  IMAD.MOV.U32 R5, RZ, RZ, R14 ;  /* 0x000000ffff057224 */ /* 0x000fe200078e000e */
[----:B------:R-:W-:-:S07]  /*379f0*/  SEL R24, R118, R21, P0 ;  /* 0x0000001576187207 */ /* 0x000fce0000000000 */
[----:B------:R-:W-:Y:S05]  /*37a00*/  WARPSYNC.COLLECTIVE R15, `(.L_x_1750) ;  /* 0x000000000f087348 */ /* 0x000fea0003c00000 */
[----:B------:R0:W1:Y:S02]  /*37a10*/  SHFL.IDX P6, R14, R13, R12, R11 ;  /* 0x0000000c0d0e7389 */ /* 0x00006400000c000b */
[----:B01----:R-:W-:Y:S01]  /*37a20*/  ENDCOLLECTIVE ;  /* 0x000000000000791b */ /* 0x003fe20003800000 */
.L_x_1750:
        /* <DEDUP_REMOVED lines=19> */
.L_x_1751:
        /* <DEDUP_REMOVED lines=18> */
.L_x_1752:
        /* <DEDUP_REMOVED lines=19> */
.L_x_1753:
[----:B------:R-:W-:Y:S02]  /*37db0*/  SEL R33, R10, R103, P0 ;  /* 0x000000670a217207 */ /* 0x000fe40000000000 */
[----:B------:R-:W-:Y:S02]  /*37dc0*/  SEL R20, R20, R101, P0 ;  /* 0x0000006514147207 */ /* 0x000fe40000000000 */
[----:B------:R-:W-:Y:S02]  /*37dd0*/  SEL R10, R103, R10, P0 ;  /* 0x0000000a670a7207 */ /* 0x000fe40000000000 */
[----:B------:R-:W-:Y:S02]  /*37de0*/  SEL R3, R5, R4, P0 ;  /* 0x0000000405037207 */ /* 0x000fe40000000000 */
[----:B------:R-:W-:Y:S02]  /*37df0*/  SEL R100, R6, R7, P0 ;  /* 0x0000000706647207 */ /* 0x000fe40000000000 */
[----:B------:R-:W-:-:S02]  /*37e00*/  SEL R102, R7, R6, P0 ;  /* 0x0000000607667207 */ /* 0x000fc40000000000 */
[----:B------:R-:W-:Y:S01]  /*37e10*/  SEL R5, R4, R5, P0 ;  /* 0x0000000504057207 */ /* 0x000fe20000000000 */
[----:B------:R-:W-:Y:S02]  /*37e20*/  IMAD.MOV.U32 R13, RZ, RZ, R9 ;  /* 0x000000ffff0d7224 */ /* 0x000fe400078e0009 */
[----:B------:R-:W-:-:S07]  /*37e30*/  IMAD.MOV.U32 R8, RZ, RZ, R14 ;  /* 0x000000ffff087224 */ /* 0x000fce00078e000e */
[----:B------:R-:W-:Y:S05]  /*37e40*/  WARPSYNC.COLLECTIVE R15, `(.L_x_1754) ;  /* 0x000000000f087348 */ /* 0x000fea0003c00000 */
[----:B------:R0:W1:Y:S02]  /*37e50*/  SHFL.IDX P6, R14, R13, R12, R11 ;  /* 0x0000000c0d0e7389 */ /* 0x00006400000c000b */
[----:B01----:R-:W-:Y:S01]  /*37e60*/  ENDCOLLECTIVE ;  /* 0x000000000000791b */ /* 0x003fe20003800000 */
.L_x_1754:
[----:B------:R-:W-:Y:S02]  /*37e70*/  IMAD.MOV.U32 R13, RZ, RZ, R86 ;  /* 0x000000ffff0d7224 */ /* 0x000fe400078e0056 */
[----:B------:R-:W-:Y:S02]  /*37e80*/  IMAD.MOV.U32 R12, RZ, RZ, R29 ;  /* 0x000000ffff0c7224 */ /* 0x000fe400078e001d */
[----:B------:R-:W-:-:S07]  /*37e90*/  IMAD.MOV.U32 R9, RZ, RZ, R14 ;  /* 0x000000ffff097224 */ /* 0x000fce00078e000e */
[----:B------:R-:W-:Y:S05]  /*37ea0*/  WARPSYNC.COLLECTIVE R15, `(.L_x_1755) ;  /* 0x000000000f087348 */ /* 0x000fea0003c00000 */
[----:B------:R0:W1:Y:S02]  /*37eb0*/  SHFL.IDX P6, R14, R13, R12, R11 ;  /* 0x0000000c0d0e7389 */ /* 0x00006400000c000b */
[----:B01----:R-:W-:Y:S01]  /*37ec0*/  ENDCOLLECTIVE ;  /* 0x000000000000791b */ /* 0x003fe20003800000 */
.L_x_1755:
[----:B------:R-:W-:Y:S02]  /*37ed0*/  IMAD.MOV.U32 R13, RZ, RZ, R24 ;  /* 0x000000ffff0d7224 */ /* 0x000fe400078e0018 */
[----:B------:R-:W-:-:S07]  /*37ee0*/  IMAD.MOV.U32 R21, RZ, RZ, R14 ;  /* 0x000000ffff157224 */ /* 0x000fce00078e000e */
[----:B------:R-:W-:Y:S05]  /*37ef0*/  WARPSYNC.COLLECTIVE R15, `(.L_x_1756) ;  /* 0x000000000f087348 */ /* 0x000fea0003c00000 */
[----:B------:R0:W1:Y:S02]  /*37f00*/  SHFL.IDX P6, R14, R13, R12, R11 ;  /* 0x0000000c0d0e7389 */ /* 0x00006400000c000b */
[----:B01----:R-:W-:Y:S01]  /*37f10*/  ENDCOLLECTIVE ;  /* 0x000000000000791b */ /* 0x003fe20003800000 */
.L_x_1756:
        /* <DEDUP_REMOVED lines=8> */
.L_x_1757:
[----:B------:R-:W-:Y:S02]  /*37fa0*/  SEL R104, R9, R24, P0 ;  /* 0x0000001809687207 */ /* 0x000fe40000000000 */
[----:B------:R-:W-:Y:S01]  /*37fb0*/  SEL R106, R24, R9, P0 ;  /* 0x00000009186a7207 */ /* 0x000fe20000000000 */
[----:B------:R-:W-:Y:S02]  /*37fc0*/  IMAD.MOV.U32 R13, RZ, RZ, R27 ;  /* 0x000000ffff0d7224 */ /* 0x000fe400078e001b */
[----:B------:R-:W-:-:S07]  /*37fd0*/  IMAD.MOV.U32 R25, RZ, RZ, R14 ;  /* 0x000000ffff197224 */ /* 0x000fce00078e000e */
[----:B------:R-:W-:Y:S05]  /*37fe0*/  WARPSYNC.COLLECTIVE R15, `(.L_x_1758) ;  /* 0x000000000f087348 */ /* 0x000fea0003c00000 */
[----:B------:R0:W1:Y:S02]  /*37ff0*/  SHFL.IDX P6, R14, R13, R12, R11 ;  /* 0x0000000c0d0e7389 */ /* 0x00006400000c000b */
[----:B01----:R-:W-:Y:S01]  /*38000*/  ENDCOLLECTIVE ;  /* 0x000000000000791b */ /* 0x003fe20003800000 */
.L_x_1758:
[----:B------:R-:W-:Y:S02]  /*38010*/  IMAD.MOV.U32 R13, RZ, RZ, R48 ;  /* 0x000000ffff0d7224 */ /* 0x000fe400078e0030 */
[----:B------:R-:W-:Y:S02]  /*38020*/  IMAD.MOV.U32 R12, RZ, RZ, R29 ;  /* 0x000000ffff0c7224 */ /* 0x000fe400078e001d */
[----:B------:R-:W-:-:S07]  /*38030*/  IMAD.MOV.U32 R27, RZ, RZ, R14 ;  /* 0x000000ffff1b7224 */ /* 0x000fce00078e000e */
[----:B------:R-:W-:Y:S05]  /*38040*/  WARPSYNC.COLLECTIVE R15, `(.L_x_1759) ;  /* 0x000000000f087348 */ /* 0x000fea0003c00000 */
[----:B------:R0:W1:Y:S02]  /*38050*/  SHFL.IDX P6, R14, R13, R12, R11 ;  /* 0x0000000c0d0e7389 */ /* 0x00006400000c000b */
[----:B01----:R-:W-:Y:S01]  /*38060*/  ENDCOLLECTIVE ;  /* 0x000000000000791b */ /* 0x003fe20003800000 */
.L_x_1759:
[----:B------:R-:W-:Y:S02]  /*38070*/  IMAD.MOV.U32 R13, RZ, RZ, R50 ;  /* 0x000000ffff0d7224 */ /* 0x000fe400078e0032 */
[----:B------:R-:W-:-:S07]  /*38080*/  IMAD.MOV.U32 R48, RZ, RZ, R14 ;  /* 0x000000ffff307224 */ /* 0x000fce00078e000e */
[----:B------:R-:W-:Y:S05]  /*38090*/  WARPSYNC.COLLECTIVE R15, `(.L_x_1760) ;  /* 0x000000000f087348 */ /* 0x000fea0003c00000 */
[----:B------:R0:W1:Y:S02]  /*380a0*/  SHFL.IDX P6, R14, R13, R12, R11 ;  /* 0x0000000c0d0e7389 */ /* 0x00006400000c000b */
[----:B01----:R-:W-:Y:S01]  /*380b0*/  ENDCOLLECTIVE ;  /* 0x000000000000791b */ /* 0x003fe20003800000 */
.L_x_1760:
        /* <DEDUP_REMOVED lines=8> */
.L_x_1761:
[----:B------:R-:W-:Y:S02]  /*38140*/  SEL R0, R27, R50, P0 ;  /* 0x000000321b007207 */ /* 0x000fe40000000000 */
[----:B------:R-:W-:Y:S01]  /*38150*/  SEL R6, R50, R27, P0 ;  /* 0x0000001b32067207 */ /* 0x000fe20000000000 */
[----:B------:R-:W-:Y:S02]  /*38160*/  IMAD.MOV.U32 R13, RZ, RZ, R45 ;  /* 0x000000ffff0d7224 */ /* 0x000fe400078e002d */
[----:B------:R-:W-:-:S07]  /*38170*/  IMAD.MOV.U32 R43, RZ, RZ, R14 ;  /* 0x000000ffff2b7224 */ /* 0x000fce00078e000e */
[----:B------:R-:W-:Y:S05]  /*38180*/  WARPSYNC.COLLECTIVE R15, `(.L_x_1762) ;  /* 0x000000000f087348 */ /* 0x000fea0003c00000 */
[----:B------:R0:W1:Y:S02]  /*38190*/  SHFL.IDX P6, R14, R13, R12, R11 ;  /* 0x0000000c0d0e7389 */ /* 0x00006400000c000b */
[----:B01----:R-:W-:Y:S01]  /*381a0*/  ENDCOLLECTIVE ;  /* 0x000000000000791b */ /* 0x003fe20003800000 */
.L_x_1762:
[----:B------:R-:W-:Y:S02]  /*381b0*/  IMAD.MOV.U32 R13, RZ, RZ, R52 ;  /* 0x000000ffff0d7224 */ /* 0x000fe400078e0034 */
[----:B------:R-:W-:Y:S02]  /*381c0*/  IMAD.MOV.U32 R12, RZ, RZ, R29 ;  /* 0x000000ffff0c7224 */ /* 0x000fe400078e001d */
[----:B------:R-:W-:-:S07]  /*381d0*/  IMAD.MOV.U32 R45, RZ, RZ, R14 ;  /* 0x000000ffff2d7224 */ /* 0x000fce00078e000e */
[----:B------:R-:W-:Y:S05]  /*381e0*/  WARPSYNC.COLLECTIVE R15, `(.L_x_1763) ;  /* 0x000000000f087348 */ /* 0x000fea0003c00000 */
[----:B------:R0:W1:Y:S02]  /*381f0*/  SHFL.IDX P6, R14, R13, R12, R11 ;  /* 0x0000000c0d0e7389 */ /* 0x00006400000c000b */
[----:B01----:R-:W-:Y:S01]  /*38200*/  ENDCOLLECTIVE ;  /* 0x000000000000791b */ /* 0x003fe20003800000 */
.L_x_1763:
[----:B------:R-:W-:Y:S02]  /*38210*/  IMAD.MOV.U32 R13, RZ, RZ, R54 ;  /* 0x000000ffff0d7224 */ /* 0x000fe400078e0036 */
[----:B------:R-:W-:-:S07]  /*38220*/  IMAD.MOV.U32 R52, RZ, RZ, R14 ;  /* 0x000000ffff347224 */ /* 0x000fce00078e000e */
[----:B------:R-:W-:Y:S05]  /*38230*/  WARPSYNC.COLLECTIVE R15, `(.L_x_1764) ;  /* 0x000000000f087348 */ /* 0x000fea0003c00000 */
[----:B------:R0:W1:Y:S02]  /*38240*/  SHFL.IDX P6, R14, R13, R12, R11 ;  /* 0x0000000c0d0e7389 */ /* 0x00006400000c000b */
[----:B01----:R-:W-:Y:S01]  /*38250*/  ENDCOLLECTIVE ;  /* 0x000000000000791b */ /* 0x003fe20003800000 */
.L_x_1764:
        /* <DEDUP_REMOVED lines=8> */
.L_x_1765:
[----:B------:R-:W-:Y:S02]  /*382e0*/  SEL R8, R45, R54, P0 ;  /* 0x000000362d087207 */ /* 0x000fe40000000000 */
[----:B------:R-:W-:Y:S01]  /*382f0*/  SEL R4, R54, R45, P0 ;  /* 0x0000002d36047207 */ /* 0x000fe20000000000 */
[----:B------:R-:W-:Y:S02]  /*38300*/  IMAD.MOV.U32 R13, RZ, RZ, R49 ;  /* 0x000000ffff0d7224 */ /* 0x000fe400078e0031 */
[----:B------:R-:W-:-:S07]  /*38310*/  IMAD.MOV.U32 R47, RZ, RZ, R14 ;  /* 0x000000ffff2f7224 */ /* 0x000fce00078e000e */
[----:B------:R-:W-:Y:S05]  /*38320*/  WARPSYNC.COLLECTIVE R15, `(.L_x_1766) ;  /* 0x000000000f087348 */ /* 0x000fea0003c00000 */
[----:B------:R0:W1:Y:S02]  /*38330*/  SHFL.IDX P6, R14, R13, R12, R11 ;  /* 0x0000000c0d0e7389 */ /* 0x00006400000c000b */
[----:B01----:R-:W-:Y:S01]  /*38340*/  ENDCOLLECTIVE ;  /* 0x000000000000791b */ /* 0x003fe20003800000 */
.L_x_1766:
[----:B------:R-:W-:Y:S02]  /*38350*/  IMAD.MOV.U32 R13, RZ, RZ, R56 ;  /* 0x000000ffff0d7224 */ /* 0x000fe400078e0038 */
[----:B------:R-:W-:Y:S02]  /*38360*/  IMAD.MOV.U32 R12, RZ, RZ, R29 ;  /* 0x000000ffff0c7224 */ /* 0x000fe400078e001d */
[----:B------:R-:W-:-:S07]  /*38370*/  IMAD.MOV.U32 R49, RZ, RZ, R14 ;  /* 0x000000ffff317224 */ /* 0x000fce00078e000e */
[----:B------:R-:W-:Y:S05]  /*38380*/  WARPSYNC.COLLECTIVE R15, `(.L_x_1767) ;  /* 0x000000000f087348 */ /* 0x000fea0003c00000 */
[----:B------:R0:W1:Y:S02]  /*38390*/  SHFL.IDX P6, R14, R13, R12, R11 ;  /* 0x0000000c0d0e7389 */ /* 0x00006400000c000b */
[----:B01----:R-:W-:Y:S01]  /*383a0*/  ENDCOLLECTIVE ;  /* 0x000000000000791b */ /* 0x003fe20003800000 */
.L_x_1767:
[----:B------:R-:W-:Y:S02]  /*383b0*/  IMAD.MOV.U32 R13, RZ, RZ, R58 ;  /* 0x000000ffff0d7224 */ /* 0x000fe400078e003a */
[----:B------:R-:W-:-:S07]  /*383c0*/  IMAD.MOV.U32 R56, RZ, RZ, R14 ;  /* 0x000000ffff387224 */ /* 0x000fce00078e000e */
[----:B------:R-:W-:Y:S05]  /*383d0*/  WARPSYNC.COLLECTIVE R15, `(.L_x_1768) ;  /* 0x000000000f087348 */ /* 0x000fea0003c00000 */
[----:B------:R0:W1:Y:S02]  /*383e0*/  SHFL.IDX P6, R14, R13, R12, R11 ;  /* 0x0000000c0d0e7389 */ /* 0x00006400000c000b */
[----:B01----:R-:W-:Y:S01]  /*383f0*/  ENDCOLLECTIVE ;  /* 0x000000000000791b */ /* 0x003fe20003800000 */
.L_x_1768:
        /* <DEDUP_REMOVED lines=8> */
.L_x_1769:
[----:B------:R-:W-:Y:S02]  /*38480*/  SEL R24, R49, R58, P0 ;  /* 0x0000003a31187207 */ /* 0x000fe40000000000 */
[----:B------:R-:W-:Y:S01]  /*38490*/  SEL R48, R58, R49, P0 ;  /* 0x000000313a307207 */ /* 0x000fe20000000000 */
[----:B------:R-:W-:Y:S02]  /*384a0*/  IMAD.MOV.U32 R13, RZ, RZ, R55 ;  /* 0x000000ffff0d7224 */ /* 0x000fe400078e0037 */
[----:B------:R-:W-:-:S07]  /*384b0*/  IMAD.MOV.U32 R53, RZ, RZ, R14 ;  /* 0x000000ffff357224 */ /* 0x000fce00078e000e */
[----:B------:R-:W-:Y:S05]  /*384c0*/  WARPSYNC.COLLECTIVE R15, `(.L_x_1770) ;  /* 0x000000000f087348 */ /* 0x000fea0003c00000 */
[----:B------:R0:W1:Y:S02]  /*384d0*/  SHFL.IDX P6, R14, R13, R12, R11 ;  /* 0x0000000c0d0e7389 */ /* 0x00006400000c000b */
[----:B01----:R-:W-:Y:S01]  /*384e0*/  ENDCOLLECTIVE ;  /* 0x000000000000791b */ /* 0x003fe20003800000 */
.L_x_1770:
[----:B------:R-:W-:Y:S02]  /*384f0*/  IMAD.MOV.U32 R13, RZ, RZ, R60 ;  /* 0x000000ffff0d7224 */ /* 0x000fe400078e003c */
[----:B------:R-:W-:Y:S02]  /*38500*/  IMAD.MOV.U32 R12, RZ, RZ, R29 ;  /* 0x000000ffff0c7224 */ /* 0x000fe400078e001d */
[----:B------:R-:W-:-:S07]  /*38510*/  IMAD.MOV.U32 R55, RZ, RZ, R14 ;  /* 0x000000ffff377224 */ /* 0x000fce00078e000e */
[----:B------:R-:W-:Y:S05]  /*38520*/  WARPSYNC.COLLECTIVE R15, `(.L_x_1771) ;  /* 0x000000000f087348 */ /* 0x000fea0003c00000 */
[----:B------:R0:W1:Y:S02]  /*38530*/  SHFL.IDX P6, R14, R13, R12, R11 ;  /* 0x0000000c0d0e7389 */ /* 0x00006400000c000b */
[----:B01----:R-:W-:Y:S01]  /*38540*/  ENDCOLLECTIVE ;  /* 0x000000000000791b */ /* 0x003fe20003800000 */
.L_x_1771:
[----:B------:R-:W-:Y:S02]  /*38550*/  IMAD.MOV.U32 R13, RZ, RZ, R62 ;  /* 0x000000ffff0d7224 */ /* 0x000fe400078e003e */
[----:B------:R-:W-:-:S07]  /*38560*/  IMAD.MOV.U32 R60, RZ, RZ, R14 ;  /* 0x000000ffff3c7224 */ /* 0x000fce00078e000e */
[----:B------:R-:W-:Y:S05]  /*38570*/  WARPSYNC.COLLECTIVE R15, `(.L_x_1772) ;  /* 0x000000000f087348 */ /* 0x000fea0003c00000 */
[----:B------:R0:W1:Y:S02]  /*38580*/  SHFL.IDX P6, R14, R13, R12, R11 ;  /* 0x0000000c0d0e7389 */ /* 0x00006400000c000b */
[----:B01----:R-:W-:Y:S01]  /*38590*/  ENDCOLLECTIVE ;  /* 0x000000000000791b */ /* 0x003fe20003800000 */
.L_x_1772:
        /* <DEDUP_REMOVED lines=8> */
.L_x_1773:
[----:B------:R-:W-:Y:S02]  /*38620*/  SEL R50, R55, R62, P0 ;  /* 0x0000003e37327207 */ /* 0x000fe40000000000 */
[----:B------:R-:W-:Y:S01]  /*38630*/  SEL R52, R62, R55, P0 ;  /* 0x000000373e347207 */ /* 0x000fe20000000000 */
[----:B------:R-:W-:Y:S02]  /*38640*/  IMAD.MOV.U32 R13, RZ, RZ, R59 ;  /* 0x000000ffff0d7224 */ /* 0x000fe400078e003b */
[----:B------:R-:W-:-:S07]  /*38650*/  IMAD.MOV.U32 R57, RZ, RZ, R14 ;  /* 0x000000ffff397224 */ /* 0x000fce00078e000e */
[----:B------:R-:W-:Y:S05]  /*38660*/  WARPSYNC.COLLECTIVE R15, `(.L_x_1774) ;  /* 0x000000000f087348 */ /* 0x000fea0003c00000 */
[----:B------:R0:W1:Y:S02]  /*38670*/  SHFL.IDX P6, R14, R13, R12, R11 ;  /* 0x0000000c0d0e7389 */ /* 0x00006400000c000b */
[----:B01----:R-:W-:Y:S01]  /*38680*/  ENDCOLLECTIVE ;  /* 0x000000000000791b */ /* 0x003fe20003800000 */
.L_x_1774:
[----:B------:R-:W-:Y:S02]  /*38690*/  IMAD.MOV.U32 R13, RZ, RZ, R64 ;  /* 0x000000ffff0d7224 */ /* 0x000fe400078e0040 */
[----:B------:R-:W-:Y:S02]  /*386a0*/  IMAD.MOV.U32 R12, RZ, RZ, R29 ;  /* 0x000000ffff0c7224 */ /* 0x000fe400078e001d */
[----:B------:R-:W-:-:S07]  /*386b0*/  IMAD.MOV.U32 R59, RZ, RZ, R14 ;  /* 0x000000ffff3b7224 */ /* 0x000fce00078e000e */
[----:B------:R-:W-:Y:S05]  /*386c0*/  WARPSYNC.COLLECTIVE R15, `(.L_x_1775) ;  /* 0x000000000f087348 */ /* 0x000fea0003c00000 */
[----:B------:R0:W1:Y:S02]  /*386d0*/  SHFL.IDX P6, R14, R13, R12, R11 ;  /* 0x0000000c0d0e7389 */ /* 0x00006400000c000b */
[----:B01----:R-:W-:Y:S01]  /*386e0*/  ENDCOLLECTIVE ;  /* 0x000000000000791b */ /* 0x003fe20003800000 */
.L_x_1775:
[----:B------:R-:W-:Y:S02]  /*386f0*/  IMAD.MOV.U32 R13, RZ, RZ, R66 ;  /* 0x000000ffff0d7224 */ /* 0x000fe400078e0042 */
[----:B------:R-:W-:-:S07]  /*38700*/  IMAD.MOV.U32 R64, RZ, RZ, R14 ;  /* 0x000000ffff407224 */ /* 0x000fce00078e000e */
[----:B------:R-:W-:Y:S05]  /*38710*/  WARPSYNC.COLLECTIVE R15, `(.L_x_1776) ;  /* 0x000000000f087348 */ /* 0x000fea0003c00000 */
[----:B------:R0:W1:Y:S02]  /*38720*/  SHFL.IDX P6, R14, R13, R12, R11 ;  /* 0x0000000c0d0e7389 */ /* 0x00006400000c000b */
[----:B01----:R-:W-:Y:S01]  /*38730*/  ENDCOLLECTIVE ;  /* 0x000000000000791b */ /* 0x003fe20003800000 */
.L_x_1776:
        /* <DEDUP_REMOVED lines=8> */
.L_x_1777:
[----:B------:R-:W-:Y:S02]  /*387c0*/  SEL R54, R59, R66, P0 ;  /* 0x000000423b367207 */ /* 0x000fe40000000000 */
[----:B------:R-:W-:Y:S01]  /*387d0*/  SEL R112, R66, R59, P0 ;  /* 0x0000003b42707207 */ /* 0x000fe20000000000 */
[----:B------:R-:W-:Y:S02]  /*387e0*/  IMAD.MOV.U32 R13, RZ, RZ, R63 ;  /* 0x000000ffff0d7224 */ /* 0x000fe400078e003f */
[----:B------:R-:W-:-:S07]  /*387f0*/  IMAD.MOV.U32 R61, RZ, RZ, R14 ;  /* 0x000000ffff3d7224 */ /* 0x000fce00078e000e */
[----:B------:R-:W-:Y:S05]  /*38800*/  WARPSYNC.COLLECTIVE R15, `(.L_x_1778) ;  /* 0x000000000f087348 */ /* 0x000fea0003c00000 */
[----:B------:R0:W1:Y:S02]  /*38810*/  SHFL.IDX P6, R14, R13, R12, R11 ;  /* 0x0000000c0d0e7389 */ /* 0x00006400000c000b */
[----:B01----:R-:W-:Y:S01]  /*38820*/  ENDCOLLECTIVE ;  /* 0x000000000000791b */ /* 0x003fe20003800000 */
.L_x_1778:
[----:B------:R-:W-:Y:S02]  /*38830*/  IMAD.MOV.U32 R13, RZ, RZ, R68 ;  /* 0x000000ffff0d7224 */ /* 0x000fe400078e0044 */
[----:B------:R-:W-:Y:S02]  /*38840*/  IMAD.MOV.U32 R12, RZ, RZ, R29 ;  /* 0x000000ffff0c7224 */ /* 0x000fe400078e001d */
[----:B------:R-:W-:-:S07]  /*38850*/  IMAD.MOV.U32 R63, RZ, RZ, R14 ;  /* 0x000000ffff3f7224 */ /* 0x000fce00078e000e */
[----:B------:R-:W-:Y:S05]  /*38860*/  WARPSYNC.COLLECTIVE R15, `(.L_x_1779) ;  /* 0x000000000f087348 */ /* 0x000fea0003c00000 */
[----:B------:R0:W1:Y:S02]  /*38870*/  SHFL.IDX P6, R14, R13, R12, R11 ;  /* 0x0000000c0d0e7389 */ /* 0x00006400000c000b */
[----:B01----:R-:W-:Y:S01]  /*38880*/  ENDCOLLECTIVE ;  /* 0x000000000000791b */ /* 0x003fe20003800000 */
.L_x_1779:
[----:B------:R-:W-:Y:S02]  /*38890*/  IMAD.MOV.U32 R13, RZ, RZ, R70 ;  /* 0x000000ffff0d7224 */ /* 0x000fe400078e0046 */
[----:B------:R-:W-:-:S07]  /*388a0*/  IMAD.MOV.U32 R68, RZ, RZ, R14 ;  /* 0x000000ffff447224 */ /* 0x000fce00078e000e */
[----:B------:R-:W-:Y:S05]  /*388b0*/  WARPSYNC.COLLECTIVE R15, `(.L_x_1780) ;  /* 0x000000000f087348 */ /* 0x000fea0003c00000 */
[----:B------:R0:W1:Y:S02]  /*388c0*/  SHFL.IDX P6, R14, R13, R12, R11 ;  /* 0x0000000c0d0e7389 */ /* 0x00006400000c000b */
[----:B01----:R-:W-:Y:S01]  /*388d0*/  ENDCOLLECTIVE ;  /* 0x000000000000791b */ /* 0x003fe20003800000 */
.L_x_1780:
        /* <DEDUP_REMOVED lines=8> */
.L_x_1781:
[----:B------:R-:W-:Y:S02]  /*38960*/  SEL R114, R63, R70, P0 ;  /* 0x000000463f727207 */ /* 0x000fe40000000000 */
[----:B------:R-:W-:Y:S01]  /*38970*/  SEL R70, R70, R63, P0 ;  /* 0x0000003f46467207 */ /* 0x000fe20000000000 */
[----:B------:R-:W-:Y:S02]  /*38980*/  IMAD.MOV.U32 R13, RZ, RZ, R67 ;  /* 0x000000ffff0d7224 */ /* 0x000fe400078e0043 */
[----:B------:R-:W-:-:S07]  /*38990*/  IMAD.MOV.U32 R65, RZ, RZ, R14 ;  /* 0x000000ffff417224 */ /* 0x000fce00078e000e */
[----:B------:R-:W-:Y:S05]  /*389a0*/  WARPSYNC.COLLECTIVE R15, `(.L_x_1782) ;  /* 0x000000000f087348 */ /* 0x000fea0003c00000 */
[----:B------:R0:W1:Y:S02]  /*389b0*/  SHFL.IDX P6, R14, R13, R12, R11 ;  /* 0x0000000c0d0e7389 */ /* 0x00006400000c000b */
[----:B01----:R-:W-:Y:S01]  /*389c0*/  ENDCOLLECTIVE ;  /* 0x000000000000791b */ /* 0x003fe20003800000 */
.L_x_1782:
[----:B------:R-:W-:Y:S02]  /*389d0*/  IMAD.MOV.U32 R13, RZ, RZ, R72 ;  /* 0x000000ffff0d7224 */ /* 0x000fe400078e0048 */
[----:B------:R-:W-:Y:S02]  /*389e0*/  IMAD.MOV.U32 R12, RZ, RZ, R29 ;  /* 0x000000ffff0c7224 */ /* 0x000fe400078e001d */
[----:B------:R-:W-:-:S07]  /*389f0*/  IMAD.MOV.U32 R67, RZ, RZ, R14 ;  /* 0x000000ffff437224 */ /* 0x000fce00078e000e */
[----:B------:R-:W-:Y:S05]  /*38a00*/  WARPSYNC.COLLECTIVE R15, `(.L_x_1783) ;  /* 0x000000000f087348 */ /* 0x000fea0003c00000 */
[----:B------:R0:W1:Y:S02]  /*38a10*/  SHFL.IDX P6, R14, R13, R12, R11 ;  /* 0x0000000c0d0e7389 */ /* 0x00006400000c000b */
[----:B01----:R-:W-:Y:S01]  /*38a20*/  ENDCOLLECTIVE ;  /* 0x000000000000791b */ /* 0x003fe20003800000 */
.L_x_1783:
[----:B------:R-:W-:Y:S02]  /*38a30*/  IMAD.MOV.U32 R13, RZ, RZ, R76 ;  /* 0x000000ffff0d7224 */ /* 0x000fe400078e004c */
[----:B------:R-:W-:-:S07]  /*38a40*/  IMAD.MOV.U32 R72, RZ, RZ, R14 ;  /* 0x000000ffff487224 */ /* 0x000fce00078e000e */
[----:B------:R-:W-:Y:S05]  /*38a50*/  WARPSYNC.COLLECTIVE R15, `(.L_x_1784) ;  /* 0x000000000f087348 */ /* 0x000fea0003c00000 */
[----:B------:R0:W1:Y:S02]  /*38a60*/  SHFL.IDX P6, R14, R13, R12, R11 ;  /* 0x0000000c0d0e7389 */ /* 0x00006400000c000b */
[----:B01----:R-:W-:Y:S01]  /*38a70*/  ENDCOLLECTIVE ;  /* 0x000000000000791b */ /* 0x003fe20003800000 */
.L_x_1784:
        /* <DEDUP_REMOVED lines=8> */
.L_x_1785:
[----:B------:R-:W-:Y:S02]  /*38b00*/  SEL R56, R67, R76, P0 ;  /* 0x0000004c43387207 */ /* 0x000fe40000000000 */
[----:B------:R-:W-:Y:S01]  /*38b10*/  SEL R58, R76, R67, P0 ;  /* 0x000000434c3a7207 */ /* 0x000fe20000000000 */
[----:B------:R-:W-:Y:S02]  /*38b20*/  IMAD.MOV.U32 R13, RZ, RZ, R71 ;  /* 0x000000ffff0d7224 */ /* 0x000fe400078e0047 */
[----:B------:R-:W-:-:S07]  /*38b30*/  IMAD.MOV.U32 R69, RZ, RZ, R14 ;  /* 0x000000ffff457224 */ /* 0x000fce00078e000e */
[----:B------:R-:W-:Y:S05]  /*38b40*/  WARPSYNC.COLLECTIVE R15, `(.L_x_1786) ;  /* 0x000000000f087348 */ /* 0x000fea0003c00000 */
[----:B------:R0:W1:Y:S02]  /*38b50*/  SHFL.IDX P6, R14, R13, R12, R11 ;  /* 0x0000000c0d0e7389 */ /* 0x00006400000c000b */
[----:B01----:R-:W-:Y:S01]  /*38b60*/  ENDCOLLECTIVE ;  /* 0x000000000000791b */ /* 0x003fe20003800000 */
.L_x_1786:
[----:B------:R-:W-:Y:S02]  /*38b70*/  IMAD.MOV.U32 R13, RZ, RZ, R78 ;  /* 0x000000ffff0d7224 */ /* 0x000fe400078e004e */
[----:B------:R-:W-:Y:S02]  /*38b80*/  IMAD.MOV.U32 R12, RZ, RZ, R29 ;  /* 0x000000ffff0c7224 */ /* 0x000fe400078e001d */
[----:B------:R-:W-:-:S07]  /*38b90*/  IMAD.MOV.U32 R71, RZ, RZ, R14 ;  /* 0x000000ffff477224 */ /* 0x000fce00078e000e */
[----:B------:R-:W-:Y:S05]  /*38ba0*/  WARPSYNC.COLLECTIVE R15, `(.L_x_1787) ;  /* 0x000000000f087348 */ /* 0x000fea0003c00000 */
[----:B------:R0:W1:Y:S02]  /*38bb0*/  SHFL.IDX P6, R14, R13, R12, R11 ;  /* 0x0000000c0d0e7389 */ /* 0x00006400000c000b */
[----:B01----:R-:W-:Y:S01]  /*38bc0*/  ENDCOLLECTIVE ;  /* 0x000000000000791b */ /* 0x003fe20003800000 */
.L_x_1787:
[----:B------:R-:W-:Y:S02]  /*38bd0*/  IMAD.MOV.U32 R13, RZ, RZ, R44 ;  /* 0x000000ffff0d7224 */ /* 0x000fe400078e002c */
[----:B------:R-:W-:-:S07]  /*38be0*/  IMAD.MOV.U32 R78, RZ, RZ, R14 ;  /* 0x000000ffff4e7224 */ /* 0x000fce00078e000e */
[----:B------:R-:W-:Y:S05]  /*38bf0*/  WARPSYNC.COLLECTIVE R15, `(.L_x_1788) ;  /* 0x000000000f087348 */ /* 0x000fea0003c00000 */
[----:B------:R0:W1:Y:S02]  /*38c00*/  SHFL.IDX P6, R14, R13, R12, R11 ;  /* 0x0000000c0d0e7389 */ /* 0x00006400000c000b */
[----:B01----:R-:W-:Y:S01]  /*38c10*/  ENDCOLLECTIVE ;  /* 0x000000000000791b */ /* 0x003fe20003800000 */
.L_x_1788:
        /* <DEDUP_REMOVED lines=8> */
.L_x_1789:
[----:B------:R-:W-:Y:S02]  /*38ca0*/  SEL R60, R71, R44, P0 ;  /* 0x0000002c473c7207 */ /* 0x000fe40000000000 */
[----:B------:R-:W-:Y:S01]  /*38cb0*/  SEL R62, R44, R71, P0 ;  /* 0x000000472c3e7207 */ /* 0x000fe20000000000 */
[----:B------:R-:W-:Y:S02]  /*38cc0*/  IMAD.MOV.U32 R13, RZ, RZ, R77 ;  /* 0x000000ffff0d7224 */ /* 0x000fe400078e004d */
[----:B------:R-:W-:-:S07]  /*38cd0*/  IMAD.MOV.U32 R73, RZ, RZ, R14 ;  /* 0x000000ffff497224 */ /* 0x000fce00078e000e */
[----:B------:R-:W-:Y:S05]  /*38ce0*/  WARPSYNC.COLLECTIVE R15, `(.L_x_1790) ;  /* 0x000000000f087348 */ /* 0x000fea0003c00000 */
[----:B------:R0:W1:Y:S02]  /*38cf0*/  SHFL.IDX P6, R14, R13, R12, R11 ;  /* 0x0000000c0d0e7389 */ /* 0x00006400000c000b */
[----:B01----:R-:W-:Y:S01]  /*38d00*/  ENDCOLLECTIVE ;  /* 0x000000000000791b */ /* 0x003fe20003800000 */
.L_x_1790:
[----:B------:R-:W-:Y:S02]  /*38d10*/  IMAD.MOV.U32 R13, RZ, RZ, R46 ;  /* 0x000000ffff0d7224 */ /* 0x000fe400078e002e */
[----:B------:R-:W-:Y:S02]  /*38d20*/  IMAD.MOV.U32 R12, RZ, RZ, R29 ;  /* 0x000000ffff0c7224 */ /* 0x000fe400078e001d */
[----:B------:R-:W-:-:S07]  /*38d30*/  IMAD.MOV.U32 R77, RZ, RZ, R14 ;  /* 0x000000ffff4d7224 */ /* 0x000fce00078e000e */
[----:B------:R-:W-:Y:S05]  /*38d40*/  WARPSYNC.COLLECTIVE R15, `(.L_x_1791) ;  /* 0x000000000f087348 */ /* 0x000fea0003c00000 */
[----:B------:R0:W1:Y:S02]  /*38d50*/  SHFL.IDX P6, R14, R13, R12, R11 ;  /* 0x0000000c0d0e7389 */ /* 0x00006400000c000b */
[----:B01----:R-:W-:Y:S01]  /*38d60*/  ENDCOLLECTIVE ;  /* 0x000000000000791b */ /* 0x003fe20003800000 */
.L_x_1791:
[----:B------:R-:W-:Y:S02]  /*38d70*/  IMAD.MOV.U32 R13, RZ, RZ, R42 ;  /* 0x000000ffff0d7224 */ /* 0x000fe400078e002a */
[----:B------:R-:W-:-:S07]  /*38d80*/  IMAD.MOV.U32 R46, RZ, RZ, R14 ;  /* 0x000000ffff2e7224 */ /* 0x000fce00078e000e */
[----:B------:R-:W-:Y:S05]  /*38d90*/  WARPSYNC.COLLECTIVE R15, `(.L_x_1792) ;  /* 0x000000000f087348 */ /* 0x000fea0003c00000 */
[----:B------:R0:W1:Y:S02]  /*38da0*/  SHFL.IDX P6, R14, R13, R12, R11 ;  /* 0x0000000c0d0e7389 */ /* 0x00006400000c000b */
[----:B01----:R-:W-:Y:S01]  /*38db0*/  ENDCOLLECTIVE ;  /* 0x000000000000791b */ /* 0x003fe20003800000 */
.L_x_1792:
        /* <DEDUP_REMOVED lines=8> */
.L_x_1793:
[----:B------:R-:W-:Y:S02]  /*38e40*/  SEL R64, R77, R42, P0 ;  /* 0x0000002a4d407207 */ /* 0x000fe40000000000 */
[----:B------:R-:W-:Y:S01]  /*38e50*/  SEL R66, R42, R77, P0 ;  /* 0x0000004d2a427207 */ /* 0x000fe20000000000 */
[----:B------:R-:W-:Y:S02]  /*38e60*/  IMAD.MOV.U32 R13, RZ, RZ, R41 ;  /* 0x000000ffff0d7224 */ /* 0x000fe400078e0029 */
[----:B------:R-:W-:-:S07]  /*38e70*/  IMAD.MOV.U32 R79, RZ, RZ, R14 ;  /* 0x000000ffff4f7224 */ /* 0x000fce00078e000e */
[----:B------:R-:W-:Y:S05]  /*38e80*/  WARPSYNC.COLLECTIVE R15, `(.L_x_1794) ;  /* 0x000000000f087348 */ /* 0x000fea0003c00000 */
[----:B------:R0:W1:Y:S02]  /*38e90*/  SHFL.IDX P6, R14, R13, R12, R11 ;  /* 0x0000000c0d0e7389 */ /* 0x00006400000c000b */
[----:B01----:R-:W-:Y:S01]  /*38ea0*/  ENDCOLLECTIVE ;  /* 0x000000000000791b */ /* 0x003fe20003800000 */
.L_x_1794:
[----:B------:R-:W-:Y:S02]  /*38eb0*/  IMAD.MOV.U32 R13, RZ, RZ, R40 ;  /* 0x000000ffff0d7224 */ /* 0x000fe400078e0028 */
[----:B------:R-:W-:Y:S02]  /*38ec0*/  IMAD.MOV.U32 R12, RZ, RZ, R29 ;  /* 0x000000ffff0c7224 */ /* 0x000fe400078e001d */
[----:B------:R-:W-:-:S07]  /*38ed0*/  IMAD.MOV.U32 R41, RZ, RZ, R14 ;  /* 0x000000ffff297224 */ /* 0x000fce00078e000e */
[----:B------:R-:W-:Y:S05]  /*38ee0*/  WARPSYNC.COLLECTIVE R15, `(.L_x_1795) ;  /* 0x000000000f087348 */ /* 0x000fea0003c00000 */
[----:B------:R0:W1:Y:S02]  /*38ef0*/  SHFL.IDX P6, R14, R13, R12, R11 ;  /* 0x0000000c0d0e7389 */ /* 0x00006400000c000b */
[----:B01----:R-:W-:Y:S01]  /*38f00*/  ENDCOLLECTIVE ;  /* 0x000000000000791b */ /* 0x003fe20003800000 */
.L_x_1795:
[----:B------:R-:W-:Y:S02]  /*38f10*/  IMAD.MOV.U32 R13, RZ, RZ, R38 ;  /* 0x000000ffff0d7224 */ /* 0x000fe400078e0026 */
[----:B------:R-:W-:-:S07]  /*38f20*/  IMAD.MOV.U32 R40, RZ, RZ, R14 ;  /* 0x000000ffff287224 */ /* 0x000fce00078e000e */
[----:B------:R-:W-:Y:S05]  /*38f30*/  WARPSYNC.COLLECTIVE R15, `(.L_x_1796) ;  /* 0x000000000f087348 */ /* 0x000fea0003c00000 */
[----:B------:R0:W1:Y:S02]  /*38f40*/  SHFL.IDX P6, R14, R13, R12, R11 ;  /* 0x0000000c0d0e7389 */ /* 0x00006400000c000b */
[----:B01----:R-:W-:Y:S01]  /*38f50*/  ENDCOLLECTIVE ;  /* 0x000000000000791b */ /* 0x003fe20003800000 */
.L_x_1796:
        /* <DEDUP_REMOVED lines=8> */
.L_x_1797:
[----:B------:R-:W-:Y:S02]  /*38fe0*/  IMAD.MOV.U32 R13, RZ, RZ, R39 ;  /* 0x000000ffff0d7224 */ /* 0x000fe400078e0027 */
[----:B------:R-:W-:-:S07]  /*38ff0*/  IMAD.MOV.U32 R80, RZ, RZ, R14 ;  /* 0x000000ffff507224 */ /* 0x000fce00078e000e */
[----:B------:R-:W-:Y:S05]  /*39000*/  WARPSYNC.COLLECTIVE R15, `(.L_x_1798) ;  /* 0x000000000f087348 */ /* 0x000fea0003c00000 */
[----:B------:R0:W1:Y:S02]  /*39010*/  SHFL.IDX P6, R14, R13, R12, R11 ;  /* 0x0000000c0d0e7389 */ /* 0x00006400000c000b */
[----:B01----:R-:W-:Y:S01]  /*39020*/  ENDCOLLECTIVE ;  /* 0x000000000000791b */ /* 0x003fe20003800000 */
.L_x_1798:
[----:B------:R-:W-:Y:S02]  /*39030*/  IMAD.MOV.U32 R13, RZ, RZ, R34 ;  /* 0x000000ffff0d7224 */ /* 0x000fe400078e0022 */
[----:B------:R-:W-:Y:S02]  /*39040*/  IMAD.MOV.U32 R12, RZ, RZ, R29 ;  /* 0x000000ffff0c7224 */ /* 0x000fe400078e001d */
[----:B------:R-:W-:-:S07]  /*39050*/  IMAD.MOV.U32 R39, RZ, RZ, R14 ;  /* 0x000000ffff277224 */ /* 0x000fce00078e000e */
[----:B------:R-:W-:Y:S05]  /*39060*/  WARPSYNC.COLLECTIVE R15, `(.L_x_1799) ;  /* 0x000000000f087348 */ /* 0x000fea0003c00000 */
[----:B------:R0:W1:Y:S02]  /*39070*/  SHFL.IDX P6, R14, R13, R12, R11 ;  /* 0x0000000c0d0e7389 */ /* 0x00006400000c000b */
[----:B01----:R-:W-:Y:S01]  /*39080*/  ENDCOLLECTIVE ;  /* 0x000000000000791b */ /* 0x003fe20003800000 */
.L_x_1799:
[----:B------:R-:W-:Y:S02]  /*39090*/  IMAD.MOV.U32 R13, RZ, RZ, R32 ;  /* 0x000000ffff0d7224 */ /* 0x000fe400078e0020 */
[----:B------:R-:W-:-:S07]  /*390a0*/  IMAD.MOV.U32 R81, RZ, RZ, R14 ;  /* 0x000000ffff517224 */ /* 0x000fce00078e000e */
[----:B------:R-:W-:Y:S05]  /*390b0*/  WARPSYNC.COLLECTIVE R15, `(.L_x_1800) ;  /* 0x000000000f087348 */ /* 0x000fea0003c00000 */
[----:B------:R0:W1:Y:S02]  /*390c0*/  SHFL.IDX P6, R14, R13, R12, R11 ;  /* 0x0000000c0d0e7389 */ /* 0x00006400000c000b */
[----:B01----:R-:W-:Y:S01]  /*390d0*/  ENDCOLLECTIVE ;  /* 0x000000000000791b */ /* 0x003fe20003800000 */
.L_x_1800:
        /* <DEDUP_REMOVED lines=8> */
.L_x_1801:
[----:B------:R-:W-:Y:S01]  /*39160*/  SEL R68, R32, R39, P0 ;  /* 0x0000002720447207 */ /* 0x000fe20000000000 */
[----:B------:R-:W-:Y:S02]  /*39170*/  IMAD.MOV.U32 R13, RZ, RZ, R37 ;  /* 0x000000ffff0d7224 */ /* 0x000fe400078e0025 */
[----:B------:R-:W-:-:S07]  /*39180*/  IMAD.MOV.U32 R82, RZ, RZ, R14 ;  /* 0x000000ffff527224 */ /* 0x000fce00078e000e */
[----:B------:R-:W-:Y:S05]  /*39190*/  WARPSYNC.COLLECTIVE R15, `(.L_x_1802) ;  /* 0x000000000f087348 */ /* 0x000fea0003c00000 */
[----:B------:R0:W1:Y:S02]  /*391a0*/  SHFL.IDX P6, R14, R13, R12, R11 ;  /* 0x0000000c0d0e7389 */ /* 0x00006400000c000b */
[----:B01----:R-:W-:Y:S01]  /*391b0*/  ENDCOLLECTIVE ;  /* 0x000000000000791b */ /* 0x003fe20003800000 */
.L_x_1802:
[----:B------:R-:W-:Y:S02]  /*391c0*/  IMAD.MOV.U32 R13, RZ, RZ, R36 ;  /* 0x000000ffff0d7224 */ /* 0x000fe400078e0024 */
[----:B------:R-:W-:Y:S02]  /*391d0*/  IMAD.MOV.U32 R12, RZ, RZ, R29 ;  /* 0x000000ffff0c7224 */ /* 0x000fe400078e001d */
[----:B------:R-:W-:-:S07]  /*391e0*/  IMAD.MOV.U32 R37, RZ, RZ, R14 ;  /* 0x000000ffff257224 */ /* 0x000fce00078e000e */
[----:B------:R-:W-:Y:S05]  /*391f0*/  WARPSYNC.COLLECTIVE R15, `(.L_x_1803) ;  /* 0x000000000f087348 */ /* 0x000fea0003c00000 */
[----:B------:R0:W1:Y:S02]  /*39200*/  SHFL.IDX P6, R14, R13, R12, R11 ;  /* 0x0000000c0d0e7389 */ /* 0x00006400000c000b */
[----:B01----:R-:W-:Y:S01]  /*39210*/  ENDCOLLECTIVE ;  /* 0x000000000000791b */ /* 0x003fe20003800000 */
.L_x_1803:
[----:B------:R-:W-:Y:S02]  /*39220*/  IMAD.MOV.U32 R13, RZ, RZ, R30 ;  /* 0x000000ffff0d7224 */ /* 0x000fe400078e001e */
[----:B------:R-:W-:-:S07]  /*39230*/  IMAD.MOV.U32 R83, RZ, RZ, R14 ;  /* 0x000000ffff537224 */ /* 0x000fce00078e000e */
[----:B------:R-:W-:Y:S05]  /*39240*/  WARPSYNC.COLLECTIVE R15, `(.L_x_1804) ;  /* 0x000000000f087348 */ /* 0x000fea0003c00000 */
[----:B------:R0:W1:Y:S02]  /*39250*/  SHFL.IDX P6, R14, R13, R12, R11 ;  /* 0x0000000c0d0e7389 */ /* 0x00006400000c000b */
[----:B01----:R-:W-:Y:S01]  /*39260*/  ENDCOLLECTIVE ;  /* 0x000000000000791b */ /* 0x003fe20003800000 */
.L_x_1804:
        /* <DEDUP_REMOVED lines=8> */
.L_x_1805:
[----:B------:R-:W-:Y:S01]  /*392f0*/  SEL R72, R37, R30, P0 ;  /* 0x0000001e25487207 */ /* 0x000fe20000000000 */
[----:B------:R-:W-:Y:S02]  /*39300*/  IMAD.MOV.U32 R13, RZ, RZ, R35 ;  /* 0x000000ffff0d7224 */ /* 0x000fe400078e0023 */
[----:B------:R-:W-:-:S07]  /*39310*/  IMAD.MOV.U32 R84, RZ, RZ, R14 ;  /* 0x000000ffff547224 */ /* 0x000fce00078e000e */
[----:B------:R-:W-:Y:S05]  /*39320*/  WARPSYNC.COLLECTIVE R15, `(.L_x_1806) ;  /* 0x000000000f087348 */ /* 0x000fea0003c00000 */
[----:B------:R0:W1:Y:S02]  /*39330*/  SHFL.IDX P6, R14, R13, R12, R11 ;  /* 0x0000000c0d0e7389 */ /* 0x00006400000c000b */
[----:B01----:R-:W-:Y:S01]  /*39340*/  ENDCOLLECTIVE ;  /* 0x000000000000791b */ /* 0x003fe20003800000 */
.L_x_1806:
[----:B------:R-:W-:Y:S01]  /*39350*/  IMAD.MOV.U32 R13, RZ, RZ, R90 ;  /* 0x000000ffff0d7224 */ /* 0x000fe200078e005a */
[----:B------:R-:W-:Y:S01]  /*39360*/  SEL R90, R30, R37, P0 ;  /* 0x000000251e5a7207 */ /* 0x000fe20000000000 */
[----:B------:R-:W-:Y:S02]  /*39370*/  IMAD.MOV.U32 R12, RZ, RZ, R29 ;  /* 0x000000ffff0c7224 */ /* 0x000fe400078e001d */
[----:B------:R-:W-:-:S07]  /*39380*/  IMAD.MOV.U32 R35, RZ, RZ, R14 ;  /* 0x000000ffff237224 */ /* 0x000fce00078e000e */
[----:B------:R-:W-:Y:S05]  /*39390*/  WARPSYNC.COLLECTIVE R15, `(.L_x_1807) ;  /* 0x000000000f087348 */ /* 0x000fea0003c00000 */
[----:B------:R0:W1:Y:S02]  /*393a0*/  SHFL.IDX P6, R14, R13, R12, R11 ;  /* 0x0000000c0d0e7389 */ /* 0x00006400000c000b */
[----:B01----:R-:W-:Y:S01]  /*393b0*/  ENDCOLLECTIVE ;  /* 0x000000000000791b */ /* 0x003fe20003800000 */
.L_x_1807:
[----:B------:R-:W-:Y:S02]  /*393c0*/  IMAD.MOV.U32 R13, RZ, RZ, R28 ;  /* 0x000000ffff0d7224 */ /* 0x000fe400078e001c */
[----:B------:R-:W-:-:S07]  /*393d0*/  IMAD.MOV.U32 R85, RZ, RZ, R14 ;  /* 0x000000ffff557224 */ /* 0x000fce00078e000e */
[----:B------:R-:W-:Y:S05]  /*393e0*/  WARPSYNC.COLLECTIVE R15, `(.L_x_1808) ;  /* 0x000000000f087348 */ /* 0x000fea0003c00000 */
[----:B------:R0:W1:Y:S02]  /*393f0*/  SHFL.IDX P6, R14, R13, R12, R11 ;  /* 0x0000000c0d0e7389 */ /* 0x00006400000c000b */
[----:B01----:R-:W-:Y:S01]  /*39400*/  ENDCOLLECTIVE ;  /* 0x000000000000791b */ /* 0x003fe20003800000 */
.L_x_1808:
[----:B------:R-:W-:Y:S02]  /*39410*/  SEL R119, R84, R85, P0 ;  /* 0x0000005554777207 */ /* 0x000fe40000000000 */
[----:B------:R-:W-:Y:S01]  /*39420*/  SEL R85, R85, R84, P0 ;  /* 0x0000005455557207 */ /* 0x000fe20000000000 */
[----:B------:R-:W-:Y:S02]  /*39430*/  IMAD.MOV.U32 R13, RZ, RZ, R31 ;  /* 0x000000ffff0d7224 */ /* 0x000fe400078e001f */
[----:B------:R-:W-:Y:S01]  /*39440*/  IMAD.MOV.U32 R12, RZ, RZ, R26 ;  /* 0x000000ffff0c7224 */ /* 0x000fe200078e001a */
[----:B------:R-:W-:Y:S01]  /*39450*/  SEL R26, R39, R32, P0 ;  /* 0x00000020271a7207 */ /* 0x000fe20000000000 */
[----:B------:R-:W-:-:S07]  /*39460*/  IMAD.MOV.U32 R28, RZ, RZ, R14 ;  /* 0x000000ffff1c7224 */ /* 0x000fce00078e000e */
[----:B------:R-:W-:Y:S05]  /*39470*/  WARPSYNC.COLLECTIVE R15, `(.L_x_1809) ;  /* 0x000000000f087348 */ /* 0x000fea0003c00000 */
[----:B------:R0:W1:Y:S02]  /*39480*/  SHFL.IDX P6, R14, R13, R12, R11 ;  /* 0x0000000c0d0e7389 */ /* 0x00006400000c000b */
[----:B01----:R-:W-:Y:S01]  /*39490*/  ENDCOLLECTIVE ;  /* 0x000000000000791b */ /* 0x003fe20003800000 */
.L_x_1809:
[----:B------:R-:W-:Y:S02]  /*394a0*/  SEL R82, R35, R28, P0 ;  /* 0x0000001c23527207 */ /* 0x000fe40000000000 */
[----:B------:R-:W-:Y:S01]  /*394b0*/  SEL R116, R28, R35, P0 ;  /* 0x000000231c747207 */ /* 0x000fe20000000000 */
[----:B------:R-:W-:Y:S02]  /*394c0*/  IMAD.MOV.U32 R13, RZ, RZ, R33 ;  /* 0x000000ffff0d7224 */ /* 0x000fe400078e0021 */
[----:B------:R-:W-:-:S07]  /*394d0*/  IMAD.MOV.U32 R31, RZ, RZ, R14 ;  /* 0x000000ffff1f7224 */ /* 0x000fce00078e000e */
[----:B------:R-:W-:Y:S05]  /*394e0*/  WARPSYNC.COLLECTIVE R15, `(.L_x_1810) ;  /* 0x000000000f087348 */ /* 0x000fea0003c00000 */
[----:B------:R0:W1:Y:S02]  /*394f0*/  SHFL.IDX P6, R14, R13, R12, R11 ;  /* 0x0000000c0d0e7389 */ /* 0x00006400000c000b */
[----:B01----:R-:W-:Y:S01]  /*39500*/  ENDCOLLECTIVE ;  /* 0x000000000000791b */ /* 0x003fe20003800000 */
.L_x_1810:
[----:B------:R-:W-:Y:S01]  /*39510*/  IMAD.MOV.U32 R13, RZ, RZ, R20 ;  /* 0x000000ffff0d7224 */ /* 0x000fe200078e0014 */
[----:B------:R-:W-:Y:S01]  /*39520*/  SEL R20, R38, R41, P0 ;  /* 0x0000002926147207 */ /* 0x000fe20000000000 */
[----:B------:R-:W-:Y:S02]  /*39530*/  IMAD.MOV.U32 R12, RZ, RZ, R29 ;  /* 0x000000ffff0c7224 */ /* 0x000fe400078e001d */
[----:B------:R-:W-:-:S07]  /*39540*/  IMAD.MOV.U32 R2, RZ, RZ, R14 ;  /* 0x000000ffff027224 */ /* 0x000fce00078e000e */
[----:B------:R-:W-:Y:S05]  /*39550*/  WARPSYNC.COLLECTIVE R15, `(.L_x_1811) ;  /* 0x000000000f087348 */ /* 0x000fea0003c00000 */
[----:B------:R0:W1:Y:S02]  /*39560*/  SHFL.IDX P6, R14, R13, R12, R11 ;  /* 0x0000000c0d0e7389 */ /* 0x00006400000c000b */
[----:B01----:R-:W-:Y:S01]  /*39570*/  ENDCOLLECTIVE ;  /* 0x000000000000791b */ /* 0x003fe20003800000 */
.L_x_1811:
[----:B------:R-:W-:Y:S01]  /*39580*/  IMAD.MOV.U32 R13, RZ, RZ, R10 ;  /* 0x000000ffff0d7224 */ /* 0x000fe200078e000a */
[----:B------:R-:W-:Y:S01]  /*39590*/  SEL R10, R41, R38, P0 ;  /* 0x00000026290a7207 */ /* 0x000fe20000000000 */
[----:B------:R-:W-:-:S07]  /*395a0*/  IMAD.MOV.U32 R86, RZ, RZ, R14 ;  /* 0x000000ffff567224 */ /* 0x000fce00078e000e */
[----:B------:R-:W-:Y:S05]  /*395b0*/  WARPSYNC.COLLECTIVE R15, `(.L_x_1812) ;  /* 0x000000000f087348 */ /* 0x000fea0003c00000 */
[----:B------:R0:W1:Y:S02]  /*395c0*/  SHFL.IDX P6, R14, R13, R12, R11 ;  /* 0x0000000c0d0e7389 */ /* 0x00006400000c000b */
[----:B01----:R-:W-:Y:S01]  /*395d0*/  ENDCOLLECTIVE ;  /* 0x000000000000791b */ /* 0x003fe20003800000 */
.L_x_1812:
[----:B------:R-:W-:Y:S01]  /*395e0*/  IMAD.MOV.U32 R11, RZ, RZ, RZ ;  /* 0x000000ffff0b7224 */ /* 0x000fe200078e00ff */
[----:B------:R-:W-:Y:S06]  /*395f0*/  BRA `(.L_x_1813) ;  /* 0xffffff2000ec7947 */ /* 0x000fec000383ffff */
.L_x_1543:
[----:B------:R-:W-:Y:S02]  /*39600*/  IMAD.MOV.U32 R13, RZ, RZ, R3 ;  /* 0x000000ffff0d7224 */ /* 0x000fe400078e0003 */
[----:B------:R-:W-:Y:S02]  /*39610*/  IMAD.MOV.U32 R12, RZ, RZ, RZ ;  /* 0x000000ffff0c7224 */ /* 0x000fe400078e00ff */
[----:B------:R-:W-:Y:S02]  /*39620*/  IMAD.MOV.U32 R11, RZ, RZ, 0x181f ;  /* 0x0000181fff0b7424 */ /* 0x000fe400078e00ff */
[----:B------:R-:W-:-:S07]  /*39630*/  IMAD.MOV.U32 R15, RZ, RZ, -0x1 ;  /* 0xffffffffff0f7424 */ /* 0x000fce00078e00ff */
[----:B-----5:R-:W-:Y:S05]  /*39640*/  WARPSYNC.COLLECTIVE R15, `(.L_x_1814) ;  /* 0x000000000f087348 */ /* 0x020fea0003c00000 */
[----:B------:R0:W1:Y:S02]  /*39650*/  SHFL.IDX P6, R14, R13, R12, R11 ;  /* 0x0000000c0d0e7389 */ /* 0x00006400000c000b */
[----:B01---5:R-:W-:Y:S01]  /*39660*/  ENDCOLLECTIVE ;  /* 0x000000000000791b */ /* 0x023fe20003800000 */
.L_x_1814:
[----:B------:R-:W-:Y:S02]  /*39670*/  IMAD.MOV.U32 R13, RZ, RZ, R2 ;  /* 0x000000ffff0d7224 */ /* 0x000fe400078e0002 */
[----:B------:R-:W-:-:S07]  /*39680*/  IMAD.MOV.U32 R0, RZ, RZ, R14 ;  /* 0x000000ffff007224 */ /* 0x000fce00078e000e */
[----:B------:R-:W-:Y:S05]  /*39690*/  WARPSYNC.COLLECTIVE R15, `(.L_x_1815) ;  /* 0x000000000f087348 */ /* 0x000fea0003c00000 */
[----:B------:R0:W1:Y:S02]  /*396a0*/  SHFL.IDX P6, R14, R13, R12, R11 ;  /* 0x0000000c0d0e7389 */ /* 0x00006400000c000b */
[----:B01----:R-:W-:Y:S01]  /*396b0*/  ENDCOLLECTIVE ;  /* 0x000000000000791b */ /* 0x003fe20003800000 */
.L_x_1815:
[----:B------:R-:W-:Y:S05]  /*396c0*/  BRA `(.L_x_1816) ;  /* 0xffffff3000c07947 */ /* 0x000fea000383ffff */
.L_x_1546:
[----:B------:R-:W-:Y:S01]  /*396d0*/  BSSY B1, `(.L_x_1817) ;  /* 0x0000008000017945 */ /* 0x000fe20003800000 */
[----:B------:R-:W-:Y:S02]  /*396e0*/  IMAD.MOV.U32 R13, RZ, RZ, R3 ;  /* 0x000000ffff0d7224 */ /* 0x000fe400078e0003 */
[----:B------:R-:W-:Y:S02]  /*396f0*/  IMAD.MOV.U32 R12, RZ, RZ, 0x1 ;  /* 0x00000001ff0c7424 */ /* 0x000fe400078e00ff */
[----:B------:R-:W-:Y:S02]  /*39700*/  IMAD.MOV.U32 R11, RZ, RZ, 0x181f ;  /* 0x0000181fff0b7424 */ /* 0x000fe400078e00ff */
[----:B---3--:R-:W-:-:S07]  /*39710*/  IMAD.MOV.U32 R15, RZ, RZ, -0x1 ;  /* 0xffffffffff0f7424 */ /* 0x008fce00078e00ff */
[----:B012--5:R-:W-:Y:S05]  /*39720*/  WARPSYNC.COLLECTIVE R15, `(.L_x_1818) ;  /* 0x000000000f087348 */ /* 0x027fea0003c00000 */
[----:B--2---:R2:W3:Y:S02]  /*39730*/  SHFL.IDX P6, R14, R13, R12, R11 ;  /* 0x0000000c0d0e7389 */ /* 0x0044e400000c000b */
[----:B0123-5:R-:W-:Y:S01]  /*39740*/  ENDCOLLECTIVE ;  /* 0x000000000000791b */ /* 0x02ffe20003800000 */
.L_x_1818:
[----:B------:R-:W-:Y:S05]  /*39750*/  BSYNC B1 ;  /* 0x0000000000017941 */ /* 0x000fea0003800000 */
.L_x_1817:
        /* <DEDUP_REMOVED lines=8> */
.L_x_1819:
[----:B------:R-:W-:Y:S05]  /*397e0*/  BRA `(.L_x_1820) ;  /* 0xffffff3000c47947 */ /* 0x000fea000383ffff */
.L_x_1549:
        /* <DEDUP_REMOVED lines=8> */
.L_x_1822:
[----:B------:R-:W-:Y:S05]  /*39870*/  BSYNC B1 ;  /* 0x0000000000017941 */ /* 0x000fea0003800000 */
.L_x_1821:
        /* <DEDUP_REMOVED lines=8> */
.L_x_1823:
[----:B------:R-:W-:Y:S05]  /*39900*/  BRA `(.L_x_1824) ;  /* 0xffffff3000c87947 */ /* 0x000fea000383ffff */
.L_x_1552:
        /* <DEDUP_REMOVED lines=8> */
.L_x_1826:
[----:B------:R-:W-:Y:S05]  /*39990*/  BSYNC B1 ;  /* 0x0000000000017941 */ /* 0x000fea0003800000 */
.L_x_1825:
        /* <DEDUP_REMOVED lines=8> */
.L_x_1827:
[----:B------:R-:W-:Y:S05]  /*39a20*/  BRA `(.L_x_1828) ;  /* 0xffffff3000cc7947 */ /* 0x000fea000383ffff */
.L_x_1554:
[----:B------:R-:W-:Y:S02]  /*39a30*/  IMAD.MOV.U32 R13, RZ, RZ, R28 ;  /* 0x000000ffff0d7224 */ /* 0x000fe400078e001c */
[----:B------:R-:W-:Y:S02]  /*39a40*/  IMAD.MOV.U32 R12, RZ, RZ, RZ ;  /* 0x000000ffff0c7224 */ /* 0x000fe400078e00ff */
[----:B------:R-:W-:Y:S02]  /*39a50*/  IMAD.MOV.U32 R11, RZ, RZ, 0x1c1f ;  /* 0x00001c1fff0b7424 */ /* 0x000fe400078e00ff */
[----:B------:R-:W-:-:S07]  /*39a60*/  IMAD.MOV.U32 R15, RZ, RZ, -0x1 ;  /* 0xffffffffff0f7424 */ /* 0x000fce00078e00ff */
[----:B------:R-:W-:Y:S05]  /*39a70*/  WARPSYNC.COLLECTIVE R15, `(.L_x_1829) ;  /* 0x000000000f087348 */ /* 0x000fea0003c00000 */
[----:B------:R0:W1:Y:S02]  /*39a80*/  SHFL.IDX P6, R14, R13, R12, R11 ;  /* 0x0000000c0d0e7389 */ /* 0x00006400000c000b */
[----:B01----:R-:W-:Y:S01]  /*39a90*/  ENDCOLLECTIVE ;  /* 0x000000000000791b */ /* 0x003fe20003800000 */
.L_x_1829:
[----:B------:R-:W-:Y:S02]  /*39aa0*/  IMAD.MOV.U32 R13, RZ, RZ, R2 ;  /* 0x000000ffff0d7224 */ /* 0x000fe400078e0002 */
[----:B------:R-:W-:-:S07]  /*39ab0*/  IMAD.MOV.U32 R29, RZ, RZ, R14 ;  /* 0x000000ffff1d7224 */ /* 0x000fce00078e000e */
[----:B------:R-:W-:Y:S05]  /*39ac0*/  WARPSYNC.COLLECTIVE R15, `(.L_x_1830) ;  /* 0x000000000f087348 */ /* 0x000fea0003c00000 */
[----:B------:R0:W1:Y:S02]  /*39ad0*/  SHFL.IDX P6, R14, R13, R12, R11 ;  /* 0x0000000c0d0e7389 */ /* 0x00006400000c000b */
[----:B01----:R-:W-:Y:S01]  /*39ae0*/  ENDCOLLECTIVE ;  /* 0x000000000000791b */ /* 0x003fe20003800000 */
.L_x_1830:
[----:B------:R-:W-:Y:S05]  /*39af0*/  BRA `(.L_x_1831) ;  /* 0xffffff38000c7947 */ /* 0x000fea000383ffff */
.L_x_1557:
        /* <DEDUP_REMOVED lines=8> */
.L_x_1833:
[----:B------:R-:W-:Y:S05]  /*39b80*/  BSYNC B1 ;  /* 0x0000000000017941 */ /* 0x000fea0003800000 */
.L_x_1832:
        /* <DEDUP_REMOVED lines=8> */
.L_x_1834:
[----:B------:R-:W-:Y:S05]  /*39c10*/  BRA `(.L_x_1835) ;  /* 0xffffff3c00307947 */ /* 0x000fea000383ffff */
.L_x_1561:
[----:B------:R-:W-:Y:S02]  /*39c20*/  IMAD.MOV.U32 R13, RZ, RZ, R3 ;  /* 0x000000ffff0d7224 */ /* 0x000fe400078e0003 */
[----:B------:R-:W-:Y:S02]  /*39c30*/  IMAD.MOV.U32 R12, RZ, RZ, RZ ;  /* 0x000000ffff0c7224 */ /* 0x000fe400078e00ff */
[----:B------:R-:W-:Y:S02]  /*39c40*/  IMAD.MOV.U32 R11, RZ, RZ, 0x181f ;  /* 0x0000181fff0b7424 */ /* 0x000fe400078e00ff */
[----:B------:R-:W-:-:S07]  /*39c50*/  IMAD.MOV.U32 R15, RZ, RZ, -0x1 ;  /* 0xffffffffff0f7424 */ /* 0x000fce00078e00ff */
[----:B0-----:R-:W-:Y:S05]  /*39c60*/  WARPSYNC.COLLECTIVE R15, `(.L_x_1836) ;  /* 0x000000000f087348 */ /* 0x001fea0003c00000 */
[----:B------:R1:W2:Y:S02]  /*39c70*/  SHFL.IDX P6, R14, R13, R12, R11 ;  /* 0x0000000c0d0e7389 */ /* 0x0002a400000c000b */
[----:B012---:R-:W-:Y:S01]  /*39c80*/  ENDCOLLECTIVE ;  /* 0x000000000000791b */ /* 0x007fe20003800000 */
.L_x_1836:
[----:B------:R-:W-:Y:S02]  /*39c90*/  IMAD.MOV.U32 R13, RZ, RZ, R2 ;  /* 0x000000ffff0d7224 */ /* 0x000fe400078e0002 */
[----:B------:R-:W-:-:S07]  /*39ca0*/  IMAD.MOV.U32 R0, RZ, RZ, R14 ;  /* 0x000000ffff007224 */ /* 0x000fce00078e000e */
[----:B------:R-:W-:Y:S05]  /*39cb0*/  WARPSYNC.COLLECTIVE R15, `(.L_x_1837) ;  /* 0x000000000f087348 */ /* 0x000fea0003c00000 */
[----:B------:R0:W1:Y:S02]  /*39cc0*/  SHFL.IDX P6, R14, R13, R12, R11 ;  /* 0x0000000c0d0e7389 */ /* 0x00006400000c000b */
[----:B01----:R-:W-:Y:S01]  /*39cd0*/  ENDCOLLECTIVE ;  /* 0x000000000000791b */ /* 0x003fe20003800000 */
.L_x_1837:
[----:B------:R-:W-:Y:S05]  /*39ce0*/  BRA `(.L_x_1838) ;  /* 0xffffff4800647947 */ /* 0x000fea000383ffff */
.L_x_1564:
[----:B------:R-:W-:Y:S01]  /*39cf0*/  BSSY B1, `(.L_x_1839) ;  /* 0x0000008000017945 */ /* 0x000fe20003800000 */
[----:B------:R-:W-:Y:S02]  /*39d00*/  IMAD.MOV.U32 R13, RZ, RZ, R3 ;  /* 0x000000ffff0d7224 */ /* 0x000fe400078e0003 */
[----:B------:R-:W-:Y:S02]  /*39d10*/  IMAD.MOV.U32 R12, RZ, RZ, 0x1 ;  /* 0x00000001ff0c7424 */ /* 0x000fe400078e00ff */
[----:B------:R-:W-:Y:S02]  /*39d20*/  IMAD.MOV.U32 R11, RZ, RZ, 0x181f ;  /* 0x0000181fff0b7424 */ /* 0x000fe400078e00ff */
[----:B----4-:R-:W-:-:S07]  /*39d30*/  IMAD.MOV.U32 R15, RZ, RZ, -0x1 ;  /* 0xffffffffff0f7424 */ /* 0x010fce00078e00ff */
[----:B0123--:R-:W-:Y:S05]  /*39d40*/  WARPSYNC.COLLECTIVE R15, `(.L_x_1840) ;  /* 0x000000000f087348 */ /* 0x00ffea0003c00000 */
[----:B---3--:R3:W4:Y:S02]  /*39d50*/  SHFL.IDX P6, R14, R13, R12, R11 ;  /* 0x0000000c0d0e7389 */ /* 0x00872400000c000b */
[----:B01234-:R-:W-:Y:S01]  /*39d60*/  ENDCOLLECTIVE ;  /* 0x000000000000791b */ /* 0x01ffe20003800000 */
.L_x_1840:
[----:B------:R-:W-:Y:S05]  /*39d70*/  BSYNC B1 ;  /* 0x0000000000017941 */ /* 0x000fea0003800000 */
.L_x_1839:
        /* <DEDUP_REMOVED lines=8> */
.L_x_1841:
[----:B------:R-:W-:Y:S05]  /*39e00*/  BRA `(.L_x_1842) ;  /* 0xffffff48006c7947 */ /* 0x000fea000383ffff */
.L_x_1567:
        /* <DEDUP_REMOVED lines=8> */
.L_x_1844:
[----:B------:R-:W-:Y:S05]  /*39e90*/  BSYNC B1 ;  /* 0x0000000000017941 */ /* 0x000fea0003800000 */
.L_x_1843:
        /* <DEDUP_REMOVED lines=8> */
.L_x_1845:
[----:B------:R-:W-:Y:S05]  /*39f20*/  BRA `(.L_x_1846) ;  /* 0xffffff4800707947 */ /* 0x000fea000383ffff */
.L_x_1570:
        /* <DEDUP_REMOVED lines=8> */
.L_x_1848:
[----:B------:R-:W-:Y:S05]  /*39fb0*/  BSYNC B1 ;  /* 0x0000000000017941 */ /* 0x000fea0003800000 */
.L_x_1847:
        /* <DEDUP_REMOVED lines=8> */
.L_x_1849:
[----:B------:R-:W-:Y:S05]  /*3a040*/  BRA `(.L_x_1850) ;  /* 0xffffff4800747947 */ /* 0x000fea000383ffff */
.L_x_1597:
[----:B------:R-:W1:Y:S01]  /*3a050*/  S2R R11, SR_TID.X ;  /* 0x00000000000b7919 */ /* 0x000e620000002100 */
[----:B------:R-:W-:Y:S01]  /*3a060*/  BSSY B1, `(.L_x_1851) ;  /* 0x000000a000017945 */ /* 0x000fe20003800000 */
[----:B------:R-:W-:Y:S02]  /*3a070*/  IMAD.MOV.U32 R12, RZ, RZ, RZ ;  /* 0x000000ffff0c7224 */ /* 0x000fe400078e00ff */
[----:B0-----:R-:W-:Y:S01]  /*3a080*/  IMAD.MOV.U32 R15, RZ, RZ, -0x1 ;  /* 0xffffffffff0f7424 */ /* 0x001fe200078e00ff */
[----:B-1----:R-:W-:-:S04]  /*3a090*/  SHF.R.U32.HI R11, RZ, 0x5, R11 ;  /* 0x00000005ff0b7819 */ /* 0x002fc8000001160b */
[----:B------:R-:W-:-:S05]  /*3a0a0*/  LOP3.LUT R11, R11, 0x3, RZ, 0xc0, !PT ;  /* 0x000000030b0b7812 */ /* 0x000fca00078ec0ff */
[----:B------:R-:W-:Y:S02]  /*3a0b0*/  IMAD.MOV.U32 R13, RZ, RZ, R11 ;  /* 0x000000ffff0d7224 */ /* 0x000fe400078e000b */
[----:B------:R-:W-:-:S07]  /*3a0c0*/  IMAD.MOV.U32 R11, RZ, RZ, 0x1f ;  /* 0x0000001fff0b7424 */ /* 0x000fce00078e00ff */
[----:B------:R-:W-:Y:S05]  /*3a0d0*/  WARPSYNC.COLLECTIVE R15, `(.L_x_1852) ;  /* 0x000000000f087348 */ /* 0x000fea0003c00000 */
[----:B------:R0:W1:Y:S02]  /*3a0e0*/  SHFL.IDX P6, R14, R13, R12, R11 ;  /* 0x0000000c0d0e7389 */ /* 0x00006400000c000b */
[----:B01----:R-:W-:Y:S01]  /*3a0f0*/  ENDCOLLECTIVE ;  /* 0x000000000000791b */ /* 0x003fe20003800000 */
.L_x_1852:
[----:B------:R-:W-:Y:S05]  /*3a100*/  BSYNC B1 ;  /* 0x0000000000017941 */ /* 0x000fea0003800000 */
.L_x_1851:
[----:B------:R-:W-:Y:S05]  /*3a110*/  BRA `(.L_x_1853) ;  /* 0xffffff6c000c7947 */ /* 0x000fea000383ffff */
.L_x_1599:
[----:B------:R-:W-:Y:S01]  /*3a120*/  BSSY B1, `(.L_x_1854) ;  /* 0x0000006000017945 */ /* 0x000fe20003800000 */
[----:B0-----:R-:W-:-:S07]  /*3a130*/  IMAD.MOV.U32 R15, RZ, RZ, -0x1 ;  /* 0xffffffffff0f7424 */ /* 0x001fce00078e00ff */
[----:B-1----:R-:W-:Y:S05]  /*3a140*/  WARPSYNC.COLLECTIVE R15, `(.L_x_1855) ;  /* 0x000000000f0c7348 */ /* 0x002fea0003c00000 */
[----:B------:R-:W-:Y:S02]  /*3a150*/  ELECT P6, UR62, PT ;  /* 0x00000000003e782f */ /* 0x000fe400038c0000 */
[----:B------:R-:W-:Y:S01]  /*3a160*/  MOV R14, UR62 ;  /* 0x0000003e000e7c02 */ /* 0x000fe20008000f00 */
[----:B-1----:R-:W-:Y:S10]  /*3a170*/  ENDCOLLECTIVE ;  /* 0x000000000000791b */ /* 0x002ff40003800000 */
.L_x_1855:
[----:B------:R-:W-:Y:S05]  /*3a180*/  BSYNC B1 ;  /* 0x0000000000017941 */ /* 0x000fea0003800000 */
.L_x_1854:
[----:B------:R-:W-:Y:S05]  /*3a190*/  BRA `(.L_x_1598) ;  /* 0xffffff6c00047947 */ /* 0x000fea000383ffff */
.L_x_1601:
[----:B-1----:R1:W2:Y:S02]  /*3a1a0*/  SYNCS.PHASECHK.TRANS64.TRYWAIT P0, [R19+URZ+0x2e820], R5 ;  /* 0x02e82005130075a7 */ /* 0x0022a4000800017f */
[----:B--2---:R-:W-:Y:S05]  /*3a1b0*/  @!P0 NANOSLEEP.SYNCS 0x989680 ;  /* 0x009896800000895d */ /* 0x004fea0003900000 */
[----:B------:R-:W2:Y:S02]  /*3a1c0*/  @!P0 SYNCS.PHASECHK.TRANS64 P0, [R19+URZ+0x2e820], R5 ;  /* 0x02e82005130085a7 */ /* 0x000ea4000800007f */
[----:B--2---:R-:W-:Y:S05]  /*3a1d0*/  @!P0 BRA `(.L_x_1601) ;  /* 0xfffffffc00f08947 */ /* 0x004fea000383ffff */
[----:B------:R-:W-:Y:S05]  /*3a1e0*/  BRA `(.L_x_1856) ;  /* 0xffffff6c00147947 */ /* 0x000fea000383ffff */
.L_x_1605:
[----:B--2---:R2:W3:Y:S02]  /*3a1f0*/  SYNCS.PHASECHK.TRANS64.TRYWAIT P0, [R8+URZ+0x2e8a0], R10 ;  /* 0x02e8a00a080075a7 */ /* 0x0044e4000800017f */
[----:B---3--:R-:W-:Y:S05]  /*3a200*/  @!P0 NANOSLEEP.SYNCS 0x989680 ;  /* 0x009896800000895d */ /* 0x008fea0003900000 */
[----:B------:R-:W3:Y:S02]  /*3a210*/  @!P0 SYNCS.PHASECHK.TRANS64 P0, [R8+URZ+0x2e8a0], R10 ;  /* 0x02e8a00a080085a7 */ /* 0x000ee4000800007f */
[----:B---3--:R-:W-:Y:S05]  /*3a220*/  @!P0 BRA `(.L_x_1605) ;  /* 0xfffffffc00f08947 */ /* 0x008fea000383ffff */
[----:B------:R-:W-:Y:S05]  /*3a230*/  BRA `(.L_x_1857) ;  /* 0xffffff6c00347947 */ /* 0x000fea000383ffff */
.L_x_1610:
[----:B-1----:R1:W3:Y:S02]  /*3a240*/  SYNCS.PHASECHK.TRANS64.TRYWAIT P0, [R8+URZ+0x2e8c0], R10 ;  /* 0x02e8c00a080075a7 */ /* 0x0022e4000800017f */
[----:B---3--:R-:W-:Y:S05]  /*3a250*/  @!P0 NANOSLEEP.SYNCS 0x989680 ;  /* 0x009896800000895d */ /* 0x008fea0003900000 */
[----:B------:R-:W3:Y:S02]  /*3a260*/  @!P0 SYNCS.PHASECHK.TRANS64 P0, [R8+URZ+0x2e8c0], R10 ;  /* 0x02e8c00a080085a7 */ /* 0x000ee4000800007f */
[----:B---3--:R-:W-:Y:S05]  /*3a270*/  @!P0 BRA `(.L_x_1610) ;  /* 0xfffffffc00f08947 */ /* 0x008fea000383ffff */
[----:B------:R-:W-:Y:S05]  /*3a280*/  BRA `(.L_x_1858) ;  /* 0xffffff6c00b47947 */ /* 0x000fea000383ffff */
.L_x_1617:
[----:B-1----:R1:W2:Y:S02]  /*3a290*/  SYNCS.PHASECHK.TRANS64.TRYWAIT P1, [R6+URZ+0x2e8a0], R7 ;  /* 0x02e8a007060075a7 */ /* 0x0022a4000802017f */
[----:B--2---:R-:W-:Y:S05]  /*3a2a0*/  @!P1 NANOSLEEP.SYNCS 0x989680 ;  /* 0x009896800000995d */ /* 0x004fea0003900000 */
[----:B------:R-:W2:Y:S02]  /*3a2b0*/  @!P1 SYNCS.PHASECHK.TRANS64 P1, [R6+URZ+0x2e8a0], R7 ;  /* 0x02e8a007060095a7 */ /* 0x000ea4000802007f */
[----:B--2---:R-:W-:Y:S05]  /*3a2c0*/  @!P1 BRA `(.L_x_1617) ;  /* 0xfffffffc00f09947 */ /* 0x004fea000383ffff */
[----:B------:R-:W-:Y:S05]  /*3a2d0*/  BRA `(.L_x_1859) ;  /* 0xffffff7000887947 */ /* 0x000fea000383ffff */
.L_x_1622:
[----:B--2---:R2:W3:Y:S02]  /*3a2e0*/  SYNCS.PHASECHK.TRANS64.TRYWAIT P1, [R6+URZ+0x2e8c0], R7 ;  /* 0x02e8c007060075a7 */ /* 0x0044e4000802017f */
[----:B---3--:R-:W-:Y:S05]  /*3a2f0*/  @!P1 NANOSLEEP.SYNCS 0x989680 ;  /* 0x009896800000995d */ /* 0x008fea0003900000 */
[----:B------:R-:W3:Y:S02]  /*3a300*/  @!P1 SYNCS.PHASECHK.TRANS64 P1, [R6+URZ+0x2e8c0], R7 ;  /* 0x02e8c007060095a7 */ /* 0x000ee4000802007f */
[----:B---3--:R-:W-:Y:S05]  /*3a310*/  @!P1 BRA `(.L_x_1622) ;  /* 0xfffffffc00f09947 */ /* 0x008fea000383ffff */
[----:B------:R-:W-:Y:S05]  /*3a320*/  BRA `(.L_x_1860) ;  /* 0xffffff7400047947 */ /* 0x000fea000383ffff */
.L_x_1647:
[----:B------:R-:W3:Y:S01]  /*3a330*/  S2R R0, SR_TID.X ;  /* 0x0000000000007919 */ /* 0x000ee20000002100 */
[----:B------:R-:W-:Y:S01]  /*3a340*/  BSSY B0, `(.L_x_1861) ;  /* 0x000000a000007945 */ /* 0x000fe20003800000 */
[----:B------:R-:W-:Y:S02]  /*3a350*/  IMAD.MOV.U32 R12, RZ, RZ, RZ ;  /* 0x000000ffff0c7224 */ /* 0x000fe400078e00ff */
[----:B------:R-:W-:Y:S02]  /*3a360*/  IMAD.MOV.U32 R11, RZ, RZ, 0x1f ;  /* 0x0000001fff0b7424 */ /* 0x000fe400078e00ff */
[----:B0-----:R-:W-:Y:S01]  /*3a370*/  IMAD.MOV.U32 R15, RZ, RZ, -0x1 ;  /* 0xffffffffff0f7424 */ /* 0x001fe200078e00ff */
[----:B---3--:R-:W-:-:S04]  /*3a380*/  SHF.R.U32.HI R0, RZ, 0x5, R0 ;  /* 0x00000005ff007819 */ /* 0x008fc80000011600 */
[----:B------:R-:W-:-:S05]  /*3a390*/  LOP3.LUT R0, R0, 0x3, RZ, 0xc0, !PT ;  /* 0x0000000300007812 */ /* 0x000fca00078ec0ff */
[----:B------:R-:W-:-:S07]  /*3a3a0*/  IMAD.MOV.U32 R13, RZ, RZ, R0 ;  /* 0x000000ffff0d7224 */ /* 0x000fce00078e0000 */
[----:B-12---:R-:W-:Y:S05]  /*3a3b0*/  WARPSYNC.COLLECTIVE R15, `(.L_x_1862) ;  /* 0x000000000f087348 */ /* 0x006fea0003c00000 */
[----:B------:R0:W3:Y:S02]  /*3a3c0*/  SHFL.IDX P6, R14, R13, R12, R11 ;  /* 0x0000000c0d0e7389 */ /* 0x0000e400000c000b */
[----:B0123--:R-:W-:Y:S01]  /*3a3d0*/  ENDCOLLECTIVE ;  /* 0x000000000000791b */ /* 0x00ffe20003800000 */
.L_x_1862:
[----:B------:R-:W-:Y:S05]  /*3a3e0*/  BSYNC B0 ;  /* 0x0000000000007941 */ /* 0x000fea0003800000 */
.L_x_1861:
[----:B------:R-:W-:Y:S05]  /*3a3f0*/  BRA `(.L_x_1863) ;  /* 0xffffff8400407947 */ /* 0x000fea000383ffff */
.L_x_1649:
[----:B------:R-:W-:Y:S01]  /*3a400*/  BSSY B0, `(.L_x_1864) ;  /* 0x0000006000007945 */ /* 0x000fe20003800000 */
[----:B0-----:R-:W-:-:S07]  /*3a410*/  IMAD.MOV.U32 R15, RZ, RZ, -0x1 ;  /* 0xffffffffff0f7424 */ /* 0x001fce00078e00ff */
[----:B-123--:R-:W-:Y:S05]  /*3a420*/  WARPSYNC.COLLECTIVE R15, `(.L_x_1865) ;  /* 0x000000000f0c7348 */ /* 0x00efea0003c00000 */
[----:B------:R-:W-:Y:S02]  /*3a430*/  ELECT P6, UR62, PT ;  /* 0x00000000003e782f */ /* 0x000fe400038c0000 */
[----:B------:R-:W-:Y:S01]  /*3a440*/  MOV R14, UR62 ;  /* 0x0000003e000e7c02 */ /* 0x000fe20008000f00 */
[----:B-123--:R-:W-:Y:S10]  /*3a450*/  ENDCOLLECTIVE ;  /* 0x000000000000791b */ /* 0x00eff40003800000 */
.L_x_1865:
[----:B------:R-:W-:Y:S05]  /*3a460*/  BSYNC B0 ;  /* 0x0000000000007941 */ /* 0x000fea0003800000 */
.L_x_1864:
[----:B------:R-:W-:Y:S05]  /*3a470*/  BRA `(.L_x_1866) ;  /* 0xffffff8400407947 */ /* 0x000fea000383ffff */
.L_x_1651:
[----:B-1----:R1:W2:Y:S02]  /*3a480*/  SYNCS.PHASECHK.TRANS64.TRYWAIT P0, [R2+URZ+0x2e880], R4 ;  /* 0x02e88004020075a7 */ /* 0x0022a4000800017f */
[----:B--2---:R-:W-:Y:S05]  /*3a490*/  @!P0 NANOSLEEP.SYNCS 0x989680 ;  /* 0x009896800000895d */ /* 0x004fea0003900000 */
[----:B------:R-:W2:Y:S02]  /*3a4a0*/  @!P0 SYNCS.PHASECHK.TRANS64 P0, [R2+URZ+0x2e880], R4 ;  /* 0x02e88004020085a7 */ /* 0x000ea4000800007f */
[----:B--2---:R-:W-:Y:S05]  /*3a4b0*/  @!P0 BRA `(.L_x_1651) ;  /* 0xfffffffc00f08947 */ /* 0x004fea000383ffff */
[----:B------:R-:W-:Y:S05]  /*3a4c0*/  BRA `(.L_x_1867) ;  /* 0xffffff8400b07947 */ /* 0x000fea000383ffff */
.L_x_1653:
[----:B--2---:R2:W3:Y:S02]  /*3a4d0*/  SYNCS.PHASECHK.TRANS64.TRYWAIT P0, [R2+URZ+0x2e840], R4 ;  /* 0x02e84004020075a7 */ /* 0x0044e4000800017f */
[----:B---3--:R-:W-:Y:S05]  /*3a4e0*/  @!P0 NANOSLEEP.SYNCS 0x989680 ;  /* 0x009896800000895d */ /* 0x008fea0003900000 */
[----:B------:R-:W3:Y:S02]  /*3a4f0*/  @!P0 SYNCS.PHASECHK.TRANS64 P0, [R2+URZ+0x2e840], R4 ;  /* 0x02e84004020085a7 */ /* 0x000ee4000800007f */
[----:B---3--:R-:W-:Y:S05]  /*3a500*/  @!P0 BRA `(.L_x_1653) ;  /* 0xfffffffc00f08947 */ /* 0x008fea000383ffff */
[----:B------:R-:W-:Y:S05]  /*3a510*/  BRA `(.L_x_1868) ;  /* 0xffffff8800087947 */ /* 0x000fea000383ffff */
.L_x_1657:
[----:B------:R-:W2:Y:S01]  /*3a520*/  LDL.LU R11, [R1+0x38] ;  /* 0x00003800010b7983 */ /* 0x000ea20000300800 */
[----:B------:R-:W-:Y:S02]  /*3a530*/  IMAD.MOV.U32 R5, RZ, RZ, R12 ;  /* 0x000000ffff057224 */ /* 0x000fe400078e000c */
[----:B------:R-:W-:Y:S02]  /*3a540*/  IMAD.MOV.U32 R13, RZ, RZ, R3 ;  /* 0x000000ffff0d7224 */ /* 0x000fe400078e0003 */
[----:B------:R-:W-:Y:S02]  /*3a550*/  IMAD.MOV.U32 R12, RZ, RZ, RZ ;  /* 0x000000ffff0c7224 */ /* 0x000fe400078e00ff */
        /* <DEDUP_REMOVED lines=9> */
.L_x_1869:
[----:B------:R-:W-:Y:S02]  /*3a5f0*/  IMAD.MOV.U32 R13, RZ, RZ, R4 ;  /* 0x000000ffff0d7224 */ /* 0x000fe400078e0004 */
[----:B------:R-:W-:-:S07]  /*3a600*/  IMAD.MOV.U32 R6, RZ, RZ, R14 ;  /* 0x000000ffff067224 */ /* 0x000fce00078e000e */
[----:B------:R-:W-:Y:S05]  /*3a610*/  WARPSYNC.COLLECTIVE R15, `(.L_x_1870) ;  /* 0x000000000f087348 */ /* 0x000fea0003c00000 */
[----:B------:R0:W1:Y:S02]  /*3a620*/  SHFL.IDX P6, R14, R13, R12, R11 ;  /* 0x0000000c0d0e7389 */ /* 0x00006400000c000b */
[----:B01----:R-:W-:Y:S01]  /*3a630*/  ENDCOLLECTIVE ;  /* 0x000000000000791b */ /* 0x003fe20003800000 */
.L_x_1870:
[----:B------:R-:W-:Y:S01]  /*3a640*/  ULDC.64 UR4, c[0x0][0x208] ;  /* 0x0000820000047ab9 */ /* 0x000fe20000000a00 */
[----:B------:R-:W-:Y:S02]  /*3a650*/  IMAD.MOV.U32 R13, RZ, RZ, R3 ;  /* 0x000000ffff0d7224 */ /* 0x000fe400078e0003 */
[----:B------:R-:W-:Y:S02]  /*3a660*/  IMAD.MOV.U32 R12, RZ, RZ, 0x1 ;  /* 0x00000001ff0c7424 */ /* 0x000fe400078e00ff */
[----:B------:R-:W-:-:S05]  /*3a670*/  IMAD.MOV.U32 R7, RZ, RZ, R14 ;  /* 0x000000ffff077224 */ /* 0x000fca00078e000e */
[----:B------:R-:W-:-:S05]  /*3a680*/  @!P1 IADD3 R7, P2, R9, R7, RZ ;  /* 0x0000000709079210 */ /* 0x000fca0007f5e0ff */
[----:B------:R-:W-:-:S05]  /*3a690*/  @!P1 IMAD.X R6, RZ, RZ, R6, P2 ;  /* 0x000000ffff069224 */ /* 0x000fca00010e0606 */
[----:B------:R-:W-:-:S04]  /*3a6a0*/  @!P1 LOP3.LUT R7, R7, R6, RZ, 0x3c, !PT ;  /* 0x0000000607079212 */ /* 0x000fc800078e3cff */
[----:B------:R-:W-:-:S04]  /*3a6b0*/  @!P1 LOP3.LUT R6, R7, R6, RZ, 0x3c, !PT ;  /* 0x0000000607069212 */ /* 0x000fc800078e3cff */
[----:B------:R-:W-:-:S05]  /*3a6c0*/  @!P1 LOP3.LUT R7, R7, R6, RZ, 0x3c, !PT ;  /* 0x0000000607079212 */ /* 0x000fca00078e3cff */
[----:B------:R-:W-:Y:S01]  /*3a6d0*/  @!PT LDS RZ, [RZ] ;  /* 0x00000000fffff984 */ /* 0x000fe20000000800 */
[----:B------:R-:W-:Y:S01]  /*3a6e0*/  @!PT LDS RZ, [RZ] ;  /* 0x00000000fffff984 */ /* 0x000fe20000000800 */
[----:B------:R-:W-:Y:S01]  /*3a6f0*/  @!PT LDS RZ, [RZ] ;  /* 0x00000000fffff984 */ /* 0x000fe20000000800 */
[----:B------:R0:W-:Y:S01]  /*3a700*/  @!P1 LDGSTS.E.BYPASS.LTC128B.128 [R8+0x1c400], desc[UR4][R6.64], !P0 ;  /* 0x1c40000006089fae */ /* 0x0001e2000c101d44 */
[----:B------:R-:W-:-:S13]  /*3a710*/  ISETP.GE.AND P1, PT, R5, R2, PT ;  /* 0x000000020500720c */ /* 0x000fda0003f26270 */
[----:B0-----:R-:W-:Y:S05]  /*3a720*/  WARPSYNC.COLLECTIVE R15, `(.L_x_1871) ;  /* 0x000000000f087348 */ /* 0x001fea0003c00000 */
[----:B------:R1:W2:Y:S02]  /*3a730*/  SHFL.IDX P6, R14, R13, R12, R11 ;  /* 0x0000000c0d0e7389 */ /* 0x0002a400000c000b */
[----:B012---:R-:W-:Y:S01]  /*3a740*/  ENDCOLLECTIVE ;  /* 0x000000000000791b */ /* 0x007fe20003800000 */
.L_x_1871:
[----:B------:R-:W-:Y:S02]  /*3a750*/  IMAD.MOV.U32 R13, RZ, RZ, R4 ;  /* 0x000000ffff0d7224 */ /* 0x000fe400078e0004 */
[----:B------:R-:W-:-:S07]  /*3a760*/  IMAD.MOV.U32 R6, RZ, RZ, R14 ;  /* 0x000000ffff067224 */ /* 0x000fce00078e000e */
[----:B------:R-:W-:Y:S05]  /*3a770*/  WARPSYNC.COLLECTIVE R15, `(.L_x_1872) ;  /* 0x000000000f087348 */ /* 0x000fea0003c00000 */
[----:B------:R0:W1:Y:S02]  /*3a780*/  SHFL.IDX P6, R14, R13, R12, R11 ;  /* 0x0000000c0d0e7389 */ /* 0x00006400000c000b */
[----:B01----:R-:W-:Y:S01]  /*3a790*/  ENDCOLLECTIVE ;  /* 0x000000000000791b */ /* 0x003fe20003800000 */
.L_x_1872:
[----:B------:R-:W-:Y:S01]  /*3a7a0*/  ULDC.64 UR4, c[0x0][0x208] ;  /* 0x0000820000047ab9 */ /* 0x000fe20000000a00 */
[----:B------:R-:W-:Y:S02]  /*3a7b0*/  IMAD.MOV.U32 R13, RZ, RZ, R3 ;  /* 0x000000ffff0d7224 */ /* 0x000fe400078e0003 */
[----:B------:R-:W-:Y:S02]  /*3a7c0*/  IMAD.MOV.U32 R12, RZ, RZ, 0x2 ;  /* 0x00000002ff0c7424 */ /* 0x000fe400078e00ff */
[----:B------:R-:W-:-:S05]  /*3a7d0*/  IMAD.MOV.U32 R5, RZ, RZ, R14 ;  /* 0x000000ffff057224 */ /* 0x000fca00078e000e */
[----:B------:R-:W-:-:S05]  /*3a7e0*/  @!P1 IADD3 R5, P2, R9, R5, RZ ;  /* 0x0000000509059210 */ /* 0x000fca0007f5e0ff */
[----:B------:R-:W-:-:S04]  /*3a7f0*/  @!P1 IMAD.X R6, RZ, RZ, R6, P2 ;  /* 0x000000ffff069224 */ /* 0x000fc800010e0606 */
[----:B------:R-:W-:Y:S02]  /*3a800*/  @!P1 IMAD.MOV.U32 R7, RZ, RZ, R6 ;  /* 0x000000ffff079224 */ /* 0x000fe400078e0006 */
[----:B------:R-:W-:Y:S02]  /*3a810*/  @!P1 IMAD.MOV.U32 R6, RZ, RZ, R5 ;  /* 0x000000ffff069224 */ /* 0x000fe400078e0005 */
[----:B------:R-:W-:-:S03]  /*3a820*/  VIADD R5, R0, 0x20 ;  /* 0x0000002000057836 */ /* 0x000fc60000000000 */
[----:B------:R-:W-:Y:S01]  /*3a830*/  @!PT LDS RZ, [RZ] ;  /* 0x00000000fffff984 */ /* 0x000fe20000000800 */
[----:B------:R-:W-:Y:S01]  /*3a840*/  @!PT LDS RZ, [RZ] ;  /* 0x00000000fffff984 */ /* 0x000fe20000000800 */
[----:B------:R-:W-:Y:S01]  /*3a850*/  @!PT LDS RZ, [RZ] ;  /* 0x00000000fffff984 */ /* 0x000fe20000000800 */
[----:B------:R0:W-:Y:S02]  /*3a860*/  @!P1 LDGSTS.E.BYPASS.LTC128B.128 [R8+0x1cc00], desc[UR4][R6.64], !P0 ;  /* 0x1cc0000006089fae */ /* 0x0001e4000c101d44 */
[----:B------:R-:W-:-:S13]  /*3a870*/  ISETP.GE.AND P1, PT, R5, R2, PT ;  /* 0x000000020500720c */ /* 0x000fda0003f26270 */
[----:B0-----:R-:W-:Y:S05]  /*3a880*/  WARPSYNC.COLLECTIVE R15, `(.L_x_1873) ;  /* 0x000000000f087348 */ /* 0x001fea0003c00000 */
[----:B------:R1:W2:Y:S02]  /*3a890*/  SHFL.IDX P6, R14, R13, R12, R11 ;  /* 0x0000000c0d0e7389 */ /* 0x0002a400000c000b */
[----:B012---:R-:W-:Y:S01]  /*3a8a0*/  ENDCOLLECTIVE ;  /* 0x000000000000791b */ /* 0x007fe20003800000 */
.L_x_1873:
[----:B------:R-:W-:Y:S02]  /*3a8b0*/  IMAD.MOV.U32 R13, RZ, RZ, R4 ;  /* 0x000000ffff0d7224 */ /* 0x000fe400078e0004 */
[----:B------:R-:W-:-:S07]  /*3a8c0*/  IMAD.MOV.U32 R6, RZ, RZ, R14 ;  /* 0x000000ffff067224 */ /* 0x000fce00078e000e */
[----:B------:R-:W-:Y:S05]  /*3a8d0*/  WARPSYNC.COLLECTIVE R15, `(.L_x_1874) ;  /* 0x000000000f087348 */ /* 0x000fea0003c00000 */
[----:B------:R0:W1:Y:S02]  /*3a8e0*/  SHFL.IDX P6, R14, R13, R12, R11 ;  /* 0x0000000c0d0e7389 */ /* 0x00006400000c000b */
[----:B01----:R-:W-:Y:S01]  /*3a8f0*/  ENDCOLLECTIVE ;  /* 0x000000000000791b */ /* 0x003fe20003800000 */
.L_x_1874:
        /* <DEDUP_REMOVED lines=17> */
.L_x_1875:
[----:B------:R-:W-:Y:S02]  /*3aa10*/  IMAD.MOV.U32 R13, RZ, RZ, R4 ;  /* 0x000000ffff0d7224 */ /* 0x000fe400078e0004 */
[----:B------:R-:W-:-:S07]  /*3aa20*/  IMAD.MOV.U32 R6, RZ, RZ, R14 ;  /* 0x000000ffff067224 */ /* 0x000fce00078e000e */
[----:B------:R-:W-:Y:S05]  /*3aa30*/  WARPSYNC.COLLECTIVE R15, `(.L_x_1876) ;  /* 0x000000000f087348 */ /* 0x000fea0003c00000 */
[----:B------:R0:W1:Y:S02]  /*3aa40*/  SHFL.IDX P6, R14, R13, R12, R11 ;  /* 0x0000000c0d0e7389 */ /* 0x00006400000c000b */
[----:B01----:R-:W-:Y:S01]  /*3aa50*/  ENDCOLLECTIVE ;  /* 0x000000000000791b */ /* 0x003fe20003800000 */
.L_x_1876:
        /* <DEDUP_REMOVED lines=17> */
.L_x_1877:
[----:B------:R-:W-:Y:S02]  /*3ab70*/  IMAD.MOV.U32 R13, RZ, RZ, R4 ;  /* 0x000000ffff0d7224 */ /* 0x000fe400078e0004 */
[----:B------:R-:W-:-:S07]  /*3ab80*/  IMAD.MOV.U32 R6, RZ, RZ, R14 ;  /* 0x000000ffff067224 */ /* 0x000fce00078e000e */
[----:B------:R-:W-:Y:S05]  /*3ab90*/  WARPSYNC.COLLECTIVE R15, `(.L_x_1878) ;  /* 0x000000000f087348 */ /* 0x000fea0003c00000 */
[----:B------:R0:W1:Y:S02]  /*3aba0*/  SHFL.IDX P6, R14, R13, R12, R11 ;  /* 0x0000000c0d0e7389 */ /* 0x00006400000c000b */
[----:B01----:R-:W-:Y:S01]  /*3abb0*/  ENDCOLLECTIVE ;  /* 0x000000000000791b */ /* 0x003fe20003800000 */
.L_x_1878:
        /* <DEDUP_REMOVED lines=17> */
.L_x_1879:
[----:B------:R-:W-:Y:S02]  /*3acd0*/  IMAD.MOV.U32 R13, RZ, RZ, R4 ;  /* 0x000000ffff0d7224 */ /* 0x000fe400078e0004 */
[----:B------:R-:W-:-:S07]  /*3ace0*/  IMAD.MOV.U32 R6, RZ, RZ, R14 ;  /* 0x000000ffff067224 */ /* 0x000fce00078e000e */
[----:B------:R-:W-:Y:S05]  /*3acf0*/  WARPSYNC.COLLECTIVE R15, `(.L_x_1880) ;  /* 0x000000000f087348 */ /* 0x000fea0003c00000 */
[----:B------:R0:W1:Y:S02]  /*3ad00*/  SHFL.IDX P6, R14, R13, R12, R11 ;  /* 0x0000000c0d0e7389 */ /* 0x00006400000c000b */
[----:B01----:R-:W-:Y:S01]  /*3ad10*/  ENDCOLLECTIVE ;  /* 0x000000000000791b */ /* 0x003fe20003800000 */
.L_x_1880:
[----:B------:R-:W-:Y:S01]  /*3ad20*/  ULDC.64 UR4, c[0x0][0x208] ;  /* 0x0000820000047ab9 */ /* 0x000fe20000000a00 */
[----:B------:R-:W-:Y:S02]  /*3ad30*/  IMAD.MOV.U32 R13, RZ, RZ, R3 ;  /* 0x000000ffff0d7224 */ /* 0x000fe400078e0003 */
[----:B------:R-:W-:Y:S02]  /*3ad40*/  IMAD.MOV.U32 R12, RZ, RZ, 0x6 ;  /* 0x00000006ff0c7424 */ /* 0x000fe400078e00ff */
[----:B------:R-:W-:-:S05]  /*3ad50*/  IMAD.MOV.U32 R5, RZ, RZ, R14 ;  /* 0x000000ffff057224 */ /* 0x000fca00078e000e */
[----:B------:R-:W-:-:S05]  /*3ad60*/  @!P1 IADD3 R5, P2, R9, R5, RZ ;  /* 0x0000000509059210 */ /* 0x000fca0007f5e0ff */
[----:B------:R-:W-:-:S04]  /*3ad70*/  @!P1 IMAD.X R6, RZ, RZ, R6, P2 ;  /* 0x000000ffff069224 */ /* 0x000fc800010e0606 */
[----:B------:R-:W-:Y:S02]  /*3ad80*/  @!P1 IMAD.MOV.U32 R7, RZ, RZ, R6 ;  /* 0x000000ffff079224 */ /* 0x000fe400078e0006 */
[----:B------:R-:W-:-:S05]  /*3ad90*/  @!P1 IMAD.MOV.U32 R6, RZ, RZ, R5 ;  /* 0x000000ffff069224 */ /* 0x000fca00078e0005 */
[----:B------:R-:W-:Y:S01]  /*3ada0*/  @!PT LDS RZ, [RZ] ;  /* 0x00000000fffff984 */ /* 0x000fe20000000800 */
[----:B------:R-:W-:Y:S01]  /*3adb0*/  @!PT LDS RZ, [RZ] ;  /* 0x00000000fffff984 */ /* 0x000fe20000000800 */
[----:B------:R-:W-:Y:S01]  /*3adc0*/  @!PT LDS RZ, [RZ] ;  /* 0x00000000fffff984 */ /* 0x000fe20000000800 */
[----:B------:R0:W-:Y:S02]  /*3add0*/  @!P1 LDGSTS.E.BYPASS.LTC128B.128 [R8+0x1ec00], desc[UR4][R6.64], !P0 ;  /* 0x1ec0000006089fae */ /* 0x0001e4000c101d44 */
[----:B0-----:R-:W-:Y:S05]  /*3ade0*/  WARPSYNC.COLLECTIVE R15, `(.L_x_1881) ;  /* 0x000000000f087348 */ /* 0x001fea0003c00000 */
[----:B------:R1:W2:Y:S02]  /*3adf0*/  SHFL.IDX P6, R14, R13, R12, R11 ;  /* 0x0000000c0d0e7389 */ /* 0x0002a400000c000b */
[----:B012---:R-:W-:Y:S01]  /*3ae00*/  ENDCOLLECTIVE ;  /* 0x000000000000791b */ /* 0x007fe20003800000 */
.L_x_1881:
[----:B------:R-:W-:-:S05]  /*3ae10*/  VIADD R7, R0, 0x60 ;  /* 0x0000006000077836 */ /* 0x000fca0000000000 */
[----:B------:R-:W-:Y:S01]  /*3ae20*/  ISETP.GE.AND P1, PT, R7, R2, PT ;  /* 0x000000020700720c */ /* 0x000fe20003f26270 */
[----:B------:R-:W-:Y:S02]  /*3ae30*/  IMAD.MOV.U32 R13, RZ, RZ, R4 ;  /* 0x000000ffff0d7224 */ /* 0x000fe400078e0004 */
[----:B------:R-:W-:-:S10]  /*3ae40*/  IMAD.MOV.U32 R6, RZ, RZ, R14 ;  /* 0x000000ffff067224 */ /* 0x000fd400078e000e */
[----:B------:R-:W-:Y:S05]  /*3ae50*/  WARPSYNC.COLLECTIVE R15, `(.L_x_1882) ;  /* 0x000000000f087348 */ /* 0x000fea0003c00000 */
[----:B------:R0:W1:Y:S02]  /*3ae60*/  SHFL.IDX P6, R14, R13, R12, R11 ;  /* 0x0000000c0d0e7389 */ /* 0x00006400000c000b */
[----:B01----:R-:W-:Y:S01]  /*3ae70*/  ENDCOLLECTIVE ;  /* 0x000000000000791b */ /* 0x003fe20003800000 */
.L_x_1882:
        /* <DEDUP_REMOVED lines=15> */
.L_x_1883:
[----:B------:R-:W-:Y:S02]  /*3af70*/  IMAD.MOV.U32 R13, RZ, RZ, R4 ;  /* 0x000000ffff0d7224 */ /* 0x000fe400078e0004 */
[----:B------:R-:W-:-:S07]  /*3af80*/  IMAD.MOV.U32 R5, RZ, RZ, R14 ;  /* 0x000000ffff057224 */ /* 0x000fce00078e000e */
[----:B------:R-:W-:Y:S05]  /*3af90*/  WARPSYNC.COLLECTIVE R15, `(.L_x_1884) ;  /* 0x000000000f087348 */ /* 0x000fea0003c00000 */
[----:B------:R0:W1:Y:S02]  /*3afa0*/  SHFL.IDX P6, R14, R13, R12, R11 ;  /* 0x0000000c0d0e7389 */ /* 0x00006400000c000b */
[----:B01----:R-:W-:Y:S01]  /*3afb0*/  ENDCOLLECTIVE ;  /* 0x000000000000791b */ /* 0x003fe20003800000 */
.L_x_1884:
[----:B------:R-:W-:Y:S01]  /*3afc0*/  IMAD.MOV.U32 R3, RZ, RZ, R14 ;  /* 0x000000ffff037224 */ /* 0x000fe200078e000e */
[----:B------:R-:W-:Y:S06]  /*3afd0*/  BRA `(.L_x_1885) ;  /* 0xffffff8800447947 */ /* 0x000fec000383ffff */
.L_x_1660:
[----:B0-----:R0:W1:Y:S02]  /*3afe0*/  SYNCS.PHASECHK.TRANS64.TRYWAIT P0, [R19+URZ+0x2e820], R0 ;  /* 0x02e82000130075a7 */ /* 0x001064000800017f */
[----:B-1----:R-:W-:Y:S05]  /*3aff0*/  @!P0 NANOSLEEP.SYNCS 0x989680 ;  /* 0x009896800000895d */ /* 0x002fea0003900000 */
[----:B------:R-:W1:Y:S02]  /*3b000*/  @!P0 SYNCS.PHASECHK.TRANS64 P0, [R19+URZ+0x2e820], R0 ;  /* 0x02e82000130085a7 */ /* 0x000e64000800007f */
[----:B-1----:R-:W-:Y:S05]  /*3b010*/  @!P0 BRA `(.L_x_1660) ;  /* 0xfffffffc00f08947 */ /* 0x002fea000383ffff */
[----:B------:R-:W-:Y:S05]  /*3b020*/  BRA `(.L_x_1886) ;  /* 0xffffff8800a47947 */ /* 0x000fea000383ffff */
.L_x_1666:
[----:B--2---:R2:W3:Y:S02]  /*3b030*/  SYNCS.PHASECHK.TRANS64.TRYWAIT P0, [R6+URZ+0x2e880], R5 ;  /* 0x02e88005060075a7 */ /* 0x0044e4000800017f */
[----:B---3--:R-:W-:Y:S05]  /*3b040*/  @!P0 NANOSLEEP.SYNCS 0x989680 ;  /* 0x009896800000895d */ /* 0x008fea0003900000 */
[----:B------:R-:W3:Y:S02]  /*3b050*/  @!P0 SYNCS.PHASECHK.TRANS64 P0, [R6+URZ+0x2e880], R5 ;  /* 0x02e88005060085a7 */ /* 0x000ee4000800007f */
[----:B---3--:R-:W-:Y:S05]  /*3b060*/  @!P0 BRA `(.L_x_1666) ;  /* 0xfffffffc00f08947 */ /* 0x008fea000383ffff */
[----:B------:R-:W-:Y:S05]  /*3b070*/  BRA `(.L_x_1887) ;  /* 0xffffff8c00607947 */ /* 0x000fea000383ffff */
.L_x_1671:
[----:B-1----:R1:W3:Y:S02]  /*3b080*/  SYNCS.PHASECHK.TRANS64.TRYWAIT P0, [R6+URZ+0x2e840], R5 ;  /* 0x02e84005060075a7 */ /* 0x0022e4000800017f */
[----:B---3--:R-:W-:Y:S05]  /*3b090*/  @!P0 NANOSLEEP.SYNCS 0x989680 ;  /* 0x009896800000895d */ /* 0x008fea0003900000 */
[----:B------:R-:W3:Y:S02]  /*3b0a0*/  @!P0 SYNCS.PHASECHK.TRANS64 P0, [R6+URZ+0x2e840], R5 ;  /* 0x02e84005060085a7 */ /* 0x000ee4000800007f */
[----:B---3--:R-:W-:Y:S05]  /*3b0b0*/  @!P0 BRA `(.L_x_1671) ;  /* 0xfffffffc00f08947 */ /* 0x008fea000383ffff */
[----:B------:R-:W-:Y:S05]  /*3b0c0*/  BRA `(.L_x_1888) ;  /* 0xffffff8c00e07947 */ /* 0x000fea000383ffff */
.L_x_1677:
[----:B--2---:R2:W3:Y:S02]  /*3b0d0*/  SYNCS.PHASECHK.TRANS64.TRYWAIT P0, [R20+URZ+0x2e870], R4 ;  /* 0x02e87004140075a7 */ /* 0x0044e4000800017f */
[----:B---3--:R-:W-:Y:S05]  /*3b0e0*/  @!P0 NANOSLEEP.SYNCS 0x989680 ;  /* 0x009896800000895d */ /* 0x008fea0003900000 */
[----:B------:R-:W3:Y:S02]  /*3b0f0*/  @!P0 SYNCS.PHASECHK.TRANS64 P0, [R20+URZ+0x2e870], R4 ;  /* 0x02e87004140085a7 */ /* 0x000ee4000800007f */
[----:B---3--:R-:W-:Y:S05]  /*3b100*/  @!P0 BRA `(.L_x_1677) ;  /* 0xfffffffc00f08947 */ /* 0x008fea000383ffff */
[----:B------:R-:W-:Y:S05]  /*3b110*/  BRA `(.L_x_1889) ;  /* 0xffffff90007c7947 */ /* 0x000fea000383ffff */
.L_x_1679:
[----:B---3--:R3:W4:Y:S02]  /*3b120*/  SYNCS.PHASECHK.TRANS64.TRYWAIT P0, [R20+URZ+0x2e860], R2 ;  /* 0x02e86002140075a7 */ /* 0x008724000800017f */
[----:B----4-:R-:W-:Y:S05]  /*3b130*/  @!P0 NANOSLEEP.SYNCS 0x989680 ;  /* 0x009896800000895d */ /* 0x010fea0003900000 */
[----:B------:R-:W4:Y:S02]  /*3b140*/  @!P0 SYNCS.PHASECHK.TRANS64 P0, [R20+URZ+0x2e860], R2 ;  /* 0x02e86002140085a7 */ /* 0x000f24000800007f */
[----:B----4-:R-:W-:Y:S05]  /*3b150*/  @!P0 BRA `(.L_x_1679) ;  /* 0xfffffffc00f08947 */ /* 0x010fea000383ffff */
[----:B------:R-:W-:Y:S05]  /*3b160*/  BRA `(.L_x_1890) ;  /* 0xffffff9000847947 */ /* 0x000fea000383ffff */
.L_x_1686:
[----:B0-----:R0:W1:Y:S02]  /*3b170*/  SYNCS.PHASECHK.TRANS64.TRYWAIT P1, [R17+URZ+0x2e870], R0 ;  /* 0x02e87000110075a7 */ /* 0x001064000802017f */
[----:B-1----:R-:W-:Y:S05]  /*3b180*/  @!P1 NANOSLEEP.SYNCS 0x989680 ;  /* 0x009896800000995d */ /* 0x002fea0003900000 */
[----:B------:R-:W1:Y:S02]  /*3b190*/  @!P1 SYNCS.PHASECHK.TRANS64 P1, [R17+URZ+0x2e870], R0 ;  /* 0x02e87000110095a7 */ /* 0x000e64000802007f */
[----:B-1----:R-:W-:Y:S05]  /*3b1a0*/  @!P1 BRA `(.L_x_1686) ;  /* 0xfffffffc00f09947 */ /* 0x002fea000383ffff */
[----:B------:R-:W-:Y:S05]  /*3b1b0*/  BRA `(.L_x_1891) ;  /* 0xffffff9800c47947 */ /* 0x000fea000383ffff */
.L_x_1688:
[----:B0-----:R0:W1:Y:S02]  /*3b1c0*/  SYNCS.PHASECHK.TRANS64.TRYWAIT P1, [R17+URZ+0x2e860], R0 ;  /* 0x02e86000110075a7 */ /* 0x001064000802017f */
[----:B-1----:R-:W-:Y:S05]  /*3b1d0*/  @!P1 NANOSLEEP.SYNCS 0x989680 ;  /* 0x009896800000995d */ /* 0x002fea0003900000 */
[----:B------:R-:W1:Y:S02]  /*3b1e0*/  @!P1 SYNCS.PHASECHK.TRANS64 P1, [R17+URZ+0x2e860], R0 ;  /* 0x02e86000110095a7 */ /* 0x000e64000802007f */
[----:B-1----:R-:W-:Y:S05]  /*3b1f0*/  @!P1 BRA `(.L_x_1688) ;  /* 0xfffffffc00f09947 */ /* 0x002fea000383ffff */
[----:B------:R-:W-:Y:S05]  /*3b200*/  BRA `(.L_x_1892) ;  /* 0xffffff9800cc7947 */ /* 0x000fea000383ffff */
.L_x_1692:
[----:B------:R-:W2:Y:S01]  /*3b210*/  LDL R0, [R1] ;  /* 0x0000000001007983 */ /* 0x000ea20000100800 */
[----:B------:R-:W-:Y:S01]  /*3b220*/  BSSY B0, `(.L_x_1893) ;  /* 0x0000008000007945 */ /* 0x000fe20003800000 */
[----:B------:R-:W-:Y:S02]  /*3b230*/  IMAD.MOV.U32 R12, RZ, RZ, RZ ;  /* 0x000000ffff0c7224 */ /* 0x000fe400078e00ff */
[----:B------:R-:W-:Y:S02]  /*3b240*/  IMAD.MOV.U32 R11, RZ, RZ, 0x1f ;  /* 0x0000001fff0b7424 */ /* 0x000fe400078e00ff */
[----:B0-----:R-:W-:Y:S02]  /*3b250*/  IMAD.MOV.U32 R15, RZ, RZ, -0x1 ;  /* 0xffffffffff0f7424 */ /* 0x001fe400078e00ff */
[----:B--2---:R-:W-:-:S07]  /*3b260*/  IMAD.MOV.U32 R13, RZ, RZ, R0 ;  /* 0x000000ffff0d7224 */ /* 0x004fce00078e0000 */
[----:B-1----:R-:W-:Y:S05]  /*3b270*/  WARPSYNC.COLLECTIVE R15, `(.L_x_1894) ;  /* 0x000000000f087348 */ /* 0x002fea0003c00000 */
[----:B------:R0:W2:Y:S02]  /*3b280*/  SHFL.IDX P6, R14, R13, R12, R11 ;  /* 0x0000000c0d0e7389 */ /* 0x0000a400000c000b */
[----:B012---:R-:W-:Y:S01]  /*3b290*/  ENDCOLLECTIVE ;  /* 0x000000000000791b */ /* 0x007fe20003800000 */
.L_x_1894:
[----:B------:R-:W-:Y:S05]  /*3b2a0*/  BSYNC B0 ;  /* 0x0000000000007941 */ /* 0x000fea0003800000 */
.L_x_1893:
        /* <DEDUP_REMOVED lines=9> */
.L_x_1895:
[----:B------:R-:W-:Y:S01]  /*3b340*/  ULDC UR4, c[0x0][0xc3c] ;  /* 0x00030f0000047ab9 */ /* 0x000fe20000000800 */
[----:B------:R-:W-:Y:S01]  /*3b350*/  ULDC.64 UR6, c[0x0][0x208] ;  /* 0x0000820000067ab9 */ /* 0x000fe20000000a00 */
[----:B------:R-:W-:Y:S02]  /*3b360*/  IMAD.IADD R4, R2, 0x1, R17 ;  /* 0x0000000102047824 */ /* 0x000fe400078e0211 */
        /* <DEDUP_REMOVED lines=24> */
.L_x_1896:
        /* <DEDUP_REMOVED lines=8> */
.L_x_1897:
        /* <DEDUP_REMOVED lines=8> */
.L_x_1898:
        /* <DEDUP_REMOVED lines=8> */
.L_x_1899:
        /* <DEDUP_REMOVED lines=8> */
.L_x_1900:
        /* <DEDUP_REMOVED lines=9> */
.L_x_1901:
[----:B------:R-:W-:Y:S01]  /*3b780*/  IMAD.MOV.U32 R9, RZ, RZ, R14 ;  /* 0x000000ffff097224 */ /* 0x000fe200078e000e */
[----:B------:R-:W-:Y:S06]  /*3b790*/  BRA `(.L_x_1902) ;  /* 0xffffffa000287947 */ /* 0x000fec000383ffff */
.L_x_1695:
[----:B------:R-:W-:Y:S01]  /*3b7a0*/  BSSY B0, `(.L_x_1903) ;  /* 0x0000008000007945 */ /* 0x000fe20003800000 */
[----:B------:R-:W-:Y:S02]  /*3b7b0*/  IMAD.MOV.U32 R13, RZ, RZ, R2 ;  /* 0x000000ffff0d7224 */ /* 0x000fe400078e0002 */
[----:B------:R-:W-:Y:S02]  /*3b7c0*/  IMAD.MOV.U32 R12, RZ, RZ, 0x1 ;  /* 0x00000001ff0c7424 */ /* 0x000fe400078e00ff */
[----:B------:R-:W-:Y:S02]  /*3b7d0*/  IMAD.MOV.U32 R11, RZ, RZ, RZ ;  /* 0x000000ffff0b7224 */ /* 0x000fe400078e00ff */
[----:B0-----:R-:W-:-:S07]  /*3b7e0*/  IMAD.MOV.U32 R15, RZ, RZ, -0x1 ;  /* 0xffffffffff0f7424 */ /* 0x001fce00078e00ff */
[----:B-1----:R-:W-:Y:S05]  /*3b7f0*/  WARPSYNC.COLLECTIVE R15, `(.L_x_1904) ;  /* 0x000000000f087348 */ /* 0x002fea0003c00000 */
[----:B------:R0:W2:Y:S02]  /*3b800*/  SHFL.UP P6, R14, R13, R12, R11 ;  /* 0x0400000c0d0e7389 */ /* 0x0000a400000c000b */
[----:B012---:R-:W-:Y:S01]  /*3b810*/  ENDCOLLECTIVE ;  /* 0x000000000000791b */ /* 0x007fe20003800000 */
.L_x_1904:
[----:B------:R-:W-:Y:S05]  /*3b820*/  BSYNC B0 ;  /* 0x0000000000007941 */ /* 0x000fea0003800000 */
.L_x_1903:
[----:B------:R-:W-:Y:S02]  /*3b830*/  IMAD.MOV.U32 R3, RZ, RZ, R14 ;  /* 0x000000ffff037224 */ /* 0x000fe400078e000e */
[----:B------:R-:W-:Y:S02]  /*3b840*/  IMAD.MOV.U32 R12, RZ, RZ, 0x2 ;  /* 0x00000002ff0c7424 */ /* 0x000fe400078e00ff */
[----:B------:R-:W-:Y:S01]  /*3b850*/  IMAD.MOV.U32 R11, RZ, RZ, RZ ;  /* 0x000000ffff0b7224 */ /* 0x000fe200078e00ff */
[----:B------:R-:W-:Y:S01]  /*3b860*/  SEL R3, R3, RZ, P1 ;  /* 0x000000ff03037207 */ /* 0x000fe20000800000 */
[----:B------:R-:W-:-:S04]  /*3b870*/  IMAD.MOV.U32 R15, RZ, RZ, -0x1 ;  /* 0xffffffffff0f7424 */ /* 0x000fc800078e00ff */
[----:B------:R-:W-:-:S04]  /*3b880*/  IMAD.IADD R2, R2, 0x1, R3 ;  /* 0x0000000102027824 */ /* 0x000fc800078e0203 */
[----:B------:R-:W-:-:S07]  /*3b890*/  IMAD.MOV.U32 R13, RZ, RZ, R2 ;  /* 0x000000ffff0d7224 */ /* 0x000fce00078e0002 */
[----:B------:R-:W-:Y:S05]  /*3b8a0*/  WARPSYNC.COLLECTIVE R15, `(.L_x_1905) ;  /* 0x000000000f087348 */ /* 0x000fea0003c00000 */
[----:B------:R0:W1:Y:S02]  /*3b8b0*/  SHFL.UP P6, R14, R13, R12, R11 ;  /* 0x0400000c0d0e7389 */ /* 0x00006400000c000b */
[----:B01----:R-:W-:Y:S01]  /*3b8c0*/  ENDCOLLECTIVE ;  /* 0x000000000000791b */ /* 0x003fe20003800000 */
.L_x_1905:
        /* <DEDUP_REMOVED lines=8> */
.L_x_1906:
        /* <DEDUP_REMOVED lines=8> */
.L_x_1907:
        /* <DEDUP_REMOVED lines=8> */
.L_x_1908:
        /* <DEDUP_REMOVED lines=9> */
.L_x_1909:
[----:B------:R-:W-:Y:S01]  /*3bae0*/  IMAD.MOV.U32 R9, RZ, RZ, R14 ;  /* 0x000000ffff097224 */ /* 0x000fe200078e000e */
[----:B------:R-:W-:Y:S06]  /*3baf0*/  BRA `(.L_x_1910) ;  /* 0xffffffa000007947 */ /* 0x000fec000383ffff */
.L_x_1697:
[----:B------:R-:W-:Y:S01]  /*3bb00*/  BSSY B0, `(.L_x_1911) ;  /* 0x0000006000007945 */ /* 0x000fe20003800000 */
[----:B------:R-:W-:Y:S01]  /*3bb10*/  PLOP3.LUT P6, PT, P6, PT, PT, 0x8, 0x0 ;  /* 0x000000000000781c */ /* 0x000fe200037ce170 */
[----:B0-----:R-:W-:-:S12]  /*3bb20*/  IMAD.MOV.U32 R15, RZ, RZ, -0x1 ;  /* 0xffffffffff0f7424 */ /* 0x001fd800078e00ff */
[----:B-1----:R-:W-:Y:S05]  /*3bb30*/  WARPSYNC.COLLECTIVE R15, `(.L_x_1912) ;  /* 0x000000000f087348 */ /* 0x002fea0003c00000 */
[----:B------:R-:W-:Y:S01]  /*3bb40*/  VOTE.ANY R14, PT, P6 ;  /* 0x00000000000e7806 */ /* 0x000fe200030e0100 */
[----:B-1----:R-:W-:Y:S06]  /*3bb50*/  ENDCOLLECTIVE ;  /* 0x000000000000791b */ /* 0x002fec0003800000 */
.L_x_1912:
[----:B------:R-:W-:Y:S05]  /*3bb60*/  BSYNC B0 ;  /* 0x0000000000007941 */ /* 0x000fea0003800000 */
.L_x_1911:
[----:B------:R0:W5:Y:S01]  /*3bb70*/  LDL.LU R10, [R1+0xc] ;  /* 0x00000c00010a7983 */ /* 0x0001620000300800 */
[----:B------:R-:W-:Y:S02]  /*3bb80*/  IMAD.MOV.U32 R3, RZ, RZ, R14 ;  /* 0x000000ffff037224 */ /* 0x000fe400078e000e */
[----:B------:R-:W-:Y:S02]  /*3bb90*/  IMAD.MOV.U32 R13, RZ, RZ, R4 ;  /* 0x000000ffff0d7224 */ /* 0x000fe400078e0004 */
[----:B------:R-:W1:Y:S01]  /*3bba0*/  POPC R0, R3 ;  /* 0x0000000300007309 */ /* 0x000e620000000000 */
[----:B------:R-:W-:Y:S02]  /*3bbb0*/  IMAD.MOV.U32 R11, RZ, RZ, 0x1f ;  /* 0x0000001fff0b7424 */ /* 0x000fe400078e00ff */
[----:B------:R-:W-:Y:S02]  /*3bbc0*/  IMAD.MOV.U32 R15, RZ, RZ, -0x1 ;  /* 0xffffffffff0f7424 */ /* 0x000fe400078e00ff */
[----:B01----:R-:W-:-:S07]  /*3bbd0*/  IMAD.MOV.U32 R12, RZ, RZ, R0 ;  /* 0x000000ffff0c7224 */ /* 0x003fce00078e0000 */
[----:B-----5:R-:W-:Y:S05]  /*3bbe0*/  WARPSYNC.COLLECTIVE R15, `(.L_x_1913) ;  /* 0x000000000f087348 */ /* 0x020fea0003c00000 */
[----:B------:R0:W1:Y:S02]  /*3bbf0*/  SHFL.IDX P6, R14, R13, R12, R11 ;  /* 0x0000000c0d0e7389 */ /* 0x00006400000c000b */
[----:B01---5:R-:W-:Y:S01]  /*3bc00*/  ENDCOLLECTIVE ;  /* 0x000000000000791b */ /* 0x023fe20003800000 */
.L_x_1913:
[----:B------:R-:W-:Y:S02]  /*3bc10*/  IMAD.MOV.U32 R13, RZ, RZ, R6 ;  /* 0x000000ffff0d7224 */ /* 0x000fe400078e0006 */
[----:B------:R-:W-:-:S07]  /*3bc20*/  IMAD.MOV.U32 R4, RZ, RZ, R14 ;  /* 0x000000ffff047224 */ /* 0x000fce00078e000e */
[----:B------:R-:W-:Y:S05]  /*3bc30*/  WARPSYNC.COLLECTIVE R15, `(.L_x_1914) ;  /* 0x000000000f087348 */ /* 0x000fea0003c00000 */
[----:B------:R0:W1:Y:S02]  /*3bc40*/  SHFL.IDX P6, R14, R13, R12, R11 ;  /* 0x0000000c0d0e7389 */ /* 0x00006400000c000b */
[----:B01----:R-:W-:Y:S01]  /*3bc50*/  ENDCOLLECTIVE ;  /* 0x000000000000791b */ /* 0x003fe20003800000 */
.L_x_1914:
[----:B------:R-:W-:Y:S02]  /*3bc60*/  IMAD.MOV.U32 R6, RZ, RZ, R14 ;  /* 0x000000ffff067224 */ /* 0x000fe400078e000e */
[----:B------:R-:W-:-:S05]  /*3bc70*/  IMAD.IADD R10, R0, 0x1, R10 ;  /* 0x00000001000a7824 */ /* 0x000fca00078e020a */
[----:B------:R0:W-:Y:S01]  /*3bc80*/  STL [R1+0xc], R10 ;  /* 0x00000c0a01007387 */ /* 0x0001e20000100800 */
[----:B------:R-:W-:Y:S05]  /*3bc90*/  BRA `(.L_x_1915) ;  /* 0xffffff9c00e07947 */ /* 0x000fea000383ffff */
.L_x_1699:
[----:B------:R-:W-:Y:S01]  /*3bca0*/  BSSY B0, `(.L_x_1916) ;  /* 0x0000008000007945 */ /* 0x000fe20003800000 */
[----:B------:R-:W-:Y:S02]  /*3bcb0*/  IMAD.MOV.U32 R13, RZ, RZ, R7 ;  /* 0x000000ffff0d7224 */ /* 0x000fe400078e0007 */
[----:B------:R-:W-:Y:S02]  /*3bcc0*/  IMAD.MOV.U32 R12, RZ, RZ, R0 ;  /* 0x000000ffff0c7224 */ /* 0x000fe400078e0000 */
[----:B------:R-:W-:Y:S02]  /*3bcd0*/  IMAD.MOV.U32 R11, RZ, RZ, 0x1f ;  /* 0x0000001fff0b7424 */ /* 0x000fe400078e00ff */
[----:B------:R-:W-:-:S07]  /*3bce0*/  IMAD.MOV.U32 R15, RZ, RZ, -0x1 ;  /* 0xffffffffff0f7424 */ /* 0x000fce00078e00ff */
[----:B01----:R-:W-:Y:S05]  /*3bcf0*/  WARPSYNC.COLLECTIVE R15, `(.L_x_1917) ;  /* 0x000000000f087348 */ /* 0x003fea0003c00000 */
[----:B------:R2:W3:Y:S02]  /*3bd00*/  SHFL.IDX P6, R14, R13, R12, R11 ;  /* 0x0000000c0d0e7389 */ /* 0x0004e400000c000b */
[----:B0123--:R-:W-:Y:S01]  /*3bd10*/  ENDCOLLECTIVE ;  /* 0x000000000000791b */ /* 0x00ffe20003800000 */
.L_x_1917:
[----:B------:R-:W-:Y:S05]  /*3bd20*/  BSYNC B0 ;  /* 0x0000000000007941 */ /* 0x000fea0003800000 */
.L_x_1916:
[----:B------:R-:W-:Y:S01]  /*3bd30*/  IMAD.MOV.U32 R0, RZ, RZ, R14 ;  /* 0x000000ffff007224 */ /* 0x000fe200078e000e */
[----:B------:R-:W-:Y:S06]  /*3bd40*/  BRA `(.L_x_1918) ;  /* 0xffffff9c00cc7947 */ /* 0x000fec000383ffff */
.L_x_1705:
[----:B0-----:R0:W1:Y:S02]  /*3bd50*/  SYNCS.PHASECHK.TRANS64.TRYWAIT P0, [R0+URZ+0x2e820], R3 ;  /* 0x02e82003000075a7 */ /* 0x001064000800017f */
[----:B-1----:R-:W-:Y:S05]  /*3bd60*/  @!P0 NANOSLEEP.SYNCS 0x989680 ;  /* 0x009896800000895d */ /* 0x002fea0003900000 */
[----:B------:R-:W1:Y:S02]  /*3bd70*/  @!P0 SYNCS.PHASECHK.TRANS64 P0, [R0+URZ+0x2e820], R3 ;  /* 0x02e82003000085a7 */ /* 0x000e64000800007f */
[----:B-1----:R-:W-:Y:S05]  /*3bd80*/  @!P0 BRA `(.L_x_1705) ;  /* 0xfffffffc00f08947 */ /* 0x002fea000383ffff */
[----:B------:R-:W-:Y:S05]  /*3bd90*/  BRA `(.L_x_1919) ;  /* 0xffffffa800747947 */ /* 0x000fea000383ffff */
.L_x_1706:
        /* <DEDUP_REMOVED lines=11> */
.L_x_1921:
[----:B------:R-:W-:Y:S05]  /*3be50*/  BSYNC B0 ;  /* 0x0000000000007941 */ /* 0x000fea0003800000 */
.L_x_1920:
[----:B------:R-:W-:Y:S05]  /*3be60*/  BRA `(.L_x_1922) ;  /* 0xffffffa8005c7947 */ /* 0x000fea000383ffff */
.L_x_1707:
[----:B------:R-:W-:Y:S01]  /*3be70*/  BSSY B0, `(.L_x_1923) ;  /* 0x0000006000007945 */ /* 0x000fe20003800000 */
[----:B------:R-:W-:-:S07]  /*3be80*/  IMAD.MOV.U32 R15, RZ, RZ, -0x1 ;  /* 0xffffffffff0f7424 */ /* 0x000fce00078e00ff */
[----:B01----:R-:W-:Y:S05]  /*3be90*/  WARPSYNC.COLLECTIVE R15, `(.L_x_1924) ;  /* 0x000000000f0c7348 */ /* 0x003fea0003c00000 */
[----:B------:R-:W-:Y:S02]  /*3bea0*/  ELECT P6, UR62, PT ;  /* 0x00000000003e782f */ /* 0x000fe400038c0000 */
[----:B------:R-:W-:Y:S01]  /*3beb0*/  MOV R14, UR62 ;  /* 0x0000003e000e7c02 */ /* 0x000fe20008000f00 */
[----:B01----:R-:W-:Y:S10]  /*3bec0*/  ENDCOLLECTIVE ;  /* 0x000000000000791b */ /* 0x003ff40003800000 */
.L_x_1924:
[----:B------:R-:W-:Y:S05]  /*3bed0*/  BSYNC B0 ;  /* 0x0000000000007941 */ /* 0x000fea0003800000 */
.L_x_1923:
[----:B------:R-:W-:Y:S05]  /*3bee0*/  BRA `(.L_x_1925) ;  /* 0xffffffa800507947 */ /* 0x000fea000383ffff */
.L_x_1709:
[----:B0-----:R0:W1:Y:S02]  /*3bef0*/  SYNCS.PHASECHK.TRANS64.TRYWAIT P1, [R6+URZ], R5 ;  /* 0x00000005060075a7 */ /* 0x001064000802017f */
[----:B-1----:R-:W-:Y:S05]  /*3bf00*/  @!P1 NANOSLEEP.SYNCS 0x989680 ;  /* 0x009896800000995d */ /* 0x002fea0003900000 */
[----:B------:R-:W1:Y:S02]  /*3bf10*/  @!P1 SYNCS.PHASECHK.TRANS64 P1, [R6+URZ], R5 ;  /* 0x00000005060095a7 */ /* 0x000e64000802007f */
[----:B-1----:R-:W-:Y:S05]  /*3bf20*/  @!P1 BRA `(.L_x_1709) ;  /* 0xfffffffc00f09947 */ /* 0x002fea000383ffff */
[----:B------:R-:W-:Y:S05]  /*3bf30*/  BRA `(.L_x_1926) ;  /* 0xffffffa800947947 */ /* 0x000fea000383ffff */
.L_x_1710:
[----:B-1----:R1:W2:Y:S02]  /*3bf40*/  SYNCS.PHASECHK.TRANS64.TRYWAIT P1, [R7+URZ], R2 ;  /* 0x00000002070075a7 */ /* 0x0022a4000802017f */
[----:B--2---:R-:W-:Y:S05]  /*3bf50*/  @!P1 NANOSLEEP.SYNCS 0x989680 ;  /* 0x009896800000995d */ /* 0x004fea0003900000 */
[----:B------:R-:W2:Y:S02]  /*3bf60*/  @!P1 SYNCS.PHASECHK.TRANS64 P1, [R7+URZ], R2 ;  /* 0x00000002070095a7 */ /* 0x000ea4000802007f */
[----:B--2---:R-:W-:Y:S05]  /*3bf70*/  @!P1 BRA `(.L_x_1710) ;  /* 0xfffffffc00f09947 */ /* 0x004fea000383ffff */
[----:B------:R-:W-:Y:S05]  /*3bf80*/  BRA `(.L_x_1927) ;  /* 0xffffffa800887947 */ /* 0x000fea000383ffff */
.L_x_1712:
[----:B--2---:R2:W3:Y:S02]  /*3bf90*/  SYNCS.PHASECHK.TRANS64.TRYWAIT P1, [R4+URZ+0x2e860], R5 ;  /* 0x02e86005040075a7 */ /* 0x0044e4000802017f */
[----:B---3--:R-:W-:Y:S05]  /*3bfa0*/  @!P1 NANOSLEEP.SYNCS 0x989680 ;  /* 0x009896800000995d */ /* 0x008fea0003900000 */
[----:B------:R-:W3:Y:S02]  /*3bfb0*/  @!P1 SYNCS.PHASECHK.TRANS64 P1, [R4+URZ+0x2e860], R5 ;  /* 0x02e86005040095a7 */ /* 0x000ee4000802007f */
[----:B---3--:R-:W-:Y:S05]  /*3bfc0*/  @!P1 BRA `(.L_x_1712) ;  /* 0xfffffffc00f09947 */ /* 0x008fea000383ffff */
[----:B------:R-:W-:Y:S05]  /*3bfd0*/  BRA `(.L_x_1928) ;  /* 0xffffffa8008c7947 */ /* 0x000fea000383ffff */
.L_x_1714:
[----:B---3--:R3:W4:Y:S02]  /*3bfe0*/  SYNCS.PHASECHK.TRANS64.TRYWAIT P1, [R3+URZ+0x2e860], R2 ;  /* 0x02e86002030075a7 */ /* 0x008724000802017f */
[----:B----4-:R-:W-:Y:S05]  /*3bff0*/  @!P1 NANOSLEEP.SYNCS 0x989680 ;  /* 0x009896800000995d */ /* 0x010fea0003900000 */
[----:B------:R-:W4:Y:S02]  /*3c000*/  @!P1 SYNCS.PHASECHK.TRANS64 P1, [R3+URZ+0x2e860], R2 ;  /* 0x02e86002030095a7 */ /* 0x000f24000802007f */
[----:B----4-:R-:W-:Y:S05]  /*3c010*/  @!P1 BRA `(.L_x_1714) ;  /* 0xfffffffc00f09947 */ /* 0x010fea000383ffff */
[----:B------:R-:W-:Y:S05]  /*3c020*/  BRA `(.L_x_1929) ;  /* 0xffffffa8008c7947 */ /* 0x000fea000383ffff */
.L_x_1716:
[----:B----4-:R4:W0:Y:S02]  /*3c030*/  SYNCS.PHASECHK.TRANS64.TRYWAIT P0, [R4+URZ+0x2e880], R5 ;  /* 0x02e88005040075a7 */ /* 0x010824000800017f */
[----:B0-----:R-:W-:Y:S05]  /*3c040*/  @!P0 NANOSLEEP.SYNCS 0x989680 ;  /* 0x009896800000895d */ /* 0x001fea0003900000 */
[----:B------:R-:W0:Y:S02]  /*3c050*/  @!P0 SYNCS.PHASECHK.TRANS64 P0, [R4+URZ+0x2e880], R5 ;  /* 0x02e88005040085a7 */ /* 0x000e24000800007f */
[----:B0-----:R-:W-:Y:S05]  /*3c060*/  @!P0 BRA `(.L_x_1716) ;  /* 0xfffffffc00f08947 */ /* 0x001fea000383ffff */
[----:B------:R-:W-:Y:S05]  /*3c070*/  BRA `(.L_x_1717) ;  /* 0xffffffa800887947 */ /* 0x000fea000383ffff */
.L_x_1930:
        /* <DEDUP_REMOVED lines=16> */
.L_x_2839:


//--------------------- .text._ZN7cutlass13device_kernelIN5flash11enable_sm90INS1_16FlashAttnFwdSm90INS1_25CollectiveMainloopFwdSm90ILi2EN4cute5tupleIJNS5_1CILi1EEES8_S8_EEENS6_IJNS7_ILi128EEENS7_ILi224EEESA_EEELi128ENS_12float_e4m3_tEfNS_4arch4Sm90ELb1ELb0ELb0ELb0ELb0ELb0ELb0ELb1ELb1ELb1ELb1ELb0EEENS1_21CollectiveEpilogueFwdINS6_IJSA_SA_SB_EEES9_NS_10bfloat16_tESF_Li256ELb0ELb1ELb1ELb1EEENS1_19SingleTileSchedulerILb0ELb1ELb1ELi128EEEEEEEEEvNT_6ParamsE --------------------------
	.section	.text._ZN7cutlass13device_kernelIN5flash11enable_sm90INS1_16FlashAttnFwdSm90INS1_25CollectiveMainloopFwdSm90ILi2EN4cute5tupleIJNS5_1CILi1EEES8_S8_EEENS6_IJNS7_ILi128EEENS7_ILi224EEESA_EEELi128ENS_12float_e4m3_tEfNS_4arch4Sm90ELb1ELb0ELb0ELb0ELb0ELb0ELb0ELb1ELb1ELb1ELb1ELb0EEENS1_21CollectiveEpilogueFwdINS6_IJSA_SA_SB_EEES9_NS_10bfloat16_tESF_Li256ELb0ELb1ELb1ELb1EEENS1_19SingleTileSchedulerILb0ELb1ELb1ELi128EEEEEEEEEvNT_6ParamsE,"ax",@progbits
	.align	128
.text._ZN7cutlass13device_kernelIN5flash11enable_sm90INS1_16FlashAttnFwdSm90INS1_25CollectiveMainloopFwdSm90ILi2EN4cute5tupleIJNS5_1CILi1EEES8_S8_EEENS6_IJNS7_ILi128EEENS7_ILi224EEESA_EEELi128ENS_12float_e4m3_tEfNS_4arch4Sm90ELb1ELb0ELb0ELb0ELb0ELb0ELb0ELb1ELb1ELb1ELb1ELb0EEENS1_21CollectiveEpilogueFwdINS6_IJSA_SA_SB_EEES9_NS_10bfloat16_tESF_Li256ELb0ELb1ELb1ELb1EEENS1_19SingleTileSchedulerILb0ELb1ELb1ELi128EEEEEEEEEvNT_6ParamsE:
        .type           _ZN7cutlass13device_kernelIN5flash11enable_sm90INS1_16FlashAttnFwdSm90INS1_25CollectiveMainloopFwdSm90ILi2EN4cute5tupleIJNS5_1CILi1EEES8_S8_EEENS6_IJNS7_ILi128EEENS7_ILi224EEESA_EEELi128ENS_12float_e4m3_tEfNS_4arch4Sm90ELb1ELb0ELb0ELb0ELb0ELb0ELb0ELb1ELb1ELb1ELb1ELb0EEENS1_21CollectiveEpilogueFwdINS6_IJSA_SA_SB_EEES9_NS_10bfloat16_tESF_Li256ELb0ELb1ELb1ELb1EEENS1_19SingleTileSchedulerILb0ELb1ELb1ELi128EEEEEEEEEvNT_6ParamsE,@function
        .size           _ZN7cutlass13device_kernelIN5flash11enable_sm90INS1_16FlashAttnFwdSm90INS1_25CollectiveMainloopFwdSm90ILi2EN4cute5tupleIJNS5_1CILi1EEES8_S8_EEENS6_IJNS7_ILi128EEENS7_ILi224EEESA_EEELi128ENS_12float_e4m3_tEfNS_4arch4Sm90ELb1ELb0ELb0ELb0ELb0ELb0ELb0ELb1ELb1ELb1ELb1ELb0EEENS1_21CollectiveEpilogueFwdINS6_IJSA_SA_SB_EEES9_NS_10bfloat16_tESF_Li256ELb0ELb1ELb1ELb1EEENS1_19SingleTileSchedulerILb0ELb1ELb1ELi128EEEEEEEEEvNT_6ParamsE,(.L_x_2840 - _ZN7cutlass13device_kernelIN5flash11enable_sm90INS1_16FlashAttnFwdSm90INS1_25CollectiveMainloopFwdSm90ILi2EN4cute5tupleIJNS5_1CILi1EEES8_S8_EEENS6_IJNS7_ILi128EEENS7_ILi224EEESA_EEELi128ENS_12float_e4m3_tEfNS_4arch4Sm90ELb1ELb0ELb0ELb0ELb0ELb0ELb0ELb1ELb1ELb1ELb1ELb0EEENS1_21CollectiveEpilogueFwdINS6_IJSA_SA_SB_EEES9_NS_10bfloat16_tESF_Li256ELb0ELb1ELb1ELb1EEENS1_19SingleTileSchedulerILb0ELb1ELb1ELi128EEEEEEEEEvNT_6ParamsE)
        .other          _ZN7cutlass13device_kernelIN5flash11enable_sm90INS1_16FlashAttnFwdSm90INS1_25CollectiveMainloopFwdSm90ILi2EN4cute5tupleIJNS5_1CILi1EEES8_S8_EEENS6_IJNS7_ILi128EEENS7_ILi224EEESA_EEELi128ENS_12float_e4m3_tEfNS_4arch4Sm90ELb1ELb0ELb0ELb0ELb0ELb0ELb0ELb1ELb1ELb1ELb1ELb0EEENS1_21CollectiveEpilogueFwdINS6_IJSA_SA_SB_EEES9_NS_10bfloat16_tESF_Li256ELb0ELb1ELb1ELb1EEENS1_19SingleTileSchedulerILb0ELb1ELb1ELi128EEEEEEEEEvNT_6ParamsE,@"STO_CUDA_ENTRY STV_DEFAULT"
_ZN7cutlass13device_kernelIN5flash11enable_sm90INS1_16FlashAttnFwdSm90INS1_25CollectiveMainloopFwdSm90ILi2EN4cute5tupleIJNS5_1CILi1EEES8_S8_EEENS6_IJNS7_ILi128EEENS7_ILi224EEESA_EEELi128ENS_12float_e4m3_tEfNS_4arch4Sm90ELb1ELb0ELb0ELb0ELb0ELb0ELb0ELb1ELb1ELb1ELb1ELb0EEENS1_21CollectiveEpilogueFwdINS6_IJSA_SA_SB_EEES9_NS_10bfloat16_tESF_Li256ELb0ELb1ELb1ELb1EEENS1_19SingleTileSchedulerILb0ELb1ELb1ELi128EEEEEEEEEvNT_6ParamsE:
        /* <DEDUP_REMOVED lines=17> */
.L_x_1932:
[----:B------:R-:W-:Y:S05]  /*0110*/  BSYNC B0 ;  /* 0x0000000000007941 */ /* 0x000fea0003800000 */
.L_x_1931:
        /* <DEDUP_REMOVED lines=40> */
.L_x_1933:
        /* <DEDUP_REMOVED lines=22> */
.L_x_1934:
        /* <DEDUP_REMOVED lines=18> */
.L_x_1935:
        /* <DEDUP_REMOVED lines=22> */
.L_x_1936:
        /* <DEDUP_REMOVED lines=22> */
.L_x_1937:
        /* <DEDUP_REMOVED lines=9> */
.L_x_1940:
[----:B------:R-:W-:-:S08]  /*0970*/  NOP ;  /* 0x0000000000007918 */ /* 0x000fd00000000000 */
[----:B------:R-:W0:Y:S02]  /*0980*/  USETMAXREG.TRY_ALLOC.CTAPOOL UP0, 0xf0 ;  /* 0x000000f0000079c8 */ /* 0x000e240008000600 */
[----:B0-----:R-:W-:-:S13]  /*0990*/  PLOP3.LUT P0, PT, PT, PT, UP0, 0x80, 0x0 ;  /* 0x000000000000781c */ /* 0x001fda0003f0f008 */
[----:B------:R-:W-:Y:S05]  /*09a0*/  @!P0 BRA `(.L_x_1940) ;  /* 0xfffffffc00f08947 */ /* 0x000fea000383ffff */
[----:B--2---:R-:W0:Y:S01]  /*09b0*/  LDC R2, c[0x0][0xc50] ;  /* 0x00031400ff027b82 */ /* 0x004e220000000800 */
[----:B------:R-:W1:Y:S07]  /*09c0*/  S2R R24, SR_TID.X ;  /* 0x0000000000187919 */ /* 0x000e6e0000002100 */
[----:B------:R-:W2:Y:S08]  /*09d0*/  S2UR UR4, SR_CTAID.Y ;  /* 0x00000000000479c3 */ /* 0x000eb00000002600 */
[----:B------:R-:W3:Y:S08]  /*09e0*/  S2UR UR36, SR_CTAID.Z ;  /* 0x00000000002479c3 */ /* 0x000ef00000002700 */
[----:B------:R-:W-:Y:S06]  /*09f0*/  BAR.ARV 0x8, 0x180 ;  /* 0x0206000000007b1d */ /* 0x000fec0000002000 */
[----:B0-----:R-:W-:Y:S01]  /*0a00*/  ISETP.NE.AND P1, PT, R2, 0x1, PT ;  /* 0x000000010200780c */ /* 0x001fe20003f25270 */
[----:B--2---:R-:W-:Y:S01]  /*0a10*/  IMAD.U32 R17, RZ, RZ, UR4 ;  /* 0x00000004ff117e24 */ /* 0x004fe2000f8e00ff */
[----:B-1----:R-:W-:-:S11]  /*0a20*/  LOP3.LUT R4, R24, 0xffffff80, RZ, 0xc0, !PT ;  /* 0xffffff8018047812 */ /* 0x002fd600078ec0ff */
[----:B------:R-:W0:Y:S01]  /*0a30*/  @P1 LDC R0, c[0x0][0xc54] ;  /* 0x00031500ff001b82 */ /* 0x000e220000000800 */
[----:B------:R-:W-:-:S07]  /*0a40*/  ISETP.NE.AND P0, PT, R4, 0x80, PT ;  /* 0x000000800400780c */ /* 0x000fce0003f05270 */
[----:B------:R-:W1:Y:S08]  /*0a50*/  @P1 LDC R3, c[0x0][0xc58] ;  /* 0x00031600ff031b82 */ /* 0x000e700000000800 */
[----:B------:R-:W-:Y:S06]  /*0a60*/  @!P0 BAR.ARV 0x9, 0x100 ;  /* 0x0244000000008b1d */ /* 0x000fec0000002000 */
[----:B---3--:R-:W-:Y:S01]  /*0a70*/  ISETP.LE.AND P0, PT, RZ, UR36, PT ;  /* 0x00000024ff007c0c */ /* 0x008fe2000bf03270 */
[----:B0-----:R-:W-:-:S05]  /*0a80*/  @P1 IMAD.HI.U32 R0, R0, UR4, RZ ;  /* 0x0000000400001c27 */ /* 0x001fca000f8e00ff */
[----:B-1----:R-:W-:-:S05]  /*0a90*/  @P1 SHF.R.U32.HI R17, RZ, R3, R0 ;  /* 0x00000003ff111219 */ /* 0x002fca0000011600 */
[----:B------:R-:W-:-:S04]  /*0aa0*/  IMAD.MOV R3, RZ, RZ, -R17 ;  /* 0x000000ffff037224 */ /* 0x000fc800078e0a11 */
[----:B------:R-:W-:Y:S01]  /*0ab0*/  IMAD R18, R2, R3, UR4 ;  /* 0x0000000402127e24 */ /* 0x000fe2000f8e0203 */
[----:B------:R-:W-:Y:S06]  /*0ac0*/  @!P0 BRA `(.L_x_1941) ;  /* 0x0000013000808947 */ /* 0x000fec0003800000 */
[----:B------:R-:W0:Y:S01]  /*0ad0*/  LDC.64 R12, c[0x0][0x990] ;  /* 0x00026400ff0c7b82 */ /* 0x000e220000000a00 */
[----:B------:R-:W-:-:S07]  /*0ae0*/  USHF.R.S32.HI UR37, URZ, 0x1f, UR36 ;  /* 0x0000001f3f257899 */ /* 0x000fce0008011424 */
[----:B------:R-:W1:Y:S08]  /*0af0*/  LDC.64 R20, c[0x0][0x998] ;  /* 0x00026600ff147b82 */ /* 0x000e700000000a00 */
[----:B------:R-:W2:Y:S01]  /*0b00*/  LDC R16, c[0x0][0x424] ;  /* 0x00010900ff107b82 */ /* 0x000ea20000000800 */
[----:B0-----:R-:W-:-:S04]  /*0b10*/  ISETP.NE.U32.AND P0, PT, R12, RZ, PT ;  /* 0x000000ff0c00720c */ /* 0x001fc80003f05070 */
[----:B------:R-:W-:Y:S02]  /*0b20*/  ISETP.NE.AND.EX P0, PT, R13, RZ, PT, P0 ;  /* 0x000000ff0d00720c */ /* 0x000fe40003f05300 */
[----:B-1----:R-:W-:-:S04]  /*0b30*/  ISETP.NE.U32.AND P1, PT, R20, RZ, PT ;  /* 0x000000ff1400720c */ /* 0x002fc80003f25070 */
[----:B------:R-:W-:-:S07]  /*0b40*/  ISETP.NE.AND.EX P1, PT, R21, RZ, PT, P1 ;  /* 0x000000ff1500720c */ /* 0x000fce0003f25310 */
[----:B------:R-:W0:Y:S01]  /*0b50*/  @P0 LDC.64 R8, c[0x0][0x9a8] ;  /* 0x00026a00ff080b82 */ /* 0x000e220000000a00 */
[----:B------:R-:W-:-:S07]  /*0b60*/  @P0 SHF.R.S32.HI R7, RZ, 0x1f, R17 ;  /* 0x0000001fff070819 */ /* 0x000fce0000011411 */
[----:B------:R-:W1:Y:S08]  /*0b70*/  @P1 LDC.64 R10, c[0x0][0x9b8] ;  /* 0x00026e00ff0a1b82 */ /* 0x000e700000000a00 */
[----:B------:R-:W3:Y:S08]  /*0b80*/  @P0 LDC.64 R14, c[0x0][0x9b0] ;  /* 0x00026c00ff0e0b82 */ /* 0x000ef00000000a00 */
[----:B------:R-:W4:Y:S01]  /*0b90*/  @P1 LDC.64 R22, c[0x0][0x9c0] ;  /* 0x00027000ff161b82 */ /* 0x000f220000000a00 */
        /* <DEDUP_REMOVED lines=8> */
[-C--:B---3--:R-:W-:Y:S02]  /*0c20*/  @P0 IMAD R0, R7, R14.reuse, RZ ;  /* 0x0000000e07000224 */ /* 0x088fe400078e02ff */
[----:B------:R-:W-:Y:S02]  /*0c30*/  @P1 IMAD.IADD R5, R5, 0x1, R11 ;  /* 0x0000000105051824 */ /* 0x000fe400078e020b */
[----:B------:R-:W-:-:S04]  /*0c40*/  @P0 IMAD.WIDE.U32 R2, R17, R14, R2 ;  /* 0x0000000e11020225 */ /* 0x000fc800078e0002 */
[-C--:B----4-:R-:W-:Y:S02]  /*0c50*/  @P1 IMAD R6, R9, R22.reuse, RZ ;  /* 0x0000001609061224 */ /* 0x090fe400078e02ff */
[C---:B------:R-:W-:Y:S02]  /*0c60*/  @P0 IMAD R9, R17.reuse, R15, R0 ;  /* 0x0000000f11090224 */ /* 0x040fe400078e0200 */
[C---:B------:R-:W-:Y:S02]  /*0c70*/  @P1 IMAD R11, R17.reuse, R23, R6 ;  /* 0x00000017110b1224 */ /* 0x040fe400078e0206 */
[----:B------:R-:W-:Y:S01]  /*0c80*/  @P1 IMAD.WIDE.U32 R6, R17, R22, R4 ;  /* 0x0000001611061225 */ /* 0x000fe200078e0004 */
[----:B------:R-:W-:-:S03]  /*0c90*/  @P0 LEA R4, P2, R2, R12, 0x2 ;  /* 0x0000000c02040211 */ /* 0x000fc600078410ff */
[----:B------:R-:W-:Y:S01]  /*0ca0*/  @P0 IMAD.IADD R3, R3, 0x1, R9 ;  /* 0x0000000103030824 */ /* 0x000fe200078e0209 */
[----:B------:R-:W-:Y:S01]  /*0cb0*/  @P1 LEA R8, P3, R6, R20, 0x2 ;  /* 0x0000001406081211 */ /* 0x000fe200078610ff */
[----:B------:R-:W-:Y:S01]  /*0cc0*/  @P1 IMAD.IADD R0, R7, 0x1, R11 ;  /* 0x0000000107001824 */ /* 0x000fe200078e020b */
[----:B------:R-:W0:Y:S01]  /*0cd0*/  S2R R22, SR_CTAID.X ;  /* 0x0000000000167919 */ /* 0x000e220000002500 */
[----:B------:R-:W1:Y:S01]  /*0ce0*/  LDC R11, c[0x0][0x2f0] ;  /* 0x0000bc00ff0b7b82 */ /* 0x000e620000000800 */
[----:B------:R-:W-:Y:S01]  /*0cf0*/  @P0 LEA.HI.X R5, R2, R13, R3, 0x2, P2 ;  /* 0x0000000d02050211 */ /* 0x000fe200010f1403 */
[----:B------:R-:W-:Y:S01]  /*0d00*/  IMAD.MOV.U32 R7, RZ, RZ, 0x3f800000 ;  /* 0x3f800000ff077424 */ /* 0x000fe200078e00ff */
[----:B------:R-:W-:Y:S01]  /*0d10*/  @P1 LEA.HI.X R9, R6, R21, R0, 0x2, P3 ;  /* 0x0000001506091211 */ /* 0x000fe200018f1400 */
[----:B------:R-:W-:-:S04]  /*0d20*/  IMAD.MOV.U32 R0, RZ, RZ, 0x3f800000 ;  /* 0x3f800000ff007424 */ /* 0x000fc800078e00ff */
[----:B------:R-:W3:Y:S01]  /*0d30*/  LDC R2, c[0x0][0x448] ;  /* 0x00011200ff027b82 */ /* 0x000ee20000000800 */
[----:B------:R4:W5:Y:S04]  /*0d40*/  @P0 LDG.E R7, desc[UR38][R4.64] ;  /* 0x0000002604070981 */ /* 0x000968000c1e1900 */
[----:B------:R0:W5:Y:S01]  /*0d50*/  @P1 LDG.E R0, desc[UR38][R8.64] ;  /* 0x0000002608001981 */ /* 0x000162000c1e1900 */
[----:B------:R-:W-:Y:S02]  /*0d60*/  IMAD.MOV.U32 R23, RZ, RZ, RZ ;  /* 0x000000ffff177224 */ /* 0x000fe400078e00ff */
[----:B------:R-:W2:Y:S01]  /*0d70*/  LDC R6, c[0x0][0x288] ;  /* 0x0000a200ff067b82 */ /* 0x000ea20000000800 */
[----:B0-----:R-:W-:Y:S01]  /*0d80*/  IMAD.SHL.U32 R22, R22, 0x80, RZ ;  /* 0x0000008016167824 */ /* 0x001fe200078e00ff */
[----:B---3--:R-:W-:-:S06]  /*0d90*/  ISETP.NE.AND P1, PT, R2, 0x1, PT ;  /* 0x000000010200780c */ /* 0x008fcc0003f25270 */
[----:B------:R-:W0:Y:S01]  /*0da0*/  LDC.64 R2, c[0x0][0x418] ;  /* 0x00010600ff027b82 */ /* 0x000e220000000a00 */
[----:B----4-:R-:W-:-:S07]  /*0db0*/  VIADD R4, R22, 0x7f ;  /* 0x0000007f16047836 */ /* 0x010fce0000000000 */
[----:B------:R-:W3:Y:S08]  /*0dc0*/  @P1 LDC R13, c[0x0][0x44c] ;  /* 0x00011300ff0d1b82 */ /* 0x000ef00000000800 */
[----:B------:R-:W4:Y:S01]  /*0dd0*/  @P1 LDC R15, c[0x0][0x450] ;  /* 0x00011400ff0f1b82 */ /* 0x000f220000000800 */
[----:B0-----:R-:W-:Y:S01]  /*0de0*/  ISETP.NE.U32.AND P0, PT, R2, RZ, PT ;  /* 0x000000ff0200720c */ /* 0x001fe20003f05070 */
[----:B------:R-:W-:-:S03]  /*0df0*/  @P1 VIADD R2, R22, 0x7f ;  /* 0x0000007f16021836 */ /* 0x000fc60000000000 */
[----:B------:R-:W-:Y:S02]  /*0e00*/  ISETP.NE.AND.EX P0, PT, R3, RZ, PT, P0 ;  /* 0x000000ff0300720c */ /* 0x000fe40003f05300 */
[----:B--2---:R-:W-:Y:S02]  /*0e10*/  IADD3 R3, -R6, 0xe0, RZ ;  /* 0x000000e006037810 */ /* 0x004fe40007ffe1ff */
[----:B------:R-:W-:Y:S02]  /*0e20*/  SEL R16, R16, 0x1, P0 ;  /* 0x0000000110107807 */ /* 0x000fe40000000000 */
[----:B------:R-:W-:Y:S01]  /*0e30*/  SHF.R.U32.HI R6, RZ, 0x10, R18 ;  /* 0x00000010ff067819 */ /* 0x000fe20000011612 */
[----:B---3--:R-:W-:Y:S01]  /*0e40*/  @P1 IMAD.HI.U32 R2, R2, R13, RZ ;  /* 0x0000000d02021227 */ /* 0x008fe200078e00ff */
[----:B------:R-:W-:Y:S02]  /*0e50*/  LOP3.LUT R18, R18, 0xffff, RZ, 0xc0, !PT ;  /* 0x0000ffff12127812 */ /* 0x000fe400078ec0ff */
[----:B------:R-:W-:Y:S01]  /*0e60*/  ISETP.NE.AND P0, PT, R6, RZ, PT ;  /* 0x000000ff0600720c */ /* 0x000fe20003f05270 */
[----:B-1----:R-:W-:-:S02]  /*0e70*/  IMAD R5, R16, R11, R3 ;  /* 0x0000000b10057224 */ /* 0x002fc400078e0203 */
[----:B------:R-:W-:Y:S01]  /*0e80*/  IMAD R3, R16, R11, 0xdf ;  /* 0x000000df10037424 */ /* 0x000fe200078e020b */
[----:B----4-:R-:W-:Y:S01]  /*0e90*/  @P1 SHF.R.U32.HI R4, RZ, R15, R2 ;  /* 0x0000000fff041219 */ /* 0x010fe20000011602 */
[----:B------:R-:W-:-:S04]  /*0ea0*/  IMAD.MOV.U32 R2, RZ, RZ, RZ ;  /* 0x000000ffff027224 */ /* 0x000fc800078e00ff */
[----:B------:R-:W-:Y:S02]  /*0eb0*/  IMAD.IADD R5, R5, 0x1, R4 ;  /* 0x0000000105057824 */ /* 0x000fe400078e0204 */
[----:B------:R-:W-:Y:S02]  /*0ec0*/  IMAD.MOV.U32 R4, RZ, RZ, RZ ;  /* 0x000000ffff047224 */ /* 0x000fe400078e00ff */
[----:B------:R-:W0:Y:S01]  /*0ed0*/  @!P0 LDC R6, c[0x0][0x9f0] ;  /* 0x00027c00ff068b82 */ /* 0x000e220000000800 */
[----:B------:R-:W-:-:S04]  /*0ee0*/  IMAD.HI R2, R3, -0x6db6db6d, R2 ;  /* 0x9249249303027827 */ /* 0x000fc800078e0202 */
[----:B------:R-:W-:Y:S01]  /*0ef0*/  IMAD.HI R4, R5, -0x6db6db6d, R4 ;  /* 0x9249249305047827 */ /* 0x000fe200078e0204 */
[----:B------:R-:W-:-:S04]  /*0f00*/  SHF.R.U32.HI R3, RZ, 0x1f, R2 ;  /* 0x0000001fff037819 */ /* 0x000fc80000011602 */
[----:B------:R-:W-:Y:S02]  /*0f10*/  SHF.R.U32.HI R5, RZ, 0x1f, R4 ;  /* 0x0000001fff057819 */ /* 0x000fe40000011604 */
[----:B------:R-:W-:Y:S02]  /*0f20*/  LEA.HI.SX32 R3, R2, R3, 0x19 ;  /* 0x0000000302037211 */ /* 0x000fe400078fcaff */
[----:B------:R-:W-:-:S04]  /*0f30*/  LEA.HI.SX32 R4, R4, R5, 0x19 ;  /* 0x0000000504047211 */ /* 0x000fc800078fcaff */
[----:B------:R-:W-:-:S04]  /*0f40*/  VIMNMX R15, R3, R4, PT ;  /* 0x00000004030f7248 */ /* 0x000fc80003fe0100 */
[----:B------:R-:W-:-:S13]  /*0f50*/  ISETP.GE.AND P1, PT, R15, 0x1, PT ;  /* 0x000000010f00780c */ /* 0x000fda0003f26270 */
[----:B------:R-:W-:Y:S05]  /*0f60*/  @!P1 BRA `(.L_x_1942) ;  /* 0x00000000006c9947 */ /* 0x000fea0003800000 */
        /* <DEDUP_REMOVED lines=27> */
.L_x_1942:
[-C--:B------:R-:W-:Y:S02]  /*1120*/  IMAD R18, R18, R23.reuse, RZ ;  /* 0x0000001712127224 */ /* 0x080fe400078e02ff */
[----:B-----5:R-:W-:Y:S01]  /*1130*/  FMUL.FTZ R0, R7, R0 ;  /* 0x0000000007007220 */ /* 0x020fe20000410000 */
[----:B------:R-:W-:Y:S01]  /*1140*/  ULDC UR4, c[0x0][0x988] ;  /* 0x0002620000047ab9 */ /* 0x000fe20000000800 */
[----:B------:R-:W-:Y:S01]  /*1150*/  VIADD R137, R24, 0xffffff80 ;  /* 0xffffff8018897836 */ /* 0x000fe20000000000 */
[----:B------:R-:W-:Y:S01]  /*1160*/  PLOP3.LUT P0, PT, PT, PT, PT, 0x80, 0x0 ;  /* 0x000000000000781c */ /* 0x000fe20003f0f070 */
[----:B------:R-:W-:Y:S01]  /*1170*/  FMUL.FTZ R2, R0, UR4 ;  /* 0x0000000400027c20 */ /* 0x000fe20008410000 */
[----:B------:R-:W-:Y:S02]  /*1180*/  VIADDMNMX R23, R18, R23, R15, PT ;  /* 0x0000001712177246 */ /* 0x000fe4000380010f */
[----:B------:R-:W-:Y:S02]  /*1190*/  CS2R R28, SRZ ;  /* 0x00000000001c7805 */ /* 0x000fe4000001ff00 */
[----:B------:R-:W-:-:S02]  /*11a0*/  CS2R R4, SRZ ;  /* 0x0000000000047805 */ /* 0x000fc4000001ff00 */
[----:B------:R-:W-:Y:S02]  /*11b0*/  CS2R R24, SRZ ;  /* 0x0000000000187805 */ /* 0x000fe4000001ff00 */
[----:B------:R-:W-:Y:S02]  /*11c0*/  ISETP.GT.AND P1, PT, R23, R18, PT ;  /* 0x000000121700720c */ /* 0x000fe40003f24270 */
        /* <DEDUP_REMOVED lines=30> */
[----:B------:R-:W-:Y:S01]  /*13b0*/  IMAD R136, R16, R11, RZ ;  /* 0x0000000b10887224 */ /* 0x000fe200078e02ff */
[----:B------:R-:W-:Y:S06]  /*13c0*/  @!P1 BRA `(.L_x_1943) ;  /* 0x000000c800a49947 */ /* 0x000fec0003800000 */
[----:B------:R-:W-:Y:S01]  /*13d0*/  SHF.R.S32.HI R138, RZ, 0x1f, R137 ;  /* 0x0000001fff8a7819 */ /* 0x000fe20000011489 */
[----:B------:R-:W1:Y:S01]  /*13e0*/  S2UR UR5, SR_CgaCtaId ;  /* 0x00000000000579c3 */ /* 0x000e620000008800 */
[----:B------:R-:W-:Y:S02]  /*13f0*/  UMOV UR41, 0x400 ;  /* 0x0000040000297882 */ /* 0x000fe40000000000 */
[----:B------:R-:W-:-:S04]  /*1400*/  LEA.HI R139, R138, R137, RZ, 0x7 ;  /* 0x000000898a8b7211 */ /* 0x000fc800078f38ff */
[----:B------:R-:W-:-:S05]  /*1410*/  SHF.R.S32.HI R140, RZ, 0x7, R139 ;  /* 0x00000007ff8c7819 */ /* 0x000fca000001148b */
[----:B------:R-:W2:Y:S01]  /*1420*/  SHFL.IDX PT, R0, R140, RZ, 0x1f ;  /* 0x00001fff8c007589 */ /* 0x000ea200000e0000 */
[----:B-1----:R-:W-:-:S04]  /*1430*/  ULEA UR41, UR5, UR41, 0x18 ;  /* 0x0000002905297291 */ /* 0x002fc8000f8ec03f */
[----:B------:R-:W-:-:S04]  /*1440*/  UIADD3 UR5, UR41, 0x1c400, URZ ;  /* 0x0001c40029057890 */ /* 0x000fc8000fffe03f */
[----:B------:R-:W-:Y:S01]  /*1450*/  ULOP3.LUT UP0, URZ, UR5, 0x9f, URZ, 0xc0, !UPT ;  /* 0x0000009f053f7892 */ /* 0x000fe2000f80c03f */
[----:B--2---:R-:W-:-:S05]  /*1460*/  R2UR UR40, R0 ;  /* 0x00000000002872ca */ /* 0x004fca00000e0000 */
        /* <DEDUP_REMOVED lines=12> */
[----:B------:R1:W2:Y:S01]  /*1530*/  LDC.64 R14, c[0x4][R0] ;  /* 0x01000000000e7b82 */ /* 0x0002a20000000a00 */
[----:B------:R-:W-:Y:S01]  /*1540*/  IMAD.U32 R5, RZ, RZ, UR5 ;  /* 0x00000005ff057e24 */ /* 0x000fe2000f8e00ff */
[----:B------:R-:W-:Y:S01]  /*1550*/  ULDC.64 UR4, c[0x4][0xa0] ;  /* 0x0100280000047ab9 */ /* 0x000fe20000000a00 */
[----:B------:R-:W-:Y:S02]  /*1560*/  IMAD.U32 R10, RZ, RZ, UR6 ;  /* 0x00000006ff0a7e24 */ /* 0x000fe4000f8e00ff */
[----:B0-----:R-:W-:Y:S02]  /*1570*/  IMAD.U32 R6, RZ, RZ, UR4 ;  /* 0x00000004ff067e24 */ /* 0x001fe4000f8e00ff */
[----:B------:R-:W-:-:S02]  /*1580*/  IMAD.U32 R7, RZ, RZ, UR5 ;  /* 0x00000005ff077e24 */ /* 0x000fc4000f8e00ff */
[----:B------:R-:W-:Y:S02]  /*1590*/  IMAD.U32 R11, RZ, RZ, UR7 ;  /* 0x00000007ff0b7e24 */ /* 0x000fe4000f8e00ff */
[----:B------:R-:W-:Y:S02]  /*15a0*/  IMAD.MOV.U32 R8, RZ, RZ, 0x70 ;  /* 0x00000070ff087424 */ /* 0x000fe400078e00ff */
[----:B------:R-:W-:Y:S02]  /*15b0*/  IMAD.MOV.U32 R12, RZ, RZ, 0x1 ;  /* 0x00000001ff0c7424 */ /* 0x000fe400078e00ff */
[----:B-1----:R-:W-:-:S07]  /*15c0*/  IMAD.MOV.U32 R13, RZ, RZ, RZ ;  /* 0x000000ffff0d7224 */ /* 0x002fce00078e00ff */
[----:B------:R-:W-:-:S07]  /*15d0*/  LEPC R20, `(.L_x_1944) ;  /* 0x000000001014794e */ /* 0x000fce0000000000 */
[----:B--2---:R-:W-:Y:S05]  /*15e0*/  CALL.ABS.NOINC R14 ;  /* 0x000000000e007343 */ /* 0x004fea0003c00000 */
.L_x_1944:
[----:B------:R-:W2:Y:S01]  /*15f0*/  LDL.LU R20, [R1+0x1c] ;  /* 0x00001c0001147983 */ /* 0x000ea20000300800 */
[----:B------:R-:W-:-:S04]  /*1600*/  SHF.L.U32 R3, RZ, 0x1f, RZ ;  /* 0x0000001fff037819 */ /* 0x000fc800000006ff */
[----:B------:R-:W1:Y:S01]  /*1610*/  SYNCS.PHASECHK.TRANS64.TRYWAIT P0, [UR41+0x2e800], R3 ;  /* 0x02e80003ff0075a7 */ /* 0x000e620008000169 */
[----:B--2---:R-:W-:-:S04]  /*1620*/  LOP3.LUT R0, R20, 0x1, RZ, 0xfc, !PT ;  /* 0x0000000114007812 */ /* 0x004fc800078efcff */
[----:B------:R-:W-:Y:S01]  /*1630*/  ISETP.NE.AND P1, PT, R0, 0x3, PT ;  /* 0x000000030000780c */ /* 0x000fe20003f25270 */
[----:B-1----:R-:W-:-:S12]  /*1640*/  @!P0 BRA `(.L_x_1945) ;  /* 0x0000012400a88947 */ /* 0x002fd80003800000 */
.L_x_2035:
[----:B------:R-:W-:Y:S05]  /*1650*/  @!P1 BRA `(.L_x_1946) ;  /* 0x0000000000049947 */ /* 0x000fea0003800000 */
[----:B------:R-:W-:Y:S01]  /*1660*/  BPT.TRAP 0x1 ;  /* 0x000000040000795c */ /* 0x000fe20000300000 */
.L_x_1946:
[----:B------:R2:W3:Y:S01]  /*1670*/  SYNCS.PHASECHK.TRANS64.TRYWAIT P2, [UR41+0x2e830], R3 ;  /* 0x02e83003ff0075a7 */ /* 0x0004e20008040169 */
[----:B------:R-:W-:Y:S05]  /*1680*/  @!P1 BRA `(.L_x_1947) ;  /* 0x0000000000049947 */ /* 0x000fea0003800000 */
[----:B------:R-:W-:Y:S01]  /*1690*/  BPT.TRAP 0x1 ;  /* 0x000000040000795c */ /* 0x000fe20000300000 */
.L_x_1947:
[----:B-1----:R-:W1:Y:S01]  /*16a0*/  S2R R0, SR_TID.X ;  /* 0x0000000000007919 */ /* 0x002e620000002100 */
[----:B------:R-:W-:-:S05]  /*16b0*/  IMAD.U32 R4, RZ, RZ, UR42 ;  /* 0x0000002aff047e24 */ /* 0x000fca000f8e00ff */
[----:B------:R-:W-:Y:S02]  /*16c0*/  LOP3.LUT R4, R4, 0x10000, RZ, 0xfc, !PT ;  /* 0x0001000004047812 */ /* 0x000fe400078efcff */
[----:B-1----:R-:W-:-:S04]  /*16d0*/  LOP3.LUT R0, R0, 0x7f, RZ, 0xc0, !PT ;  /* 0x0000007f00007812 */ /* 0x002fc800078ec0ff */
[----:B------:R-:W-:Y:S01]  /*16e0*/  ISETP.NE.AND P0, PT, R0, RZ, PT ;  /* 0x000000ff0000720c */ /* 0x000fe20003f05270 */
[----:B---3--:R-:W-:-:S12]  /*16f0*/  @P2 BRA `(.L_x_1948) ;  /* 0x0000000000082947 */ /* 0x008fd80003800000 */
[----:B------:R-:W1:Y:S02]  /*1700*/  SYNCS.PHASECHK.TRANS64.TRYWAIT P2, [UR41+0x2e830], R3 ;  /* 0x02e83003ff0075a7 */ /* 0x000e640008040169 */
[----:B-1----:R-:W-:Y:S05]  /*1710*/  @!P2 BRA `(.L_x_1949) ;  /* 0x00000124008ca947 */ /* 0x002fea0003800000 */
.L_x_1948:
[----:B------:R-:W-:Y:S05]  /*1720*/  WARPSYNC.ALL ;  /* 0x0000000000007948 */ /* 0x000fea0003800000 */
[----:B------:R-:W-:Y:S01]  /*1730*/  IMAD.MOV.U32 R5, RZ, RZ, 0x40000040 ;  /* 0x40000040ff057424 */ /* 0x000fe200078e00ff */
        /* <DEDUP_REMOVED lines=32> */
[----:B-1----:R-:W1:Y:S01]  /*1940*/  LDC R0, c[0x0][0x448] ;  /* 0x00011200ff007b82 */ /* 0x002e620000000800 */
[----:B------:R-:W-:Y:S01]  /*1950*/  UIADD3 UR14, UR6, 0x4, URZ ;  /* 0x00000004060e7890 */ /* 0x000fe2000fffe03f */
[----:B--2---:R-:W-:Y:S01]  /*1960*/  LEA.HI R3, R140, R140, RZ, 0x1 ;  /* 0x0000008c8c037211 */ /* 0x004fe200078f08ff */
[----:B------:R-:W-:Y:S01]  /*1970*/  UMOV UR13, 0x40000040 ;  /* 0x40000040000d7882 */ /* 0x000fe20000000000 */
[----:B------:R-:W-:Y:S01]  /*1980*/  UMOV UR15, 0x40000040 ;  /* 0x40000040000f7882 */ /* 0x000fe20000000000 */
[----:B------:R-:W-:Y:S01]  /*1990*/  UIADD3 UR34, UR6, 0x504, URZ ;  /* 0x0000050406227890 */ /* 0x000fe2000fffe03f */
[----:B------:R-:W-:Y:S01]  /*19a0*/  LOP3.LUT R9, R3, 0x3fffffe, RZ, 0xc0, !PT ;  /* 0x03fffffe03097812 */ /* 0x000fe200078ec0ff */
[----:B------:R-:W-:Y:S01]  /*19b0*/  UMOV UR33, UR13 ;  /* 0x0000000d00217c82 */ /* 0x000fe20008000000 */
[----:B------:R-:W-:Y:S01]  /*19c0*/  UMOV UR35, 0x40000040 ;  /* 0x4000004000237882 */ /* 0x000fe20000000000 */
[----:B------:R-:W-:Y:S01]  /*19d0*/  LEA.HI R138, R138, R137, RZ, 0x2 ;  /* 0x000000898a8a7211 */ /* 0x000fe200078f10ff */
[----:B------:R-:W-:Y:S01]  /*19e0*/  UIADD3 UR5, UR4, 0x2, URZ ;  /* 0x0000000204057890 */ /* 0x000fe2000fffe03f */
[----:B------:R-:W-:Y:S01]  /*19f0*/  IMAD.IADD R9, R140, 0x1, -R9 ;  /* 0x000000018c097824 */ /* 0x000fe200078e0a09 */
[----:B------:R-:W-:Y:S01]  /*1a00*/  UIADD3 UR12, UR4, 0x4, URZ ;  /* 0x00000004040c7890 */ /* 0x000fe2000fffe03f */
[----:B------:R-:W-:Y:S01]  /*1a10*/  LOP3.LUT R138, R138, 0xfffffffc, RZ, 0xc0, !PT ;  /* 0xfffffffc8a8a7812 */ /* 0x000fe200078ec0ff */
[----:B------:R-:W-:Y:S01]  /*1a20*/  UIADD3 UR4, UR4, 0x6, URZ ;  /* 0x0000000604047890 */ /* 0x000fe2000fffe03f */
[----:B------:R-:W-:-:S03]  /*1a30*/  UMOV UR42, URZ ;  /* 0x0000003f002a7c82 */ /* 0x000fc60008000000 */
[----:B------:R-:W-:Y:S01]  /*1a40*/  IMAD.IADD R138, R137, 0x1, -R138 ;  /* 0x00000001898a7824 */ /* 0x000fe200078e0a8a */
[----:B------:R-:W-:-:S04]  /*1a50*/  UMOV UR32, UR12 ;  /* 0x0000000c00207c82 */ /* 0x000fc80008000000 */
[----:B------:R-:W-:Y:S02]  /*1a60*/  LEA.HI R10, R138, R138, RZ, 0x1 ;  /* 0x0000008a8a0a7211 */ /* 0x000fe400078f08ff */
[----:B-1----:R-:W-:Y:S02]  /*1a70*/  ISETP.NE.AND P2, PT, R0, 0x1, PT ;  /* 0x000000010000780c */ /* 0x002fe40003f45270 */
[----:B------:R-:W-:-:S05]  /*1a80*/  LOP3.LUT R0, R139, 0xffffff80, RZ, 0xc0, !PT ;  /* 0xffffff808b007812 */ /* 0x000fca00078ec0ff */
[----:B------:R-:W-:-:S05]  /*1a90*/  IMAD.IADD R0, R137, 0x1, -R0 ;  /* 0x0000000189007824 */ /* 0x000fca00078e0a00 */
[----:B------:R-:W-:Y:S01]  /*1aa0*/  SHF.R.S32.HI R3, RZ, 0x1f, R0 ;  /* 0x0000001fff037819 */ /* 0x000fe20000011400 */
[----:B------:R-:W1:Y:S03]  /*1ab0*/  @P2 LDC R12, c[0x0][0x44c] ;  /* 0x00011300ff0c2b82 */ /* 0x000e660000000800 */
[CC--:B0-----:R-:W-:Y:S02]  /*1ac0*/  LEA.HI R6, R3.reuse, R0.reuse, RZ, 0x2 ;  /* 0x0000000003067211 */ /* 0x0c1fe400078f10ff */
[----:B------:R-:W-:Y:S02]  /*1ad0*/  LEA.HI R7, R3, R0, RZ, 0x5 ;  /* 0x0000000003077211 */ /* 0x000fe400078f28ff */
[--C-:B------:R-:W-:Y:S01]  /*1ae0*/  SHF.R.S32.HI R3, RZ, 0x2, R6.reuse ;  /* 0x00000002ff037819 */ /* 0x100fe20000011406 */
[----:B------:R-:W0:Y:S01]  /*1af0*/  @P2 LDC R14, c[0x0][0x450] ;  /* 0x00011400ff0e2b82 */ /* 0x000e220000000800 */
[----:B------:R-:W-:-:S02]  /*1b00*/  SHF.R.S32.HI R8, RZ, 0x1f, R6 ;  /* 0x0000001fff087819 */ /* 0x000fc40000011406 */
[----:B------:R-:W-:Y:S01]  /*1b10*/  SHF.R.S32.HI R7, RZ, 0x5, R7 ;  /* 0x00000005ff077819 */ /* 0x000fe20000011407 */
[----:B------:R-:W-:Y:S02]  /*1b20*/  WARPGROUP.DEPBAR.LE gsb0, 0x0 ;  /* 0x00008000000079c5 */ /* 0x000fe40000010000 */
[----:B------:R-:W-:Y:S01]  /*1b30*/  WARPGROUP.ARRIVE ;  /* 0x00000000000079c5 */ /* 0x000fe20000000000 */
[-C--:B------:R-:W-:Y:S01]  /*1b40*/  LEA.HI R8, R8, R3.reuse, RZ, 0x3 ;  /* 0x0000000308087211 */ /* 0x080fe200078f18ff */
[----:B------:R-:W-:Y:S01]  /*1b50*/  IMAD R11, R7, 0x10, R22 ;  /* 0x00000010070b7824 */ /* 0x000fe200078e0216 */
[----:B------:R-:W-:Y:S02]  /*1b60*/  LOP3.LUT R7, R10, 0x1ffffffe, RZ, 0xc0, !PT ;  /* 0x1ffffffe0a077812 */ /* 0x000fe400078ec0ff */
[----:B------:R-:W-:Y:S01]  /*1b70*/  LOP3.LUT R8, R8, 0xfffffff8, RZ, 0xc0, !PT ;  /* 0xfffffff808087812 */ /* 0x000fe200078ec0ff */
[----:B------:R-:W-:Y:S01]  /*1b80*/  QGMMA.64x32x32.F32.E4M3.E4M3 R104, gdesc[UR8], RZ, !UPT, gsb0 ;  /* 0x00600000086879f3 */ /* 0x000fe2000c0008ff */
[----:B------:R-:W-:Y:S01]  /*1b90*/  UIADD3 UR8, UR6, 0x200, URZ ;  /* 0x0000020006087890 */ /* 0x000fe2000fffe03f */
[----:B------:R-:W-:Y:S01]  /*1ba0*/  R2UR UR9, R5 ;  /* 0x00000000050972ca */ /* 0x000fe200000e0000 */
[----:B------:R-:W-:Y:S01]  /*1bb0*/  UIADD3 UR10, UR6, 0x300, URZ ;  /* 0x00000300060a7890 */ /* 0x000fe2000fffe03f */
[----:B------:R-:W-:Y:S01]  /*1bc0*/  IADD3 R8, R11, R3, -R8 ;  /* 0x000000030b087210 */ /* 0x000fe20007ffe808 */
[----:B------:R-:W-:Y:S01]  /*1bd0*/  UMOV UR11, 0x40000040 ;  /* 0x40000040000b7882 */ /* 0x000fe20000000000 */
[----:B------:R-:W-:-:S02]  /*1be0*/  IMAD.IADD R7, R138, 0x1, -R7 ;  /* 0x000000018a077824 */ /* 0x000fc400078e0a07 */
[----:B------:R-:W-:Y:S01]  /*1bf0*/  UMOV UR18, UR8 ;  /* 0x0000000800127c82 */ /* 0x000fe20008000000 */
[----:B------:R-:W-:Y:S01]  /*1c00*/  R2UR UR8, R4 ;  /* 0x00000000040872ca */ /* 0x000fe200000e0000 */
[----:B------:R-:W-:Y:S01]  /*1c10*/  UMOV UR26, UR10 ;  /* 0x0000000a001a7c82 */ /* 0x000fe20008000000 */
[----:B------:R-:W-:Y:S01]  /*1c20*/  UIADD3 UR10, UR6, 0x600, URZ ;  /* 0x00000600060a7890 */ /* 0x000fe2000fffe03f */
[----:B------:R-:W-:-:S04]  /*1c30*/  IMAD R8, R9, 0x40, R8 ;  /* 0x0000004009087824 */ /* 0x000fc800078e0208 */
[----:B------:R-:W-:Y:S02]  /*1c40*/  IMAD R9, R7, 0x8, R8 ;  /* 0x0000000807097824 */ /* 0x000fe400078e0208 */
[----:B------:R-:W2:Y:S02]  /*1c50*/  LDC R7, c[0x0][0x288] ;  /* 0x0000a200ff077b82 */ /* 0x000ea40000000800 */
[----:B-1----:R-:W-:-:S04]  /*1c60*/  @P2 IMAD.HI.U32 R3, R9, R12, RZ ;  /* 0x0000000c09032227 */ /* 0x002fc800078e00ff */
[----:B------:R-:W-:Y:S01]  /*1c70*/  IMAD.MOV.U32 R138, RZ, RZ, R9 ;  /* 0x000000ffff8a7224 */ /* 0x000fe200078e0009 */
[----:B0-----:R-:W-:Y:S01]  /*1c80*/  @P2 SHF.R.U32.HI R138, RZ, R14, R3 ;  /* 0x0000000eff8a2219 */ /* 0x001fe20000011603 */
[----:B------:R-:W-:Y:S01]  /*1c90*/  IMAD.MOV.U32 R12, RZ, RZ, -0xe0 ;  /* 0xffffff20ff0c7424 */ /* 0x000fe200078e00ff */
[----:B------:R-:W-:Y:S01]  /*1ca0*/  LOP3.LUT R3, R6, 0x7ffffffc, RZ, 0xc0, !PT ;  /* 0x7ffffffc06037812 */ /* 0x000fe200078ec0ff */
[C---:B------:R-:W-:Y:S02]  /*1cb0*/  IMAD R6, R23.reuse, -0xe0, R136 ;  /* 0xffffff2017067824 */ /* 0x040fe400078e0288 */
[----:B------:R-:W0:Y:S02]  /*1cc0*/  SHFL.IDX PT, R8, R138, 0x1, 0x1c1f ;  /* 0x003c1f008a087f89 */ /* 0x000e2400000e0000 */
[----:B------:R-:W-:Y:S02]  /*1cd0*/  IMAD.IADD R10, R0, 0x1, -R3 ;  /* 0x00000001000a7824 */ /* 0x000fe400078e0a03 */
[----:B------:R-:W-:-:S02]  /*1ce0*/  IMAD R3, R23, R12, 0xe1 ;  /* 0x000000e117037424 */ /* 0x000fc400078e020c */
[----:B------:R-:W-:Y:S02]  /*1cf0*/  VIADD R139, R6, 0xe0 ;  /* 0x000000e0068b7836 */ /* 0x000fe40000000000 */
[C---:B------:R-:W-:Y:S02]  /*1d00*/  IMAD R3, R10.reuse, -0x2, R3 ;  /* 0xfffffffe0a037824 */ /* 0x040fe400078e0203 */
[----:B------:R-:W-:-:S03]  /*1d10*/  IMAD R139, R10, -0x2, R139 ;  /* 0xfffffffe0a8b7824 */ /* 0x000fc600078e028b */
[----:B--2---:R-:W-:-:S04]  /*1d20*/  IADD3 R142, R3, -R7, R136 ;  /* 0x80000007038e7210 */ /* 0x004fc80007ffe088 */
[----:B0-----:R-:W-:-:S04]  /*1d30*/  VIADDMNMX R0, R8, R142, R139, PT ;  /* 0x0000008e08007246 */ /* 0x001fc8000380018b */
[C---:B------:R-:W-:Y:S01]  /*1d40*/  ISETP.GT.AND P3, PT, R0.reuse, RZ, PT ;  /* 0x000000ff0000720c */ /* 0x040fe20003f64270 */
[----:B------:R-:W-:Y:S02]  /*1d50*/  WARPGROUP.DEPBAR.LE gsb0, 0x0 ;  /* 0x00008000000079c5 */ /* 0x000fe40000010000 */
[----:B------:R-:W-:Y:S01]  /*1d60*/  WARPGROUP.ARRIVE ;  /* 0x00000000000079c5 */ /* 0x000fe20000000000 */
[C---:B------:R-:W-:Y:S02]  /*1d70*/  ISETP.GT.AND P4, PT, R0.reuse, 0x1, PT ;  /* 0x000000010000780c */ /* 0x040fe40003f84270 */
[----:B------:R-:W-:-:S03]  /*1d80*/  ISETP.GT.AND P5, PT, R0, 0x8, PT ;  /* 0x000000080000780c */ /* 0x000fc60003fa4270 */
        /* <DEDUP_REMOVED lines=80> */
[----:B------:R-:W-:Y:S01]  /*2290*/  UMOV UR17, 0x40000040 ;  /* 0x4000004000117882 */ /* 0x000fe20000000000 */
[----:B------:R-:W-:Y:S01]  /*22a0*/  UMOV UR19, 0x40000040 ;  /* 0x4000004000137882 */ /* 0x000fe20000000000 */
[----:B------:R-:W0:Y:S01]  /*22b0*/  S2UR UR4, SR_CgaCtaId ;  /* 0x00000000000479c3 */ /* 0x000e220000008800 */
        /* <DEDUP_REMOVED lines=24> */
[----:B------:R-:W-:Y:S01]  /*2440*/  ISETP.GT.AND P3, PT, R0, 0x9, PT ;  /* 0x000000090000780c */ /* 0x000fe20003f64270 */
[----:B------:R-:W-:Y:S01]  /*2450*/  QGMMA.64x32x32.F32.E4M3.E4M3 R104, gdesc[UR16], R104, gsb0 ;  /* 0x00600000106879f3 */ /* 0x000fe20008000868 */
[----:B------:R-:W-:Y:S01]  /*2460*/  UIADD3 UR18, UR6, 0x206, URZ ;  /* 0x0000020606127890 */ /* 0x000fe2000fffe03f */
[----:B------:R-:W-:Y:S01]  /*2470*/  FSEL R8, R126, -INF , P5 ;  /* 0xff8000007e087808 */ /* 0x000fe20002800000 */
[----:B------:R-:W-:Y:S01]  /*2480*/  UMOV UR19, 0x40000040 ;  /* 0x4000004000137882 */ /* 0x000fe20000000000 */
[----:B------:R-:W-:-:S02]  /*2490*/  FMNMX.FTZ R3, R6, R146, !PT ;  /* 0x0000009206037209 */ /* 0x000fc40007810000 */
[----:B------:R-:W-:Y:S02]  /*24a0*/  ISETP.GT.AND P4, PT, R0, 0x10, PT ;  /* 0x000000100000780c */ /* 0x000fe40003f84270 */
[----:B------:R-:W-:Y:S02]  /*24b0*/  FSEL R144, R127, -INF , P3 ;  /* 0xff8000007f907808 */ /* 0x000fe40001800000 */
[----:B------:R-:W-:Y:S02]  /*24c0*/  FMNMX.FTZ R3, R8, R3, !PT ;  /* 0x0000000308037209 */ /* 0x000fe40007810000 */
[----:B------:R-:W-:Y:S02]  /*24d0*/  ISETP.GT.AND P3, PT, R0, 0x11, PT ;  /* 0x000000110000780c */ /* 0x000fe40003f64270 */
[----:B------:R-:W-:Y:S02]  /*24e0*/  FSEL R130, R130, -INF , P4 ;  /* 0xff80000082827808 */ /* 0x000fe40002000000 */
        /* <DEDUP_REMOVED lines=11> */
[----:B------:R-:W-:Y:S01]  /*25a0*/  FMNMX.FTZ R3, R152, R3, !PT ;  /* 0x0000000398037209 */ /* 0x000fe20007810000 */
[----:B------:R-:W-:Y:S02]  /*25b0*/  WARPGROUP.DEPBAR.LE gsb0, 0x0 ;  /* 0x00008000000079c5 */ /* 0x000fe40000010000 */
[----:B------:R-:W-:Y:S01]  /*25c0*/  WARPGROUP.ARRIVE ;  /* 0x00000000000079c5 */ /* 0x000fe20000000000 */
[----:B------:R-:W-:-:S02]  /*25d0*/  FSEL R154, R106, -INF , P4 ;  /* 0xff8000006a9a7808 */ /* 0x000fc40002000000 */
[----:B------:R-:W-:Y:S02]  /*25e0*/  ISETP.GT.AND P4, PT, R0, 0x28, PT ;  /* 0x000000280000780c */ /* 0x000fe40003f84270 */
[----:B------:R-:W-:Y:S01]  /*25f0*/  FSEL R156, R107, -INF , P3 ;  /* 0xff8000006b9c7808 */ /* 0x000fe20001800000 */
[----:B------:R-:W-:Y:S01]  /*2600*/  QGMMA.64x32x32.F32.E4M3.E4M3 R88, gdesc[UR16], R88, gsb0 ;  /* 0x00600000105879f3 */ /* 0x000fe20008000858 */
[----:B------:R-:W-:Y:S01]  /*2610*/  UIADD3 UR18, UR6, 0x306, URZ ;  /* 0x0000030606127890 */ /* 0x000fe2000fffe03f */
[----:B------:R-:W-:Y:S01]  /*2620*/  FMNMX.FTZ R3, R154, R3, !PT ;  /* 0x000000039a037209 */ /* 0x000fe20007810000 */
[----:B------:R-:W-:Y:S01]  /*2630*/  UMOV UR19, 0x40000040 ;  /* 0x4000004000137882 */ /* 0x000fe20000000000 */
        /* <DEDUP_REMOVED lines=15> */
[C---:B------:R-:W-:Y:S02]  /*2730*/  ISETP.GT.AND P4, PT, R0.reuse, 0x40, PT ;  /* 0x000000400000780c */ /* 0x040fe40003f84270 */
[----:B------:R-:W-:Y:S02]  /*2740*/  FSEL R111, R119, -INF , P3 ;  /* 0xff800000776f7808 */ /* 0x000fe40001800000 */
[----:B------:R-:W-:Y:S02]  /*2750*/  FMNMX.FTZ R12, R107, R12, !PT ;  /* 0x0000000c6b0c7209 */ /* 0x000fe40007810000 */
[----:B------:R-:W-:Y:S02]  /*2760*/  ISETP.GT.AND P3, PT, R0, 0x41, PT ;  /* 0x000000410000780c */ /* 0x000fe40003f64270 */
[----:B------:R-:W-:Y:S01]  /*2770*/  FMNMX.FTZ R12, R111, R12, !PT ;  /* 0x0000000c6f0c7209 */ /* 0x000fe20007810000 */
[----:B------:R-:W-:Y:S02]  /*2780*/  WARPGROUP.DEPBAR.LE gsb0, 0x0 ;  /* 0x00008000000079c5 */ /* 0x000fe40000010000 */
[----:B------:R-:W-:Y:S01]  /*2790*/  WARPGROUP.ARRIVE ;  /* 0x00000000000079c5 */ /* 0x000fe20000000000 */
[----:B------:R-:W-:-:S02]  /*27a0*/  FSEL R115, R90, -INF , P4 ;  /* 0xff8000005a737808 */ /* 0x000fc40002000000 */
[C---:B------:R-:W-:Y:S02]  /*27b0*/  ISETP.GT.AND P4, PT, R0.reuse, 0x48, PT ;  /* 0x000000480000780c */ /* 0x040fe40003f84270 */
        /* <DEDUP_REMOVED lines=8> */
[C---:B------:R-:W-:Y:S02]  /*2840*/  ISETP.GT.AND P4, PT, R0.reuse, 0x50, PT ;  /* 0x000000500000780c */ /* 0x040fe40003f84270 */
        /* <DEDUP_REMOVED lines=102> */
[----:B------:R-:W-:-:S02]  /*2eb0*/  FSEL R26, R26, -INF , P4 ;  /* 0xff8000001a1a7808 */ /* 0x000fc40002000000 */
        /* <DEDUP_REMOVED lines=18> */
[----:B------:R-:W-:Y:S02]  /*2fe0*/  FSEL R39, R39, -INF , P3 ;  /* 0xff80000027277808 */ /* 0x000fe40001800000 */
[----:B------:R-:W-:-:S04]  /*2ff0*/  FMNMX.FTZ R0, R11, R0, !PT ;  /* 0x000000000b007209 */ /* 0x000fc80007810000 */
[----:B------:R-:W-:-:S05]  /*3000*/  FMNMX.FTZ R21, R39, R0, !PT ;  /* 0x0000000027157209 */ /* 0x000fca0007810000 */
[----:B------:R-:W1:Y:S02]  /*3010*/  SHFL.BFLY PT, R0, R21, 0x2, 0x1f ;  /* 0x0c401f0015007f89 */ /* 0x000e6400000e0000 */
[----:B-1----:R-:W-:-:S05]  /*3020*/  FMNMX.FTZ R27, R21, R0, !PT ;  /* 0x00000000151b7209 */ /* 0x002fca0007810000 */
[----:B------:R-:W1:Y:S02]  /*3030*/  SHFL.BFLY PT, R0, R27, 0x1, 0x1f ;  /* 0x0c201f001b007f89 */ /* 0x000e6400000e0000 */
[----:B-1----:R-:W-:-:S04]  /*3040*/  FMNMX.FTZ R0, R27, R0, !PT ;  /* 0x000000001b007209 */ /* 0x002fc80007810000 */
[----:B------:R-:W-:Y:S01]  /*3050*/  FSETP.NEU.FTZ.AND P3, PT, R0, -INF , PT ;  /* 0xff8000000000780b */ /* 0x000fe20003f7d000 */
[----:B------:R-:W-:-:S05]  /*3060*/  FFMA.FTZ R13, R2, R0, -8 ;  /* 0xc1000000020d7423 */ /* 0x000fca0000010000 */
[----:B------:R-:W-:-:S05]  /*3070*/  FSEL R13, R13, RZ, P3 ;  /* 0x000000ff0d0d7208 */ /* 0x000fca0001800000 */
[C-C-:B------:R-:W-:Y:S01]  /*3080*/  FFMA.FTZ R27, R2.reuse, R130, -R13.reuse ;  /* 0x00000082021b7223 */ /* 0x140fe2000001080d */
[C-C-:B------:R-:W-:Y:S01]  /*3090*/  FFMA.FTZ R55, R2.reuse, R107, -R13.reuse ;  /* 0x0000006b02377223 */ /* 0x140fe2000001080d */
[----:B------:R-:W1:Y:S01]  /*30a0*/  SHFL.IDX PT, R130, R138, RZ, 0x1c1f ;  /* 0x001c1fff8a827589 */ /* 0x000e6200000e0000 */
[C-C-:B------:R-:W-:Y:S01]  /*30b0*/  FFMA.FTZ R82, R2.reuse, R111, -R13.reuse ;  /* 0x0000006f02527223 */ /* 0x140fe2000001080d */
        /* <DEDUP_REMOVED lines=21> */
[----:B------:R-:W-:Y:S01]  /*3210*/  FFMA.FTZ R179, R2, R42, -R13 ;  /* 0x0000002a02b37223 */ /* 0x000fe2000001080d */
[----:B-1----:R-:W-:Y:S01]  /*3220*/  VIADDMNMX R130, R130, R142, R139, PT ;  /* 0x0000008e82827246 */ /* 0x002fe2000380018b */
[C-C-:B------:R-:W-:Y:S01]  /*3230*/  FFMA.FTZ R30, R2.reuse, R30, -R13.reuse ;  /* 0x0000001e021e7223 */ /* 0x140fe2000001080d */
[C-C-:B------:R-:W-:Y:S01]  /*3240*/  FFMA.FTZ R183, R2.reuse, R58, -R13.reuse ;  /* 0x0000003a02b77223 */ /* 0x140fe2000001080d */
[--C-:B------:R-:W-:Y:S01]  /*3250*/  FFMA.FTZ R185, R2, R62, -R13.reuse ;  /* 0x0000003e02b97223 */ /* 0x100fe2000001080d */
[----:B------:R-:W-:Y:S01]  /*3260*/  ISETP.GT.AND P3, PT, R130, RZ, PT ;  /* 0x000000ff8200720c */ /* 0x000fe20003f64270 */
[----:B------:R-:W-:Y:S01]  /*3270*/  FFMA.FTZ R11, R2, R11, -R13 ;  /* 0x0000000b020b7223 */ /* 0x000fe2000001080d */
[C---:B------:R-:W-:Y:S01]  /*3280*/  ISETP.GT.AND P4, PT, R130.reuse, 0x1, PT ;  /* 0x000000018200780c */ /* 0x040fe20003f84270 */
[----:B------:R-:W-:Y:S01]  /*3290*/  MUFU.EX2 R6, R6 ;  /* 0x0000000600067308 */ /* 0x000fe20000000800 */
[----:B------:R-:W-:-:S02]  /*32a0*/  ISETP.GT.AND P5, PT, R130, 0x8, PT ;  /* 0x000000088200780c */ /* 0x000fc40003fa4270 */
[----:B------:R-:W-:Y:S02]  /*32b0*/  FSEL R103, R120, -INF , P3 ;  /* 0xff80000078677808 */ /* 0x000fe40001800000 */
[----:B------:R-:W-:Y:S02]  /*32c0*/  FSEL R121, R121, -INF , P4 ;  /* 0xff80000079797808 */ /* 0x000fe40002000000 */
[----:B------:R-:W-:Y:S01]  /*32d0*/  ISETP.GT.AND P3, PT, R130, 0x9, PT ;  /* 0x000000098200780c */ /* 0x000fe20003f64270 */
[----:B------:R-:W-:Y:S01]  /*32e0*/  MUFU.EX2 R15, R15 ;  /* 0x0000000f000f7308 */ /* 0x000fe20000000800 */
[----:B------:R-:W-:Y:S02]  /*32f0*/  FSEL R107, R124, -INF , P5 ;  /* 0xff8000007c6b7808 */ /* 0x000fe40002800000 */
[----:B------:R-:W-:Y:S02]  /*3300*/  FMNMX.FTZ R86, R103, R121, !PT ;  /* 0x0000007967567209 */ /* 0x000fe40007810000 */
[----:B------:R-:W-:-:S02]  /*3310*/  ISETP.GT.AND P4, PT, R130, 0x10, PT ;  /* 0x000000108200780c */ /* 0x000fc40003f84270 */
[----:B------:R-:W-:Y:S01]  /*3320*/  FSEL R125, R125, -INF , P3 ;  /* 0xff8000007d7d7808 */ /* 0x000fe20001800000 */
[----:B------:R-:W-:Y:S01]  /*3330*/  MUFU.EX2 R8, R8 ;  /* 0x0000000800087308 */ /* 0x000fe20000000800 */
[----:B------:R-:W-:Y:S02]  /*3340*/  FMNMX.FTZ R86, R107, R86, !PT ;  /* 0x000000566b567209 */ /* 0x000fe40007810000 */
[----:B------:R-:W-:Y:S02]  /*3350*/  ISETP.GT.AND P3, PT, R130, 0x11, PT ;  /* 0x000000118200780c */ /* 0x000fe40003f64270 */
[----:B------:R-:W-:Y:S02]  /*3360*/  FSEL R111, R128, -INF , P4 ;  /* 0xff800000806f7808 */ /* 0x000fe40002000000 */
[----:B------:R-:W-:Y:S01]  /*3370*/  FMNMX.FTZ R86, R125, R86, !PT ;  /* 0x000000567d567209 */ /* 0x000fe20007810000 */
[----:B------:R-:W1:Y:S01]  /*3380*/  MUFU.EX2 R21, R21 ;  /* 0x0000001500157308 */ /* 0x000e620000000800 */
[----:B------:R-:W-:-:S02]  /*3390*/  ISETP.GT.AND P4, PT, R130, 0x18, PT ;  /* 0x000000188200780c */ /* 0x000fc40003f84270 */
[----:B------:R-:W-:Y:S02]  /*33a0*/  FSEL R129, R129, -INF , P3 ;  /* 0xff80000081817808 */ /* 0x000fe40001800000 */
[----:B------:R-:W-:Y:S02]  /*33b0*/  FMNMX.FTZ R86, R111, R86, !PT ;  /* 0x000000566f567209 */ /* 0x000fe40007810000 */
[----:B------:R-:W-:Y:S01]  /*33c0*/  ISETP.GT.AND P3, PT, R130, 0x19, PT ;  /* 0x000000198200780c */ /* 0x000fe20003f64270 */
[----:B------:R-:W-:Y:S01]  /*33d0*/  MUFU.EX2 R27, R27 ;  /* 0x0000001b001b7308 */ /* 0x000fe20000000800 */
[----:B------:R-:W-:Y:S02]  /*33e0*/  FSEL R115, R132, -INF , P4 ;  /* 0xff80000084737808 */ /* 0x000fe40002000000 */
[----:B------:R-:W-:Y:S02]  /*33f0*/  FMNMX.FTZ R120, R129, R86, !PT ;  /* 0x0000005681787209 */ /* 0x000fe40007810000 */
[----:B------:R-:W-:-:S02]  /*3400*/  FSEL R133, R133, -INF , P3 ;  /* 0xff80000085857808 */ /* 0x000fc40001800000 */
[C---:B------:R-:W-:Y:S01]  /*3410*/  ISETP.GT.AND P3, PT, R130.reuse, 0x20, PT ;  /* 0x000000208200780c */ /* 0x040fe20003f64270 */
[----:B------:R2:W-:Y:S01]  /*3420*/  MUFU.EX2 R86, R67 ;  /* 0x0000004300567308 */ /* 0x0005e20000000800 */
[----:B------:R-:W-:Y:S02]  /*3430*/  FMNMX.FTZ R120, R115, R120, !PT ;  /* 0x0000007873787209 */ /* 0x000fe40007810000 */
[----:B------:R-:W-:Y:S02]  /*3440*/  ISETP.GT.AND P4, PT, R130, 0x21, PT ;  /* 0x000000218200780c */ /* 0x000fe40003f84270 */
[----:B------:R-:W-:Y:S02]  /*3450*/  FSEL R119, R104, -INF , P3 ;  /* 0xff80000068777808 */ /* 0x000fe40001800000 */
[----:B------:R-:W-:Y:S01]  /*3460*/  FMNMX.FTZ R120, R133, R120, !PT ;  /* 0x0000007885787209 */ /* 0x000fe20007810000 */
[----:B------:R-:W-:Y:S01]  /*3470*/  MUFU.EX2 R38, R38 ;  /* 0x0000002600267308 */ /* 0x000fe20000000800 */
[----:B------:R-:W-:Y:S01]  /*3480*/  ISETP.GT.AND P3, PT, R130, 0x28, PT ;  /* 0x000000288200780c */ /* 0x000fe20003f64270 */
[----:B--2---:R-:W-:Y:S01]  /*3490*/  FFMA.FTZ R67, R2, R131, -R13 ;  /* 0x0000008302437223 */ /* 0x004fe2000001080d */
[----:B------:R-:W-:-:S02]  /*34a0*/  FSEL R105, R105, -INF , P4 ;  /* 0xff80000069697808 */ /* 0x000fc40002000000 */
[----:B------:R-:W-:Y:S02]  /*34b0*/  FMNMX.FTZ R120, R119, R120, !PT ;  /* 0x0000007877787209 */ /* 0x000fe40007810000 */
[----:B------:R-:W-:Y:S01]  /*34c0*/  ISETP.GT.AND P4, PT, R130, 0x29, PT ;  /* 0x000000298200780c */ /* 0x000fe20003f84270 */
[----:B------:R-:W-:Y:S01]  /*34d0*/  MUFU.EX2 R31, R31 ;  /* 0x0000001f001f7308 */ /* 0x000fe20000000800 */
[----:B------:R-:W-:Y:S02]  /*34e0*/  FSEL R123, R108, -INF , P3 ;  /* 0xff8000006c7b7808 */ /* 0x000fe40001800000 */
[----:B------:R-:W-:Y:S02]  /*34f0*/  FMNMX.FTZ R120, R105, R120, !PT ;  /* 0x0000007869787209 */ /* 0x000fe40007810000 */
[----:B------:R-:W-:Y:S02]  /*3500*/  ISETP.GT.AND P3, PT, R130, 0x30, PT ;  /* 0x000000308200780c */ /* 0x000fe40003f64270 */
[----:B------:R-:W-:Y:S01]  /*3510*/  FSEL R109, R109, -INF , P4 ;  /* 0xff8000006d6d7808 */ /* 0x000fe20002000000 */
[----:B------:R-:W2:Y:S01]  /*3520*/  MUFU.EX2 R66, R66 ;  /* 0x0000004200427308 */ /* 0x000ea20000000800 */
[----:B------:R-:W-:-:S02]  /*3530*/  FMNMX.FTZ R120, R123, R120, !PT ;  /* 0x000000787b787209 */ /* 0x000fc40007810000 */
[----:B------:R-:W-:Y:S02]  /*3540*/  ISETP.GT.AND P4, PT, R130, 0x31, PT ;  /* 0x000000318200780c */ /* 0x000fe40003f84270 */
[----:B------:R-:W-:Y:S02]  /*3550*/  FSEL R127, R112, -INF , P3 ;  /* 0xff800000707f7808 */ /* 0x000fe40001800000 */
[----:B------:R-:W-:Y:S01]  /*3560*/  FMNMX.FTZ R120, R109, R120, !PT ;  /* 0x000000786d787209 */ /* 0x000fe20007810000 */
[----:B------:R-:W-:Y:S01]  /*3570*/  MUFU.EX2 R35, R35 ;  /* 0x0000002300237308 */ /* 0x000fe20000000800 */
[----:B------:R-:W-:Y:S02]  /*3580*/  ISETP.GT.AND P3, PT, R130, 0x38, PT ;  /* 0x000000388200780c */ /* 0x000fe40003f64270 */
[----:B------:R-:W-:Y:S02]  /*3590*/  FSEL R113, R113, -INF , P4 ;  /* 0xff80000071717808 */ /* 0x000fe40002000000 */
[----:B------:R-:W-:-:S02]  /*35a0*/  FMNMX.FTZ R120, R127, R120, !PT ;  /* 0x000000787f787209 */ /* 0x000fc40007810000 */
[----:B------:R-:W-:Y:S01]  /*35b0*/  ISETP.GT.AND P4, PT, R130, 0x39, PT ;  /* 0x000000398200780c */ /* 0x000fe20003f84270 */
[----:B------:R-:W-:Y:S01]  /*35c0*/  MUFU.EX2 R70, R70 ;  /* 0x0000004600467308 */ /* 0x000fe20000000800 */
[----:B------:R-:W-:Y:S02]  /*35d0*/  FSEL R131, R116, -INF , P3 ;  /* 0xff80000074837808 */ /* 0x000fe40001800000 */
[----:B------:R-:W-:Y:S02]  /*35e0*/  FMNMX.FTZ R120, R113, R120, !PT ;  /* 0x0000007871787209 */ /* 0x000fe40007810000 */
[----:B------:R-:W-:Y:S02]  /*35f0*/  FSEL R117, R117, -INF , P4 ;  /* 0xff80000075757808 */ /* 0x000fe40002000000 */
[----:B------:R-:W-:Y:S01]  /*3600*/  ISETP.GT.AND P3, PT, R130, 0x40, PT ;  /* 0x000000408200780c */ /* 0x000fe20003f64270 */
[----:B------:R-:W-:Y:S01]  /*3610*/  MUFU.EX2 R47, R47 ;  /* 0x0000002f002f7308 */ /* 0x000fe20000000800 */
[----:B------:R-:W-:-:S02]  /*3620*/  FMNMX.FTZ R120, R131, R120, !PT ;  /* 0x0000007883787209 */ /* 0x000fc40007810000 */
[----:B------:R-:W-:Y:S02]  /*3630*/  ISETP.GT.AND P4, PT, R130, 0x41, PT ;  /* 0x000000418200780c */ /* 0x000fe40003f84270 */
[----:B------:R-:W-:Y:S01]  /*3640*/  FSEL R135, R88, -INF , P3 ;  /* 0xff80000058877808 */ /* 0x000fe20001800000 */
[----:B------:R-:W-:Y:S01]  /*3650*/  FFMA.FTZ R88, R2, R134, -R13 ;  /* 0x0000008602587223 */ /* 0x000fe2000001080d */
[----:B------:R-:W-:Y:S01]  /*3660*/  FMNMX.FTZ R120, R117, R120, !PT ;  /* 0x0000007875787209 */ /* 0x000fe20007810000 */
[----:B------:R-:W-:Y:S01]  /*3670*/  MUFU.EX2 R74, R74 ;  /* 0x0000004a004a7308 */ /* 0x000fe20000000800 */
[----:B------:R-:W-:Y:S02]  /*3680*/  ISETP.GT.AND P3, PT, R130, 0x48, PT ;  /* 0x000000488200780c */ /* 0x000fe40003f64270 */
[----:B------:R-:W-:Y:S02]  /*3690*/  FSEL R89, R89, -INF , P4 ;  /* 0xff80000059597808 */ /* 0x000fe40002000000 */
[----:B------:R-:W-:-:S02]  /*36a0*/  FMNMX.FTZ R120, R135, R120, !PT ;  /* 0x0000007887787209 */ /* 0x000fc40007810000 */
[----:B------:R-:W-:Y:S01]  /*36b0*/  ISETP.GT.AND P4, PT, R130, 0x49, PT ;  /* 0x000000498200780c */ /* 0x000fe20003f84270 */
[----:B------:R-:W-:Y:S01]  /*36c0*/  MUFU.EX2 R51, R51 ;  /* 0x0000003300337308 */ /* 0x000fe20000000800 */
[----:B------:R-:W-:Y:S01]  /*36d0*/  FSEL R139, R92, -INF , P3 ;  /* 0xff8000005c8b7808 */ /* 0x000fe20001800000 */
[----:B------:R-:W-:Y:S01]  /*36e0*/  FFMA.FTZ R92, R2, R140, -R13 ;  /* 0x0000008c025c7223 */ /* 0x000fe2000001080d */
[----:B------:R-:W-:Y:S02]  /*36f0*/  FMNMX.FTZ R120, R89, R120, !PT ;  /* 0x0000007859787209 */ /* 0x000fe40007810000 */
[----:B------:R-:W-:Y:S02]  /*3700*/  ISETP.GT.AND P3, PT, R130, 0x50, PT ;  /* 0x000000508200780c */ /* 0x000fe40003f64270 */
[----:B------:R-:W-:Y:S01]  /*3710*/  FSEL R93, R93, -INF , P4 ;  /* 0xff8000005d5d7808 */ /* 0x000fe20002000000 */
[----:B------:R-:W-:Y:S01]  /*3720*/  MUFU.EX2 R78, R78 ;  /* 0x0000004e004e7308 */ /* 0x000fe20000000800 */
        /* <DEDUP_REMOVED lines=9> */
[----:B------:R-:W3:Y:S01]  /*37c0*/  MUFU.EX2 R82, R82 ;  /* 0x0000005200527308 */ /* 0x000ee20000000800 */
        /* <DEDUP_REMOVED lines=8> */
[--C-:B------:R-:W-:Y:S01]  /*3850*/  FFMA.FTZ R72, R2, R126, -R13.reuse ;  /* 0x0000007e02487223 */ /* 0x100fe2000001080d */
[----:B------:R-:W-:Y:S01]  /*3860*/  FMNMX.FTZ R120, R101, R120, !PT ;  /* 0x0000007865787209 */ /* 0x000fe20007810000 */
[----:B------:R-:W-:Y:S01]  /*3870*/  MUFU.EX2 R63, R63 ;  /* 0x0000003f003f7308 */ /* 0x000fe20000000800 */
[----:B------:R-:W-:Y:S02]  /*3880*/  ISETP.GT.AND P3, PT, R130, 0x68, PT ;  /* 0x000000688200780c */ /* 0x000fe40003f64270 */
[----:B------:R-:W-:Y:S01]  /*3890*/  FSEL R145, R73, -INF , P4 ;  /* 0xff80000049917808 */ /* 0x000fe20002000000 */
[----:B------:R-:W-:Y:S01]  /*38a0*/  FFMA.FTZ R73, R2, R118, -R13 ;  /* 0x0000007602497223 */ /* 0x000fe2000001080d */
        /* <DEDUP_REMOVED lines=23> */
[----:B------:R-:W4:Y:S01]  /*3a20*/  MUFU.EX2 R92, R92 ;  /* 0x0000005c005c7308 */ /* 0x000f220000000800 */
        /* <DEDUP_REMOVED lines=13> */
[--C-:B------:R-:W-:Y:S01]  /*3b00*/  FFMA.FTZ R60, R2, R102, -R13.reuse ;  /* 0x00000066023c7223 */ /* 0x100fe2000001080d */
[----:B------:R-:W-:Y:S02]  /*3b10*/  FMNMX.FTZ R120, R157, R120, !PT ;  /* 0x000000789d787209 */ /* 0x000fe40007810000 */
[----:B------:R-:W-:Y:S02]  /*3b20*/  ISETP.GT.AND P3, PT, R130, 0x90, PT ;  /* 0x000000908200780c */ /* 0x000fe40003f64270 */
[----:B------:R-:W-:Y:S01]  /*3b30*/  FSEL R161, R61, -INF , P4 ;  /* 0xff8000003da17808 */ /* 0x000fe20002000000 */
[----:B------:R-:W-:Y:S01]  /*3b40*/  FFMA.FTZ R61, R2, R99, -R13 ;  /* 0x00000063023d7223 */ /* 0x000fe2000001080d */
[----:B------:R-:W-:Y:S01]  /*3b50*/  FMNMX.FTZ R120, R159, R120, !PT ;  /* 0x000000789f787209 */ /* 0x000fe20007810000 */
[----:B------:R-:W-:Y:S01]  /*3b60*/  MUFU.EX2 R72, R72 ;  /* 0x0000004800487308 */ /* 0x000fe20000000800 */
[----:B------:R-:W-:-:S02]  /*3b70*/  ISETP.GT.AND P4, PT, R130, 0x91, PT ;  /* 0x000000918200780c */ /* 0x000fc40003f84270 */
[----:B------:R-:W-:Y:S02]  /*3b80*/  FSEL R163, R64, -INF , P3 ;  /* 0xff80000040a37808 */ /* 0x000fe40001800000 */
[----:B------:R-:W-:Y:S02]  /*3b90*/  FMNMX.FTZ R120, R161, R120, !PT ;  /* 0x00000078a1787209 */ /* 0x000fe40007810000 */
[C---:B------:R-:W-:Y:S01]  /*3ba0*/  ISETP.GT.AND P3, PT, R130.reuse, 0x98, PT ;  /* 0x000000988200780c */ /* 0x040fe20003f64270 */
[----:B------:R-:W-:Y:S01]  /*3bb0*/  MUFU.EX2 R77, R122 ;  /* 0x0000007a004d7308 */ /* 0x000fe20000000800 */
[----:B------:R-:W-:Y:S02]  /*3bc0*/  FSEL R65, R65, -INF , P4 ;  /* 0xff80000041417808 */ /* 0x000fe40002000000 */
[----:B------:R-:W-:Y:S02]  /*3bd0*/  FMNMX.FTZ R120, R163, R120, !PT ;  /* 0x00000078a3787209 */ /* 0x000fe40007810000 */
[----:B------:R-:W-:-:S02]  /*3be0*/  ISETP.GT.AND P4, PT, R130, 0x99, PT ;  /* 0x000000998200780c */ /* 0x000fc40003f84270 */
[----:B------:R-:W-:Y:S01]  /*3bf0*/  FSEL R165, R68, -INF , P3 ;  /* 0xff80000044a57808 */ /* 0x000fe20001800000 */
[----:B------:R-:W-:Y:S01]  /*3c00*/  MUFU.EX2 R73, R73 ;  /* 0x0000004900497308 */ /* 0x000fe20000000800 */
[----:B------:R-:W-:Y:S02]  /*3c10*/  FMNMX.FTZ R120, R65, R120, !PT ;  /* 0x0000007841787209 */ /* 0x000fe40007810000 */
[----:B------:R-:W-:Y:S02]  /*3c20*/  FSEL R69, R69, -INF , P4 ;  /* 0xff80000045457808 */ /* 0x000fe40002000000 */
[C---:B------:R-:W-:Y:S02]  /*3c30*/  ISETP.GT.AND P3, PT, R130.reuse, 0xa0, PT ;  /* 0x000000a08200780c */ /* 0x040fe40003f64270 */
[----:B------:R-:W-:Y:S01]  /*3c40*/  FMNMX.FTZ R120, R165, R120, !PT ;  /* 0x00000078a5787209 */ /* 0x000fe20007810000 */
[----:B------:R-:W-:Y:S01]  /*3c50*/  MUFU.EX2 R76, R76 ;  /* 0x0000004c004c7308 */ /* 0x000fe20000000800 */
[----:B------:R-:W-:-:S02]  /*3c60*/  ISETP.GT.AND P4, PT, R130, 0xa1, PT ;  /* 0x000000a18200780c */ /* 0x000fc40003f84270 */
[----:B------:R-:W-:Y:S01]  /*3c70*/  FSEL R99, R40, -INF , P3 ;  /* 0xff80000028637808 */ /* 0x000fe20001800000 */
[--C-:B------:R-:W-:Y:S01]  /*3c80*/  FFMA.FTZ R40, R2, R98, -R13.reuse ;  /* 0x0000006202287223 */ /* 0x100fe2000001080d */
[----:B------:R-:W-:Y:S01]  /*3c90*/  FMNMX.FTZ R120, R69, R120, !PT ;  /* 0x0000007845787209 */ /* 0x000fe20007810000 */
[----:B------:R-:W-:Y:S01]  /*3ca0*/  IMAD.U32 R98, RZ, RZ, UR41 ;  /* 0x00000029ff627e24 */ /* 0x000fe2000f8e00ff */
[----:B------:R-:W-:Y:S01]  /*3cb0*/  ISETP.GT.AND P3, PT, R130, 0xa8, PT ;  /* 0x000000a88200780c */ /* 0x000fe20003f64270 */
[----:B------:R-:W-:Y:S01]  /*3cc0*/  MUFU.EX2 R56, R56 ;  /* 0x0000003800387308 */ /* 0x000fe20000000800 */
[----:B------:R-:W-:Y:S01]  /*3cd0*/  FSEL R167, R41, -INF , P4 ;  /* 0xff80000029a77808 */ /* 0x000fe20002000000 */
[----:B------:R-:W-:Y:S01]  /*3ce0*/  FFMA.FTZ R41, R2, R95, -R13 ;  /* 0x0000005f02297223 */ /* 0x000fe2000001080d */
[----:B------:R-:W-:Y:S01]  /*3cf0*/  FMNMX.FTZ R120, R99, R120, !PT ;  /* 0x0000007863787209 */ /* 0x000fe20007810000 */
[----:B------:R-:W-:Y:S01]  /*3d00*/  @!P0 VIADD R98, R98, 0x2e840 ;  /* 0x0002e84062628836 */ /* 0x000fe20000000000 */
[----:B------:R-:W-:-:S02]  /*3d10*/  ISETP.GT.AND P4, PT, R130, 0xa9, PT ;  /* 0x000000a98200780c */ /* 0x000fc40003f84270 */
[----:B------:R-:W-:Y:S01]  /*3d20*/  FSEL R169, R44, -INF , P3 ;  /* 0xff8000002ca97808 */ /* 0x000fe20001800000 */
[--C-:B------:R-:W-:Y:S01]  /*3d30*/  FFMA.FTZ R44, R2, R91, -R13.reuse ;  /* 0x0000005b022c7223 */ /* 0x100fe2000001080d */
[----:B------:R-:W-:Y:S01]  /*3d40*/  FMNMX.FTZ R120, R167, R120, !PT ;  /* 0x00000078a7787209 */ /* 0x000fe20007810000 */
[----:B------:R-:W5:Y:S01]  /*3d50*/  MUFU.EX2 R57, R57 ;  /* 0x0000003900397308 */ /* 0x000f620000000800 */
[----:B------:R-:W-:Y:S02]  /*3d60*/  ISETP.GT.AND P3, PT, R130, 0xb0, PT ;  /* 0x000000b08200780c */ /* 0x000fe40003f64270 */
[----:B------:R-:W-:Y:S01]  /*3d70*/  FSEL R95, R45, -INF , P4 ;  /* 0xff8000002d5f7808 */ /* 0x000fe20002000000 */
[----:B------:R-:W-:Y:S01]  /*3d80*/  FFMA.FTZ R45, R2, R87, -R13 ;  /* 0x00000057022d7223 */ /* 0x000fe2000001080d */
[----:B------:R-:W-:Y:S02]  /*3d90*/  FMNMX.FTZ R120, R169, R120, !PT ;  /* 0x00000078a9787209 */ /* 0x000fe40007810000 */
[----:B------:R-:W-:Y:S01]  /*3da0*/  ISETP.GT.AND P4, PT, R130, 0xb1, PT ;  /* 0x000000b18200780c */ /* 0x000fe20003f84270 */
[----:B------:R-:W-:Y:S01]  /*3db0*/  MUFU.EX2 R60, R60 ;  /* 0x0000003c003c7308 */ /* 0x000fe20000000800 */
[----:B------:R-:W-:-:S02]  /*3dc0*/  FSEL R171, R48, -INF , P3 ;  /* 0xff80000030ab7808 */ /* 0x000fc40001800000 */
[----:B------:R-:W-:Y:S02]  /*3dd0*/  FMNMX.FTZ R120, R95, R120, !PT ;  /* 0x000000785f787209 */ /* 0x000fe40007810000 */
[C---:B------:R-:W-:Y:S02]  /*3de0*/  ISETP.GT.AND P3, PT, R130.reuse, 0xb8, PT ;  /* 0x000000b88200780c */ /* 0x040fe40003f64270 */
[----:B------:R-:W-:Y:S01]  /*3df0*/  FSEL R49, R49, -INF , P4 ;  /* 0xff80000031317808 */ /* 0x000fe20002000000 */
[----:B------:R-:W-:Y:S01]  /*3e00*/  MUFU.EX2 R61, R61 ;  /* 0x0000003d003d7308 */ /* 0x000fe20000000800 */
[----:B------:R-:W-:Y:S02]  /*3e10*/  FMNMX.FTZ R120, R171, R120, !PT ;  /* 0x00000078ab787209 */ /* 0x000fe40007810000 */
[----:B------:R-:W-:Y:S02]  /*3e20*/  ISETP.GT.AND P4, PT, R130, 0xb9, PT ;  /* 0x000000b98200780c */ /* 0x000fe40003f84270 */
[----:B------:R-:W-:-:S02]  /*3e30*/  FSEL R91, R52, -INF , P3 ;  /* 0xff800000345b7808 */ /* 0x000fc40001800000 */
[----:B------:R-:W-:Y:S01]  /*3e40*/  FMNMX.FTZ R120, R49, R120, !PT ;  /* 0x0000007831787209 */ /* 0x000fe20007810000 */
[----:B------:R-:W-:Y:S01]  /*3e50*/  MUFU.EX2 R40, R40 ;  /* 0x0000002800287308 */ /* 0x000fe20000000800 */
[----:B------:R-:W-:Y:S02]  /*3e60*/  FSEL R53, R53, -INF , P4 ;  /* 0xff80000035357808 */ /* 0x000fe40002000000 */
[C---:B------:R-:W-:Y:S02]  /*3e70*/  ISETP.GT.AND P3, PT, R130.reuse, 0xc0, PT ;  /* 0x000000c08200780c */ /* 0x040fe40003f64270 */
[----:B------:R-:W-:Y:S02]  /*3e80*/  FMNMX.FTZ R120, R91, R120, !PT ;  /* 0x000000785b787209 */ /* 0x000fe40007810000 */
[----:B------:R-:W-:Y:S01]  /*3e90*/  ISETP.GT.AND P4, PT, R130, 0xc1, PT ;  /* 0x000000c18200780c */ /* 0x000fe20003f84270 */
[----:B------:R-:W0:Y:S01]  /*3ea0*/  MUFU.EX2 R41, R41 ;  /* 0x0000002900297308 */ /* 0x000e220000000800 */
[----:B------:R-:W-:Y:S01]  /*3eb0*/  FSEL R87, R24, -INF , P3 ;  /* 0xff80000018577808 */ /* 0x000fe20001800000 */
[----:B------:R-:W-:Y:S01]  /*3ec0*/  FFMA.FTZ R24, R2, R83, -R13 ;  /* 0x0000005302187223 */ /* 0x000fe2000001080d */
        /* <DEDUP_REMOVED lines=13> */
[C-C-:B------:R-:W-:Y:S01]  /*3fa0*/  FFMA.FTZ R29, R2.reuse, R43, -R13.reuse ;  /* 0x0000002b021d7223 */ /* 0x140fe2000001080d */
[----:B------:R-:W-:Y:S01]  /*3fb0*/  FMNMX.FTZ R120, R173, R120, !PT ;  /* 0x00000078ad787209 */ /* 0x000fe20007810000 */
[--C-:B------:R-:W-:Y:S01]  /*3fc0*/  FFMA.FTZ R43, R2, R20, -R13.reuse ;  /* 0x00000014022b7223 */ /* 0x100fe2000001080d */
[----:B------:R-:W-:Y:S01]  /*3fd0*/  ISETP.GT.AND P4, PT, R130, 0xd1, PT ;  /* 0x000000d18200780c */ /* 0x000fe20003f84270 */
[--C-:B------:R-:W-:Y:S01]  /*3fe0*/  FFMA.FTZ R20, R2, R26, -R13.reuse ;  /* 0x0000001a02147223 */ /* 0x100fe2000001080d */
[----:B------:R-:W-:Y:S01]  /*3ff0*/  FSEL R79, R32, -INF , P3 ;  /* 0xff800000204f7808 */ /* 0x000fe20001800000 */
[C-C-:B------:R-:W-:Y:S01]  /*4000*/  FFMA.FTZ R26, R2.reuse, R34, -R13.reuse ;  /* 0x00000022021a7223 */ /* 0x140fe2000001080d */
[----:B------:R-:W-:Y:S01]  /*4010*/  FMNMX.FTZ R120, R175, R120, !PT ;  /* 0x00000078af787209 */ /* 0x000fe20007810000 */
[--C-:B------:R-:W-:Y:S01]  /*4020*/  FFMA.FTZ R32, R2, R46, -R13.reuse ;  /* 0x0000002e02207223 */ /* 0x100fe2000001080d */
[----:B------:R-:W-:Y:S01]  /*4030*/  ISETP.GT.AND P3, PT, R130, 0xd8, PT ;  /* 0x000000d88200780c */ /* 0x000fe20003f64270 */
[C-C-:B------:R-:W-:Y:S01]  /*4040*/  FFMA.FTZ R34, R2.reuse, R39, -R13.reuse ;  /* 0x0000002702227223 */ /* 0x140fe2000001080d */
[----:B------:R-:W-:Y:S01]  /*4050*/  FSEL R177, R33, -INF , P4 ;  /* 0xff80000021b17808 */ /* 0x000fe20002000000 */
[C-C-:B------:R-:W-:Y:S01]  /*4060*/  FFMA.FTZ R33, R2.reuse, R12, -R13.reuse ;  /* 0x0000000c02217223 */ /* 0x140fe2000001080d */
[----:B------:R-:W-:Y:S01]  /*4070*/  FMNMX.FTZ R120, R79, R120, !PT ;  /* 0x000000784f787209 */ /* 0x000fe20007810000 */
[----:B------:R-:W-:Y:S01]  /*4080*/  FFMA.FTZ R12, R2, R50, -R13 ;  /* 0x00000032020c7223 */ /* 0x000fe2000001080d */
[----:B------:R-:W-:Y:S01]  /*4090*/  ISETP.GT.AND P4, PT, R130, 0xd9, PT ;  /* 0x000000d98200780c */ /* 0x000fe20003f84270 */
[----:B------:R-:W-:Y:S01]  /*40a0*/  MUFU.EX2 R24, R24 ;  /* 0x0000001800187308 */ /* 0x000fe20000000800 */
[----:B------:R-:W-:-:S02]  /*40b0*/  FSEL R181, R36, -INF , P3 ;  /* 0xff80000024b57808 */ /* 0x000fc40001800000 */
[----:B------:R-:W-:Y:S02]  /*40c0*/  FMNMX.FTZ R120, R177, R120, !PT ;  /* 0x00000078b1787209 */ /* 0x000fe40007810000 */
[----:B------:R-:W-:Y:S01]  /*40d0*/  FSEL R187, R37, -INF , P4 ;  /* 0xff80000025bb7808 */ /* 0x000fe20002000000 */
[C-C-:B------:R-:W-:Y:S01]  /*40e0*/  FFMA.FTZ R37, R2.reuse, R14, -R13.reuse ;  /* 0x0000000e02257223 */ /* 0x140fe2000001080d */
[----:B------:R-:W-:Y:S01]  /*40f0*/  FMNMX.FTZ R120, R181, R120, !PT ;  /* 0x00000078b5787209 */ /* 0x000fe20007810000 */
[----:B------:R-:W-:Y:S01]  /*4100*/  FFMA.FTZ R14, R2, R54, -R13 ;  /* 0x00000036020e7223 */ /* 0x000fe2000001080d */
[----:B------:R-:W-:Y:S01]  /*4110*/  @!P0 PRMT R98, RZ, 0x654, R98 ;  /* 0x00000654ff628816 */ /* 0x000fe20000000062 */
[----:B------:R-:W0:Y:S01]  /*4120*/  MUFU.EX2 R25, R25 ;  /* 0x0000001900197308 */ /* 0x000e220000000800 */
[----:B------:R-:W-:Y:S02]  /*4130*/  FMNMX.FTZ R120, R187, R120, !PT ;  /* 0x00000078bb787209 */ /* 0x000fe40007810000 */
[----:B------:R0:W-:Y:S01]  /*4140*/  @!P0 SYNCS.ARRIVE.TRANS64.RED.A1T0 RZ, [R98+URZ], RZ ;  /* 0x000000ff62ff89a7 */ /* 0x0001e2000810043f */
[----:B-1----:R-:W-:-:S02]  /*4150*/  F2FP.SATFINITE.E4M3.F32.PACK_AB_MERGE_C R225, R21, R8, RZ ;  /* 0x0000000815e1723e */ /* 0x002fc400048070ff */
[----:B------:R-:W1:Y:S01]  /*4160*/  SHFL.BFLY PT, R3, R120, 0x2, 0x1f ;  /* 0x0c401f0078037f89 */ /* 0x000e6200000e0000 */
[----:B--2---:R-:W-:Y:S01]  /*4170*/  F2FP.SATFINITE.E4M3.F32.PACK_AB_MERGE_C R227, R66, R31, RZ ;  /* 0x0000001f42e3723e */ /* 0x004fe200048070ff */
[----:B------:R-:W-:Y:S01]  /*4180*/  MUFU.EX2 R32, R32 ;  /* 0x0000002000207308 */ /* 0x000fe20000000800 */
[----:B---3--:R-:W-:Y:S02]  /*4190*/  F2FP.SATFINITE.E4M3.F32.PACK_AB_MERGE_C R223, R82, R55, RZ ;  /* 0x0000003752df723e */ /* 0x008fe400048070ff */
[----:B------:R-:W-:Y:S02]  /*41a0*/  F2FP.SATFINITE.E4M3.F32.PACK_AB_MERGE_C R221, R74, R47, RZ ;  /* 0x0000002f4add723e */ /* 0x000fe400048070ff */
[----:B----4-:R-:W-:Y:S02]  /*41b0*/  F2FP.SATFINITE.E4M3.F32.PACK_AB_MERGE_C R219, R92, R71, RZ ;  /* 0x000000475cdb723e */ /* 0x010fe400048070ff */
[----:B------:R-:W-:Y:S01]  /*41c0*/  F2FP.SATFINITE.E4M3.F32.PACK_AB_MERGE_C R225, R15, R6, R225 ;  /* 0x000000060fe1723e */ /* 0x000fe200048070e1 */
[----:B------:R-:W-:Y:S01]  /*41d0*/  MUFU.EX2 R33, R33 ;  /* 0x0000002100217308 */ /* 0x000fe20000000800 */
[----:B------:R-:W-:-:S02]  /*41e0*/  F2FP.SATFINITE.E4M3.F32.PACK_AB_MERGE_C R227, R38, R27, R227 ;  /* 0x0000001b26e3723e */ /* 0x000fc400048070e3 */
[----:B-----5:R-:W-:Y:S02]  /*41f0*/  F2FP.SATFINITE.E4M3.F32.PACK_AB_MERGE_C R215, R57, R56, RZ ;  /* 0x0000003839d7723e */ /* 0x020fe400048070ff */
[----:B0-----:R-:W-:Y:S02]  /*4200*/  F2FP.SATFINITE.E4M3.F32.PACK_AB_MERGE_C R209, R41, R40, RZ ;  /* 0x0000002829d1723e */ /* 0x001fe400048070ff */
[----:B------:R-:W-:Y:S01]  /*4210*/  F2FP.SATFINITE.E4M3.F32.PACK_AB_MERGE_C R211, R25, R24, RZ ;  /* 0x0000001819d3723e */ /* 0x000fe200048070ff */
[----:B------:R-:W-:Y:S01]  /*4220*/  MUFU.EX2 R28, R28 ;  /* 0x0000001c001c7308 */ /* 0x000fe20000000800 */
[----:B------:R-:W-:Y:S02]  /*4230*/  F2FP.SATFINITE.E4M3.F32.PACK_AB_MERGE_C R217, R90, R63, RZ ;  /* 0x0000003f5ad9723e */ /* 0x000fe400048070ff */
[----:B------:R-:W-:Y:S02]  /*4240*/  F2FP.SATFINITE.E4M3.F32.PACK_AB_MERGE_C R213, R77, R72, RZ ;  /* 0x000000484dd5723e */ /* 0x000fe400048070ff */
[----:B------:R-:W-:-:S02]  /*4250*/  F2FP.SATFINITE.E4M3.F32.PACK_AB_MERGE_C R221, R70, R35, R221 ;  /* 0x0000002346dd723e */ /* 0x000fc400048070dd */
[----:B-1----:R-:W-:Y:S01]  /*4260*/  FMNMX.FTZ R36, R120, R3, !PT ;  /* 0x0000000378247209 */ /* 0x002fe20007810000 */
[----:B------:R-:W-:Y:S01]  /*4270*/  MUFU.EX2 R29, R29 ;  /* 0x0000001d001d7308 */ /* 0x000fe20000000800 */
[----:B------:R-:W-:Y:S02]  /*4280*/  F2FP.SATFINITE.E4M3.F32.PACK_AB_MERGE_C R223, R78, R51, R223 ;  /* 0x000000334edf723e */ /* 0x000fe400048070df */
[----:B------:R-:W-:Y:S01]  /*4290*/  F2FP.SATFINITE.E4M3.F32.PACK_AB_MERGE_C R217, R86, R59, R217 ;  /* 0x0000003b56d9723e */ /* 0x000fe200048070d9 */
[----:B------:R-:W0:Y:S01]  /*42a0*/  SHFL.BFLY PT, R3, R36, 0x1, 0x1f ;  /* 0x0c201f0024037f89 */ /* 0x000e2200000e0000 */
[----:B------:R-:W-:Y:S02]  /*42b0*/  F2FP.SATFINITE.E4M3.F32.PACK_AB_MERGE_C R219, R94, R67, R219 ;  /* 0x000000435edb723e */ /* 0x000fe400048070db */
[----:B------:R-:W-:Y:S01]  /*42c0*/  F2FP.SATFINITE.E4M3.F32.PACK_AB_MERGE_C R213, R88, R75, R213 ;  /* 0x0000004b58d5723e */ /* 0x000fe200048070d5 */
[----:B------:R-:W-:Y:S01]  /*42d0*/  MUFU.EX2 R14, R14 ;  /* 0x0000000e000e7308 */ /* 0x000fe20000000800 */
[----:B------:R-:W-:-:S02]  /*42e0*/  F2FP.SATFINITE.E4M3.F32.PACK_AB_MERGE_C R215, R76, R73, R215 ;  /* 0x000000494cd7723e */ /* 0x000fc400048070d7 */
[----:B------:R-:W-:Y:S02]  /*42f0*/  F2FP.SATFINITE.E4M3.F32.PACK_AB_MERGE_C R209, R61, R60, R209 ;  /* 0x0000003c3dd1723e */ /* 0x000fe400048070d1 */
[----:B------:R-:W-:-:S03]  /*4300*/  F2FP.SATFINITE.E4M3.F32.PACK_AB_MERGE_C R211, R45, R44, R211 ;  /* 0x0000002c2dd3723e */ /* 0x000fc600048070d3 */
[----:B------:R-:W-:Y:S08]  /*4310*/  MUFU.EX2 R43, R43 ;  /* 0x0000002b002b7308 */ /* 0x000ff00000000800 */
[----:B------:R-:W-:Y:S01]  /*4320*/  MUFU.EX2 R12, R12 ;  /* 0x0000000c000c7308 */ /* 0x000fe20000000800 */
[----:B0-----:R-:W-:-:S04]  /*4330*/  FMNMX.FTZ R3, R36, R3, !PT ;  /* 0x0000000324037209 */ /* 0x001fc80007810000 */
[----:B------:R-:W-:Y:S01]  /*4340*/  FSETP.NEU.FTZ.AND P3, PT, R3, -INF , PT ;  /* 0xff8000000300780b */ /* 0x000fe20003f7d000 */
[----:B------:R-:W-:Y:S02]  /*4350*/  FFMA.FTZ R48, R2, R3, -8 ;  /* 0xc100000002307423 */ /* 0x000fe40000010003 */
[----:B------:R-:W-:Y:S03]  /*4360*/  MUFU.EX2 R37, R37 ;  /* 0x0000002500257308 */ /* 0x000fe60000000800 */
[----:B------:R-:W-:-:S05]  /*4370*/  FSEL R48, R48, RZ, P3 ;  /* 0x000000ff30307208 */ /* 0x000fca0001800000 */
[----:B------:R-:W-:Y:S01]  /*4380*/  MUFU.EX2 R30, R30 ;  /* 0x0000001e001e7308 */ /* 0x000fe20000000800 */
[C-C-:B------:R-:W-:Y:S01]  /*4390*/  FFMA.FTZ R13, R2.reuse, R103, -R48.reuse ;  /* 0x00000067020d7223 */ /* 0x140fe20000010830 */
[C-C-:B------:R-:W-:Y:S01]  /*43a0*/  FFMA.FTZ R36, R2.reuse, R121, -R48.reuse ;  /* 0x0000007902247223 */ /* 0x140fe20000010830 */
[C-C-:B------:R-:W-:Y:S01]  /*43b0*/  FFMA.FTZ R52, R2.reuse, R107, -R48.reuse ;  /* 0x0000006b02347223 */ /* 0x140fe20000010830 */
[C-C-:B------:R-:W-:Y:S01]  /*43c0*/  FFMA.FTZ R107, R2.reuse, R125, -R48.reuse ;  /* 0x0000007d026b7223 */ /* 0x140fe20000010830 */
[C-C-:B------:R-:W-:Y:S01]  /*43d0*/  FFMA.FTZ R39, R2.reuse, R111, -R48.reuse ;  /* 0x0000006f02277223 */ /* 0x140fe20000010830 */
[C-C-:B------:R-:W-:Y:S01]  /*43e0*/  FFMA.FTZ R42, R2.reuse, R129, -R48.reuse ;  /* 0x00000081022a7223 */ /* 0x140fe20000010830 */
[--C-:B------:R-:W-:Y:S01]  /*43f0*/  FFMA.FTZ R100, R2, R81, -R48.reuse ;  /* 0x0000005102647223 */ /* 0x100fe20000010830 */
[----:B------:R-:W-:Y:S01]  /*4400*/  MUFU.EX2 R13, R13 ;  /* 0x0000000d000d7308 */ /* 0x000fe20000000800 */
[----:B------:R-:W-:Y:S01]  /*4410*/  FADD.FTZ R81, R6, R15 ;  /* 0x0000000f06517221 */ /* 0x000fe20000010000 */
[C-C-:B------:R-:W-:Y:S01]  /*4420*/  FFMA.FTZ R58, R2.reuse, R115, -R48.reuse ;  /* 0x00000073023a7223 */ /* 0x140fe20000010830 */
[C-C-:B------:R-:W-:Y:S01]  /*4430*/  FFMA.FTZ R111, R2.reuse, R133, -R48.reuse ;  /* 0x00000085026f7223 */ /* 0x140fe20000010830 */
[--C-:B------:R-:W-:Y:S01]  /*4440*/  FFMA.FTZ R46, R2, R119, -R48.reuse ;  /* 0x00000077022e7223 */ /* 0x100fe20000010830 */
[----:B------:R-:W-:Y:S01]  /*4450*/  FADD.FTZ R98, R8, R81 ;  /* 0x0000005108627221 */ /* 0x000fe20000010000 */
[C-C-:B------:R-:W-:Y:S01]  /*4460*/  FFMA.FTZ R103, R2.reuse, R105, -R48.reuse ;  /* 0x0000006902677223 */ /* 0x140fe20000010830 */
[C---:B------:R-:W-:Y:S01]  /*4470*/  FFMA.FTZ R64, R2.reuse, R123, -R48 ;  /* 0x0000007b02407223 */ /* 0x040fe20000010830 */
[----:B------:R-:W0:Y:S01]  /*4480*/  MUFU.EX2 R36, R36 ;  /* 0x0000002400247308 */ /* 0x000e220000000800 */
[----:B------:R-:W-:Y:S01]  /*4490*/  FADD.FTZ R108, R21, R98 ;  /* 0x00000062156c7221 */ /* 0x000fe20000010000 */
[C-C-:B------:R-:W-:Y:S01]  /*44a0*/  FFMA.FTZ R109, R2.reuse, R109, -R48.reuse ;  /* 0x0000006d026d7223 */ /* 0x140fe20000010830 */
[C-C-:B------:R-:W-:Y:S01]  /*44b0*/  FFMA.FTZ R50, R2.reuse, R127, -R48.reuse ;  /* 0x0000007f02327223 */ /* 0x140fe20000010830 */
[C-C-:B------:R-:W-:Y:S01]  /*44c0*/  FFMA.FTZ R105, R2.reuse, R113, -R48.reuse ;  /* 0x0000007102697223 */ /* 0x140fe20000010830 */
[C-C-:B------:R-:W-:Y:S01]  /*44d0*/  FFMA.FTZ R80, R2.reuse, R131, -R48.reuse ;  /* 0x0000008302507223 */ /* 0x140fe20000010830 */
[C-C-:B------:R-:W-:Y:S01]  /*44e0*/  FFMA.FTZ R113, R2.reuse, R117, -R48.reuse ;  /* 0x0000007502717223 */ /* 0x140fe20000010830 */
[C-C-:B------:R-:W-:Y:S01]  /*44f0*/  FFMA.FTZ R54, R2.reuse, R135, -R48.reuse ;  /* 0x0000008702367223 */ /* 0x140fe20000010830 */
[----:B------:R-:W1:Y:S01]  /*4500*/  MUFU.EX2 R52, R52 ;  /* 0x0000003400347308 */ /* 0x000e620000000800 */
[C-C-:B------:R-:W-:Y:S01]  /*4510*/  FFMA.FTZ R89, R2.reuse, R89, -R48.reuse ;  /* 0x0000005902597223 */ /* 0x140fe20000010830 */
[C-C-:B------:R-:W-:Y:S01]  /*4520*/  FFMA.FTZ R96, R2.reuse, R139, -R48.reuse ;  /* 0x0000008b02607223 */ /* 0x140fe20000010830 */
[C-C-:B------:R-:W-:Y:S01]  /*4530*/  FFMA.FTZ R115, R2.reuse, R93, -R48.reuse ;  /* 0x0000005d02737223 */ /* 0x140fe20000010830 */
[C-C-:B------:R-:W-:Y:S01]  /*4540*/  FFMA.FTZ R62, R2.reuse, R141, -R48.reuse ;  /* 0x0000008d023e7223 */ /* 0x140fe20000010830 */
[C-C-:B------:R-:W-:Y:S01]  /*4550*/  FFMA.FTZ R93, R2.reuse, R97, -R48.reuse ;  /* 0x00000061025d7223 */ /* 0x140fe20000010830 */
[C-C-:B------:R-:W-:Y:S01]  /*4560*/  FFMA.FTZ R102, R2.reuse, R137, -R48.reuse ;  /* 0x0000008902667223 */ /* 0x140fe20000010830 */
[C---:B------:R-:W-:Y:S01]  /*4570*/  FFMA.FTZ R117, R2.reuse, R101, -R48 ;  /* 0x0000006502757223 */ /* 0x040fe20000010830 */
[----:B------:R-:W2:Y:S01]  /*4580*/  MUFU.EX2 R107, R107 ;  /* 0x0000006b006b7308 */ /* 0x000ea20000000800 */
[----:B0-----:R-:W-:Y:S01]  /*4590*/  FADD.FTZ R121, R13, R36 ;  /* 0x000000240d797221 */ /* 0x001fe20000010000 */
[C-C-:B------:R-:W-:Y:S01]  /*45a0*/  FFMA.FTZ R68, R2.reuse, R143, -R48.reuse ;  /* 0x0000008f02447223 */ /* 0x140fe20000010830 */
[C-C-:B------:R-:W-:Y:S01]  /*45b0*/  FFMA.FTZ R97, R2.reuse, R145, -R48.reuse ;  /* 0x0000009102617223 */ /* 0x140fe20000010830 */
[C-C-:B------:R-:W-:Y:S01]  /*45c0*/  FFMA.FTZ R106, R2.reuse, R147, -R48.reuse ;  /* 0x00000093026a7223 */ /* 0x140fe20000010830 */
[C-C-:B------:R-:W-:Y:S01]  /*45d0*/  FFMA.FTZ R119, R2.reuse, R149, -R48.reuse ;  /* 0x0000009502777223 */ /* 0x140fe20000010830 */
[C-C-:B------:R-:W-:Y:S01]  /*45e0*/  FFMA.FTZ R84, R2.reuse, R151, -R48.reuse ;  /* 0x0000009702547223 */ /* 0x140fe20000010830 */
[----:B------:R-:W-:Y:S01]  /*45f0*/  FFMA.FTZ R101, R2, R153, -R48 ;  /* 0x0000009902657223 */ /* 0x000fe20000010830 */
[----:B------:R-:W0:Y:S01]  /*4600*/  MUFU.EX2 R39, R39 ;  /* 0x0000002700277308 */ /* 0x000e220000000800 */
[----:B-1----:R-:W-:Y:S01]  /*4610*/  FADD.FTZ R104, R52, R121 ;  /* 0x0000007934687221 */ /* 0x002fe20000010000 */
[----:B------:R-:W-:Y:S01]  /*4620*/  FADD.FTZ R121, R27, R108 ;  /* 0x0000006c1b797221 */ /* 0x000fe20000010000 */
[C-C-:B------:R-:W-:Y:S01]  /*4630*/  FFMA.FTZ R85, R2.reuse, R85, -R48.reuse ;  /* 0x0000005502557223 */ /* 0x140fe20000010830 */
[C-C-:B------:R-:W-:Y:S01]  /*4640*/  FFMA.FTZ R81, R2.reuse, R155, -R48.reuse ;  /* 0x0000009b02517223 */ /* 0x140fe20000010830 */
[--C-:B------:R-:W-:Y:S01]  /*4650*/  FFMA.FTZ R98, R2, R157, -R48.reuse ;  /* 0x0000009d02627223 */ /* 0x100fe20000010830 */
[----:B------:R-:W-:Y:S01]  /*4660*/  FADD.FTZ R108, R38, R121 ;  /* 0x00000079266c7221 */ /* 0x000fe20000010000 */
[C---:B------:R-:W-:Y:S01]  /*4670*/  FFMA.FTZ R159, R2.reuse, R159, -R48 ;  /* 0x0000009f029f7223 */ /* 0x040fe20000010830 */
[----:B------:R-:W1:Y:S01]  /*4680*/  MUFU.EX2 R42, R42 ;  /* 0x0000002a002a7308 */ /* 0x000e620000000800 */
[----:B--2---:R-:W-:Y:S01]  /*4690*/  FADD.FTZ R104, R107, R104 ;  /* 0x000000686b687221 */ /* 0x004fe20000010000 */
[----:B------:R-:W-:Y:S01]  /*46a0*/  FADD.FTZ R123, R31, R108 ;  /* 0x0000006c1f7b7221 */ /* 0x000fe20000010000 */
[----:B------:R-:W-:Y:S01]  /*46b0*/  F2FP.SATFINITE.E4M3.F32.PACK_AB_MERGE_C R224, R107, R52, RZ ;  /* 0x000000346be0723e */ /* 0x000fe200048070ff */
[C-C-:B------:R-:W-:Y:S01]  /*46c0*/  FFMA.FTZ R161, R2.reuse, R161, -R48.reuse ;  /* 0x000000a102a17223 */ /* 0x140fe20000010830 */
[--C-:B------:R-:W-:Y:S01]  /*46d0*/  FFMA.FTZ R163, R2, R163, -R48.reuse ;  /* 0x000000a302a37223 */ /* 0x100fe20000010830 */
[----:B------:R-:W-:Y:S01]  /*46e0*/  FADD.FTZ R110, R66, R123 ;  /* 0x0000007b426e7221 */ /* 0x000fe20000010000 */
[C---:B------:R-:W-:Y:S01]  /*46f0*/  FFMA.FTZ R165, R2.reuse, R165, -R48 ;  /* 0x000000a502a57223 */ /* 0x040fe20000010830 */
[----:B------:R-:W2:Y:S01]  /*4700*/  MUFU.EX2 R58, R58 ;  /* 0x0000003a003a7308 */ /* 0x000ea20000000800 */
[----:B0-----:R-:W-:Y:S01]  /*4710*/  FADD.FTZ R121, R39, R104 ;  /* 0x0000006827797221 */ /* 0x001fe20000010000 */
[C-C-:B------:R-:W-:Y:S01]  /*4720*/  FFMA.FTZ R104, R2.reuse, R65, -R48.reuse ;  /* 0x0000004102687223 */ /* 0x140fe20000010830 */
[C-C-:B------:R-:W-:Y:S01]  /*4730*/  FFMA.FTZ R69, R2.reuse, R69, -R48.reuse ;  /* 0x0000004502457223 */ /* 0x140fe20000010830 */
[C-C-:B------:R-:W-:Y:S01]  /*4740*/  FFMA.FTZ R99, R2.reuse, R99, -R48.reuse ;  /* 0x0000006302637223 */ /* 0x140fe20000010830 */
[C-C-:B------:R-:W-:Y:S01]  /*4750*/  FFMA.FTZ R167, R2.reuse, R167, -R48.reuse ;  /* 0x000000a702a77223 */ /* 0x140fe20000010830 */
[----:B------:R-:W-:Y:S01]  /*4760*/  FFMA.FTZ R169, R2, R169, -R48 ;  /* 0x000000a902a97223 */ /* 0x000fe20000010830 */
[----:B------:R-:W-:Y:S01]  /*4770*/  F2FP.SATFINITE.E4M3.F32.PACK_AB_MERGE_C R224, R36, R13, R224 ;  /* 0x0000000d24e0723e */ /* 0x000fe200048070e0 */
[----:B------:R-:W0:Y:S01]  /*4780*/  MUFU.EX2 R111, R111 ;  /* 0x0000006f006f7308 */ /* 0x000e220000000800 */
[----:B-1----:R-:W-:Y:S01]  /*4790*/  FADD.FTZ R121, R42, R121 ;  /* 0x000000792a797221 */ /* 0x002fe20000010000 */
[C-C-:B------:R-:W-:Y:S01]  /*47a0*/  FFMA.FTZ R95, R2.reuse, R95, -R48.reuse ;  /* 0x0000005f025f7223 */ /* 0x140fe20000010830 */
[C-C-:B------:R-:W-:Y:S01]  /*47b0*/  FFMA.FTZ R171, R2.reuse, R171, -R48.reuse ;  /* 0x000000ab02ab7223 */ /* 0x140fe20000010830 */
[C-C-:B------:R-:W-:Y:S01]  /*47c0*/  FFMA.FTZ R91, R2.reuse, R91, -R48.reuse ;  /* 0x0000005b025b7223 */ /* 0x140fe20000010830 */
[C-C-:B------:R-:W-:Y:S01]  /*47d0*/  FFMA.FTZ R53, R2.reuse, R53, -R48.reuse ;  /* 0x0000003502357223 */ /* 0x140fe20000010830 */
[C-C-:B------:R-:W-:Y:S01]  /*47e0*/  FFMA.FTZ R87, R2.reuse, R87, -R48.reuse ;  /* 0x0000005702577223 */ /* 0x140fe20000010830 */
[----:B------:R-:W-:Y:S01]  /*47f0*/  FFMA.FTZ R83, R2, R83, -R48 ;  /* 0x0000005302537223 */ /* 0x000fe20000010830 */
[----:B------:R-:W1:Y:S01]  /*4800*/  MUFU.EX2 R46, R46 ;  /* 0x0000002e002e7308 */ /* 0x000e620000000800 */
[----:B--2---:R-:W-:Y:S01]  /*4810*/  FADD.FTZ R108, R58, R121 ;  /* 0x000000793a6c7221 */ /* 0x004fe20000010000 */
[----:B------:R-:W-:Y:S01]  /*4820*/  FADD.FTZ R121, R35, R110 ;  /* 0x0000006e23797221 */ /* 0x000fe20000010000 */
[C-C-:B------:R-:W-:Y:S01]  /*4830*/  FFMA.FTZ R173, R2.reuse, R173, -R48.reuse ;  /* 0x000000ad02ad7223 */ /* 0x140fe20000010830 */
[C-C-:B------:R-:W-:Y:S01]  /*4840*/  FFMA.FTZ R175, R2.reuse, R175, -R48.reuse ;  /* 0x000000af02af7223 */ /* 0x140fe20000010830 */
[--C-:B------:R-:W-:Y:S01]  /*4850*/  FFMA.FTZ R79, R2, R79, -R48.reuse ;  /* 0x0000004f024f7223 */ /* 0x100fe20000010830 */
[----:B------:R-:W-:Y:S01]  /*4860*/  FADD.FTZ R110, R70, R121 ;  /* 0x00000079466e7221 */ /* 0x000fe20000010000 */
[C---:B------:R-:W-:Y:S01]  /*4870*/  FFMA.FTZ R177, R2.reuse, R177, -R48 ;  /* 0x000000b102b17223 */ /* 0x040fe20000010830 */
[----:B------:R-:W2:Y:S01]  /*4880*/  MUFU.EX2 R103, R103 ;  /* 0x0000006700677308 */ /* 0x000ea20000000800 */
[C---:B0-----:R-:W-:Y:S01]  /*4890*/  FADD.FTZ R65, R111.reuse, R108 ;  /* 0x0000006c6f417221 */ /* 0x041fe20000010000 */
[----:B------:R-:W-:Y:S01]  /*48a0*/  F2FP.SATFINITE.E4M3.F32.PACK_AB_MERGE_C R226, R111, R58, RZ ;  /* 0x0000003a6fe2723e */ /* 0x000fe200048070ff */
[----:B------:R-:W-:-:S03]  /*48b0*/  FFMA.FTZ R181, R2, R181, -R48 ;  /* 0x000000b502b57223 */ /* 0x000fc60000010830 */
[----:B------:R-:W-:Y:S02]  /*48c0*/  F2FP.SATFINITE.E4M3.F32.PACK_AB_MERGE_C R226, R42, R39, R226 ;  /* 0x000000272ae2723e */ /* 0x000fe400048070e2 */
[----:B------:R-:W0:Y:S01]  /*48d0*/  MUFU.EX2 R64, R64 ;  /* 0x0000004000407308 */ /* 0x000e220000000800 */
[----:B-1----:R-:W-:Y:S01]  /*48e0*/  FADD.FTZ R108, R46, R65 ;  /* 0x000000412e6c7221 */ /* 0x002fe20000010000 */
[----:B------:R-:W-:-:S04]  /*48f0*/  FADD.FTZ R65, R47, R110 ;  /* 0x0000006e2f417221 */ /* 0x000fc80000010000 */
[----:B------:R-:W-:Y:S01]  /*4900*/  FADD.FTZ R112, R74, R65 ;  /* 0x000000414a707221 */ /* 0x000fe20000010000 */
[C---:B------:R-:W-:Y:S01]  /*4910*/  FFMA.FTZ R65, R2.reuse, R49, -R48 ;  /* 0x0000003102417223 */ /* 0x040fe20000010830 */
[----:B------:R-:W1:Y:S01]  /*4920*/  MUFU.EX2 R109, R109 ;  /* 0x0000006d006d7308 */ /* 0x000e620000000800 */
[----:B--2---:R-:W-:Y:S01]  /*4930*/  FADD.FTZ R121, R103, R108 ;  /* 0x0000006c67797221 */ /* 0x004fe20000010000 */
[----:B------:R-:W-:Y:S01]  /*4940*/  FADD.FTZ R49, R51, R112 ;  /* 0x0000007033317221 */ /* 0x000fe20000010000 */
[----:B------:R-:W-:-:S03]  /*4950*/  FFMA.FTZ R48, R2, R187, -R48 ;  /* 0x000000bb02307223 */ /* 0x000fc60000010830 */
[----:B------:R-:W-:Y:S02]  /*4960*/  FADD.FTZ R112, R78, R49 ;  /* 0x000000314e707221 */ /* 0x000fe40000010000 */
[----:B------:R-:W2:Y:S01]  /*4970*/  MUFU.EX2 R50, R50 ;  /* 0x0000003200327308 */ /* 0x000ea20000000800 */
[----:B0-----:R-:W-:Y:S01]  /*4980*/  FADD.FTZ R110, R64, R121 ;  /* 0x00000079406e7221 */ /* 0x001fe20000010000 */
[----:B------:R-:W-:-:S04]  /*4990*/  FADD.FTZ R123, R55, R112 ;  /* 0x00000070377b7221 */ /* 0x000fc80000010000 */
[----:B------:R-:W-:Y:S02]  /*49a0*/  FADD.FTZ R112, R82, R123 ;  /* 0x0000007b52707221 */ /* 0x000fe40000010000 */
[----:B------:R-:W0:Y:S01]  /*49b0*/  MUFU.EX2 R105, R105 ;  /* 0x0000006900697308 */ /* 0x000e220000000800 */
[----:B-1----:R-:W-:Y:S01]  /*49c0*/  FADD.FTZ R121, R109, R110 ;  /* 0x0000006e6d797221 */ /* 0x002fe20000010000 */
[----:B------:R-:W-:Y:S01]  /*49d0*/  FADD.FTZ R123, R59, R112 ;  /* 0x000000703b7b7221 */ /* 0x000fe20000010000 */
[----:B------:R-:W-:-:S03]  /*49e0*/  F2FP.SATFINITE.E4M3.F32.PACK_AB_MERGE_C R64, R109, R64, RZ ;  /* 0x000000406d40723e */ /* 0x000fc600048070ff */
[----:B------:R-:W-:Y:S01]  /*49f0*/  FADD.FTZ R112, R86, R123 ;  /* 0x0000007b56707221 */ /* 0x000fe20000010000 */
[----:B------:R-:W-:Y:S01]  /*4a00*/  F2FP.SATFINITE.E4M3.F32.PACK_AB_MERGE_C R220, R103, R46, R64 ;  /* 0x0000002e67dc723e */ /* 0x000fe20004807040 */
[----:B------:R-:W1:Y:S01]  /*4a10*/  MUFU.EX2 R80, R80 ;  /* 0x0000005000507308 */ /* 0x000e620000000800 */
[----:B--2---:R-:W-:Y:S01]  /*4a20*/  FADD.FTZ R110, R50, R121 ;  /* 0x00000079326e7221 */ /* 0x004fe20000010000 */
[----:B------:R-:W-:-:S06]  /*4a30*/  CS2R R46, SRZ ;  /* 0x00000000002e7805 */ /* 0x000fcc000001ff00 */
        /* <DEDUP_REMOVED lines=8> */
[----:B------:R-:W-:Y:S01]  /*4ac0*/  CS2R R50, SRZ ;  /* 0x0000000000327805 */ /* 0x000fe2000001ff00 */
[----:B------:R-:W2:Y:S01]  /*4ad0*/  MUFU.EX2 R96, R96 ;  /* 0x0000006000607308 */ /* 0x000ea20000000800 */
[----:B0-----:R-:W-:Y:S01]  /*4ae0*/  FADD.FTZ R110, R54, R121 ;  /* 0x00000079366e7221 */ /* 0x001fe20000010000 */
[----:B------:R-:W-:-:S06]  /*4af0*/  FADD.FTZ R121, R63, R112 ;  /* 0x000000703f797221 */ /* 0x000fcc0000010000 */
[----:B------:R-:W0:Y:S01]  /*4b00*/  MUFU.EX2 R115, R115 ;  /* 0x0000007300737308 */ /* 0x000e220000000800 */
[----:B-1----:R-:W-:Y:S01]  /*4b10*/  FADD.FTZ R21, R89, R110 ;  /* 0x0000006e59157221 */ /* 0x002fe20000010000 */
[----:B------:R-:W-:-:S04]  /*4b20*/  FADD.FTZ R110, R90, R121 ;  /* 0x000000795a6e7221 */ /* 0x000fc80000010000 */
[----:B------:R-:W-:Y:S02]  /*4b30*/  FADD.FTZ R31, R67, R110 ;  /* 0x0000006e431f7221 */ /* 0x000fe40000010000 */
[----:B------:R-:W1:Y:S01]  /*4b40*/  MUFU.EX2 R62, R62 ;  /* 0x0000003e003e7308 */ /* 0x000e620000000800 */
[----:B--2---:R-:W-:Y:S01]  /*4b50*/  FADD.FTZ R8, R96, R21 ;  /* 0x0000001560087221 */ /* 0x004fe20000010000 */
[----:B------:R-:W-:-:S04]  /*4b60*/  FADD.FTZ R82, R94, R31 ;  /* 0x0000001f5e527221 */ /* 0x000fc80000010000 */
[----:B------:R-:W-:Y:S01]  /*4b70*/  FADD.FTZ R31, R71, R82 ;  /* 0x00000052471f7221 */ /* 0x000fe20000010000 */
[----:B------:R-:W-:Y:S01]  /*4b80*/  CS2R R70, SRZ ;  /* 0x0000000000467805 */ /* 0x000fe2000001ff00 */
[----:B------:R-:W2:Y:S01]  /*4b90*/  MUFU.EX2 R93, R93 ;  /* 0x0000005d005d7308 */ /* 0x000ea20000000800 */
[C---:B0-----:R-:W-:Y:S01]  /*4ba0*/  FADD.FTZ R21, R115.reuse, R8 ;  /* 0x0000000873157221 */ /* 0x041fe20000010000 */
[----:B------:R-:W-:Y:S01]  /*4bb0*/  FADD.FTZ R92, R92, R31 ;  /* 0x0000001f5c5c7221 */ /* 0x000fe20000010000 */
[----:B------:R-:W-:-:S03]  /*4bc0*/  F2FP.SATFINITE.E4M3.F32.PACK_AB_MERGE_C R96, R115, R96, RZ ;  /* 0x000000607360723e */ /* 0x000fc600048070ff */
[----:B------:R-:W-:Y:S01]  /*4bd0*/  FADD.FTZ R31, R75, R92 ;  /* 0x0000005c4b1f7221 */ /* 0x000fe20000010000 */
[----:B------:R-:W-:Y:S01]  /*4be0*/  F2FP.SATFINITE.E4M3.F32.PACK_AB_MERGE_C R216, R89, R54, R96 ;  /* 0x0000003659d8723e */ /* 0x000fe20004807060 */
[----:B------:R-:W0:Y:S01]  /*4bf0*/  MUFU.EX2 R102, R102 ;  /* 0x0000006600667308 */ /* 0x000e220000000800 */
[----:B-1----:R-:W-:Y:S01]  /*4c00*/  FADD.FTZ R74, R62, R21 ;  /* 0x000000153e4a7221 */ /* 0x002fe20000010000 */
[----:B------:R-:W-:Y:S01]  /*4c10*/  FADD.FTZ R31, R88, R31 ;  /* 0x0000001f581f7221 */ /* 0x000fe20000010000 */
[----:B------:R-:W-:-:S03]  /*4c20*/  CS2R R54, SRZ ;  /* 0x0000000000367805 */ /* 0x000fc6000001ff00 */
[----:B------:R-:W-:Y:S02]  /*4c30*/  FADD.FTZ R58, R72, R31 ;  /* 0x0000001f483a7221 */ /* 0x000fe40000010000 */
[----:B------:R-:W1:Y:S01]  /*4c40*/  MUFU.EX2 R117, R117 ;  /* 0x0000007500757308 */ /* 0x000e620000000800 */
[----:B--2---:R-:W-:Y:S01]  /*4c50*/  FADD.FTZ R21, R93, R74 ;  /* 0x0000004a5d157221 */ /* 0x004fe20000010000 */
[----:B------:R-:W-:Y:S01]  /*4c60*/  FADD.FTZ R58, R77, R58 ;  /* 0x0000003a4d3a7221 */ /* 0x000fe20000010000 */
[----:B------:R-:W-:-:S03]  /*4c70*/  CS2R R74, SRZ ;  /* 0x00000000004a7805 */ /* 0x000fc6000001ff00 */
[----:B------:R-:W-:Y:S01]  /*4c80*/  FADD.FTZ R15, R73, R58 ;  /* 0x0000003a490f7221 */ /* 0x000fe20000010000 */
[----:B------:R-:W-:Y:S01]  /*4c90*/  CS2R R58, SRZ ;  /* 0x00000000003a7805 */ /* 0x000fe2000001ff00 */
[----:B------:R-:W2:Y:S01]  /*4ca0*/  MUFU.EX2 R68, R68 ;  /* 0x0000004400447308 */ /* 0x000ea20000000800 */
[----:B0-----:R-:W-:Y:S01]  /*4cb0*/  FADD.FTZ R52, R102, R21 ;  /* 0x0000001566347221 */ /* 0x001fe20000010000 */
[----:B------:R-:W-:Y:S01]  /*4cc0*/  FADD.FTZ R15, R76, R15 ;  /* 0x0000000f4c0f7221 */ /* 0x000fe20000010000 */
[----:B------:R-:W-:Y:S02]  /*4cd0*/  CS2R R72, SRZ ;  /* 0x0000000000487805 */ /* 0x000fe4000001ff00 */
[----:B------:R-:W-:-:S03]  /*4ce0*/  CS2R R76, SRZ ;  /* 0x00000000004c7805 */ /* 0x000fc6000001ff00 */
[----:B------:R-:W0:Y:S01]  /*4cf0*/  MUFU.EX2 R97, R97 ;  /* 0x0000006100617308 */ /* 0x000e220000000800 */
[C---:B-1----:R-:W-:Y:S01]  /*4d00*/  FADD.FTZ R21, R117.reuse, R52 ;  /* 0x0000003475157221 */ /* 0x042fe20000010000 */
[----:B------:R-:W-:-:S04]  /*4d10*/  F2FP.SATFINITE.E4M3.F32.PACK_AB_MERGE_C R102, R117, R102, RZ ;  /* 0x000000667566723e */ /* 0x000fc800048070ff */
[----:B------:R-:W-:Y:S02]  /*4d20*/  F2FP.SATFINITE.E4M3.F32.PACK_AB_MERGE_C R218, R93, R62, R102 ;  /* 0x0000003e5dda723e */ /* 0x000fe40004807066 */
[----:B------:R-:W-:Y:S01]  /*4d30*/  CS2R R62, SRZ ;  /* 0x00000000003e7805 */ /* 0x000fe2000001ff00 */
[----:B------:R-:W1:Y:S01]  /*4d40*/  MUFU.EX2 R106, R106 ;  /* 0x0000006a006a7308 */ /* 0x000e620000000800 */
[----:B--2---:R-:W-:-:S07]  /*4d50*/  FADD.FTZ R52, R68, R21 ;  /* 0x0000001544347221 */ /* 0x004fce0000010000 */
[----:B------:R-:W2:Y:S01]  /*4d60*/  MUFU.EX2 R119, R119 ;  /* 0x0000007700777308 */ /* 0x000ea20000000800 */
[----:B0-----:R-:W-:-:S07]  /*4d70*/  FADD.FTZ R21, R97, R52 ;  /* 0x0000003461157221 */ /* 0x001fce0000010000 */
[----:B------:R-:W0:Y:S01]  /*4d80*/  MUFU.EX2 R84, R84 ;  /* 0x0000005400547308 */ /* 0x000e220000000800 */
[----:B-1----:R-:W-:-:S07]  /*4d90*/  FADD.FTZ R52, R106, R21 ;  /* 0x000000156a347221 */ /* 0x002fce0000010000 */
[----:B------:R-:W1:Y:S01]  /*4da0*/  MUFU.EX2 R101, R101 ;  /* 0x0000006500657308 */ /* 0x000e620000000800 */
[C---:B--2---:R-:W-:Y:S01]  /*4db0*/  F2FP.SATFINITE.E4M3.F32.PACK_AB_MERGE_C R106, R119.reuse, R106, RZ ;  /* 0x0000006a776a723e */ /* 0x044fe200048070ff */
[----:B------:R-:W-:Y:S01]  /*4dc0*/  FADD.FTZ R119, R119, R52 ;  /* 0x0000003477777221 */ /* 0x000fe20000010000 */
[----:B------:R-:W-:Y:S02]  /*4dd0*/  FADD.FTZ R52, R56, R15 ;  /* 0x0000000f38347221 */ /* 0x000fe40000010000 */
[----:B------:R-:W-:Y:S02]  /*4de0*/  F2FP.SATFINITE.E4M3.F32.PACK_AB_MERGE_C R212, R97, R68, R106 ;  /* 0x0000004461d4723e */ /* 0x000fe4000480706a */
[----:B------:R-:W-:Y:S01]  /*4df0*/  FADD.FTZ R57, R57, R52 ;  /* 0x0000003439397221 */ /* 0x000fe20000010000 */
[----:B------:R-:W2:Y:S01]  /*4e00*/  MUFU.EX2 R100, R100 ;  /* 0x0000006400647308 */ /* 0x000ea20000000800 */
[----:B0-----:R-:W-:Y:S02]  /*4e10*/  FADD.FTZ R38, R84, R119 ;  /* 0x0000007754267221 */ /* 0x001fe40000010000 */
[----:B------:R-:W-:-:S04]  /*4e20*/  FADD.FTZ R56, R60, R57 ;  /* 0x000000393c387221 */ /* 0x000fc80000010000 */
[----:B------:R-:W-:Y:S01]  /*4e30*/  FADD.FTZ R21, R61, R56 ;  /* 0x000000383d157221 */ /* 0x000fe20000010000 */
[----:B------:R-:W0:Y:S01]  /*4e40*/  MUFU.EX2 R85, R85 ;  /* 0x0000005500557308 */ /* 0x000e220000000800 */
[----:B-1----:R-:W-:Y:S01]  /*4e50*/  FADD.FTZ R15, R101, R38 ;  /* 0x00000026650f7221 */ /* 0x002fe20000010000 */
[----:B------:R-:W-:Y:S01]  /*4e60*/  CS2R R60, SRZ ;  /* 0x00000000003c7805 */ /* 0x000fe2000001ff00 */
[----:B------:R-:W-:-:S04]  /*4e70*/  FADD.FTZ R56, R40, R21 ;  /* 0x0000001528387221 */ /* 0x000fc80000010000 */
[----:B------:R-:W-:Y:S01]  /*4e80*/  FADD.FTZ R41, R41, R56 ;  /* 0x0000003829297221 */ /* 0x000fe20000010000 */
[----:B------:R-:W1:Y:S01]  /*4e90*/  MUFU.EX2 R81, R81 ;  /* 0x0000005100517308 */ /* 0x000e620000000800 */
[----:B--2---:R-:W-:Y:S01]  /*4ea0*/  FADD.FTZ R52, R100, R15 ;  /* 0x0000000f64347221 */ /* 0x004fe20000010000 */
[----:B------:R-:W-:-:S06]  /*4eb0*/  CS2R R56, SRZ ;  /* 0x0000000000387805 */ /* 0x000fcc000001ff00 */
[----:B------:R-:W2:Y:S01]  /*4ec0*/  MUFU.EX2 R98, R98 ;  /* 0x0000006200627308 */ /* 0x000ea20000000800 */
[C---:B0-----:R-:W-:Y:S01]  /*4ed0*/  FADD.FTZ R52, R85.reuse, R52 ;  /* 0x0000003455347221 */ /* 0x041fe20000010000 */
[----:B------:R-:W-:-:S04]  /*4ee0*/  F2FP.SATFINITE.E4M3.F32.PACK_AB_MERGE_C R100, R85, R100, RZ ;  /* 0x000000645564723e */ /* 0x000fc800048070ff */
[----:B------:R-:W-:Y:S02]  /*4ef0*/  F2FP.SATFINITE.E4M3.F32.PACK_AB_MERGE_C R214, R101, R84, R100 ;  /* 0x0000005465d6723e */ /* 0x000fe40004807064 */
[----:B------:R-:W-:Y:S01]  /*4f00*/  CS2R R84, SRZ ;  /* 0x0000000000547805 */ /* 0x000fe2000001ff00 */
[----:B------:R-:W0:Y:S01]  /*4f10*/  MUFU.EX2 R159, R159 ;  /* 0x0000009f009f7308 */ /* 0x000e220000000800 */
[----:B-1----:R-:W-:-:S07]  /*4f20*/  FADD.FTZ R15, R81, R52 ;  /* 0x00000034510f7221 */ /* 0x002fce0000010000 */
[----:B------:R-:W1:Y:S01]  /*4f30*/  MUFU.EX2 R108, R161 ;  /* 0x000000a1006c7308 */ /* 0x000e620000000800 */
[----:B--2---:R-:W-:-:S07]  /*4f40*/  FADD.FTZ R52, R98, R15 ;  /* 0x0000000f62347221 */ /* 0x004fce0000010000 */
[----:B------:R-:W2:Y:S01]  /*4f50*/  MUFU.EX2 R49, R163 ;  /* 0x000000a300317308 */ /* 0x000ea20000000800 */
[----:B0-----:R-:W-:Y:S01]  /*4f60*/  FADD.FTZ R15, R159, R52 ;  /* 0x000000349f0f7221 */ /* 0x001fe20000010000 */
[----:B------:R-:W-:-:S04]  /*4f70*/  FADD.FTZ R52, R44, R41 ;  /* 0x000000292c347221 */ /* 0x000fc80000010000 */
[----:B------:R-:W-:Y:S01]  /*4f80*/  FADD.FTZ R21, R45, R52 ;  /* 0x000000342d157221 */ /* 0x000fe20000010000 */
[----:B------:R-:W-:Y:S01]  /*4f90*/  CS2R R44, SRZ ;  /* 0x00000000002c7805 */ /* 0x000fe2000001ff00 */
[----:B------:R-:W0:Y:S01]  /*4fa0*/  MUFU.EX2 R104, R104 ;  /* 0x0000006800687308 */ /* 0x000e220000000800 */
[C---:B-1----:R-:W-:Y:S01]  /*4fb0*/  F2FP.SATFINITE.E4M3.F32.PACK_AB_MERGE_C R159, R108.reuse, R159, RZ ;  /* 0x0000009f6c9f723e */ /* 0x042fe200048070ff */
[----:B------:R-:W-:Y:S01]  /*4fc0*/  FADD.FTZ R108, R108, R15 ;  /* 0x0000000f6c6c7221 */ /* 0x000fe20000010000 */
[----:B------:R-:W-:Y:S02]  /*4fd0*/  FADD.FTZ R24, R24, R21 ;  /* 0x0000001518187221 */ /* 0x000fe40000010000 */
[----:B------:R-:W1:Y:S01]  /*4fe0*/  @P2 LDC R21, c[0x0][0x450] ;  /* 0x00011400ff152b82 */ /* 0x000e620000000800 */
[----:B------:R-:W-:Y:S01]  /*4ff0*/  F2FP.SATFINITE.E4M3.F32.PACK_AB_MERGE_C R208, R98, R81, R159 ;  /* 0x0000005162d0723e */ /* 0x000fe2000480709f */
[----:B------:R-:W-:Y:S01]  /*5000*/  FADD.FTZ R25, R25, R24 ;  /* 0x0000001819197221 */ /* 0x000fe20000010000 */
[----:B------:R-:W3:Y:S01]  /*5010*/  MUFU.EX2 R165, R165 ;  /* 0x000000a500a57308 */ /* 0x000ee20000000800 */
[----:B--2---:R-:W-:Y:S01]  /*5020*/  FADD.FTZ R15, R49, R108 ;  /* 0x0000006c310f7221 */ /* 0x004fe20000010000 */
[----:B------:R-:W-:-:S06]  /*5030*/  CS2R R80, SRZ ;  /* 0x0000000000507805 */ /* 0x000fcc000001ff00 */
[----:B------:R2:W4:Y:S01]  /*5040*/  MUFU.EX2 R66, R69 ;  /* 0x0000004500427308 */ /* 0x0005220000000800 */
[----:B0-----:R-:W-:Y:S01]  /*5050*/  FADD.FTZ R36, R104, R15 ;  /* 0x0000000f68247221 */ /* 0x001fe20000010000 */
[----:B------:R-:W-:-:S04]  /*5060*/  F2FP.SATFINITE.E4M3.F32.PACK_AB_MERGE_C R15, R33, R32, RZ ;  /* 0x00000020210f723e */ /* 0x000fc800048070ff */
[----:B------:R-:W-:Y:S02]  /*5070*/  F2FP.SATFINITE.E4M3.F32.PACK_AB_MERGE_C R205, R29, R28, R15 ;  /* 0x0000001c1dcd723e */ /* 0x000fe4000480700f */
[----:B------:R-:W0:Y:S01]  /*5080*/  MUFU.EX2 R8, R99 ;  /* 0x0000006300087308 */ /* 0x000e220000000800 */
[----:B---3--:R-:W-:Y:S01]  /*5090*/  FADD.FTZ R13, R165, R36 ;  /* 0x00000024a50d7221 */ /* 0x008fe20000010000 */
[----:B------:R-:W-:Y:S01]  /*50a0*/  FADD.FTZ R36, R28, R25 ;  /* 0x000000191c247221 */ /* 0x000fe20000010000 */
[----:B------:R-:W-:Y:S02]  /*50b0*/  F2FP.SATFINITE.E4M3.F32.PACK_AB_MERGE_C R15, R43, R14, RZ ;  /* 0x0000000e2b0f723e */ /* 0x000fe400048070ff */
[----:B--2---:R-:W-:Y:S01]  /*50c0*/  CS2R R68, SRZ ;  /* 0x0000000000447805 */ /* 0x004fe2000001ff00 */
[----:B------:R-:W-:Y:S01]  /*50d0*/  FADD.FTZ R29, R29, R36 ;  /* 0x000000241d1d7221 */ /* 0x000fe20000010000 */
[----:B------:R-:W-:Y:S01]  /*50e0*/  F2FP.SATFINITE.E4M3.F32.PACK_AB_MERGE_C R207, R37, R12, R15 ;  /* 0x0000000c25cf723e */ /* 0x000fe2000480700f */
[----:B------:R-:W2:Y:S01]  /*50f0*/  MUFU.EX2 R167, R167 ;  /* 0x000000a700a77308 */ /* 0x000ea20000000800 */
[----:B----4-:R-:W-:Y:S01]  /*5100*/  FADD.FTZ R13, R66, R13 ;  /* 0x0000000d420d7221 */ /* 0x010fe20000010000 */
[----:B------:R-:W-:Y:S01]  /*5110*/  FADD.FTZ R36, R32, R29 ;  /* 0x0000001d20247221 */ /* 0x000fe20000010000 */
[----:B------:R-:W3:Y:S01]  /*5120*/  @P2 LDC R15, c[0x0][0x44c] ;  /* 0x00011300ff0f2b82 */ /* 0x000ee20000000800 */
[----:B------:R-:W-:-:S02]  /*5130*/  F2FP.SATFINITE.E4M3.F32.PACK_AB_MERGE_C R165, R66, R165, RZ ;  /* 0x000000a542a5723e */ /* 0x000fc400048070ff */
[----:B------:R-:W-:Y:S01]  /*5140*/  CS2R R66, SRZ ;  /* 0x0000000000427805 */ /* 0x000fe2000001ff00 */
[----:B------:R-:W-:Y:S01]  /*5150*/  FADD.FTZ R33, R33, R36 ;  /* 0x0000002421217221 */ /* 0x000fe20000010000 */
[----:B------:R-:W4:Y:S01]  /*5160*/  MUFU.EX2 R169, R169 ;  /* 0x000000a900a97308 */ /* 0x000f220000000800 */
[----:B0-----:R-:W-:Y:S01]  /*5170*/  FADD.FTZ R28, R8, R13 ;  /* 0x0000000d081c7221 */ /* 0x001fe20000010000 */
[----:B------:R-:W-:-:S06]  /*5180*/  F2FP.SATFINITE.E4M3.F32.PACK_AB_MERGE_C R210, R104, R49, R165 ;  /* 0x0000003168d2723e */ /* 0x000fcc00048070a5 */
[----:B------:R-:W0:Y:S01]  /*5190*/  MUFU.EX2 R6, R95 ;  /* 0x0000005f00067308 */ /* 0x000e220000000800 */
[----:B--2---:R-:W-:-:S07]  /*51a0*/  FADD.FTZ R32, R167, R28 ;  /* 0x0000001ca7207221 */ /* 0x004fce0000010000 */
[----:B------:R-:W2:Y:S01]  /*51b0*/  MUFU.EX2 R171, R171 ;  /* 0x000000ab00ab7308 */ /* 0x000ea20000000800 */
[----:B----4-:R-:W-:Y:S01]  /*51c0*/  FADD.FTZ R13, R169, R32 ;  /* 0x00000020a90d7221 */ /* 0x010fe20000010000 */
[----:B------:R-:W-:-:S04]  /*51d0*/  FADD.FTZ R32, R12, R33 ;  /* 0x000000210c207221 */ /* 0x000fc80000010000 */
[----:B------:R-:W-:Y:S01]  /*51e0*/  FADD.FTZ R37, R37, R32 ;  /* 0x0000002025257221 */ /* 0x000fe20000010000 */
[----:B------:R-:W-:Y:S01]  /*51f0*/  CS2R R32, SRZ ;  /* 0x0000000000207805 */ /* 0x000fe2000001ff00 */
[----:B------:R4:W5:Y:S01]  /*5200*/  MUFU.EX2 R38, R65 ;  /* 0x0000004100267308 */ /* 0x0009620000000800 */
[C---:B0-----:R-:W-:Y:S01]  /*5210*/  F2FP.SATFINITE.E4M3.F32.PACK_AB_MERGE_C R169, R6.reuse, R169, RZ ;  /* 0x000000a906a9723e */ /* 0x041fe200048070ff */
[----:B------:R-:W-:Y:S01]  /*5220*/  FADD.FTZ R6, R6, R13 ;  /* 0x0000000d06067221 */ /* 0x000fe20000010000 */
[----:B------:R-:W-:Y:S01]  /*5230*/  FADD.FTZ R14, R14, R37 ;  /* 0x000000250e0e7221 */ /* 0x000fe20000010000 */
[----:B------:R-:W-:Y:S02]  /*5240*/  CS2R R36, SRZ ;  /* 0x0000000000247805 */ /* 0x000fe4000001ff00 */
[----:B------:R-:W-:Y:S01]  /*5250*/  F2FP.SATFINITE.E4M3.F32.PACK_AB_MERGE_C R204, R167, R8, R169 ;  /* 0x00000008a7cc723e */ /* 0x000fe200048070a9 */
[----:B------:R-:W-:Y:S01]  /*5260*/  FADD.FTZ R43, R43, R14 ;  /* 0x0000000e2b2b7221 */ /* 0x000fe20000010000 */
[----:B------:R-:W0:Y:S01]  /*5270*/  MUFU.EX2 R91, R91 ;  /* 0x0000005b005b7308 */ /* 0x000e220000000800 */
[----:B--2---:R-:W-:Y:S01]  /*5280*/  FADD.FTZ R13, R171, R6 ;  /* 0x00000006ab0d7221 */ /* 0x004fe20000010000 */
[----:B----4-:R-:W-:-:S06]  /*5290*/  CS2R R64, SRZ ;  /* 0x0000000000407805 */ /* 0x010fcc000001ff00 */
[----:B------:R2:W4:Y:S01]  /*52a0*/  MUFU.EX2 R40, R53 ;  /* 0x0000003500287308 */ /* 0x0005220000000800 */
[----:B-----5:R-:W-:-:S07]  /*52b0*/  FADD.FTZ R12, R38, R13 ;  /* 0x0000000d260c7221 */ /* 0x020fce0000010000 */
[----:B------:R-:W5:Y:S01]  /*52c0*/  MUFU.EX2 R183, R183 ;  /* 0x000000b700b77308 */ /* 0x000f620000000800 */
[----:B0-----:R-:W-:Y:S01]  /*52d0*/  FADD.FTZ R13, R91, R12 ;  /* 0x0000000c5b0d7221 */ /* 0x001fe20000010000 */
[----:B--2---:R-:W-:-:S06]  /*52e0*/  CS2R R52, SRZ ;  /* 0x0000000000347805 */ /* 0x004fcc000001ff00 */
[----:B------:R-:W0:Y:S01]  /*52f0*/  MUFU.EX2 R20, R20 ;  /* 0x0000001400147308 */ /* 0x000e220000000800 */
[C---:B----4-:R-:W-:Y:S01]  /*5300*/  F2FP.SATFINITE.E4M3.F32.PACK_AB_MERGE_C R91, R40.reuse, R91, RZ ;  /* 0x0000005b285b723e */ /* 0x050fe200048070ff */
[----:B------:R-:W-:-:S03]  /*5310*/  FADD.FTZ R40, R40, R13 ;  /* 0x0000000d28287221 */ /* 0x000fc60000010000 */
[----:B------:R-:W-:Y:S02]  /*5320*/  F2FP.SATFINITE.E4M3.F32.PACK_AB_MERGE_C R206, R38, R171, R91 ;  /* 0x000000ab26ce723e */ /* 0x000fe4000480705b */
[----:B------:R-:W-:Y:S01]  /*5330*/  CS2R R38, SRZ ;  /* 0x0000000000267805 */ /* 0x000fe2000001ff00 */
[----:B------:R-:W2:Y:S01]  /*5340*/  MUFU.EX2 R179, R179 ;  /* 0x000000b300b37308 */ /* 0x000ea20000000800 */
[----:B-----5:R-:W-:-:S07]  /*5350*/  F2FP.SATFINITE.E4M3.F32.PACK_AB_MERGE_C R14, R183, R30, RZ ;  /* 0x0000001eb70e723e */ /* 0x020fce00048070ff */
[----:B------:R-:W4:Y:S01]  /*5360*/  MUFU.EX2 R87, R87 ;  /* 0x0000005700577308 */ /* 0x000f220000000800 */
[----:B0-----:R-:W-:Y:S01]  /*5370*/  FADD.FTZ R12, R20, R43 ;  /* 0x0000002b140c7221 */ /* 0x001fe20000010000 */
[----:B------:R-:W-:-:S06]  /*5380*/  CS2R R42, SRZ ;  /* 0x00000000002a7805 */ /* 0x000fcc000001ff00 */
[----:B------:R-:W0:Y:S01]  /*5390*/  MUFU.EX2 R24, R83 ;  /* 0x0000005300187308 */ /* 0x000e220000000800 */
[C---:B--2---:R-:W-:Y:S01]  /*53a0*/  F2FP.SATFINITE.E4M3.F32.PACK_AB_MERGE_C R201, R179.reuse, R20, R14 ;  /* 0x00000014b3c9723e */ /* 0x044fe2000480700e */
[----:B------:R-:W-:Y:S01]  /*53b0*/  FADD.FTZ R179, R179, R12 ;  /* 0x0000000cb3b37221 */ /* 0x000fe20000010000 */
[----:B---3--:R-:W-:-:S04]  /*53c0*/  @P2 IMAD.HI.U32 R14, R22, R15, RZ ;  /* 0x0000000f160e2227 */ /* 0x008fc800078e00ff */
[----:B------:R-:W-:Y:S01]  /*53d0*/  FADD.FTZ R30, R30, R179 ;  /* 0x000000b31e1e7221 */ /* 0x000fe20000010000 */
[----:B------:R-:W2:Y:S01]  /*53e0*/  MUFU.EX2 R173, R173 ;  /* 0x000000ad00ad7308 */ /* 0x000ea20000000800 */
[----:B----4-:R-:W-:Y:S01]  /*53f0*/  FADD.FTZ R13, R87, R40 ;  /* 0x00000028570d7221 */ /* 0x010fe20000010000 */
[----:B-1----:R-:W-:Y:S01]  /*5400*/  @P2 SHF.R.U32.HI R22, RZ, R21, R14 ;  /* 0x00000015ff162219 */ /* 0x002fe2000001160e */
[----:B------:R-:W-:Y:S01]  /*5410*/  FADD.FTZ R183, R183, R30 ;  /* 0x0000001eb7b77221 */ /* 0x000fe20000010000 */
[----:B------:R-:W-:Y:S01]  /*5420*/  VIADD R14, R23, 0xfffffffe ;  /* 0xfffffffe170e7836 */ /* 0x000fe20000000000 */
[----:B------:R-:W-:Y:S02]  /*5430*/  CS2R R30, SRZ ;  /* 0x00000000001e7805 */ /* 0x000fe4000001ff00 */
[----:B------:R-:W-:Y:S01]  /*5440*/  IADD3 R137, R22, -R7, R136 ;  /* 0x8000000716897210 */ /* 0x000fe20007ffe088 */
[----:B------:R-:W-:Y:S01]  /*5450*/  IMAD.MOV.U32 R136, RZ, RZ, RZ ;  /* 0x000000ffff887224 */ /* 0x000fe200078e00ff */
[----:B------:R-:W1:Y:S01]  /*5460*/  MUFU.EX2 R28, R175 ;  /* 0x000000af001c7308 */ /* 0x000e620000000800 */
[----:B0-----:R-:W-:Y:S01]  /*5470*/  FADD.FTZ R12, R24, R13 ;  /* 0x0000000d180c7221 */ /* 0x001fe20000010000 */
[----:B------:R-:W-:Y:S01]  /*5480*/  CS2R R40, SRZ ;  /* 0x0000000000287805 */ /* 0x000fe2000001ff00 */
[----:B------:R-:W-:Y:S01]  /*5490*/  IMAD.HI R136, R137, -0x6db6db6d, R136 ;  /* 0x9249249389887827 */ /* 0x000fe200078e0288 */
[----:B------:R-:W-:-:S04]  /*54a0*/  CS2R R82, SRZ ;  /* 0x0000000000527805 */ /* 0x000fc8000001ff00 */
[----:B------:R-:W-:Y:S01]  /*54b0*/  MUFU.EX2 R11, R11 ;  /* 0x0000000b000b7308 */ /* 0x000fe20000000800 */
[----:B--2---:R-:W-:-:S07]  /*54c0*/  FADD.FTZ R13, R173, R12 ;  /* 0x0000000cad0d7221 */ /* 0x004fce0000010000 */
[----:B------:R-:W0:Y:S01]  /*54d0*/  MUFU.EX2 R34, R34 ;  /* 0x0000002200227308 */ /* 0x000e220000000800 */
[C---:B-1----:R-:W-:Y:S01]  /*54e0*/  F2FP.SATFINITE.E4M3.F32.PACK_AB_MERGE_C R173, R28.reuse, R173, RZ ;  /* 0x000000ad1cad723e */ /* 0x042fe200048070ff */
[----:B------:R-:W-:-:S03]  /*54f0*/  FADD.FTZ R28, R28, R13 ;  /* 0x0000000d1c1c7221 */ /* 0x000fc60000010000 */
[----:B------:R-:W-:Y:S02]  /*5500*/  F2FP.SATFINITE.E4M3.F32.PACK_AB_MERGE_C R200, R24, R87, R173 ;  /* 0x0000005718c8723e */ /* 0x000fe400048070ad */
[----:B------:R-:W-:Y:S02]  /*5510*/  CS2R R24, SRZ ;  /* 0x0000000000187805 */ /* 0x000fe4000001ff00 */
[----:B------:R-:W-:Y:S01]  /*5520*/  CS2R R86, SRZ ;  /* 0x0000000000567805 */ /* 0x000fe2000001ff00 */
[----:B------:R-:W1:Y:S08]  /*5530*/  MUFU.EX2 R26, R26 ;  /* 0x0000001a001a7308 */ /* 0x000e700000000800 */
[----:B------:R-:W2:Y:S01]  /*5540*/  MUFU.EX2 R185, R185 ;  /* 0x000000b900b97308 */ /* 0x000ea20000000800 */
[----:B0-----:R-:W-:-:S07]  /*5550*/  F2FP.SATFINITE.E4M3.F32.PACK_AB_MERGE_C R12, R34, R11, RZ ;  /* 0x0000000b220c723e */ /* 0x001fce00048070ff */
[----:B------:R-:W0:Y:S01]  /*5560*/  MUFU.EX2 R79, R79 ;  /* 0x0000004f004f7308 */ /* 0x000e220000000800 */
[----:B-1----:R-:W-:-:S07]  /*5570*/  FADD.FTZ R8, R26, R183 ;  /* 0x000000b71a087221 */ /* 0x002fce0000010000 */
[----:B------:R-:W1:Y:S01]  /*5580*/  MUFU.EX2 R6, R177 ;  /* 0x000000b100067308 */ /* 0x000e620000000800 */
[C---:B--2---:R-:W-:Y:S01]  /*5590*/  F2FP.SATFINITE.E4M3.F32.PACK_AB_MERGE_C R203, R185.reuse, R26, R12 ;  /* 0x0000001ab9cb723e */ /* 0x044fe2000480700c */
[----:B------:R-:W-:Y:S01]  /*55a0*/  FADD.FTZ R12, R185, R8 ;  /* 0x00000008b90c7221 */ /* 0x000fe20000010000 */
[----:B------:R-:W-:-:S05]  /*55b0*/  CS2R R26, SRZ ;  /* 0x00000000001a7805 */ /* 0x000fca000001ff00 */
[----:B------:R-:W-:Y:S01]  /*55c0*/  MUFU.EX2 R181, R181 ;  /* 0x000000b500b57308 */ /* 0x000fe20000000800 */
[----:B0-----:R-:W-:Y:S01]  /*55d0*/  FADD.FTZ R7, R79, R28 ;  /* 0x0000001c4f077221 */ /* 0x001fe20000010000 */
[----:B------:R-:W-:-:S06]  /*55e0*/  CS2R R28, SRZ ;  /* 0x00000000001c7805 */ /* 0x000fcc000001ff00 */
[----:B------:R-:W0:Y:S01]  /*55f0*/  MUFU.EX2 R48, R48 ;  /* 0x0000003000307308 */ /* 0x000e220000000800 */
[----:B-1----:R-:W-:Y:S01]  /*5600*/  FADD.FTZ R8, R6, R7 ;  /* 0x0000000706087221 */ /* 0x002fe20000010000 */
[----:B------:R-:W-:Y:S01]  /*5610*/  FADD.FTZ R7, R11, R12 ;  /* 0x0000000c0b077221 */ /* 0x000fe20000010000 */
[----:B------:R-:W-:-:S03]  /*5620*/  SHF.R.U32.HI R11, RZ, 0x1f, R136 ;  /* 0x0000001fff0b7819 */ /* 0x000fc60000011688 */
[----:B------:R-:W-:Y:S01]  /*5630*/  FADD.FTZ R7, R34, R7 ;  /* 0x0000000722077221 */ /* 0x000fe20000010000 */
[----:B------:R-:W-:Y:S02]  /*5640*/  LEA.HI.SX32 R11, R136, R11, 0x19 ;  /* 0x0000000b880b7211 */ /* 0x000fe400078fcaff */
[----:B------:R-:W-:Y:S02]  /*5650*/  CS2R R34, SRZ ;  /* 0x0000000000227805 */ /* 0x000fe4000001ff00 */
[----:B0-----:R-:W-:Y:S01]  /*5660*/  F2FP.SATFINITE.E4M3.F32.PACK_AB_MERGE_C R13, R48, R181, RZ ;  /* 0x000000b5300d723e */ /* 0x001fe200048070ff */
[----:B------:R-:W-:-:S03]  /*5670*/  FADD.FTZ R181, R181, R8 ;  /* 0x00000008b5b57221 */ /* 0x000fc60000010000 */
[----:B------:R-:W-:Y:S01]  /*5680*/  F2FP.SATFINITE.E4M3.F32.PACK_AB_MERGE_C R202, R6, R79, R13 ;  /* 0x0000004f06ca723e */ /* 0x000fe2000480700d */
[----:B------:R-:W-:Y:S01]  /*5690*/  FADD.FTZ R8, R48, R181 ;  /* 0x000000b530087221 */ /* 0x000fe20000010000 */
[----:B------:R-:W-:Y:S01]  /*56a0*/  VIMNMX R13, R18, R11, !PT ;  /* 0x0000000b120d7248 */ /* 0x000fe20007fe0100 */
[----:B------:R-:W-:Y:S01]  /*56b0*/  IMAD.MOV.U32 R6, RZ, RZ, RZ ;  /* 0x000000ffff067224 */ /* 0x000fe200078e00ff */
[----:B------:R-:W-:Y:S02]  /*56c0*/  CS2R R48, SRZ ;  /* 0x0000000000307805 */ /* 0x000fe4000001ff00 */
[----:B------:R-:W-:Y:S02]  /*56d0*/  CS2R R78, SRZ ;  /* 0x00000000004e7805 */ /* 0x000fe4000001ff00 */
[----:B------:R-:W-:-:S13]  /*56e0*/  ISETP.GE.AND P3, PT, R14, R13, PT ;  /* 0x0000000d0e00720c */ /* 0x000fda0003f66270 */
[----:B------:R-:W-:Y:S05]  /*56f0*/  @!P3 BRA `(.L_x_1950) ;  /* 0x0000004400c4b947 */ /* 0x000fea0003800000 */
[----:B------:R-:W-:Y:S01]  /*5700*/  IMAD.MOV.U32 R11, RZ, RZ, R0 ;  /* 0x000000ffff0b7224 */ /* 0x000fe200078e0000 */
[----:B------:R-:W-:Y:S01]  /*5710*/  CS2R R86, SRZ ;  /* 0x0000000000567805 */ /* 0x000fe2000001ff00 */
[----:B------:R-:W-:Y:S01]  /*5720*/  IMAD.MOV.U32 R12, RZ, RZ, R3 ;  /* 0x000000ffff0c7224 */ /* 0x000fe200078e0003 */
[----:B------:R-:W-:Y:S01]  /*5730*/  CS2R R84, SRZ ;  /* 0x0000000000547805 */ /* 0x000fe2000001ff00 */
[----:B------:R-:W-:Y:S01]  /*5740*/  IMAD.MOV.U32 R15, RZ, RZ, RZ ;  /* 0x000000ffff0f7224 */ /* 0x000fe200078e00ff */
        /* <DEDUP_REMOVED lines=31> */
[----:B------:R-:W-:Y:S01]  /*5940*/  ULDC UR5, c[0x0][0x288] ;  /* 0x0000a20000057ab9 */ /* 0x000fe20000000800 */
[----:B------:R-:W-:-:S05]  /*5950*/  ULDC UR7, c[0x0][0x2f0] ;  /* 0x0000bc0000077ab9 */ /* 0x000fca0000000800 */
.L_x_1960:
[----:B------:R-:W-:Y:S01]  /*5960*/  ISETP.NE.AND P4, PT, RZ, UR40, PT ;  /* 0x00000028ff007c0c */ /* 0x000fe2000bf85270 */
[----:B------:R-:W-:-:S04]  /*5970*/  UISETP.NE.AND UP0, UPT, UR43, 0x1, UPT ;  /* 0x000000012b00788c */ /* 0x000fc8000bf05270 */
[----:B------:R-:W-:-:S06]  /*5980*/  USEL UR10, URZ, 0x1, UP0 ;  /* 0x000000013f0a7887 */ /* 0x000fcc0008000000 */
[----:B------:R-:W-:Y:S02]  /*5990*/  LOP3.LUT R6, R15, UR10, RZ, 0x3c, !PT ;  /* 0x0000000a0f067c12 */ /* 0x000fe4000f8e3cff */
[----:B------:R-:W-:Y:S05]  /*59a0*/  @P4 BRA `(.L_x_1951) ;  /* 0x0000000000344947 */ /* 0x000fea0003800000 */
[----:B------:R-:W-:Y:S05]  /*59b0*/  @!P1 BRA `(.L_x_1952) ;  /* 0x0000000000049947 */ /* 0x000fea0003800000 */
[----:B------:R-:W-:Y:S01]  /*59c0*/  BPT.TRAP 0x1 ;  /* 0x000000040000795c */ /* 0x000fe20000300000 */
.L_x_1952:
        /* <DEDUP_REMOVED lines=8> */
.L_x_1953:
[----:B-1----:R-:W-:Y:S05]  /*5a50*/  @P3 BRA `(.L_x_1951) ;  /* 0x0000000000083947 */ /* 0x002fea0003800000 */
[----:B------:R-:W1:Y:S02]  /*5a60*/  SYNCS.PHASECHK.TRANS64.TRYWAIT P3, [UR10+0x2e830], R0 ;  /* 0x02e83000ff0075a7 */ /* 0x000e64000806014a */
[----:B-1----:R-:W-:Y:S05]  /*5a70*/  @!P3 BRA `(.L_x_1954) ;  /* 0x000000e000ccb947 */ /* 0x002fea0003800000 */
.L_x_1951:
        /* <DEDUP_REMOVED lines=187> */
.L_x_1956:
[----:B------:R-:W-:Y:S01]  /*6630*/  ULEA UR10, UR43, UR41, 0x3 ;  /* 0x000000292b0a7291 */ /* 0x000fe2000f8e183f */
[----:B------:R-:W-:-:S08]  /*6640*/  SHF.L.U32 R0, R15, 0x1f, RZ ;  /* 0x0000001f0f007819 */ /* 0x000fd000000006ff */
[----:B------:R0:W1:Y:S01]  /*6650*/  SYNCS.PHASECHK.TRANS64.TRYWAIT P3, [UR10+0x2e850], R0 ;  /* 0x02e85000ff0075a7 */ /* 0x000062000806014a */
[----:B------:R-:W-:Y:S05]  /*6660*/  @!P1 BRA `(.L_x_1957) ;  /* 0x0000000000049947 */ /* 0x000fea0003800000 */
[----:B------:R-:W-:Y:S01]  /*6670*/  BPT.TRAP 0x1 ;  /* 0x000000040000795c */ /* 0x000fe20000300000 */
.L_x_1957:
[----:B-1----:R-:W-:Y:S05]  /*6680*/  @P3 BRA `(.L_x_1955) ;  /* 0x0000000000083947 */ /* 0x002fea0003800000 */
[----:B------:R-:W1:Y:S02]  /*6690*/  SYNCS.PHASECHK.TRANS64.TRYWAIT P3, [UR10+0x2e850], R0 ;  /* 0x02e85000ff0075a7 */ /* 0x000e64000806014a */
[----:B-1----:R-:W-:Y:S05]  /*66a0*/  @!P3 BRA `(.L_x_1958) ;  /* 0x000000d400d8b947 */ /* 0x002fea0003800000 */
.L_x_1955:
[----:B------:R-:W-:Y:S01]  /*66b0*/  UIADD3 UR10, UR41, 0x400, URZ ;  /* 0x00000400290a7890 */ /* 0x000fe2000fffe03f */
[----:B------:R-:W-:Y:S01]  /*66c0*/  WARPGROUP.ARRIVE ;  /* 0x00000000000079c5 */ /* 0x000fe20000000000 */
[----:B------:R-:W-:Y:S01]  /*66d0*/  UMOV UR11, 0xc0000010 ;  /* 0xc0000010000b7882 */ /* 0x000fe20000000000 */
[----:B01----:R-:W0:Y:S01]  /*66e0*/  @P2 LDC R0, c[0x0][0x44c] ;  /* 0x00011300ff002b82 */ /* 0x003e220000000800 */
[----:B------:R-:W-:Y:S01]  /*66f0*/  USHF.R.U32.HI UR10, URZ, 0x4, UR10 ;  /* 0x000000043f0a7899 */ /* 0x000fe2000801160a */
[----:B------:R-:W-:-:S03]  /*6700*/  UMOV UR15, 0xc0000010 ;  /* 0xc0000010000f7882 */ /* 0x000fc60000000000 */
[----:B------:R-:W-:-:S03]  /*6710*/  ULOP3.LUT UR10, UR10, 0x3fff, URZ, 0xc0, !UPT ;  /* 0x00003fff0a0a7892 */ /* 0x000fc6000f8ec03f */
[----:B------:R-:W1:Y:S01]  /*6720*/  @P2 LDC R20, c[0x0][0x450] ;  /* 0x00011400ff142b82 */ /* 0x000e620000000800 */
[----:B------:R-:W-:-:S04]  /*6730*/  ULOP3.LUT UR10, UR10, 0x10000, URZ, 0xfc, !UPT ;  /* 0x000100000a0a7892 */ /* 0x000fc8000f8efc3f */
[----:B------:R-:W-:-:S04]  /*6740*/  UIMAD UR10, UR43, 0x700, UR10 ;  /* 0x000007002b0a78a4 */ /* 0x000fc8000f8e020a */
[----:B------:R-:W-:-:S05]  /*6750*/  UIADD3 UR14, UR10, 0x100, URZ ;  /* 0x000001000a0e7890 */ /* 0x000fca000fffe03f */
[----:B------:R-:W-:Y:S01]  /*6760*/  QGMMA.64x128x32.F32.E4M3.E4M3 R24, R224, gdesc[UR8], R24, gsb0 ;  /* 0x01e00008e0187df3 */ /* 0x000fe20008000818 */
[----:B------:R-:W-:Y:S01]  /*6770*/  UMOV UR11, 0xc0000010 ;  /* 0xc0000010000b7882 */ /* 0x000fe20000000000 */
[----:B0-----:R-:W-:-:S04]  /*6780*/  @P2 IMAD.HI.U32 R3, R9, R0, RZ ;  /* 0x0000000009032227 */ /* 0x001fc800078e00ff */
[----:B------:R-:W-:Y:S01]  /*6790*/  IMAD.MOV.U32 R0, RZ, RZ, R9 ;  /* 0x000000ffff007224 */ /* 0x000fe200078e0009 */
[----:B-1----:R-:W-:Y:S01]  /*67a0*/  @P2 SHF.R.U32.HI R0, RZ, R20, R3 ;  /* 0x00000014ff002219 */ /* 0x002fe20000011603 */
[----:B------:R-:W-:-:S04]  /*67b0*/  IMAD.MOV.U32 R3, RZ, RZ, -0xe0 ;  /* 0xffffff20ff037424 */ /* 0x000fc800078e00ff */
[----:B------:R-:W0:Y:S01]  /*67c0*/  SHFL.IDX PT, R20, R0, RZ, 0x1c1f ;  /* 0x001c1fff00147589 */ /* 0x000e2200000e0000 */
[----:B------:R-:W-:-:S04]  /*67d0*/  IMAD R3, R14, R3, 0x1 ;  /* 0x000000010e037424 */ /* 0x000fc800078e0203 */
[----:B------:R-:W-:-:S04]  /*67e0*/  IMAD R3, R10, -0x2, R3 ;  /* 0xfffffffe0a037824 */ /* 0x000fc800078e0203 */
[----:B------:R-:W-:-:S05]  /*67f0*/  IMAD R15, R16, UR7, R3 ;  /* 0x00000007100f7c24 */ /* 0x000fca000f8e0203 */
[----:B0-----:R-:W-:-:S04]  /*6800*/  IADD3 R3, R20, -UR5, R15 ;  /* 0x8000000514037c10 */ /* 0x001fc8000fffe00f */
[C---:B------:R-:W-:Y:S02]  /*6810*/  ISETP.GT.AND P3, PT, R3.reuse, RZ, PT ;  /* 0x000000ff0300720c */ /* 0x040fe40003f64270 */
[C---:B------:R-:W-:Y:S02]  /*6820*/  ISETP.GT.AND P4, PT, R3.reuse, 0x1, PT ;  /* 0x000000010300780c */ /* 0x040fe40003f84270 */
[----:B------:R-:W-:Y:S02]  /*6830*/  FSEL R21, R184, -INF , P3 ;  /* 0xff800000b8157808 */ /* 0x000fe40001800000 */
[----:B------:R-:W-:Y:S01]  /*6840*/  ISETP.GT.AND P3, PT, R3, 0x8, PT ;  /* 0x000000080300780c */ /* 0x000fe20003f64270 */
[----:B------:R-:W0:Y:S01]  /*6850*/  SHFL.IDX PT, R184, R0, 0x1, 0x1c1f ;  /* 0x003c1f0000b87f89 */ /* 0x000e2200000e0000 */
        /* <DEDUP_REMOVED lines=9> */
[----:B------:R-:W-:Y:S02]  /*68f0*/  FMNMX.FTZ R20, R189, R20, !PT ;  /* 0x00000014bd147209 */ /* 0x000fe40007810000 */
[----:B------:R-:W-:Y:S02]  /*6900*/  FSEL R193, R193, -INF , P4 ;  /* 0xff800000c1c17808 */ /* 0x000fe40002000000 */
[----:B------:R-:W-:Y:S02]  /*6910*/  ISETP.GT.AND P4, PT, R3, 0x19, PT ;  /* 0x000000190300780c */ /* 0x000fe40003f84270 */
[----:B0-----:R-:W-:Y:S02]  /*6920*/  IADD3 R184, R184, -UR5, R15 ;  /* 0x80000005b8b87c10 */ /* 0x001fe4000fffe00f */
[----:B------:R-:W-:-:S02]  /*6930*/  FSEL R197, R197, -INF , P4 ;  /* 0xff800000c5c57808 */ /* 0x000fc40002000000 */
[----:B------:R-:W-:Y:S02]  /*6940*/  ISETP.GT.AND P4, PT, R3, 0x21, PT ;  /* 0x000000210300780c */ /* 0x000fe40003f84270 */
[----:B------:R-:W-:Y:S02]  /*6950*/  ISETP.GT.AND P5, PT, R184, 0x1, PT ;  /* 0x00000001b800780c */ /* 0x000fe40003fa4270 */
[----:B------:R-:W-:Y:S02]  /*6960*/  FSEL R169, R169, -INF , P4 ;  /* 0xff800000a9a97808 */ /* 0x000fe40002000000 */
[----:B------:R-:W-:Y:S02]  /*6970*/  ISETP.GT.AND P4, PT, R3, 0x29, PT ;  /* 0x000000290300780c */ /* 0x000fe40003f84270 */
[----:B------:R-:W-:Y:S02]  /*6980*/  FSEL R187, R187, -INF , P5 ;  /* 0xff800000bbbb7808 */ /* 0x000fe40002800000 */
        /* <DEDUP_REMOVED lines=25> */
[C---:B------:R-:W-:Y:S02]  /*6b20*/  ISETP.GT.AND P4, PT, R3.reuse, 0x71, PT ;  /* 0x000000710300780c */ /* 0x040fe40003f84270 */
[----:B------:R-:W-:Y:S01]  /*6b30*/  ISETP.GT.AND P5, PT, R184, 0x29, PT ;  /* 0x00000029b800780c */ /* 0x000fe20003fa4270 */
[----:B------:R-:W-:Y:S02]  /*6b40*/  WARPGROUP.DEPBAR.LE gsb0, 0x0 ;  /* 0x00008000000079c5 */ /* 0x000fe40000010000 */
[----:B------:R-:W-:Y:S01]  /*6b50*/  FSEL R225, R192, -INF , P3 ;  /* 0xff800000c0e17808 */ /* 0x000fe20001800000 */
[----:B------:R-:W-:Y:S01]  /*6b60*/  WARPGROUP.ARRIVE ;  /* 0x00000000000079c5 */ /* 0x000fe20000000000 */
[----:B------:R-:W-:Y:S02]  /*6b70*/  ISETP.GT.AND P3, PT, R3, 0x18, PT ;  /* 0x000000180300780c */ /* 0x000fe40003f64270 */
[----:B------:R-:W-:Y:S02]  /*6b80*/  FMNMX.FTZ R20, R225, R20, !PT ;  /* 0x00000014e1147209 */ /* 0x000fe40007810000 */
[----:B------:R-:W-:Y:S01]  /*6b90*/  FSEL R227, R196, -INF , P3 ;  /* 0xff800000c4e37808 */ /* 0x000fe20001800000 */
[----:B------:R-:W-:Y:S01]  /*6ba0*/  QGMMA.64x128x32.F32.E4M3.E4M3 R24, R220, gdesc[UR12], R24, gsb0 ;  /* 0x01e0000cdc187df3 */ /* 0x000fe20008000818 */
[----:B------:R-:W-:Y:S01]  /*6bb0*/  FMNMX.FTZ R20, R193, R20, !PT ;  /* 0x00000014c1147209 */ /* 0x000fe20007810000 */
[----:B------:R-:W-:Y:S01]  /*6bc0*/  UIADD3 UR14, UR10, 0x200, URZ ;  /* 0x000002000a0e7890 */ /* 0x000fe2000fffe03f */
[----:B------:R-:W-:Y:S01]  /*6bd0*/  ISETP.GT.AND P3, PT, R3, 0x20, PT ;  /* 0x000000200300780c */ /* 0x000fe20003f64270 */
[----:B------:R-:W-:Y:S01]  /*6be0*/  UMOV UR15, 0xc0000010 ;  /* 0xc0000010000f7882 */ /* 0x000fe20000000000 */
[----:B------:R-:W-:-:S02]  /*6bf0*/  FMNMX.FTZ R20, R227, R20, !PT ;  /* 0x00000014e3147209 */ /* 0x000fc40007810000 */
[----:B------:R-:W-:Y:S02]  /*6c00*/  FSEL R229, R168, -INF , P3 ;  /* 0xff800000a8e57808 */ /* 0x000fe40001800000 */
[----:B------:R-:W-:Y:S02]  /*6c10*/  FMNMX.FTZ R20, R197, R20, !PT ;  /* 0x00000014c5147209 */ /* 0x000fe40007810000 */
[----:B------:R-:W-:Y:S02]  /*6c20*/  ISETP.GT.AND P3, PT, R3, 0x28, PT ;  /* 0x000000280300780c */ /* 0x000fe40003f64270 */
[----:B------:R-:W-:Y:S02]  /*6c30*/  FMNMX.FTZ R20, R229, R20, !PT ;  /* 0x00000014e5147209 */ /* 0x000fe40007810000 */
[----:B------:R-:W-:Y:S02]  /*6c40*/  FSEL R231, R172, -INF , P3 ;  /* 0xff800000ace77808 */ /* 0x000fe40001800000 */
[----:B------:R-:W-:-:S02]  /*6c50*/  FMNMX.FTZ R20, R169, R20, !PT ;  /* 0x00000014a9147209 */ /* 0x000fc40007810000 */
[----:B------:R-:W-:Y:S02]  /*6c60*/  ISETP.GT.AND P3, PT, R3, 0x30, PT ;  /* 0x000000300300780c */ /* 0x000fe40003f64270 */
[----:B------:R-:W-:Y:S02]  /*6c70*/  FMNMX.FTZ R20, R231, R20, !PT ;  /* 0x00000014e7147209 */ /* 0x000fe40007810000 */
[----:B------:R-:W-:Y:S02]  /*6c80*/  FSEL R233, R176, -INF , P3 ;  /* 0xff800000b0e97808 */ /* 0x000fe40001800000 */
[----:B------:R-:W-:Y:S02]  /*6c90*/  FMNMX.FTZ R20, R173, R20, !PT ;  /* 0x00000014ad147209 */ /* 0x000fe40007810000 */
[----:B------:R-:W-:Y:S02]  /*6ca0*/  ISETP.GT.AND P3, PT, R3, 0x38, PT ;  /* 0x000000380300780c */ /* 0x000fe40003f64270 */
        /* <DEDUP_REMOVED lines=56> */
[----:B------:R-:W-:Y:S01]  /*7030*/  FSEL R129, R129, -INF , P4 ;  /* 0xff80000081817808 */ /* 0x000fe20002000000 */
[----:B------:R-:W-:Y:S02]  /*7040*/  WARPGROUP.DEPBAR.LE gsb0, 0x0 ;  /* 0x00008000000079c5 */ /* 0x000fe40000010000 */
[----:B------:R-:W-:Y:S01]  /*7050*/  FMNMX.FTZ R20, R128, R20, !PT ;  /* 0x0000001480147209 */ /* 0x000fe20007810000 */
[----:B------:R-:W-:Y:S01]  /*7060*/  WARPGROUP.ARRIVE ;  /* 0x00000000000079c5 */ /* 0x000fe20000000000 */
[----:B------:R-:W-:Y:S02]  /*7070*/  ISETP.GT.AND P4, PT, R3, 0x99, PT ;  /* 0x000000990300780c */ /* 0x000fe40003f84270 */
[----:B------:R-:W-:Y:S02]  /*7080*/  FSEL R132, R132, -INF , P3 ;  /* 0xff80000084847808 */ /* 0x000fe40001800000 */
[----:B------:R-:W-:Y:S01]  /*7090*/  FMNMX.FTZ R20, R129, R20, !PT ;  /* 0x0000001481147209 */ /* 0x000fe20007810000 */
[----:B------:R-:W-:Y:S01]  /*70a0*/  QGMMA.64x128x32.F32.E4M3.E4M3 R24, R216, gdesc[UR12], R24, gsb0 ;  /* 0x01e0000cd8187df3 */ /* 0x000fe20008000818 */
[----:B------:R-:W-:Y:S01]  /*70b0*/  ISETP.GT.AND P3, PT, R3, 0xa0, PT ;  /* 0x000000a00300780c */ /* 0x000fe20003f64270 */
        /* <DEDUP_REMOVED lines=49> */
[----:B------:R-:W-:Y:S02]  /*73d0*/  FSEL R101, R101, -INF , P4 ;  /* 0xff80000065657808 */ /* 0x000fe40002000000 */
[----:B------:R-:W-:Y:S02]  /*73e0*/  FMNMX.FTZ R20, R100, R3, !PT ;  /* 0x0000000364147209 */ /* 0x000fe40007810000 */
[----:B------:R-:W-:-:S02]  /*73f0*/  ISETP.GT.AND P4, PT, R184, RZ, PT ;  /* 0x000000ffb800720c */ /* 0x000fc40003f84270 */
[----:B------:R-:W-:Y:S02]  /*7400*/  FMNMX.FTZ R20, R101, R20, !PT ;  /* 0x0000001465147209 */ /* 0x000fe40007810000 */
[----:B------:R-:W-:Y:S02]  /*7410*/  FSEL R186, R186, -INF , P4 ;  /* 0xff800000baba7808 */ /* 0x000fe40002000000 */
[----:B------:R-:W-:Y:S01]  /*7420*/  ISETP.GT.AND P4, PT, R184, 0x8, PT ;  /* 0x00000008b800780c */ /* 0x000fe20003f84270 */
[----:B------:R-:W0:Y:S01]  /*7430*/  SHFL.BFLY PT, R3, R20, 0x2, 0x1f ;  /* 0x0c401f0014037f89 */ /* 0x000e2200000e0000 */
[----:B------:R-:W-:Y:S02]  /*7440*/  FMNMX.FTZ R0, R186, R11, !PT ;  /* 0x0000000bba007209 */ /* 0x000fe40007810000 */
[----:B------:R-:W-:Y:S02]  /*7450*/  FSEL R175, R175, -INF , P5 ;  /* 0xff800000afaf7808 */ /* 0x000fe40002800000 */
[----:B------:R-:W-:-:S02]  /*7460*/  FMNMX.FTZ R0, R187, R0, !PT ;  /* 0x00000000bb007209 */ /* 0x000fc40007810000 */
[----:B------:R-:W-:-:S04]  /*7470*/  ISETP.GT.AND P5, PT, R184, 0x31, PT ;  /* 0x00000031b800780c */ /* 0x000fc80003fa4270 */
[----:B------:R-:W-:Y:S02]  /*7480*/  FSEL R179, R179, -INF , P5 ;  /* 0xff800000b3b37808 */ /* 0x000fe40002800000 */
[----:B------:R-:W-:-:S04]  /*7490*/  ISETP.GT.AND P5, PT, R184, 0x39, PT ;  /* 0x00000039b800780c */ /* 0x000fc80003fa4270 */
[----:B------:R-:W-:Y:S02]  /*74a0*/  FSEL R183, R183, -INF , P5 ;  /* 0xff800000b7b77808 */ /* 0x000fe40002800000 */
[----:B------:R-:W-:-:S04]  /*74b0*/  ISETP.GT.AND P5, PT, R184, 0x41, PT ;  /* 0x00000041b800780c */ /* 0x000fc80003fa4270 */
[----:B------:R-:W-:Y:S02]  /*74c0*/  FSEL R155, R155, -INF , P5 ;  /* 0xff8000009b9b7808 */ /* 0x000fe40002800000 */
[----:B0-----:R-:W-:Y:S02]  /*74d0*/  FMNMX.FTZ R22, R20, R3, !PT ;  /* 0x0000000314167209 */ /* 0x001fe40007810000 */
[----:B------:R-:W-:-:S03]  /*74e0*/  ISETP.GT.AND P5, PT, R184, 0x49, PT ;  /* 0x00000049b800780c */ /* 0x000fc60003fa4270 */
[----:B------:R-:W0:Y:S01]  /*74f0*/  SHFL.BFLY PT, R3, R22, 0x1, 0x1f ;  /* 0x0c201f0016037f89 */ /* 0x000e2200000e0000 */
[----:B------:R-:W-:Y:S02]  /*7500*/  FSEL R159, R159, -INF , P5 ;  /* 0xff8000009f9f7808 */ /* 0x000fe40002800000 */
[C---:B------:R-:W-:Y:S01]  /*7510*/  ISETP.GT.AND P5, PT, R184.reuse, 0x51, PT ;  /* 0x00000051b800780c */ /* 0x040fe20003fa4270 */
[----:B------:R-:W-:Y:S02]  /*7520*/  WARPGROUP.DEPBAR.LE gsb0, 0x0 ;  /* 0x00008000000079c5 */ /* 0x000fe40000010000 */
[----:B------:R-:W-:Y:S01]  /*7530*/  WARPGROUP.ARRIVE ;  /* 0x00000000000079c5 */ /* 0x000fe20000000000 */
[----:B------:R-:W-:Y:S02]  /*7540*/  FSEL R163, R163, -INF , P5 ;  /* 0xff800000a3a37808 */ /* 0x000fe40002800000 */
[----:B------:R-:W-:-:S03]  /*7550*/  ISETP.GT.AND P5, PT, R184, 0x59, PT ;  /* 0x00000059b800780c */ /* 0x000fc60003fa4270 */
[----:B------:R-:W-:Y:S01]  /*7560*/  QGMMA.64x128x32.F32.E4M3.E4M3 R24, R212, gdesc[UR12], R24, gsb0 ;  /* 0x01e0000cd4187df3 */ /* 0x000fe20008000818 */
[----:B------:R-:W-:Y:S01]  /*7570*/  FSEL R167, R167, -INF , P5 ;  /* 0xff800000a7a77808 */ /* 0x000fe20002800000 */
[----:B------:R-:W-:Y:S01]  /*7580*/  UIADD3 UR14, UR10, 0x400, URZ ;  /* 0x000004000a0e7890 */ /* 0x000fe2000fffe03f */
[----:B------:R-:W-:Y:S01]  /*7590*/  ISETP.GT.AND P5, PT, R184, 0x61, PT ;  /* 0x00000061b800780c */ /* 0x000fe20003fa4270 */
[----:B------:R-:W-:-:S03]  /*75a0*/  UMOV UR15, 0xc0000010 ;  /* 0xc0000010000f7882 */ /* 0x000fc60000000000 */
[----:B------:R-:W-:Y:S02]  /*75b0*/  FSEL R139, R139, -INF , P5 ;  /* 0xff8000008b8b7808 */ /* 0x000fe40002800000 */
[----:B------:R-:W-:Y:S02]  /*75c0*/  ISETP.GT.AND P5, PT, R184, 0x69, PT ;  /* 0x00000069b800780c */ /* 0x000fe40003fa4270 */
[----:B0-----:R-:W-:Y:S02]  /*75d0*/  FMNMX.FTZ R3, R22, R3, !PT ;  /* 0x0000000316037209 */ /* 0x001fe40007810000 */
[----:B------:R-:W-:Y:S02]  /*75e0*/  FSEL R143, R143, -INF , P5 ;  /* 0xff8000008f8f7808 */ /* 0x000fe40002800000 */
[----:B------:R-:W-:Y:S01]  /*75f0*/  FSETP.NEU.FTZ.AND P3, PT, R3, -INF , PT ;  /* 0xff8000000300780b */ /* 0x000fe20003f7d000 */
[----:B------:R-:W-:-:S01]  /*7600*/  FFMA.FTZ R221, R2, R3, -8 ;  /* 0xc100000002dd7423 */ /* 0x000fc20000010003 */
[----:B------:R-:W-:-:S04]  /*7610*/  ISETP.GT.AND P5, PT, R184, 0x71, PT ;  /* 0x00000071b800780c */ /* 0x000fc80003fa4270 */
[----:B------:R-:W-:Y:S02]  /*7620*/  FSEL R221, R221, RZ, P3 ;  /* 0x000000ffdddd7208 */ /* 0x000fe40001800000 */
[----:B------:R-:W-:Y:S02]  /*7630*/  FSEL R147, R147, -INF , P5 ;  /* 0xff80000093937808 */ /* 0x000fe40002800000 */
[----:B------:R-:W-:Y:S01]  /*7640*/  ISETP.GT.AND P5, PT, R184, 0x79, PT ;  /* 0x00000079b800780c */ /* 0x000fe20003fa4270 */
[----:B------:R-:W-:-:S01]  /*7650*/  FFMA.FTZ R188, R2, R181, -R221 ;  /* 0x000000b502bc7223 */ /* 0x000fc200000108dd */
[----:B------:R-:W-:Y:S01]  /*7660*/  FSEL R181, R190, -INF , P4 ;  /* 0xff800000beb57808 */ /* 0x000fe20002000000 */
[----:B------:R-:W-:-:S01]  /*7670*/  FFMA.FTZ R20, R2, R185, -R221 ;  /* 0x000000b902147223 */ /* 0x000fc200000108dd */
[----:B------:R-:W-:Y:S01]  /*7680*/  ISETP.GT.AND P4, PT, R184, 0x10, PT ;  /* 0x00000010b800780c */ /* 0x000fe20003f84270 */
[----:B------:R-:W-:-:S01]  /*7690*/  FFMA.FTZ R185, R2, R193, -R221 ;  /* 0x000000c102b97223 */ /* 0x000fc200000108dd */
[----:B------:R-:W-:Y:S01]  /*76a0*/  FMNMX.FTZ R0, R181, R0, !PT ;  /* 0x00000000b5007209 */ /* 0x000fe20007810000 */
[----:B------:R-:W-:-:S01]  /*76b0*/  FFMA.FTZ R22, R2, R23, -R221 ;  /* 0x0000001702167223 */ /* 0x000fc200000108dd */
[----:B------:R-:W-:Y:S01]  /*76c0*/  FSEL R193, R194, -INF , P4 ;  /* 0xff800000c2c17808 */ /* 0x000fe20002000000 */
[----:B------:R-:W-:-:S01]  /*76d0*/  FFMA.FTZ R23, R2, R189, -R221 ;  /* 0x000000bd02177223 */ /* 0x000fc200000108dd */
[----:B------:R-:W-:Y:S01]  /*76e0*/  FMNMX.FTZ R0, R191, R0, !PT ;  /* 0x00000000bf007209 */ /* 0x000fe20007810000 */
        /* <DEDUP_REMOVED lines=80> */
[----:B------:R0:W-:Y:S01]  /*7bf0*/  MUFU.EX2 R138, R140 ;  /* 0x0000008c008a7308 */ /* 0x0001e20000000800 */
[----:B------:R-:W-:Y:S01]  /*7c00*/  ISETP.GT.AND P4, PT, R184, 0x68, PT ;  /* 0x00000068b800780c */ /* 0x000fe20003f84270 */
[C-C-:B------:R-:W-:Y:S01]  /*7c10*/  FFMA.FTZ R92, R2.reuse, R92, -R221.reuse ;  /* 0x0000005c025c7223 */ /* 0x140fe200000108dd */
[----:B------:R-:W-:Y:S01]  /*7c20*/  FMNMX.FTZ R0, R235, R0, !PT ;  /* 0x00000000eb007209 */ /* 0x000fe20007810000 */
[--C-:B------:R-:W-:Y:S01]  /*7c30*/  FFMA.FTZ R93, R2, R93, -R221.reuse ;  /* 0x0000005d025d7223 */ /* 0x100fe200000108dd */
[----:B------:R-:W-:Y:S01]  /*7c40*/  FSEL R237, R142, -INF , P4 ;  /* 0xff8000008eed7808 */ /* 0x000fe20002000000 */
[C-C-:B------:R-:W-:Y:S01]  /*7c50*/  FFMA.FTZ R96, R2.reuse, R96, -R221.reuse ;  /* 0x0000006002607223 */ /* 0x140fe200000108dd */
[----:B------:R-:W-:Y:S01]  /*7c60*/  FMNMX.FTZ R0, R139, R0, !PT ;  /* 0x000000008b007209 */ /* 0x000fe20007810000 */
[--C-:B------:R-:W-:Y:S01]  /*7c70*/  FFMA.FTZ R97, R2, R97, -R221.reuse ;  /* 0x0000006102617223 */ /* 0x100fe200000108dd */
[----:B------:R-:W-:Y:S01]  /*7c80*/  ISETP.GT.AND P4, PT, R184, 0x70, PT ;  /* 0x00000070b800780c */ /* 0x000fe20003f84270 */
[C-C-:B0-----:R-:W-:Y:S01]  /*7c90*/  FFMA.FTZ R140, R2.reuse, R144, -R221.reuse ;  /* 0x00000090028c7223 */ /* 0x141fe200000108dd */
[----:B------:R-:W-:Y:S01]  /*7ca0*/  FMNMX.FTZ R0, R237, R0, !PT ;  /* 0x00000000ed007209 */ /* 0x000fe20007810000 */
[--C-:B------:R-:W-:Y:S01]  /*7cb0*/  FFMA.FTZ R144, R2, R124, -R221.reuse ;  /* 0x0000007c02907223 */ /* 0x100fe200000108dd */
[----:B------:R-:W-:Y:S01]  /*7cc0*/  FSEL R146, R146, -INF , P4 ;  /* 0xff80000092927808 */ /* 0x000fe20002000000 */
[C-C-:B------:R-:W-:Y:S01]  /*7cd0*/  FFMA.FTZ R100, R2.reuse, R100, -R221.reuse ;  /* 0x0000006402647223 */ /* 0x140fe200000108dd */
[----:B------:R-:W-:Y:S01]  /*7ce0*/  FMNMX.FTZ R0, R143, R0, !PT ;  /* 0x000000008f007209 */ /* 0x000fe20007810000 */
[----:B------:R-:W-:Y:S01]  /*7cf0*/  FFMA.FTZ R101, R2, R101, -R221 ;  /* 0x0000006502657223 */ /* 0x000fe200000108dd */
[----:B------:R-:W-:Y:S01]  /*7d00*/  ISETP.GT.AND P4, PT, R184, 0x78, PT ;  /* 0x00000078b800780c */ /* 0x000fe20003f84270 */
[----:B------:R-:W-:Y:S01]  /*7d10*/  MUFU.EX2 R21, R21 ;  /* 0x0000001500157308 */ /* 0x000fe20000000800 */
[----:B------:R-:W-:-:S02]  /*7d20*/  FMNMX.FTZ R0, R146, R0, !PT ;  /* 0x0000000092007209 */ /* 0x000fc40007810000 */
[----:B------:R-:W-:Y:S02]  /*7d30*/  FSEL R150, R150, -INF , P4 ;  /* 0xff80000096967808 */ /* 0x000fe40002000000 */
[----:B------:R-:W-:Y:S02]  /*7d40*/  FMNMX.FTZ R0, R147, R0, !PT ;  /* 0x0000000093007209 */ /* 0x000fe40007810000 */
[----:B------:R-:W-:Y:S01]  /*7d50*/  FSEL R151, R151, -INF , P5 ;  /* 0xff80000097977808 */ /* 0x000fe20002800000 */
[----:B------:R-:W-:Y:S02]  /*7d60*/  WARPGROUP.DEPBAR.LE gsb0, 0x0 ;  /* 0x00008000000079c5 */ /* 0x000fe40000010000 */
[----:B------:R-:W-:Y:S01]  /*7d70*/  ISETP.GT.AND P4, PT, R184, 0x80, PT ;  /* 0x00000080b800780c */ /* 0x000fe20003f84270 */
[----:B------:R-:W-:Y:S01]  /*7d80*/  WARPGROUP.ARRIVE ;  /* 0x00000000000079c5 */ /* 0x000fe20000000000 */
[----:B------:R-:W-:Y:S01]  /*7d90*/  FMNMX.FTZ R0, R150, R0, !PT ;  /* 0x0000000096007209 */ /* 0x000fe20007810000 */
[----:B------:R-:W-:Y:S01]  /*7da0*/  MUFU.EX2 R20, R20 ;  /* 0x0000001400147308 */ /* 0x000fe20000000800 */
[----:B------:R-:W-:-:S02]  /*7db0*/  ISETP.GT.AND P5, PT, R184, 0x81, PT ;  /* 0x00000081b800780c */ /* 0x000fc40003fa4270 */
[----:B------:R-:W-:Y:S01]  /*7dc0*/  FSEL R142, R122, -INF , P4 ;  /* 0xff8000007a8e7808 */ /* 0x000fe20002000000 */
[----:B------:R-:W-:Y:S01]  /*7dd0*/  QGMMA.64x128x32.F32.E4M3.E4M3 R24, R208, gdesc[UR12], R24, gsb0 ;  /* 0x01e0000cd0187df3 */ /* 0x000fe20008000818 */
[----:B------:R-:W-:Y:S01]  /*7de0*/  FMNMX.FTZ R0, R151, R0, !PT ;  /* 0x0000000097007209 */ /* 0x000fe20007810000 */
[----:B------:R-:W-:Y:S01]  /*7df0*/  UIADD3 UR14, UR10, 0x500, URZ ;  /* 0x000005000a0e7890 */ /* 0x000fe2000fffe03f */
[----:B------:R-:W-:Y:S01]  /*7e00*/  ISETP.GT.AND P4, PT, R184, 0x88, PT ;  /* 0x00000088b800780c */ /* 0x000fe20003f84270 */
[----:B------:R-:W-:Y:S01]  /*7e10*/  MUFU.EX2 R122, R148 ;  /* 0x00000094007a7308 */ /* 0x000fe20000000800 */
[----:B------:R-:W-:Y:S01]  /*7e20*/  FSEL R123, R123, -INF , P5 ;  /* 0xff8000007b7b7808 */ /* 0x000fe20002800000 */
[----:B------:R-:W-:Y:S01]  /*7e30*/  UMOV UR15, 0xc0000010 ;  /* 0xc0000010000f7882 */ /* 0x000fe20000000000 */
[----:B------:R-:W-:Y:S01]  /*7e40*/  FMNMX.FTZ R0, R142, R0, !PT ;  /* 0x000000008e007209 */ /* 0x000fe20007810000 */
[----:B------:R-:W-:Y:S01]  /*7e50*/  UIADD3 UR10, UR10, 0x600, URZ ;  /* 0x000006000a0a7890 */ /* 0x000fe2000fffe03f */
[----:B------:R-:W-:-:S02]  /*7e60*/  ISETP.GT.AND P5, PT, R184, 0x89, PT ;  /* 0x00000089b800780c */ /* 0x000fc40003fa4270 */
[----:B------:R-:W-:Y:S01]  /*7e70*/  FSEL R126, R126, -INF , P4 ;  /* 0xff8000007e7e7808 */ /* 0x000fe20002000000 */
[----:B------:R-:W-:Y:S01]  /*7e80*/  MUFU.EX2 R22, R22 ;  /* 0x0000001600167308 */ /* 0x000fe20000000800 */
[----:B------:R-:W-:Y:S02]  /*7e90*/  FMNMX.FTZ R0, R123, R0, !PT ;  /* 0x000000007b007209 */ /* 0x000fe40007810000 */
[----:B------:R-:W-:Y:S02]  /*7ea0*/  ISETP.GT.AND P4, PT, R184, 0x90, PT ;  /* 0x00000090b800780c */ /* 0x000fe40003f84270 */
[----:B------:R-:W-:Y:S02]  /*7eb0*/  FSEL R127, R127, -INF , P5 ;  /* 0xff8000007f7f7808 */ /* 0x000fe40002800000 */
[----:B------:R-:W-:Y:S01]  /*7ec0*/  FMNMX.FTZ R0, R126, R0, !PT ;  /* 0x000000007e007209 */ /* 0x000fe20007810000 */
[----:B------:R-:W-:Y:S01]  /*7ed0*/  MUFU.EX2 R23, R23 ;  /* 0x0000001700177308 */ /* 0x000fe20000000800 */
[----:B------:R-:W-:-:S02]  /*7ee0*/  ISETP.GT.AND P5, PT, R184, 0x91, PT ;  /* 0x00000091b800780c */ /* 0x000fc40003fa4270 */
[----:B------:R-:W-:Y:S02]  /*7ef0*/  FSEL R130, R130, -INF , P4 ;  /* 0xff80000082827808 */ /* 0x000fe40002000000 */
[----:B------:R-:W-:Y:S02]  /*7f00*/  FMNMX.FTZ R0, R127, R0, !PT ;  /* 0x000000007f007209 */ /* 0x000fe40007810000 */
        /* <DEDUP_REMOVED lines=9> */
[----:B------:R-:W-:Y:S02]  /*7fa0*/  ISETP.GT.AND P4, PT, R184, 0xa0, PT ;  /* 0x000000a0b800780c */ /* 0x000fe40003f84270 */
[----:B------:R-:W-:Y:S01]  /*7fb0*/  FMNMX.FTZ R0, R134, R0, !PT ;  /* 0x0000000086007209 */ /* 0x000fe20007810000 */
[----:B------:R-:W-:Y:S01]  /*7fc0*/  MUFU.EX2 R168, R168 ;  /* 0x000000a800a87308 */ /* 0x000fe20000000800 */
[----:B------:R-:W-:-:S02]  /*7fd0*/  ISETP.GT.AND P5, PT, R184, 0xa1, PT ;  /* 0x000000a1b800780c */ /* 0x000fc40003fa4270 */
[----:B------:R-:W-:Y:S02]  /*7fe0*/  FSEL R124, R106, -INF , P4 ;  /* 0xff8000006a7c7808 */ /* 0x000fe40002000000 */
[----:B------:R-:W-:Y:S02]  /*7ff0*/  FMNMX.FTZ R0, R135, R0, !PT ;  /* 0x0000000087007209 */ /* 0x000fe40007810000 */
[----:B------:R-:W-:Y:S01]  /*8000*/  ISETP.GT.AND P4, PT, R184, 0xa8, PT ;  /* 0x000000a8b800780c */ /* 0x000fe20003f84270 */
[----:B------:R0:W-:Y:S01]  /*8010*/  MUFU.EX2 R106, R144 ;  /* 0x00000090006a7308 */ /* 0x0001e20000000800 */
[----:B------:R-:W-:Y:S02]  /*8020*/  FSEL R107, R107, -INF , P5 ;  /* 0xff8000006b6b7808 */ /* 0x000fe40002800000 */
[----:B------:R-:W-:Y:S02]  /*8030*/  FMNMX.FTZ R0, R124, R0, !PT ;  /* 0x000000007c007209 */ /* 0x000fe40007810000 */
[----:B------:R-:W-:-:S02]  /*8040*/  ISETP.GT.AND P5, PT, R184, 0xa9, PT ;  /* 0x000000a9b800780c */ /* 0x000fc40003fa4270 */
[----:B------:R-:W-:Y:S01]  /*8050*/  FSEL R110, R110, -INF , P4 ;  /* 0xff8000006e6e7808 */ /* 0x000fe20002000000 */
[----:B------:R-:W-:Y:S01]  /*8060*/  MUFU.EX2 R154, R164 ;  /* 0x000000a4009a7308 */ /* 0x000fe20000000800 */
[----:B------:R-:W-:Y:S01]  /*8070*/  FMNMX.FTZ R0, R107, R0, !PT ;  /* 0x000000006b007209 */ /* 0x000fe20007810000 */
[----:B0-----:R-:W-:Y:S01]  /*8080*/  FFMA.FTZ R144, R2, R128, -R221 ;  /* 0x0000008002907223 */ /* 0x001fe200000108dd */
        /* <DEDUP_REMOVED lines=46> */
[----:B------:R-:W-:Y:S02]  /*8370*/  FMNMX.FTZ R0, R99, R0, !PT ;  /* 0x0000000063007209 */ /* 0x000fe40007810000 */
[----:B------:R-:W-:Y:S02]  /*8380*/  FSEL R103, R103, -INF , P5 ;  /* 0xff80000067677808 */ /* 0x000fe40002800000 */
[----:B------:R-:W-:-:S03]  /*8390*/  FMNMX.FTZ R0, R102, R0, !PT ;  /* 0x0000000066007209 */ /* 0x000fc60007810000 */
[----:B------:R-:W-:Y:S01]  /*83a0*/  MUFU.EX2 R15, R15 ;  /* 0x0000000f000f7308 */ /* 0x000fe20000000800 */
[----:B------:R-:W-:Y:S01]  /*83b0*/  FMNMX.FTZ R0, R103, R0, !PT ;  /* 0x0000000067007209 */ /* 0x000fe20007810000 */
[----:B------:R-:W-:Y:S02]  /*83c0*/  WARPGROUP.DEPBAR.LE gsb0, 0x0 ;  /* 0x00008000000079c5 */ /* 0x000fe40000010000 */
[----:B------:R-:W-:Y:S02]  /*83d0*/  WARPGROUP.ARRIVE ;  /* 0x00000000000079c5 */ /* 0x000fe40000000000 */
[----:B0-----:R-:W0:Y:S02]  /*83e0*/  SHFL.BFLY PT, R144, R0, 0x2, 0x1f ;  /* 0x0c401f0000907f89 */ /* 0x001e2400000e0000 */
[----:B------:R-:W-:Y:S02]  /*83f0*/  MUFU.EX2 R177, R177 ;  /* 0x000000b100b17308 */ /* 0x000fe40000000800 */
[----:B------:R-:W-:Y:S06]  /*8400*/  QGMMA.64x128x32.F32.E4M3.E4M3 R24, R204, gdesc[UR12], R24, gsb0 ;  /* 0x01e0000ccc187df3 */ /* 0x000fec0008000818 */
[----:B------:R-:W-:Y:S08]  /*8410*/  MUFU.EX2 R188, R188 ;  /* 0x000000bc00bc7308 */ /* 0x000ff00000000800 */
[----:B------:R-:W-:Y:S01]  /*8420*/  MUFU.EX2 R190, R190 ;  /* 0x000000be00be7308 */ /* 0x000fe20000000800 */
[----:B0-----:R-:W-:-:S07]  /*8430*/  FMNMX.FTZ R144, R0, R144, !PT ;  /* 0x0000009000907209 */ /* 0x001fce0007810000 */
[----:B------:R-:W-:Y:S01]  /*8440*/  MUFU.EX2 R153, R153 ;  /* 0x0000009900997308 */ /* 0x000fe20000000800 */
[----:B------:R-:W0:Y:S07]  /*8450*/  SHFL.BFLY PT, R0, R144, 0x1, 0x1f ;  /* 0x0c201f0090007f89 */ /* 0x000e2e00000e0000 */
[----:B------:R-:W-:Y:S08]  /*8460*/  MUFU.EX2 R156, R156 ;  /* 0x0000009c009c7308 */ /* 0x000ff00000000800 */
[----:B------:R-:W-:Y:S08]  /*8470*/  MUFU.EX2 R157, R157 ;  /* 0x0000009d009d7308 */ /* 0x000ff00000000800 */
[----:B------:R-:W-:Y:S01]  /*8480*/  MUFU.EX2 R160, R160 ;  /* 0x000000a000a07308 */ /* 0x000fe20000000800 */
[----:B0-----:R-:W-:-:S04]  /*8490*/  FMNMX.FTZ R0, R144, R0, !PT ;  /* 0x0000000090007209 */ /* 0x001fc80007810000 */
[----:B------:R-:W-:Y:S01]  /*84a0*/  FSETP.NEU.FTZ.AND P4, PT, R0, -INF , PT ;  /* 0xff8000000000780b */ /* 0x000fe20003f9d000 */
[----:B------:R-:W-:-:S02]  /*84b0*/  FFMA.FTZ R144, R2, R0, -8 ;  /* 0xc100000002907423 */ /* 0x000fc40000010000 */
[----:B------:R-:W-:Y:S01]  /*84c0*/  MUFU.EX2 R161, R161 ;  /* 0x000000a100a17308 */ /* 0x000fe20000000800 */
[----:B------:R-:W-:Y:S02]  /*84d0*/  FSEL R196, R0, RZ, P4 ;  /* 0x000000ff00c47208 */ /* 0x000fe40002000000 */
[----:B------:R-:W-:-:S03]  /*84e0*/  FSEL R221, R144, RZ, P4 ;  /* 0x000000ff90dd7208 */ /* 0x000fc60002000000 */
[----:B------:R-:W-:Y:S02]  /*84f0*/  FADD.FTZ R11, -R196, R11 ;  /* 0x0000000bc40b7221 */ /* 0x000fe40000010100 */
[----:B------:R-:W-:Y:S01]  /*8500*/  MUFU.EX2 R165, R165 ;  /* 0x000000a500a57308 */ /* 0x000fe20000000800 */
[----:B------:R-:W-:-:S01]  /*8510*/  FFMA.FTZ R148, R2, R181, -R221 ;  /* 0x000000b502947223 */ /* 0x000fc200000108dd */
[C-C-:B------:R-:W-:Y:S01]  /*8520*/  FFMA.FTZ R181, R2.reuse, R191, -R221.reuse ;  /* 0x000000bf02b57223 */ /* 0x140fe200000108dd */
[----:B------:R-:W-:-:S01]  /*8530*/  FFMA.FTZ R191, R2, R195, -R221 ;  /* 0x000000c302bf7223 */ /* 0x000fc200000108dd */
[----:B------:R-:W-:Y:S01]  /*8540*/  FSEL R195, R3, RZ, P3 ;  /* 0x000000ff03c37208 */ /* 0x000fe20001800000 */
[----:B------:R-:W-:-:S01]  /*8550*/  FFMA.FTZ R144, R2, R186, -R221 ;  /* 0x000000ba02907223 */ /* 0x000fc200000108dd */
[C---:B------:R-:W-:Y:S01]  /*8560*/  FMUL.FTZ R11, R2.reuse, R11 ;  /* 0x0000000b020b7220 */ /* 0x040fe20000410000 */
[----:B------:R-:W-:-:S01]  /*8570*/  FFMA.FTZ R187, R2, R187, -R221 ;  /* 0x000000bb02bb7223 */ /* 0x000fc200000108dd */
[----:B------:R-:W-:Y:S01]  /*8580*/  MUFU.EX2 R148, R148 ;  /* 0x0000009400947308 */ /* 0x000fe20000000800 */
[----:B------:R-:W-:-:S01]  /*8590*/  FADD.FTZ R195, -R195, R12 ;  /* 0x0000000cc3c37221 */ /* 0x000fc20000010100 */
[C-C-:B------:R-:W-:Y:S01]  /*85a0*/  FFMA.FTZ R158, R2.reuse, R193, -R221.reuse ;  /* 0x000000c1029e7223 */ /* 0x140fe200000108dd */
[----:B------:R-:W-:-:S01]  /*85b0*/  FFMA.FTZ R162, R2, R197, -R221 ;  /* 0x000000c502a27223 */ /* 0x000fc200000108dd */
[C-C-:B------:R-:W-:Y:S01]  /*85c0*/  FFMA.FTZ R193, R2.reuse, R199, -R221.reuse ;  /* 0x000000c702c17223 */ /* 0x140fe200000108dd */
[C---:B------:R-:W-:Y:S01]  /*85d0*/  FMUL.FTZ R194, R2.reuse, R195 ;  /* 0x000000c302c27220 */ /* 0x040fe20000410000 */
        /* <DEDUP_REMOVED lines=30> */
[----:B------:R-:W-:Y:S01]  /*87c0*/  FFMA.FTZ R123, R2, R123, -R221 ;  /* 0x0000007b027b7223 */ /* 0x000fe200000108dd */
[----:B------:R-:W-:-:S01]  /*87d0*/  FADD.FTZ R195, R20, R195 ;  /* 0x000000c314c37221 */ /* 0x000fc20000010000 */
        /* <DEDUP_REMOVED lines=14> */
[----:B------:R-:W-:Y:S01]  /*88c0*/  FFMA.FTZ R111, R2, R111, -R221 ;  /* 0x0000006f026f7223 */ /* 0x000fe200000108dd */
[----:B------:R-:W-:-:S01]  /*88d0*/  FADD.FTZ R196, R148, R7 ;  /* 0x0000000794c47221 */ /* 0x000fc20000010000 */
[----:B------:R-:W-:Y:S01]  /*88e0*/  FADD.FTZ R7, R23, R8 ;  /* 0x0000000817077221 */ /* 0x000fe20000010000 */
        /* <DEDUP_REMOVED lines=11> */
[----:B------:R-:W-:Y:S01]  /*89a0*/  FADD.FTZ R8, R168, R7 ;  /* 0x00000007a8087221 */ /* 0x000fe20000010000 */
[----:B------:R-:W-:-:S01]  /*89b0*/  FFMA.FTZ R91, R2, R91, -R221 ;  /* 0x0000005b025b7223 */ /* 0x000fc200000108dd */
[C-C-:B------:R-:W-:Y:S01]  /*89c0*/  FFMA.FTZ R94, R2.reuse, R94, -R221.reuse ;  /* 0x0000005e025e7223 */ /* 0x140fe200000108dd */
[----:B------:R-:W-:-:S01]  /*89d0*/  FFMA.FTZ R103, R2, R103, -R221 ;  /* 0x0000006702677223 */ /* 0x000fc200000108dd */
[----:B------:R-:W-:Y:S01]  /*89e0*/  FADD.FTZ R7, R189, R8 ;  /* 0x00000008bd077221 */ /* 0x000fe20000010000 */
[----:B------:R-:W-:-:S02]  /*89f0*/  WARPGROUP.DEPBAR.LE gsb0, 0x0 ;  /* 0x00008000000079c5 */ /* 0x000fc40000010000 */
[----:B------:R-:W1:Y:S01]  /*8a00*/  MUFU.EX2 R193, R193 ;  /* 0x000000c100c17308 */ /* 0x000e620000000800 */
[----:B--2---:R-:W-:-:S01]  /*8a10*/  FADD.FTZ R195, R191, R196 ;  /* 0x000000c4bfc37221 */ /* 0x004fc20000010000 */
[----:B------:R-:W-:Y:S01]  /*8a20*/  FADD.FTZ R8, R172, R7 ;  /* 0x00000007ac087221 */ /* 0x000fe20000010000 */
[----:B------:R-:W-:-:S03]  /*8a30*/  WARPGROUP.ARRIVE ;  /* 0x00000000000079c5 */ /* 0x000fc60000000000 */
[----:B------:R-:W-:Y:S02]  /*8a40*/  FADD.FTZ R7, R169, R8 ;  /* 0x00000008a9077221 */ /* 0x000fe40000010000 */
[----:B------:R-:W2:Y:S01]  /*8a50*/  MUFU.EX2 R164, R164 ;  /* 0x000000a400a47308 */ /* 0x000ea20000000800 */
[----:B0-----:R-:W-:-:S01]  /*8a60*/  FADD.FTZ R196, R162, R195 ;  /* 0x000000c3a2c47221 */ /* 0x001fc20000010000 */
[----:B------:R-:W-:Y:S01]  /*8a70*/  FADD.FTZ R8, R176, R7 ;  /* 0x00000007b0087221 */ /* 0x000fe20000010000 */
[----:B------:R-:W-:Y:S03]  /*8a80*/  QGMMA.64x128x32.F32.E4M3.E4M3 R24, R200, gdesc[UR8], R24, gsb0 ;  /* 0x01e00008c8187df3 */ /* 0x000fe60008000818 */
[----:B------:R-:W-:-:S02]  /*8a90*/  FADD.FTZ R7, R173, R8 ;  /* 0x00000008ad077221 */ /* 0x000fc40000010000 */
[----:B------:R-:W0:Y:S01]  /*8aa0*/  MUFU.EX2 R171, R171 ;  /* 0x000000ab00ab7308 */ /* 0x000e220000000800 */
[----:B-1----:R-:W-:-:S01]  /*8ab0*/  FADD.FTZ R195, R193, R196 ;  /* 0x000000c4c1c37221 */ /* 0x002fc20000010000 */
[----:B------:R-:W-:-:S04]  /*8ac0*/  FADD.FTZ R8, R180, R7 ;  /* 0x00000007b4087221 */ /* 0x000fc80000010000 */
[----:B------:R-:W-:Y:S02]  /*8ad0*/  FADD.FTZ R8, R15, R8 ;  /* 0x000000080f087221 */ /* 0x000fe40000010000 */
        /* <DEDUP_REMOVED lines=17> */
[----:B0-----:R-:W-:-:S01]  /*8bf0*/  FADD.FTZ R7, R183, R8 ;  /* 0x00000008b7077221 */ /* 0x001fc20000010000 */
[----:B------:R-:W-:-:S06]  /*8c00*/  FADD.FTZ R8, R190, R195 ;  /* 0x000000c3be087221 */ /* 0x000fcc0000010000 */
        /* <DEDUP_REMOVED lines=60> */
[----:B------:R-:W-:-:S03]  /*8fd0*/  FADD.FTZ R8, R106, R7 ;  /* 0x000000076a087221 */ /* 0x000fc60000010000 */
        /* <DEDUP_REMOVED lines=24> */
[----:B0-----:R-:W-:-:S01]  /*9160*/  FADD.FTZ R196, R124, R195 ;  /* 0x000000c37cc47221 */ /* 0x001fc20000010000 */
[C-C-:B------:R-:W-:Y:S01]  /*9170*/  FFMA.FTZ R195, R2.reuse, R95, -R221.reuse ;  /* 0x0000005f02c37223 */ /* 0x140fe200000108dd */
[----:B------:R-:W-:-:S05]  /*9180*/  FFMA.FTZ R95, R2, R104, -R221 ;  /* 0x00000068025f7223 */ /* 0x000fca00000108dd */
        /* <DEDUP_REMOVED lines=14> */
[----:B------:R-:W-:-:S06]  /*9270*/  IADD3 R7, -R19, 0xb, RZ ;  /* 0x0000000b13077810 */ /* 0x000fcc0007ffe1ff */
[----:B------:R-:W1:Y:S01]  /*9280*/  MUFU.EX2 R115, R115 ;  /* 0x0000007300737308 */ /* 0x000e620000000800 */
[----:B--2---:R-:W-:-:S07]  /*9290*/  FADD.FTZ R104, R128, R197 ;  /* 0x000000c580687221 */ /* 0x004fce0000010000 */
[----:B------:R-:W2:Y:S01]  /*92a0*/  MUFU.EX2 R116, R116 ;  /* 0x0000007400747308 */ /* 0x000ea20000000800 */
[----:B0-----:R-:W-:-:S07]  /*92b0*/  FADD.FTZ R197, R113, R8 ;  /* 0x0000000871c57221 */ /* 0x001fce0000010000 */
[----:B------:R-:W0:Y:S01]  /*92c0*/  MUFU.EX2 R118, R118 ;  /* 0x0000007600767308 */ /* 0x000e220000000800 */
[----:B-1----:R-:W-:-:S01]  /*92d0*/  FADD.FTZ R199, R115, R104 ;  /* 0x0000006873c77221 */ /* 0x002fc20000010000 */
[----:B------:R-:W-:Y:S01]  /*92e0*/  FFMA.FTZ R104, R2, R99, -R221 ;  /* 0x0000006302687223 */ /* 0x000fe200000108dd */
[----:B------:R-:W-:-:S05]  /*92f0*/  IMAD.U32 R99, RZ, RZ, UR42 ;  /* 0x0000002aff637e24 */ /* 0x000fca000f8e00ff */
        /* <DEDUP_REMOVED lines=8> */
[----:B------:R-:W-:Y:S01]  /*9380*/  @!P0 LEA R196, R99, UR41, 0x3 ;  /* 0x0000002963c48c11 */ /* 0x000fe2000f8e18ff */
[----:B------:R-:W-:-:S01]  /*9390*/  FFMA.FTZ R99, R2, R102, -R221 ;  /* 0x0000006602637223 */ /* 0x000fc200000108dd */
[----:B------:R2:W-:Y:S06]  /*93a0*/  BAR.ARV R7, 0x100 ;  /* 0x000400070000751d */ /* 0x0005ec0000002000 */
[----:B------:R-:W3:Y:S01]  /*93b0*/  MUFU.EX2 R89, R89 ;  /* 0x0000005900597308 */ /* 0x000ee20000000800 */
[----:B0-----:R-:W-:-:S01]  /*93c0*/  FADD.FTZ R8, R88, R197 ;  /* 0x000000c558087221 */ /* 0x001fc20000010000 */
[----:B--2---:R-:W-:-:S02]  /*93d0*/  @!P0 VIADD R7, R196, 0x2e840 ;  /* 0x0002e840c4078836 */ /* 0x004fc40000000000 */
[----:B-1----:R-:W-:-:S04]  /*93e0*/  FADD.FTZ R102, R132, R199 ;  /* 0x000000c784667221 */ /* 0x002fc80000010000 */
[----:B------:R-:W0:Y:S01]  /*93f0*/  MUFU.EX2 R91, R91 ;  /* 0x0000005b005b7308 */ /* 0x000e220000000800 */
[----:B------:R-:W-:-:S04]  /*9400*/  @!P0 PRMT R7, RZ, 0x654, R7 ;  /* 0x00000654ff078816 */ /* 0x000fc80000000007 */
[----:B------:R1:W-:Y:S03]  /*9410*/  @!P0 SYNCS.ARRIVE.TRANS64.RED.A1T0 RZ, [R7+URZ], RZ ;  /* 0x000000ff07ff89a7 */ /* 0x0003e6000810043f */
        /* <DEDUP_REMOVED lines=28> */
.L_x_1959:
[----:B------:R-:W-:Y:S01]  /*95e0*/  ULEA UR10, UR43, UR41, 0x3 ;  /* 0x000000292b0a7291 */ /* 0x000fe2000f8e183f */
[----:B------:R-:W-:Y:S01]  /*95f0*/  ISETP.GT.AND P3, PT, R14, R13, PT ;  /* 0x0000000d0e00720c */ /* 0x000fe20003f64270 */
[----:B------:R-:W-:Y:S01]  /*9600*/  FMUL.FTZ R26, R26, R11 ;  /* 0x0000000b1a1a7220 */ /* 0x000fe20000410000 */
        /* <DEDUP_REMOVED lines=125> */
[----:B------:R-:W-:Y:S02]  /*9de0*/  IMAD.MOV.U32 R12, RZ, RZ, R3 ;  /* 0x000000ffff0c7224 */ /* 0x000fe400078e0003 */
[----:B------:R-:W-:Y:S01]  /*9df0*/  IMAD.MOV.U32 R15, RZ, RZ, R6 ;  /* 0x000000ffff0f7224 */ /* 0x000fe200078e0006 */
[----:B------:R-:W-:Y:S06]  /*9e00*/  @P3 BRA `(.L_x_1960) ;  /* 0xffffffb800d43947 */ /* 0x000fec000383ffff */
.L_x_1950:
[----:B------:R-:W-:-:S13]  /*9e10*/  ISETP.GE.AND P2, PT, R14, R18, PT ;  /* 0x000000120e00720c */ /* 0x000fda0003f46270 */
[----:B------:R-:W-:Y:S05]  /*9e20*/  @!P2 BRA `(.L_x_1961) ;  /* 0x00000034006ca947 */ /* 0x000fea0003800000 */
[C---:B------:R-:W-:Y:S01]  /*9e30*/  VIADD R9, R19.reuse, 0x8 ;  /* 0x0000000813097836 */ /* 0x040fe20000000000 */
[----:B------:R-:W-:Y:S01]  /*9e40*/  IADD3 R19, -R19, 0xb, RZ ;  /* 0x0000000b13137810 */ /* 0x000fe20007ffe1ff */
[----:B------:R-:W-:Y:S01]  /*9e50*/  IMAD.MOV.U32 R11, RZ, RZ, R0 ;  /* 0x000000ffff0b7224 */ /* 0x000fe200078e0000 */
[----:B------:R-:W-:Y:S01]  /*9e60*/  UMOV UR5, UR42 ;  /* 0x0000002a00057c82 */ /* 0x000fe20008000000 */
[----:B------:R-:W-:Y:S02]  /*9e70*/  IMAD.MOV.U32 R10, RZ, RZ, R3 ;  /* 0x000000ffff0a7224 */ /* 0x000fe400078e0003 */
[----:B------:R-:W-:-:S07]  /*9e80*/  IMAD.MOV.U32 R12, RZ, RZ, R6 ;  /* 0x000000ffff0c7224 */ /* 0x000fce00078e0006 */
.L_x_1971:
[----:B------:R-:W-:Y:S01]  /*9e90*/  UIADD3 UR42, UR5, 0x1, URZ ;  /* 0x00000001052a7890 */ /* 0x000fe2000fffe03f */
[----:B------:R-:W-:-:S03]  /*9ea0*/  ISETP.NE.AND P3, PT, RZ, UR40, PT ;  /* 0x00000028ff007c0c */ /* 0x000fc6000bf65270 */
[----:B------:R-:W-:-:S04]  /*9eb0*/  UISETP.NE.AND UP0, UPT, UR42, 0x2, UPT ;  /* 0x000000022a00788c */ /* 0x000fc8000bf05270 */
[----:B------:R-:W-:Y:S02]  /*9ec0*/  USEL UR7, URZ, 0x1, UP0 ;  /* 0x000000013f077887 */ /* 0x000fe40008000000 */
[----:B------:R-:W-:-:S04]  /*9ed0*/  USEL UR42, UR42, URZ, UP0 ;  /* 0x0000003f2a2a7287 */ /* 0x000fc80008000000 */
[----:B------:R-:W-:Y:S01]  /*9ee0*/  LOP3.LUT R6, R12, UR7, RZ, 0x3c, !PT ;  /* 0x000000070c067c12 */ /* 0x000fe2000f8e3cff */
[----:B------:R-:W-:Y:S07]  /*9ef0*/  @P3 BRA `(.L_x_1962) ;  /* 0x0000000000283947 */ /* 0x000fee0003800000 */
[----:B------:R-:W-:Y:S05]  /*9f00*/  @!P1 BRA `(.L_x_1963) ;  /* 0x0000000000049947 */ /* 0x000fea0003800000 */
[----:B------:R-:W-:Y:S01]  /*9f10*/  BPT.TRAP 0x1 ;  /* 0x000000040000795c */ /* 0x000fe20000300000 */
.L_x_1963:
[----:B------:R-:W-:Y:S01]  /*9f20*/  ULEA UR7, UR42, UR41, 0x3 ;  /* 0x000000292a077291 */ /* 0x000fe2000f8e183f */
[----:B------:R-:W-:-:S08]  /*9f30*/  SHF.L.U32 R0, R6, 0x1f, RZ ;  /* 0x0000001f06007819 */ /* 0x000fd000000006ff */
[----:B------:R0:W1:Y:S01]  /*9f40*/  SYNCS.PHASECHK.TRANS64.TRYWAIT P2, [UR7+0x2e830], R0 ;  /* 0x02e83000ff0075a7 */ /* 0x0000620008040147 */
[----:B------:R-:W-:Y:S05]  /*9f50*/  @!P1 BRA `(.L_x_1964) ;  /* 0x0000000000049947 */ /* 0x000fea0003800000 */
[----:B------:R-:W-:Y:S01]  /*9f60*/  BPT.TRAP 0x1 ;  /* 0x000000040000795c */ /* 0x000fe20000300000 */
.L_x_1964:
[----:B-1----:R-:W-:Y:S05]  /*9f70*/  @P2 BRA `(.L_x_1962) ;  /* 0x0000000000082947 */ /* 0x002fea0003800000 */
[----:B------:R-:W1:Y:S02]  /*9f80*/  SYNCS.PHASECHK.TRANS64.TRYWAIT P2, [UR7+0x2e830], R0 ;  /* 0x02e83000ff0075a7 */ /* 0x000e640008040147 */
[----:B-1----:R-:W-:Y:S05]  /*9f90*/  @!P2 BRA `(.L_x_1965) ;  /* 0x0000009c00b4a947 */ /* 0x002fea0003800000 */
.L_x_1962:
        /* <DEDUP_REMOVED lines=186> */
.L_x_1967:
[----:B------:R-:W-:Y:S01]  /*ab40*/  ULEA UR7, UR5, UR41, 0x3 ;  /* 0x0000002905077291 */ /* 0x000fe2000f8e183f */
[----:B01----:R-:W-:-:S08]  /*ab50*/  SHF.L.U32 R0, R12, 0x1f, RZ ;  /* 0x0000001f0c007819 */ /* 0x003fd000000006ff */
[----:B------:R0:W1:Y:S01]  /*ab60*/  SYNCS.PHASECHK.TRANS64.TRYWAIT P2, [UR7+0x2e850], R0 ;  /* 0x02e85000ff0075a7 */ /* 0x0000620008040147 */
[----:B------:R-:W-:Y:S05]  /*ab70*/  @!P1 BRA `(.L_x_1968) ;  /* 0x0000000000049947 */ /* 0x000fea0003800000 */
[----:B------:R-:W-:Y:S01]  /*ab80*/  BPT.TRAP 0x1 ;  /* 0x000000040000795c */ /* 0x000fe20000300000 */
.L_x_1968:
[----:B-1----:R-:W-:Y:S05]  /*ab90*/  @P2 BRA `(.L_x_1966) ;  /* 0x0000000000082947 */ /* 0x002fea0003800000 */
[----:B------:R-:W1:Y:S02]  /*aba0*/  SYNCS.PHASECHK.TRANS64.TRYWAIT P2, [UR7+0x2e850], R0 ;  /* 0x02e85000ff0075a7 */ /* 0x000e640008040147 */
[----:B-1----:R-:W-:Y:S05]  /*abb0*/  @!P2 BRA `(.L_x_1969) ;  /* 0x0000009000c4a947 */ /* 0x002fea0003800000 */
.L_x_1966:
[----:B------:R-:W-:Y:S01]  /*abc0*/  UIADD3 UR7, UR41, 0x400, URZ ;  /* 0x0000040029077890 */ /* 0x000fe2000fffe03f */
[----:B------:R-:W-:Y:S01]  /*abd0*/  WARPGROUP.ARRIVE ;  /* 0x00000000000079c5 */ /* 0x000fe20000000000 */
[----:B------:R-:W-:Y:S01]  /*abe0*/  UMOV UR11, 0xc0000010 ;  /* 0xc0000010000b7882 */ /* 0x000fe20000000000 */
[----:B------:R-:W-:Y:S01]  /*abf0*/  UMOV UR15, 0xc0000010 ;  /* 0xc0000010000f7882 */ /* 0x000fe20000000000 */
[----:B------:R-:W-:Y:S01]  /*ac00*/  USHF.R.U32.HI UR7, URZ, 0x4, UR7 ;  /* 0x000000043f077899 */ /* 0x000fe20008011607 */
[----:B------:R-:W-:Y:S02]  /*ac10*/  FMNMX.FTZ R12, R186, R11, !PT ;  /* 0x0000000bba0c7209 */ /* 0x000fe40007810000 */
[----:B01----:R-:W-:Y:S01]  /*ac20*/  FMNMX.FTZ R0, R184, R10, !PT ;  /* 0x0000000ab8007209 */ /* 0x003fe20007810000 */
        /* <DEDUP_REMOVED lines=128> */
[----:B-1----:R-:W-:-:S03]  /*b430*/  FMNMX.FTZ R3, R13, R16, !PT ;  /* 0x000000100d037209 */ /* 0x002fc60007810000 */
[----:B------:R-:W-:Y:S02]  /*b440*/  FADD.FTZ R13, -R0, R11 ;  /* 0x0000000b000d7221 */ /* 0x000fe40000010100 */
[----:B------:R-:W-:-:S02]  /*b450*/  FADD.FTZ R21, -R3, R10 ;  /* 0x0000000a03157221 */ /* 0x000fc40000010100 */
[C---:B------:R-:W-:Y:S01]  /*b460*/  FMUL.FTZ R10, R2.reuse, R13 ;  /* 0x0000000d020a7220 */ /* 0x040fe20000410000 */
[----:B------:R-:W-:-:S01]  /*b470*/  FFMA.FTZ R13, R2, R3, -8 ;  /* 0xc1000000020d7423 */ /* 0x000fc20000010003 */
[----:B------:R-:W-:-:S03]  /*b480*/  FMUL.FTZ R21, R2, R21 ;  /* 0x0000001502157220 */ /* 0x000fc60000410000 */
        /* <DEDUP_REMOVED lines=15> */
[----:B------:R-:W-:-:S02]  /*b580*/  WARPGROUP.DEPBAR.LE gsb0, 0x0 ;  /* 0x00008000000079c5 */ /* 0x000fc40000010000 */
[----:B------:R-:W-:Y:S01]  /*b590*/  WARPGROUP.ARRIVE ;  /* 0x00000000000079c5 */ /* 0x000fe20000000000 */
[----:B------:R-:W-:-:S01]  /*b5a0*/  FFMA.FTZ R181, R2, R181, -R13 ;  /* 0x000000b502b57223 */ /* 0x000fc2000001080d */
[C-C-:B------:R-:W-:Y:S01]  /*b5b0*/  FFMA.FTZ R152, R2.reuse, R152, -R13.reuse ;  /* 0x0000009802987223 */ /* 0x140fe2000001080d */
[----:B------:R-:W-:-:S01]  /*b5c0*/  FFMA.FTZ R153, R2, R153, -R13 ;  /* 0x0000009902997223 */ /* 0x000fc2000001080d */
[C-C-:B------:R-:W-:Y:S01]  /*b5d0*/  FFMA.FTZ R156, R2.reuse, R156, -R13.reuse ;  /* 0x0000009c029c7223 */ /* 0x140fe2000001080d */
[----:B------:R-:W-:-:S01]  /*b5e0*/  FFMA.FTZ R157, R2, R157, -R13 ;  /* 0x0000009d029d7223 */ /* 0x000fc2000001080d */
        /* <DEDUP_REMOVED lines=38> */
[C---:B------:R-:W-:Y:S01]  /*b850*/  FFMA.FTZ R13, R2.reuse, R101, -R13 ;  /* 0x00000065020d7223 */ /* 0x040fe2000001080d */
[----:B------:R-:W-:-:S01]  /*b860*/  FFMA.FTZ R101, R2, R0, -8 ;  /* 0xc100000002657423 */ /* 0x000fc20000010000 */
[----:B------:R-:W-:Y:S03]  /*b870*/  MUFU.EX2 R11, R21 ;  /* 0x00000015000b7308 */ /* 0x000fe60000000800 */
[----:B------:R-:W-:-:S01]  /*b880*/  FFMA.FTZ R184, R2, R187, -R101 ;  /* 0x000000bb02b87223 */ /* 0x000fc20000010865 */
[C-C-:B------:R-:W-:Y:S01]  /*b890*/  FFMA.FTZ R187, R2.reuse, R191, -R101.reuse ;  /* 0x000000bf02bb7223 */ /* 0x140fe20000010865 */
[----:B------:R-:W-:-:S01]  /*b8a0*/  FFMA.FTZ R188, R2, R194, -R101 ;  /* 0x000000c202bc7223 */ /* 0x000fc20000010865 */
[C-C-:B------:R-:W-:Y:S01]  /*b8b0*/  FFMA.FTZ R191, R2.reuse, R195, -R101.reuse ;  /* 0x000000c302bf7223 */ /* 0x140fe20000010865 */
[----:B------:R-:W-:-:S01]  /*b8c0*/  FFMA.FTZ R193, R2, R199, -R101 ;  /* 0x000000c702c17223 */ /* 0x000fc20000010865 */
[----:B------:R0:W-:Y:S01]  /*b8d0*/  MUFU.EX2 R21, R189 ;  /* 0x000000bd00157308 */ /* 0x0001e20000000800 */
        /* <DEDUP_REMOVED lines=8> */
[----:B0-----:R-:W-:-:S01]  /*b960*/  FFMA.FTZ R189, R2, R186, -R101 ;  /* 0x000000ba02bd7223 */ /* 0x001fc20000010865 */
        /* <DEDUP_REMOVED lines=48> */
[----:B------:R-:W-:-:S02]  /*bc70*/  IMAD.U32 R194, RZ, RZ, UR42 ;  /* 0x0000002affc27e24 */ /* 0x000fc4000f8e00ff */
[----:B------:R-:W-:-:S03]  /*bc80*/  FFMA.FTZ R102, R2, R102, -R101 ;  /* 0x0000006602667223 */ /* 0x000fc60000010865 */
[----:B------:R-:W-:Y:S01]  /*bc90*/  @!P0 LEA R194, R194, UR41, 0x3 ;  /* 0x00000029c2c28c11 */ /* 0x000fe2000f8e18ff */
[----:B------:R-:W2:Y:S01]  /*bca0*/  MUFU.EX2 R187, R187 ;  /* 0x000000bb00bb7308 */ /* 0x000ea20000000800 */
[----:B0-----:R-:W-:-:S07]  /*bcb0*/  FADD.FTZ R8, R16, R195 ;  /* 0x000000c310087221 */ /* 0x001fce0000010000 */
[----:B------:R-:W0:Y:S01]  /*bcc0*/  MUFU.EX2 R20, R20 ;  /* 0x0000001400147308 */ /* 0x000e220000000800 */
[----:B-1----:R-:W-:-:S01]  /*bcd0*/  FADD.FTZ R192, R186, R7 ;  /* 0x00000007bac07221 */ /* 0x002fc20000010000 */
[----:B------:R-:W-:-:S06]  /*bce0*/  FADD.FTZ R7, R21, R8 ;  /* 0x0000000815077221 */ /* 0x000fcc0000010000 */
        /* <DEDUP_REMOVED lines=8> */
[----:B------:R-:W-:Y:S01]  /*bd70*/  QGMMA.64x128x32.F32.E4M3.E4M3 R24, R212, gdesc[UR12], R24, gsb0 ;  /* 0x01e0000cd4187df3 */ /* 0x000fe20008000818 */
[----:B------:R-:W-:Y:S01]  /*bd80*/  UIADD3 UR14, UR10, 0x400, URZ ;  /* 0x000004000a0e7890 */ /* 0x000fe2000fffe03f */
[----:B------:R-:W-:-:S04]  /*bd90*/  UMOV UR15, 0xc0000010 ;  /* 0xc0000010000f7882 */ /* 0x000fc80000000000 */
        /* <DEDUP_REMOVED lines=42> */
[----:B------:R-:W-:Y:S01]  /*c040*/  UMOV UR15, 0xc0000010 ;  /* 0xc0000010000f7882 */ /* 0x000fe20000000000 */
[----:B------:R-:W-:-:S03]  /*c050*/  UIADD3 UR10, UR10, 0x600, URZ ;  /* 0x000006000a0a7890 */ /* 0x000fc6000fffe03f */
        /* <DEDUP_REMOVED lines=39> */
[----:B0-----:R-:W-:-:S05]  /*c2d0*/  FADD.FTZ R195, R167, R192 ;  /* 0x000000c0a7c37221 */ /* 0x001fca0000010000 */
        /* <DEDUP_REMOVED lines=72> */
[C-C-:B------:R-:W-:Y:S01]  /*c760*/  FFMA.FTZ R195, R2.reuse, R95, -R101.reuse ;  /* 0x0000005f02c37223 */ /* 0x140fe20000010865 */
[----:B------:R-:W-:-:S05]  /*c770*/  FFMA.FTZ R95, R2, R98, -R101 ;  /* 0x00000062025f7223 */ /* 0x000fca0000010865 */
        /* <DEDUP_REMOVED lines=21> */
[C-C-:B------:R-:W-:Y:S01]  /*c8d0*/  FFMA.FTZ R98, R2.reuse, R99, -R101.reuse ;  /* 0x0000006302627223 */ /* 0x140fe20000010865 */
[----:B------:R-:W-:-:S05]  /*c8e0*/  FFMA.FTZ R101, R2, R103, -R101 ;  /* 0x0000006702657223 */ /* 0x000fca0000010865 */
[----:B------:R-:W0:Y:S01]  /*c8f0*/  MUFU.EX2 R117, R117 ;  /* 0x0000007500757308 */ /* 0x000e220000000800 */
[----:B--2---:R-:W-:-:S01]  /*c900*/  FADD.FTZ R8, R116, R7 ;  /* 0x0000000774087221 */ /* 0x004fc20000010000 */
[----:B------:R-:W-:-:S05]  /*c910*/  @!P0 VIADD R7, R194, 0x2e840 ;  /* 0x0002e840c2078836 */ /* 0x000fca0000000000 */
[----:B------:R-:W-:Y:S01]  /*c920*/  @!P0 PRMT R7, RZ, 0x654, R7 ;  /* 0x00000654ff078816 */ /* 0x000fe20000000007 */
[----:B------:R-:W2:Y:S01]  /*c930*/  MUFU.EX2 R119, R119 ;  /* 0x0000007700777308 */ /* 0x000ea20000000800 */
[----:B-1----:R-:W-:-:S01]  /*c940*/  FADD.FTZ R192, R118, R197 ;  /* 0x000000c576c07221 */ /* 0x002fc20000010000 */
[----:B------:R1:W-:Y:S06]  /*c950*/  BAR.ARV R19, 0x100 ;  /* 0x000400130000751d */ /* 0x0003ec0000002000 */
[----:B------:R-:W3:Y:S01]  /*c960*/  MUFU.EX2 R88, R88 ;  /* 0x0000005800587308 */ /* 0x000ee20000000800 */
[----:B0-----:R-:W-:-:S01]  /*c970*/  FADD.FTZ R99, R117, R8 ;  /* 0x0000000875637221 */ /* 0x001fc20000010000 */
[----:B------:R0:W-:Y:S06]  /*c980*/  @!P0 SYNCS.ARRIVE.TRANS64.RED.A1T0 RZ, [R7+URZ], RZ ;  /* 0x000000ff07ff89a7 */ /* 0x0001ec000810043f */
[----:B------:R-:W4:Y:S01]  /*c990*/  MUFU.EX2 R90, R90 ;  /* 0x0000005a005a7308 */ /* 0x000f220000000800 */
[----:B--2---:R-:W-:-:S07]  /*c9a0*/  FADD.FTZ R197, R119, R192 ;  /* 0x000000c077c57221 */ /* 0x004fce0000010000 */
[----:B------:R-:W2:Y:S01]  /*c9b0*/  MUFU.EX2 R89, R89 ;  /* 0x0000005900597308 */ /* 0x000ea20000000800 */
[----:B---3--:R-:W-:-:S07]  /*c9c0*/  FADD.FTZ R8, R88, R99 ;  /* 0x0000006358087221 */ /* 0x008fce0000010000 */
[----:B------:R-:W3:Y:S01]  /*c9d0*/  MUFU.EX2 R91, R91 ;  /* 0x0000005b005b7308 */ /* 0x000ee20000000800 */
[----:B----4-:R-:W-:-:S07]  /*c9e0*/  FADD.FTZ R192, R90, R197 ;  /* 0x000000c55ac07221 */ /* 0x010fce0000010000 */
[----:B------:R-:W4:Y:S01]  /*c9f0*/  MUFU.EX2 R92, R92 ;  /* 0x0000005c005c7308 */ /* 0x000f220000000800 */
[----:B--2---:R-:W-:-:S07]  /*ca00*/  FADD.FTZ R99, R89, R8 ;  /* 0x0000000859637221 */ /* 0x004fce0000010000 */
[----:B------:R-:W2:Y:S01]  /*ca10*/  MUFU.EX2 R94, R94 ;  /* 0x0000005e005e7308 */ /* 0x000ea20000000800 */
[----:B---3--:R-:W-:-:S07]  /*ca20*/  FADD.FTZ R103, R91, R192 ;  /* 0x000000c05b677221 */ /* 0x008fce0000010000 */
[----:B------:R-:W0:Y:S01]  /*ca30*/  MUFU.EX2 R93, R93 ;  /* 0x0000005d005d7308 */ /* 0x000e220000000800 */
[----:B----4-:R-:W-:-:S07]  /*ca40*/  FADD.FTZ R8, R92, R99 ;  /* 0x000000635c087221 */ /* 0x010fce0000010000 */
[----:B------:R-:W3:Y:S01]  /*ca50*/  MUFU.EX2 R195, R195 ;  /* 0x000000c300c37308 */ /* 0x000ee20000000800 */
[----:B--2---:R-:W-:-:S07]  /*ca60*/  FADD.FTZ R192, R94, R103 ;  /* 0x000000675ec07221 */ /* 0x004fce0000010000 */
[----:B------:R-:W2:Y:S01]  /*ca70*/  MUFU.EX2 R96, R96 ;  /* 0x0000006000607308 */ /* 0x000ea20000000800 */
[----:B0-----:R-:W-:-:S07]  /*ca80*/  FADD.FTZ R7, R93, R8 ;  /* 0x000000085d077221 */ /* 0x001fce0000010000 */
[----:B------:R-:W0:Y:S01]  /*ca90*/  MUFU.EX2 R95, R95 ;  /* 0x0000005f005f7308 */ /* 0x000e220000000800 */
[----:B---3--:R-:W-:-:S07]  /*caa0*/  FADD.FTZ R192, R195, R192 ;  /* 0x000000c0c3c07221 */ /* 0x008fce0000010000 */
        /* <DEDUP_REMOVED lines=11> */
[----:B---3--:R-:W-:-:S01]  /*cb60*/  FADD.FTZ R7, R102, R7 ;  /* 0x0000000766077221 */ /* 0x008fc20000010000 */
[----:B--2---:R-:W-:-:S03]  /*cb70*/  FADD.FTZ R8, R13, R8 ;  /* 0x000000080d087221 */ /* 0x004fc60000010000 */
[----:B0-----:R-:W-:Y:S01]  /*cb80*/  FADD.FTZ R7, R101, R7 ;  /* 0x0000000765077221 */ /* 0x001fe20000010000 */
[----:B-1----:R-:W-:Y:S06]  /*cb90*/  @!P1 BRA `(.L_x_1970) ;  /* 0x0000000000049947 */ /* 0x002fec0003800000 */
[----:B------:R-:W-:Y:S01]  /*cba0*/  BPT.TRAP 0x1 ;  /* 0x000000040000795c */ /* 0x000fe20000300000 */
.L_x_1970:
[----:B------:R-:W-:Y:S01]  /*cbb0*/  ULEA UR5, UR5, UR41, 0x3 ;  /* 0x0000002905057291 */ /* 0x000fe2000f8e183f */
[----:B------:R-:W-:Y:S01]  /*cbc0*/  ISETP.GT.AND P2, PT, R14, R18, PT ;  /* 0x000000120e00720c */ /* 0x000fe20003f44270 */
[-C--:B------:R-:W-:Y:S01]  /*cbd0*/  FMUL.FTZ R24, R24, R11.reuse ;  /* 0x0000000b18187220 */ /* 0x080fe20000410000 */
[----:B------:R-:W-:Y:S01]  /*cbe0*/  F2FP.SATFINITE.E4M3.F32.PACK_AB_MERGE_C R16, R21, R16, RZ ;  /* 0x000000101510723e */ /* 0x000fe200048070ff */
[----:B------:R-:W-:Y:S01]  /*cbf0*/  UIADD3 UR5, UR5, 0x2e860, URZ ;  /* 0x0002e86005057890 */ /* 0x000fe2000fffe03f */
[----:B------:R-:W-:Y:S01]  /*cc00*/  F2FP.SATFINITE.E4M3.F32.PACK_AB_MERGE_C R186, R187, R186, RZ ;  /* 0x000000babbba723e */ /* 0x000fe200048070ff */
[-C--:B------:R-:W-:Y:S01]  /*cc10*/  FMUL.FTZ R25, R25, R11.reuse ;  /* 0x0000000b19197220 */ /* 0x080fe20000410000 */
        /* <DEDUP_REMOVED lines=13> */
[----:B------:R-:W-:Y:S01]  /*ccf0*/  UMOV UR5, UR42 ;  /* 0x0000002a00057c82 */ /* 0x000fe20008000000 */
        /* <DEDUP_REMOVED lines=110> */
.L_x_1961:
[----:B------:R-:W-:Y:S06]  /*d3e0*/  BAR.ARV 0x8, 0x180 ;  /* 0x0206000000007b1d */ /* 0x000fec0000002000 */
[----:B------:R-:W-:Y:S05]  /*d3f0*/  @!P1 BRA `(.L_x_1972) ;  /* 0x0000000000049947 */ /* 0x000fea0003800000 */
[----:B------:R-:W-:Y:S01]  /*d400*/  BPT.TRAP 0x1 ;  /* 0x000000040000795c */ /* 0x000fe20000300000 */
.L_x_1972:
[----:B------:R-:W-:Y:S01]  /*d410*/  ULEA UR5, UR42, UR41, 0x3 ;  /* 0x000000292a057291 */ /* 0x000fe2000f8e183f */
[----:B------:R-:W-:-:S08]  /*d420*/  SHF.L.U32 R6, R6, 0x1f, RZ ;  /* 0x0000001f06067819 */ /* 0x000fd000000006ff */
[----:B------:R0:W1:Y:S01]  /*d430*/  SYNCS.PHASECHK.TRANS64.TRYWAIT P0, [UR5+0x2e850], R6 ;  /* 0x02e85006ff0075a7 */ /* 0x0000620008000145 */
[----:B------:R-:W-:Y:S05]  /*d440*/  @!P1 BRA `(.L_x_1973) ;  /* 0x0000000000049947 */ /* 0x000fea0003800000 */
[----:B------:R-:W-:Y:S01]  /*d450*/  BPT.TRAP 0x1 ;  /* 0x000000040000795c */ /* 0x000fe20000300000 */
.L_x_1973:
[----:B-1----:R-:W-:Y:S05]  /*d460*/  @P0 BRA `(.L_x_1974) ;  /* 0x0000000000080947 */ /* 0x002fea0003800000 */
[----:B------:R-:W1:Y:S02]  /*d470*/  SYNCS.PHASECHK.TRANS64.TRYWAIT P0, [UR5+0x2e850], R6 ;  /* 0x02e85006ff0075a7 */ /* 0x000e640008000145 */
[----:B-1----:R-:W-:Y:S05]  /*d480*/  @!P0 BRA `(.L_x_1975) ;  /* 0x0000006800a88947 */ /* 0x002fea0003800000 */
.L_x_1974:
[----:B------:R-:W-:Y:S01]  /*d490*/  UIADD3 UR41, UR41, 0x400, URZ ;  /* 0x0000040029297890 */ /* 0x000fe2000fffe03f */
[----:B------:R-:W-:Y:S01]  /*d4a0*/  WARPGROUP.ARRIVE ;  /* 0x00000000000079c5 */ /* 0x000fe20000000000 */
[----:B------:R-:W-:Y:S01]  /*d4b0*/  UMOV UR43, 0xc0000010 ;  /* 0xc0000010002b7882 */ /* 0x000fe20000000000 */
[----:B------:R-:W-:Y:S01]  /*d4c0*/  UMOV UR7, 0xc0000010 ;  /* 0xc000001000077882 */ /* 0x000fe20000000000 */
[----:B------:R-:W-:Y:S01]  /*d4d0*/  USHF.R.U32.HI UR41, URZ, 0x4, UR41 ;  /* 0x000000043f297899 */ /* 0x000fe20008011629 */
[----:B------:R-:W2:Y:S03]  /*d4e0*/  LDC.64 R10, c[0x0][0x9a0] ;  /* 0x00026800ff0a7b82 */ /* 0x000ea60000000a00 */
[----:B------:R-:W-:-:S04]  /*d4f0*/  ULOP3.LUT UR41, UR41, 0x3fff, URZ, 0xc0, !UPT ;  /* 0x00003fff29297892 */ /* 0x000fc8000f8ec03f */
[----:B------:R-:W-:-:S04]  /*d500*/  ULOP3.LUT UR41, UR41, 0x10000, URZ, 0xfc, !UPT ;  /* 0x0001000029297892 */ /* 0x000fc8000f8efc3f */
[----:B------:R-:W-:-:S04]  /*d510*/  UIMAD UR42, UR42, 0x700, UR41 ;  /* 0x000007002a2a78a4 */ /* 0x000fc8000f8e0229 */
[----:B------:R-:W-:-:S05]  /*d520*/  UIADD3 UR6, UR42, 0x100, URZ ;  /* 0x000001002a067890 */ /* 0x000fca000fffe03f */
[----:B------:R-:W-:Y:S01]  /*d530*/  QGMMA.64x128x32.F32.E4M3.E4M3 R24, R224, gdesc[UR40], R24, gsb0 ;  /* 0x01e00028e0187df3 */ /* 0x000fe20008000818 */
[----:B--2---:R-:W-:-:S04]  /*d540*/  ISETP.NE.U32.AND P0, PT, R10, RZ, PT ;  /* 0x000000ff0a00720c */ /* 0x004fc80003f05070 */
[----:B------:R-:W-:-:S13]  /*d550*/  ISETP.NE.AND.EX P0, PT, R11, RZ, PT, P0 ;  /* 0x000000ff0b00720c */ /* 0x000fda0003f05300 */
[----:B------:R-:W2:Y:S08]  /*d560*/  @P0 LDC.64 R12, c[0x0][0x9c8] ;  /* 0x00027200ff0c0b82 */ /* 0x000eb00000000a00 */
[----:B------:R-:W0:Y:S01]  /*d570*/  @P0 LDC.64 R14, c[0x0][0x9d0] ;  /* 0x00027400ff0e0b82 */ /* 0x000e220000000a00 */
[----:B--2---:R-:W-:-:S04]  /*d580*/  @P0 IMAD R4, R12, UR37, RZ ;  /* 0x000000250c040c24 */ /* 0x004fc8000f8e02ff */
[----:B------:R-:W-:Y:S01]  /*d590*/  @P0 IMAD R9, R13, UR36, R4 ;  /* 0x000000240d090c24 */ /* 0x000fe2000f8e0204 */
[----:B------:R-:W-:Y:S01]  /*d5a0*/  @P0 SHF.R.S32.HI R13, RZ, 0x1f, R17 ;  /* 0x0000001fff0d0819 */ /* 0x000fe20000011411 */
[----:B-1----:R-:W-:-:S04]  /*d5b0*/  @P0 IMAD.WIDE.U32 R4, R12, UR36, RZ ;  /* 0x000000240c040c25 */ /* 0x002fc8000f8e00ff */
[-C--:B0-----:R-:W-:Y:S02]  /*d5c0*/  @P0 IMAD R6, R13, R14.reuse, RZ ;  /* 0x0000000e0d060224 */ /* 0x081fe400078e02ff */
        /* <DEDUP_REMOVED lines=28> */
[----:B------:R-:W-:Y:S01]  /*d790*/  UIADD3 UR42, UR42, 0x600, URZ ;  /* 0x000006002a2a7890 */ /* 0x000fe2000fffe03f */
[----:B------:R-:W1:Y:S01]  /*d7a0*/  SHFL.BFLY PT, R5, R8, 0x2, 0x1f ;  /* 0x0c401f0008057f89 */ /* 0x000e6200000e0000 */
[----:B------:R-:W-:-:S03]  /*d7b0*/  UMOV UR43, 0xc0000010 ;  /* 0xc0000010002b7882 */ /* 0x000fc60000000000 */
[----:B------:R-:W3:Y:S01]  /*d7c0*/  SHFL.BFLY PT, R12, R7, 0x2, 0x1f ;  /* 0x0c401f00070c7f89 */ /* 0x000ee200000e0000 */
[----:B------:R-:W-:Y:S02]  /*d7d0*/  WARPGROUP.DEPBAR.LE gsb0, 0x0 ;  /* 0x00008000000079c5 */ /* 0x000fe40000010000 */
[----:B------:R-:W-:-:S06]  /*d7e0*/  WARPGROUP.ARRIVE ;  /* 0x00000000000079c5 */ /* 0x000fcc0000000000 */
[----:B------:R-:W-:Y:S01]  /*d7f0*/  QGMMA.64x128x32.F32.E4M3.E4M3 R24, R204, gdesc[UR4], R24, gsb0 ;  /* 0x01e00004cc187df3 */ /* 0x000fe20008000818 */
[----:B-1----:R-:W-:Y:S01]  /*d800*/  FADD.FTZ R5, R5, R8 ;  /* 0x0000000805057221 */ /* 0x002fe20000010000 */
[----:B---3--:R-:W-:-:S04]  /*d810*/  FADD.FTZ R12, R12, R7 ;  /* 0x000000070c0c7221 */ /* 0x008fc80000010000 */
[----:B------:R-:W1:Y:S04]  /*d820*/  SHFL.BFLY PT, R4, R5, 0x1, 0x1f ;  /* 0x0c201f0005047f89 */ /* 0x000e6800000e0000 */
[----:B------:R-:W3:Y:S01]  /*d830*/  SHFL.BFLY PT, R9, R12, 0x1, 0x1f ;  /* 0x0c201f000c097f89 */ /* 0x000ee200000e0000 */
[----:B------:R-:W-:Y:S02]  /*d840*/  IMAD.MOV.U32 R7, RZ, RZ, RZ ;  /* 0x000000ffff077224 */ /* 0x000fe400078e00ff */
[----:B-1----:R-:W-:Y:S01]  /*d850*/  FADD.FTZ R13, R5, R4 ;  /* 0x00000004050d7221 */ /* 0x002fe20000010000 */
[----:B---3--:R-:W-:-:S04]  /*d860*/  FADD.FTZ R14, R12, R9 ;  /* 0x000000090c0e7221 */ /* 0x008fc80000010000 */
[C---:B------:R-:W-:Y:S01]  /*d870*/  FSETP.NE.FTZ.AND P0, PT, R13.reuse, RZ, PT ;  /* 0x000000ff0d00720b */ /* 0x040fe20003f15000 */
[----:B------:R-:W-:Y:S01]  /*d880*/  FMUL.FTZ R15, R13, 0.00390625 ;  /* 0x3b8000000d0f7820 */ /* 0x000fe20000410000 */
[----:B0-----:R-:W-:-:S04]  /*d890*/  FMUL.FTZ R10, R14, 0.00390625 ;  /* 0x3b8000000e0a7820 */ /* 0x001fc80000410000 */
        /* <DEDUP_REMOVED lines=15> */
[----:B--2---:R-:W-:Y:S01]  /*d990*/  FMUL.FTZ R7, R7, R6 ;  /* 0x0000000607077220 */ /* 0x004fe20000410000 */
[----:B------:R-:W-:Y:S02]  /*d9a0*/  IMAD.MOV.U32 R5, RZ, RZ, -0x800000 ;  /* 0xff800000ff057424 */ /* 0x000fe400078e00ff */
[----:B-1----:R-:W-:Y:S01]  /*d9b0*/  @P3 FMUL.FTZ R13, R10, 0.69314718246459960938 ;  /* 0x3f3172180a0d3820 */ /* 0x002fe20000410000 */
[----:B------:R-:W-:-:S03]  /*d9c0*/  @P2 FFMA.FTZ R4, R8, R3, R9 ;  /* 0x0000000308042223 */ /* 0x000fc60000010009 */
[----:B------:R-:W-:Y:S01]  /*d9d0*/  @P3 FFMA.FTZ R5, R2, R0, R13 ;  /* 0x0000000002053223 */ /* 0x000fe2000001000d */
[----:B---3--:R-:W-:Y:S01]  /*d9e0*/  FMUL.FTZ R11, R11, R6 ;  /* 0x000000060b0b7220 */ /* 0x008fe20000410000 */
[----:B------:R-:W-:Y:S02]  /*d9f0*/  WARPGROUP.DEPBAR.LE gsb0, 0x0 ;  /* 0x00008000000079c5 */ /* 0x000fe40000010000 */
[----:B------:R-:W-:Y:S05]  /*da00*/  @!P1 BRA `(.L_x_1976) ;  /* 0x0000000000049947 */ /* 0x000fea0003800000 */
[----:B------:R-:W-:Y:S01]  /*da10*/  BPT.TRAP 0x1 ;  /* 0x000000040000795c */ /* 0x000fe20000300000 */
.L_x_1976:
        /* <DEDUP_REMOVED lines=68> */
.L_x_1943:
[----:B------:R-:W-:Y:S05]  /*de60*/  @P0 BRA `(.L_x_1977) ;  /* 0x0000002000540947 */ /* 0x000fea0003800000 */
[----:B0-----:R-:W0:Y:S01]  /*de70*/  S2R R6, SR_TID.X ;  /* 0x0000000000067919 */ /* 0x001e220000002100 */
        /* <DEDUP_REMOVED lines=13> */
[----:B------:R-:W-:Y:S01]  /*df50*/  SEL R94, R60, R61, P0 ;  /* 0x0000003d3c5e7207 */ /* 0x000fe20000000000 */
[----:B0-----:R-:W-:Y:S01]  /*df60*/  VIADD R2, R6, 0xffffff80 ;  /* 0xffffff8006027836 */ /* 0x001fe20000000000 */
[----:B------:R-:W-:Y:S02]  /*df70*/  SEL R103, R61, R60, P0 ;  /* 0x0000003c3d677207 */ /* 0x000fe40000000000 */
[----:B------:R-:W-:Y:S02]  /*df80*/  SEL R98, R52, R53, P0 ;  /* 0x0000003534627207 */ /* 0x000fe40000000000 */
[----:B------:R-:W-:Y:S02]  /*df90*/  SHF.R.S32.HI R7, RZ, 0x1f, R2 ;  /* 0x0000001fff077819 */ /* 0x000fe40000011402 */
[----:B------:R-:W-:Y:S02]  /*dfa0*/  SEL R105, R53, R52, P0 ;  /* 0x0000003435697207 */ /* 0x000fe40000000000 */
[----:B------:R-:W-:-:S02]  /*dfb0*/  LEA.HI R0, R7, R2, RZ, 0x7 ;  /* 0x0000000207007211 */ /* 0x000fc400078f38ff */
[----:B------:R-:W-:Y:S02]  /*dfc0*/  SEL R60, R38, R39, P0 ;  /* 0x00000027263c7207 */ /* 0x000fe40000000000 */
[----:B------:R-:W-:Y:S02]  /*dfd0*/  LOP3.LUT R9, R0, 0xffffff80, RZ, 0xc0, !PT ;  /* 0xffffff8000097812 */ /* 0x000fe400078ec0ff */
[----:B------:R-:W-:Y:S02]  /*dfe0*/  SEL R91, R39, R38, P0 ;  /* 0x00000026275b7207 */ /* 0x000fe40000000000 */
[----:B------:R-:W-:Y:S02]  /*dff0*/  SEL R38, R66, R67, P0 ;  /* 0x0000004342267207 */ /* 0x000fe40000000000 */
[----:B------:R-:W-:Y:S01]  /*e000*/  SEL R53, R67, R66, P0 ;  /* 0x0000004243357207 */ /* 0x000fe20000000000 */
[----:B------:R-:W-:Y:S01]  /*e010*/  IMAD.IADD R66, R2, 0x1, -R9 ;  /* 0x0000000102427824 */ /* 0x000fe200078e0a09 */
[----:B------:R-:W-:-:S02]  /*e020*/  SEL R20, R44, R45, P0 ;  /* 0x0000002d2c147207 */ /* 0x000fc40000000000 */
[----:B------:R-:W-:Y:S02]  /*e030*/  SEL R21, R45, R44, P0 ;  /* 0x0000002c2d157207 */ /* 0x000fe40000000000 */
[----:B------:R-:W-:Y:S02]  /*e040*/  SHF.R.S32.HI R13, RZ, 0x1f, R66 ;  /* 0x0000001fff0d7819 */ /* 0x000fe40000011442 */
[----:B------:R-:W-:Y:S02]  /*e050*/  SEL R88, R80, R81, P0 ;  /* 0x0000005150587207 */ /* 0x000fe40000000000 */
[----:B------:R-:W-:Y:S02]  /*e060*/  SEL R95, R81, R80, P0 ;  /* 0x00000050515f7207 */ /* 0x000fe40000000000 */
[----:B------:R-:W-:Y:S02]  /*e070*/  SEL R44, R26, R27, P0 ;  /* 0x0000001b1a2c7207 */ /* 0x000fe40000000000 */
[----:B------:R-:W-:-:S02]  /*e080*/  SEL R81, R27, R26, P0 ;  /* 0x0000001a1b517207 */ /* 0x000fc40000000000 */
[----:B------:R-:W-:Y:S02]  /*e090*/  LEA.HI R26, R13, R66, RZ, 0x2 ;  /* 0x000000420d1a7211 */ /* 0x000fe400078f10ff */
[----:B------:R-:W-:Y:S02]  /*e0a0*/  LEA.HI R15, R7, R2, RZ, 0x2 ;  /* 0x00000002070f7211 */ /* 0x000fe400078f10ff */
[--C-:B------:R-:W-:Y:S02]  /*e0b0*/  SHF.R.S32.HI R10, RZ, 0x2, R26.reuse ;  /* 0x00000002ff0a7819 */ /* 0x100fe4000001141a */
[----:B------:R-:W-:Y:S02]  /*e0c0*/  SHF.R.S32.HI R7, RZ, 0x1f, R26 ;  /* 0x0000001fff077819 */ /* 0x000fe4000001141a */
[----:B------:R-:W-:Y:S02]  /*e0d0*/  LOP3.LUT R27, R15, 0xfffffffc, RZ, 0xc0, !PT ;  /* 0xfffffffc0f1b7812 */ /* 0x000fe400078ec0ff */
[----:B------:R-:W-:-:S02]  /*e0e0*/  SHF.R.S32.HI R9, RZ, 0x7, R0 ;  /* 0x00000007ff097819 */ /* 0x000fc40000011400 */
[----:B------:R-:W-:Y:S01]  /*e0f0*/  LEA.HI R15, R7, R10, RZ, 0x3 ;  /* 0x0000000a070f7211 */ /* 0x000fe200078f18ff */
[----:B------:R-:W-:Y:S01]  /*e100*/  IMAD.IADD R27, R2, 0x1, -R27 ;  /* 0x00000001021b7824 */ /* 0x000fe200078e0a1b */
[----:B------:R-:W-:Y:S02]  /*e110*/  SEL R22, R82, R83, P0 ;  /* 0x0000005352167207 */ /* 0x000fe40000000000 */
[----:B------:R-:W-:Y:S02]  /*e120*/  SEL R39, R83, R82, P0 ;  /* 0x0000005253277207 */ /* 0x000fe40000000000 */
[----:B------:R-:W-:Y:S01]  /*e130*/  LEA.HI R0, R0, R9, RZ, 0x1 ;  /* 0x0000000900007211 */ /* 0x000fe200078f08ff */
[----:B------:R-:W0:Y:S01]  /*e140*/  LDC R82, c[0x0][0xbe8] ;  /* 0x0002fa00ff527b82 */ /* 0x000e220000000800 */
[----:B------:R-:W-:Y:S02]  /*e150*/  LOP3.LUT R15, R15, 0xfffffff8, RZ, 0xc0, !PT ;  /* 0xfffffff80f0f7812 */ /* 0x000fe400078ec0ff */
[----:B------:R-:W-:-:S02]  /*e160*/  SHF.R.S32.HI R7, RZ, 0x1f, R17 ;  /* 0x0000001fff077819 */ /* 0x000fc40000011411 */
[----:B------:R-:W-:Y:S01]  /*e170*/  LOP3.LUT R0, R0, 0x3fffffe, RZ, 0xc0, !PT ;  /* 0x03fffffe00007812 */ /* 0x000fe200078ec0ff */
[----:B------:R-:W-:Y:S01]  /*e180*/  IMAD.IADD R2, R10, 0x1, -R15 ;  /* 0x000000010a027824 */ /* 0x000fe200078e0a0f */
[----:B------:R-:W-:Y:S01]  /*e190*/  SEL R92, R64, R65, P0 ;  /* 0x00000041405c7207 */ /* 0x000fe20000000000 */
[----:B------:R-:W-:Y:S01]  /*e1a0*/  IMAD R10, R7, UR4, RZ ;  /* 0x00000004070a7c24 */ /* 0x000fe2000f8e02ff */
[----:B------:R-:W-:Y:S01]  /*e1b0*/  SEL R101, R65, R64, P0 ;  /* 0x0000004041657207 */ /* 0x000fe20000000000 */
[----:B------:R-:W-:Y:S01]  /*e1c0*/  IMAD.IADD R0, R9, 0x1, -R0 ;  /* 0x0000000109007824 */ /* 0x000fe200078e0a00 */
[----:B------:R-:W-:Y:S01]  /*e1d0*/  LEA.HI R13, R13, R66, RZ, 0x5 ;  /* 0x000000420d0d7211 */ /* 0x000fe200078f28ff */
[----:B------:R-:W-:Y:S01]  /*e1e0*/  IMAD R9, R17, UR5, R10 ;  /* 0x0000000511097c24 */ /* 0x000fe2000f8e020a */
[----:B------:R-:W-:Y:S01]  /*e1f0*/  SEL R64, R72, R73, P0 ;  /* 0x0000004948407207 */ /* 0x000fe20000000000 */
[----:B------:R-:W-:Y:S01]  /*e200*/  IMAD R10, R7, UR6, RZ ;  /* 0x00000006070a7c24 */ /* 0x000fe2000f8e02ff */
[----:B------:R-:W-:-:S02]  /*e210*/  SEL R65, R73, R72, P0 ;  /* 0x0000004849417207 */ /* 0x000fc40000000000 */
[----:B------:R-:W-:Y:S01]  /*e220*/  SEL R72, R84, R85, P0 ;  /* 0x0000005554487207 */ /* 0x000fe20000000000 */
[----:B------:R-:W-:Y:S01]  /*e230*/  IMAD R15, R17, UR7, R10 ;  /* 0x00000007110f7c24 */ /* 0x000fe2000f8e020a */
[----:B------:R-:W-:Y:S02]  /*e240*/  SEL R97, R85, R84, P0 ;  /* 0x0000005455617207 */ /* 0x000fe40000000000 */
[----:B------:R-:W-:Y:S01]  /*e250*/  SEL R16, R42, R43, P0 ;  /* 0x0000002b2a107207 */ /* 0x000fe20000000000 */
[----:B------:R-:W1:Y:S01]  /*e260*/  LDC R84, c[0x0][0xc50] ;  /* 0x00031400ff547b82 */ /* 0x000e620000000800 */
[----:B------:R-:W-:Y:S02]  /*e270*/  SEL R85, R43, R42, P0 ;  /* 0x0000002a2b557207 */ /* 0x000fe40000000000 */
[----:B------:R-:W-:Y:S02]  /*e280*/  SEL R6, R74, R75, P0 ;  /* 0x0000004b4a067207 */ /* 0x000fe40000000000 */
[----:B------:R-:W-:-:S02]  /*e290*/  SEL R43, R75, R74, P0 ;  /* 0x0000004a4b2b7207 */ /* 0x000fc40000000000 */
[----:B------:R-:W-:Y:S01]  /*e2a0*/  SHF.R.S32.HI R13, RZ, 0x5, R13 ;  /* 0x00000005ff0d7819 */ /* 0x000fe2000001140d */
[----:B------:R-:W3:Y:S01]  /*e2b0*/  S2R R75, SR_CTAID.X ;  /* 0x00000000004b7919 */ /* 0x000ee20000002500 */
[----:B------:R-:W-:Y:S02]  /*e2c0*/  SEL R14, R34, R35, P0 ;  /* 0x00000023220e7207 */ /* 0x000fe40000000000 */
[----:B------:R-:W-:Y:S01]  /*e2d0*/  SEL R90, R76, R77, P0 ;  /* 0x0000004d4c5a7207 */ /* 0x000fe20000000000 */
[----:B------:R-:W-:Y:S01]  /*e2e0*/  IMAD R7, R13, 0x10, R2 ;  /* 0x000000100d077824 */ /* 0x000fe200078e0202 */
[----:B------:R-:W-:Y:S02]  /*e2f0*/  SEL R99, R77, R76, P0 ;  /* 0x0000004c4d637207 */ /* 0x000fe40000000000 */
[----:B------:R-:W-:Y:S01]  /*e300*/  SEL R76, R30, R31, P0 ;  /* 0x0000001f1e4c7207 */ /* 0x000fe20000000000 */
[----:B------:R-:W-:Y:S01]  /*e310*/  IMAD R0, R0, 0x40, R7 ;  /* 0x0000004000007824 */ /* 0x000fe200078e0207 */
[----:B------:R-:W-:-:S02]  /*e320*/  SEL R93, R31, R30, P0 ;  /* 0x0000001e1f5d7207 */ /* 0x000fc40000000000 */
[----:B------:R-:W-:Y:S02]  /*e330*/  SEL R12, R50, R51, P0 ;  /* 0x00000033320c7207 */ /* 0x000fe40000000000 */
[----:B------:R-:W-:Y:S02]  /*e340*/  SEL R31, R51, R50, P0 ;  /* 0x00000032331f7207 */ /* 0x000fe40000000000 */
[----:B------:R-:W-:Y:S02]  /*e350*/  SEL R10, R86, R87, P0 ;  /* 0x00000057560a7207 */ /* 0x000fe40000000000 */
[----:B------:R-:W-:Y:S02]  /*e360*/  SEL R13, R87, R86, P0 ;  /* 0x00000056570d7207 */ /* 0x000fe40000000000 */
[----:B------:R-:W-:Y:S01]  /*e370*/  SEL R8, R24, R25, P0 ;  /* 0x0000001918087207 */ /* 0x000fe20000000000 */
[----:B------:R-:W4:Y:S01]  /*e380*/  LDC.64 R86, c[0x0][0xbd8] ;  /* 0x0002f600ff567b82 */ /* 0x000f220000000a00 */
[----:B------:R-:W-:-:S02]  /*e390*/  SEL R11, R25, R24, P0 ;  /* 0x00000018190b7207 */ /* 0x000fc40000000000 */
[----:B------:R-:W-:Y:S01]  /*e3a0*/  SEL R89, R35, R34, P0 ;  /* 0x0000002223597207 */ /* 0x000fe20000000000 */
[----:B------:R-:W-:Y:S01]  /*e3b0*/  IMAD.WIDE.U32 R34, R17, UR4, RZ ;  /* 0x0000000411227c25 */ /* 0x000fe2000f8e00ff */
[----:B------:R-:W-:Y:S02]  /*e3c0*/  SEL R102, R28, R29, P0 ;  /* 0x0000001d1c667207 */ /* 0x000fe40000000000 */
[----:B------:R-:W-:Y:S01]  /*e3d0*/  SEL R109, R29, R28, P0 ;  /* 0x0000001c1d6d7207 */ /* 0x000fe20000000000 */
[----:B------:R-:W-:Y:S01]  /*e3e0*/  IMAD.IADD R35, R35, 0x1, R9 ;  /* 0x0000000123237824 */ /* 0x000fe200078e0209 */
[----:B------:R-:W-:Y:S01]  /*e3f0*/  SEL R18, R32, R33, P0 ;  /* 0x0000002120127207 */ /* 0x000fe20000000000 */
[----:B------:R-:W1:Y:S01]  /*e400*/  S2UR UR4, SR_CTAID.Y ;  /* 0x00000000000479c3 */ /* 0x000e620000002600 */
[----:B------:R-:W-:Y:S02]  /*e410*/  SEL R19, R33, R32, P0 ;  /* 0x0000002021137207 */ /* 0x000fe40000000000 */
[----:B------:R-:W-:-:S02]  /*e420*/  LEA.HI R2, R27, R27, RZ, 0x1 ;  /* 0x0000001b1b027211 */ /* 0x000fc400078f08ff */
[----:B------:R-:W-:Y:S02]  /*e430*/  SEL R24, R40, R41, P0 ;  /* 0x0000002928187207 */ /* 0x000fe40000000000 */
[----:B------:R-:W-:Y:S01]  /*e440*/  SEL R25, R41, R40, P0 ;  /* 0x0000002829197207 */ /* 0x000fe20000000000 */
[----:B------:R-:W-:Y:S01]  /*e450*/  IMAD.WIDE.U32 R40, R17, UR6, RZ ;  /* 0x0000000611287c25 */ /* 0x000fe2000f8e00ff */
[----:B------:R-:W-:Y:S01]  /*e460*/  SEL R52, R54, R55, P0 ;  /* 0x0000003736347207 */ /* 0x000fe20000000000 */
[----:B------:R-:W-:Y:S01]  /*e470*/  ULDC.64 UR6, c[0x0][0xb48] ;  /* 0x0002d20000067ab9 */ /* 0x000fe20000000a00 */
[----:B------:R-:W-:Y:S01]  /*e480*/  SEL R77, R55, R54, P0 ;  /* 0x00000036374d7207 */ /* 0x000fe20000000000 */
[----:B------:R-:W-:Y:S01]  /*e490*/  IMAD.IADD R41, R41, 0x1, R15 ;  /* 0x0000000129297824 */ /* 0x000fe200078e020f */
[----:B------:R-:W-:Y:S02]  /*e4a0*/  SEL R100, R36, R37, P0 ;  /* 0x0000002524647207 */ /* 0x000fe40000000000 */
[----:B------:R-:W-:-:S02]  /*e4b0*/  SEL R107, R37, R36, P0 ;  /* 0x00000024256b7207 */ /* 0x000fc40000000000 */
[----:B0-----:R-:W-:Y:S02]  /*e4c0*/  ISETP.NE.AND P2, PT, R82, 0x1, PT ;  /* 0x000000015200780c */ /* 0x001fe40003f45270 */
[----:B------:R-:W-:Y:S02]  /*e4d0*/  LOP3.LUT R2, R2, 0x1ffffffe, RZ, 0xc0, !PT ;  /* 0x1ffffffe02027812 */ /* 0x000fe400078ec0ff */
[----:B------:R-:W-:Y:S02]  /*e4e0*/  SEL R32, R56, R57, P0 ;  /* 0x0000003938207207 */ /* 0x000fe40000000000 */
[----:B------:R-:W-:Y:S01]  /*e4f0*/  SEL R33, R57, R56, P0 ;  /* 0x0000003839217207 */ /* 0x000fe20000000000 */
[----:B------:R-:W-:Y:S01]  /*e500*/  IMAD.IADD R27, R27, 0x1, -R2 ;  /* 0x000000011b1b7824 */ /* 0x000fe200078e0a02 */
[----:B------:R-:W-:Y:S02]  /*e510*/  SEL R42, R62, R63, P0 ;  /* 0x0000003f3e2a7207 */ /* 0x000fe40000000000 */
[----:B------:R-:W-:Y:S01]  /*e520*/  SEL R55, R63, R62, P0 ;  /* 0x0000003e3f377207 */ /* 0x000fe20000000000 */
[----:B------:R-:W-:Y:S01]  /*e530*/  IMAD R2, R27, 0x8, R0 ;  /* 0x000000081b027824 */ /* 0x000fe200078e0200 */
[----:B------:R-:W-:-:S02]  /*e540*/  SEL R23, R49, R48, P0 ;  /* 0x0000003031177207 */ /* 0x000fc40000000000 */
[----:B------:R-:W-:Y:S02]  /*e550*/  SEL R96, R48, R49, P0 ;  /* 0x0000003130607207 */ /* 0x000fe40000000000 */
[----:B------:R-:W-:Y:S02]  /*e560*/  SEL R56, R68, R69, P0 ;  /* 0x0000004544387207 */ /* 0x000fe40000000000 */
[----:B------:R-:W-:Y:S01]  /*e570*/  SEL R57, R69, R68, P0 ;  /* 0x0000004445397207 */ /* 0x000fe20000000000 */
[C---:B---3--:R-:W-:Y:S01]  /*e580*/  IMAD R68, R75.reuse, 0x80, R0 ;  /* 0x000000804b447824 */ /* 0x048fe200078e0200 */
[----:B------:R-:W-:Y:S01]  /*e590*/  SEL R28, R46, R47, P0 ;  /* 0x0000002f2e1c7207 */ /* 0x000fe20000000000 */
[----:B------:R-:W-:Y:S01]  /*e5a0*/  IMAD R75, R75, 0x80, R2 ;  /* 0x000000804b4b7824 */ /* 0x000fe200078e0202 */
[----:B------:R-:W-:Y:S02]  /*e5b0*/  SEL R48, R58, R59, P0 ;  /* 0x0000003b3a307207 */ /* 0x000fe40000000000 */
[----:B------:R-:W-:-:S02]  /*e5c0*/  LOP3.LUT R7, R26, 0x7ffffffc, RZ, 0xc0, !PT ;  /* 0x7ffffffc1a077812 */ /* 0x000fc400078ec0ff */
[----:B------:R-:W-:Y:S02]  /*e5d0*/  SEL R69, R47, R46, P0 ;  /* 0x0000002e2f457207 */ /* 0x000fe40000000000 */
[----:B------:R-:W-:Y:S02]  /*e5e0*/  SEL R59, R59, R58, P0 ;  /* 0x0000003a3b3b7207 */ /* 0x000fe40000000000 */
[----:B------:R-:W-:Y:S02]  /*e5f0*/  SEL R36, R70, R71, P0 ;  /* 0x0000004746247207 */ /* 0x000fe40000000000 */
[----:B------:R-:W-:Y:S02]  /*e600*/  SEL R49, R71, R70, P0 ;  /* 0x0000004647317207 */ /* 0x000fe40000000000 */
[----:B------:R-:W-:Y:S02]  /*e610*/  SEL R30, R78, R79, P0 ;  /* 0x0000004f4e1e7207 */ /* 0x000fe40000000000 */
[C---:B------:R-:W-:Y:S01]  /*e620*/  LOP3.LUT P1, RZ, R66.reuse, 0x3, RZ, 0xc0, !PT ;  /* 0x0000000342ff7812 */ /* 0x040fe2000782c0ff */
[----:B------:R-:W-:Y:S01]  /*e630*/  IMAD.IADD R66, R66, 0x1, -R7 ;  /* 0x0000000142427824 */ /* 0x000fe200078e0a07 */
[----:B------:R-:W-:Y:S01]  /*e640*/  SEL R37, R79, R78, P0 ;  /* 0x0000004e4f257207 */ /* 0x000fe20000000000 */
[----:B--2---:R0:W-:Y:S04]  /*e650*/  SHFL.IDX PT, R50, R14, R3, 0x1c1f ;  /* 0x001c1f030e327589 */ /* 0x0041e800000e0000 */
[----:B------:R-:W-:Y:S04]  /*e660*/  SHFL.IDX PT, R10, R10, R3, 0x1c1f ;  /* 0x001c1f030a0a7589 */ /* 0x000fe800000e0000 */
[----:B------:R-:W-:Y:S01]  /*e670*/  SHFL.IDX PT, R8, R8, R3, 0x1c1f ;  /* 0x001c1f0308087589 */ /* 0x000fe200000e0000 */
[----:B0-----:R-:W-:-:S03]  /*e680*/  LOP3.LUT R14, R3, 0x2, RZ, 0x3c, !PT ;  /* 0x00000002030e7812 */ /* 0x001fc600078e3cff */
[----:B------:R-:W-:Y:S04]  /*e690*/  SHFL.IDX PT, R54, R12, R3, 0x1c1f ;  /* 0x001c1f030c367589 */ /* 0x000fe800000e0000 */
[----:B------:R-:W0:Y:S04]  /*e6a0*/  SHFL.IDX PT, R13, R13, R14, 0x1c1f ;  /* 0x001c1f0e0d0d7589 */ /* 0x000e2800000e0000 */
[----:B------:R-:W-:Y:S04]  /*e6b0*/  SHFL.IDX PT, R11, R11, R14, 0x1c1f ;  /* 0x001c1f0e0b0b7589 */ /* 0x000fe800000e0000 */
[----:B------:R-:W-:Y:S04]  /*e6c0*/  SHFL.IDX PT, R9, R102, R3, 0x1c1f ;  /* 0x001c1f0366097589 */ /* 0x000fe800000e0000 */
[----:B------:R-:W-:Y:S04]  /*e6d0*/  SHFL.IDX PT, R12, R109, R14, 0x1c1f ;  /* 0x001c1f0e6d0c7589 */ /* 0x000fe800000e0000 */
[----:B------:R-:W-:Y:S04]  /*e6e0*/  SHFL.IDX PT, R18, R18, R3, 0x1c1f ;  /* 0x001c1f0312127589 */ /* 0x000fe800000e0000 */
[----:B------:R-:W-:Y:S04]  /*e6f0*/  SHFL.IDX PT, R19, R19, R14, 0x1c1f ;  /* 0x001c1f0e13137589 */ /* 0x000fe800000e0000 */
[----:B------:R-:W-:Y:S01]  /*e700*/  SHFL.IDX PT, R62, R16, R3, 0x1c1f ;  /* 0x001c1f03103e7589 */ /* 0x000fe200000e0000 */
[----:B0-----:R-:W-:-:S03]  /*e710*/  SEL R7, R10, R13, P0 ;  /* 0x0000000d0a077207 */ /* 0x001fc60000000000 */
[----:B------:R-:W-:Y:S04]  /*e720*/  SHFL.IDX PT, R15, R100, R3, 0x1c1f ;  /* 0x001c1f03640f7589 */ /* 0x000fe800000e0000 */
[----:B------:R-:W-:Y:S04]  /*e730*/  SHFL.IDX PT, R16, R107, R14, 0x1c1f ;  /* 0x001c1f0e6b107589 */ /* 0x000fe800000e0000 */
[----:B------:R-:W-:Y:S04]  /*e740*/  SHFL.IDX PT, R24, R24, R3, 0x1c1f ;  /* 0x001c1f0318187589 */ /* 0x000fe800000e0000 */
[----:B------:R-:W-:Y:S04]  /*e750*/  SHFL.IDX PT, R32, R32, R3, 0x1c1f ;  /* 0x001c1f0320207589 */ /* 0x000fe800000e0000 */
[----:B------:R-:W-:Y:S04]  /*e760*/  SHFL.IDX PT, R25, R25, R14, 0x1c1f ;  /* 0x001c1f0e19197589 */ /* 0x000fe800000e0000 */
[----:B------:R-:W0:Y:S04]  /*e770*/  SHFL.IDX PT, R33, R33, R14, 0x1c1f ;  /* 0x001c1f0e21217589 */ /* 0x000e2800000e0000 */
[----:B------:R-:W-:Y:S04]  /*e780*/  SHFL.IDX PT, R26, R96, R3, 0x1c1f ;  /* 0x001c1f03601a7589 */ /* 0x000fe800000e0000 */
[----:B------:R-:W2:Y:S04]  /*e790*/  SHFL.IDX PT, R23, R23, R14, 0x1c1f ;  /* 0x001c1f0e17177589 */ /* 0x000ea800000e0000 */
[----:B------:R-:W-:Y:S04]  /*e7a0*/  SHFL.IDX PT, R20, R20, R3, 0x1c1f ;  /* 0x001c1f0314147589 */ /* 0x000fe800000e0000 */
[----:B------:R-:W-:Y:S04]  /*e7b0*/  SHFL.IDX PT, R29, R94, R3, 0x1c1f ;  /* 0x001c1f035e1d7589 */ /* 0x000fe800000e0000 */
[----:B------:R-:W-:Y:S04]  /*e7c0*/  SHFL.IDX PT, R58, R28, R3, 0x1c1f ;  /* 0x001c1f031c3a7589 */ /* 0x000fe800000e0000 */
[----:B------:R-:W3:Y:S04]  /*e7d0*/  SHFL.IDX PT, R21, R21, R14, 0x1c1f ;  /* 0x001c1f0e15157589 */ /* 0x000ee800000e0000 */
[----:B------:R-:W5:Y:S04]  /*e7e0*/  SHFL.IDX PT, R46, R103, R14, 0x1c1f ;  /* 0x001c1f0e672e7589 */ /* 0x000f6800000e0000 */
[----:B------:R-:W-:Y:S04]  /*e7f0*/  SHFL.IDX PT, R27, R98, R3, 0x1c1f ;  /* 0x001c1f03621b7589 */ /* 0x000fe800000e0000 */
[----:B------:R-:W-:Y:S04]  /*e800*/  SHFL.IDX PT, R56, R56, R3, 0x1c1f ;  /* 0x001c1f0338387589 */ /* 0x000fe800000e0000 */
[----:B------:R1:W-:Y:S04]  /*e810*/  SHFL.IDX PT, R45, R76, R3, 0x1c1f ;  /* 0x001c1f034c2d7589 */ /* 0x0003e800000e0000 */
[----:B------:R-:W5:Y:S04]  /*e820*/  SHFL.IDX PT, R28, R105, R14, 0x1c1f ;  /* 0x001c1f0e691c7589 */ /* 0x000f6800000e0000 */
[----:B------:R-:W-:Y:S01]  /*e830*/  SHFL.IDX PT, R57, R57, R14, 0x1c1f ;  /* 0x001c1f0e39397589 */ /* 0x000fe200000e0000 */
[----:B-1----:R-:W1:Y:S03]  /*e840*/  @P2 LDC R76, c[0x0][0xbec] ;  /* 0x0002fb00ff4c2b82 */ /* 0x002e660000000800 */
[----:B------:R-:W-:Y:S04]  /*e850*/  SHFL.IDX PT, R51, R60, R3, 0x1c1f ;  /* 0x001c1f033c337589 */ /* 0x000fe800000e0000 */
[----:B------:R-:W-:Y:S04]  /*e860*/  SHFL.IDX PT, R47, R92, R3, 0x1c1f ;  /* 0x001c1f035c2f7589 */ /* 0x000fe800000e0000 */
[----:B------:R-:W5:Y:S04]  /*e870*/  SHFL.IDX PT, R60, R101, R14, 0x1c1f ;  /* 0x001c1f0e653c7589 */ /* 0x000f6800000e0000 */
[----:B------:R-:W-:Y:S04]  /*e880*/  SHFL.IDX PT, R64, R64, R3, 0x1c1f ;  /* 0x001c1f0340407589 */ /* 0x000fe800000e0000 */
[----:B------:R-:W1:Y:S04]  /*e890*/  SHFL.IDX PT, R65, R65, R14, 0x1c1f ;  /* 0x001c1f0e41417589 */ /* 0x000e6800000e0000 */
[----:B------:R4:W-:Y:S04]  /*e8a0*/  SHFL.IDX PT, R71, R85, R14, 0x1c1f ;  /* 0x001c1f0e55477589 */ /* 0x0009e800000e0000 */
[----:B------:R-:W-:Y:S04]  /*e8b0*/  SHFL.IDX PT, R73, R88, R3, 0x1c1f ;  /* 0x001c1f0358497589 */ /* 0x000fe800000e0000 */
[----:B------:R0:W-:Y:S01]  /*e8c0*/  SHFL.IDX PT, R83, R89, R14, 0x1c1f ;  /* 0x001c1f0e59537589 */ /* 0x0001e200000e0000 */
[----:B----4-:R-:W4:Y:S03]  /*e8d0*/  @P2 LDC R85, c[0x0][0xbf0] ;  /* 0x0002fc00ff552b82 */ /* 0x010f260000000800 */
[----:B------:R2:W-:Y:S04]  /*e8e0*/  SHFL.IDX PT, R61, R90, R3, 0x1c1f ;  /* 0x001c1f035a3d7589 */ /* 0x0005e800000e0000 */
[----:B------:R-:W-:Y:S01]  /*e8f0*/  SHFL.IDX PT, R72, R72, R3, 0x1c1f ;  /* 0x001c1f0348487589 */ /* 0x000fe200000e0000 */
[----:B0-----:R-:W0:Y:S03]  /*e900*/  LDC.64 R88, c[0x0][0xb40] ;  /* 0x0002d000ff587b82 */ /* 0x001e260000000a00 */
[----:B------:R-:W-:Y:S04]  /*e910*/  SHFL.IDX PT, R44, R44, R3, 0x1c1f ;  /* 0x001c1f032c2c7589 */ /* 0x000fe800000e0000 */
[----:B------:R-:W-:Y:S01]  /*e920*/  SHFL.IDX PT, R52, R52, R3, 0x1c1f ;  /* 0x001c1f0334347589 */ /* 0x000fe200000e0000 */
[----:B--2---:R-:W2:Y:S03]  /*e930*/  @P2 LDC R90, c[0x0][0xbec] ;  /* 0x0002fb00ff5a2b82 */ /* 0x004ea60000000800 */
[----:B------:R-:W-:Y:S04]  /*e940*/  SHFL.IDX PT, R48, R48, R3, 0x1c1f ;  /* 0x001c1f0330307589 */ /* 0x000fe800000e0000 */
[----:B------:R-:W-:Y:S04]  /*e950*/  SHFL.IDX PT, R42, R42, R3, 0x1c1f ;  /* 0x001c1f032a2a7589 */ /* 0x000fe800000e0000 */
[----:B------:R-:W-:Y:S04]  /*e960*/  SHFL.IDX PT, R38, R38, R3, 0x1c1f ;  /* 0x001c1f0326267589 */ /* 0x000fe800000e0000 */
[----:B------:R-:W-:Y:S01]  /*e970*/  SHFL.IDX PT, R36, R36, R3, 0x1c1f ;  /* 0x001c1f0324247589 */ /* 0x000fe200000e0000 */
[----:B0-----:R-:W-:-:S03]  /*e980*/  IMAD.WIDE.U32 R40, R88, UR36, R40 ;  /* 0x0000002458287c25 */ /* 0x001fc6000f8e0028 */
[----:B------:R-:W-:Y:S04]  /*e990*/  SHFL.IDX PT, R6, R6, R3, 0x1c1f ;  /* 0x001c1f0306067589 */ /* 0x000fe800000e0000 */
[----:B------:R0:W-:Y:S01]  /*e9a0*/  SHFL.IDX PT, R0, R30, R3, 0x1c1f ;  /* 0x001c1f031e007589 */ /* 0x0001e200000e0000 */
[----:B--2---:R-:W-:-:S03]  /*e9b0*/  @P2 IMAD.HI.U32 R90, R75, R90, RZ ;  /* 0x0000005a4b5a2227 */ /* 0x004fc600078e00ff */
[----:B------:R2:W-:Y:S04]  /*e9c0*/  SHFL.IDX PT, R2, R22, R3, 0x1c1f ;  /* 0x001c1f0316027589 */ /* 0x0005e800000e0000 */
[----:B------:R-:W4:Y:S01]  /*e9d0*/  SHFL.IDX PT, R70, R99, R14, 0x1c1f ;  /* 0x001c1f0e63467589 */ /* 0x000f2200000e0000 */
[----:B0-----:R-:W-:-:S03]  /*e9e0*/  SEL R30, R32, R33, P0 ;  /* 0x00000021201e7207 */ /* 0x001fc60000000000 */
[----:B------:R-:W-:Y:S01]  /*e9f0*/  SHFL.IDX PT, R79, R97, R14, 0x1c1f ;  /* 0x001c1f0e614f7589 */ /* 0x000fe200000e0000 */
[----:B------:R-:W-:Y:S02]  /*ea00*/  SEL R32, R33, R32, P0 ;  /* 0x0000002021207207 */ /* 0x000fe40000000000 */
[----:B--2---:R-:W-:Y:S01]  /*ea10*/  SEL R3, R13, R10, P0 ;  /* 0x0000000a0d037207 */ /* 0x004fe20000000000 */
[----:B------:R-:W0:Y:S01]  /*ea20*/  SHFL.IDX PT, R74, R95, R14, 0x1c1f ;  /* 0x001c1f0e5f4a7589 */ /* 0x000e2200000e0000 */
[----:B------:R-:W-:Y:S02]  /*ea30*/  SEL R10, R8, R11, P0 ;  /* 0x0000000b080a7207 */ /* 0x000fe40000000000 */
[----:B------:R-:W-:Y:S01]  /*ea40*/  SEL R8, R11, R8, P0 ;  /* 0x000000080b087207 */ /* 0x000fe20000000000 */
[----:B------:R-:W-:Y:S01]  /*ea50*/  SHFL.IDX PT, R78, R93, R14, 0x1c1f ;  /* 0x001c1f0e5d4e7589 */ /* 0x000fe200000e0000 */
[----:B------:R-:W-:Y:S02]  /*ea60*/  SEL R11, R9, R12, P0 ;  /* 0x0000000c090b7207 */ /* 0x000fe40000000000 */
[----:B------:R-:W-:Y:S01]  /*ea70*/  SEL R9, R12, R9, P0 ;  /* 0x000000090c097207 */ /* 0x000fe20000000000 */
[----:B------:R-:W2:Y:S01]  /*ea80*/  SHFL.IDX PT, R81, R81, R14, 0x1c1f ;  /* 0x001c1f0e51517589 */ /* 0x000ea200000e0000 */
[----:B------:R-:W-:-:S02]  /*ea90*/  SEL R12, R18, R19, P0 ;  /* 0x00000013120c7207 */ /* 0x000fc40000000000 */
[----:B------:R-:W-:Y:S01]  /*eaa0*/  SEL R18, R19, R18, P0 ;  /* 0x0000001213127207 */ /* 0x000fe20000000000 */
[----:B------:R-:W2:Y:S01]  /*eab0*/  SHFL.IDX PT, R80, R91, R14, 0x1c1f ;  /* 0x001c1f0e5b507589 */ /* 0x000ea200000e0000 */
[----:B------:R-:W-:Y:S02]  /*eac0*/  SEL R13, R15, R16, P0 ;  /* 0x000000100f0d7207 */ /* 0x000fe40000000000 */
[----:B------:R-:W-:Y:S01]  /*ead0*/  SEL R19, R16, R15, P0 ;  /* 0x0000000f10137207 */ /* 0x000fe20000000000 */
[----:B------:R-:W-:Y:S01]  /*eae0*/  IMAD R16, R86, UR37, RZ ;  /* 0x0000002556107c24 */ /* 0x000fe2000f8e02ff */
[----:B------:R-:W-:Y:S01]  /*eaf0*/  SHFL.IDX PT, R69, R69, R14, 0x1c1f ;  /* 0x001c1f0e45457589 */ /* 0x000fe200000e0000 */
[----:B------:R-:W-:Y:S02]  /*eb00*/  SEL R22, R26, R23, P0 ;  /* 0x000000171a167207 */ /* 0x000fe40000000000 */
[----:B---3--:R-:W-:Y:S01]  /*eb10*/  SEL R15, R20, R21, P0 ;  /* 0x00000015140f7207 */ /* 0x008fe20000000000 */
[----:B------:R3:W-:Y:S01]  /*eb20*/  SHFL.IDX PT, R63, R77, R14, 0x1c1f ;  /* 0x001c1f0e4d3f7589 */ /* 0x0007e200000e0000 */
[----:B------:R-:W-:-:S02]  /*eb30*/  SEL R26, R23, R26, P0 ;  /* 0x0000001a171a7207 */ /* 0x000fc40000000000 */
[----:B-----5:R-:W-:Y:S01]  /*eb40*/  SEL R33, R46, R29, P0 ;  /* 0x0000001d2e217207 */ /* 0x020fe20000000000 */
[----:B------:R5:W-:Y:S01]  /*eb50*/  SHFL.IDX PT, R67, R31, R14, 0x1c1f ;  /* 0x001c1f0e1f437589 */ /* 0x000be200000e0000 */
[----:B------:R-:W-:Y:S02]  /*eb60*/  SEL R23, R27, R28, P0 ;  /* 0x0000001c1b177207 */ /* 0x000fe40000000000 */
[----:B------:R-:W-:Y:S01]  /*eb70*/  SEL R27, R28, R27, P0 ;  /* 0x0000001b1c1b7207 */ /* 0x000fe20000000000 */
[----:B------:R-:W-:Y:S01]  /*eb80*/  SHFL.IDX PT, R55, R55, R14, 0x1c1f ;  /* 0x001c1f0e37377589 */ /* 0x000fe200000e0000 */
[----:B------:R-:W-:Y:S01]  /*eb90*/  SEL R28, R60, R47, P0 ;  /* 0x0000002f3c1c7207 */ /* 0x000fe20000000000 */
[----:B---3--:R-:W-:Y:S01]  /*eba0*/  IMAD R77, R87, UR36, R16 ;  /* 0x00000024574d7c24 */ /* 0x008fe2000f8e0210 */
[----:B-1----:R-:W-:Y:S01]  /*ebb0*/  SEL R16, R64, R65, P0 ;  /* 0x0000004140107207 */ /* 0x002fe20000000000 */
[----:B------:R-:W-:Y:S01]  /*ebc0*/  SHFL.IDX PT, R59, R59, R14, 0x1c1f ;  /* 0x001c1f0e3b3b7589 */ /* 0x000fe200000e0000 */
[----:B------:R-:W1:Y:S01]  /*ebd0*/  @P2 LDC R87, c[0x0][0xbf0] ;  /* 0x0002fc00ff572b82 */ /* 0x000e620000000800 */
[----:B-----5:R-:W-:-:S02]  /*ebe0*/  SEL R31, R29, R46, P0 ;  /* 0x0000002e1d1f7207 */ /* 0x020fc40000000000 */
[----:B------:R-:W-:Y:S01]  /*ebf0*/  SHFL.IDX PT, R49, R49, R14, 0x1c1f ;  /* 0x001c1f0e31317589 */ /* 0x000fe200000e0000 */
[----:B------:R-:W-:-:S03]  /*ec00*/  SEL R29, R57, R56, P0 ;  /* 0x00000038391d7207 */ /* 0x000fc60000000000 */
[----:B------:R-:W-:Y:S04]  /*ec10*/  SHFL.IDX PT, R53, R53, R14, 0x1c1f ;  /* 0x001c1f0e35357589 */ /* 0x000fe800000e0000 */
[----:B------:R-:W-:Y:S04]  /*ec20*/  SHFL.IDX PT, R37, R37, R14, 0x1c1f ;  /* 0x001c1f0e25257589 */ /* 0x000fe800000e0000 */
[----:B------:R-:W-:Y:S04]  /*ec30*/  SHFL.IDX PT, R43, R43, R14, 0x1c1f ;  /* 0x001c1f0e2b2b7589 */ /* 0x000fe800000e0000 */
[----:B------:R3:W-:Y:S02]  /*ec40*/  SHFL.IDX PT, R39, R39, R14, 0x1c1f ;  /* 0x001c1f0e27277589 */ /* 0x0007e400000e0000 */
[----:B---3--:R-:W-:-:S02]  /*ec50*/  SEL R14, R24, R25, P0 ;  /* 0x00000019180e7207 */ /* 0x008fc40000000000 */
[----:B------:R-:W-:Y:S02]  /*ec60*/  SEL R24, R25, R24, P0 ;  /* 0x0000001819187207 */ /* 0x000fe40000000000 */
[----:B------:R-:W-:Y:S02]  /*ec70*/  SEL R25, R21, R20, P0 ;  /* 0x0000001415197207 */ /* 0x000fe40000000000 */
[----:B------:R-:W-:Y:S01]  /*ec80*/  SEL R21, R56, R57, P0 ;  /* 0x0000003938157207 */ /* 0x000fe20000000000 */
[----:B------:R-:W-:Y:S01]  /*ec90*/  @P2 IMAD.HI.U32 R56, R75, R76, RZ ;  /* 0x0000004c4b382227 */ /* 0x000fe200078e00ff */
[----:B------:R-:W-:-:S03]  /*eca0*/  SEL R20, R47, R60, P0 ;  /* 0x0000003c2f147207 */ /* 0x000fc60000000000 */
[----:B------:R-:W-:Y:S01]  /*ecb0*/  IMAD.WIDE.U32 R46, R86, UR36, R34 ;  /* 0x00000024562e7c25 */ /* 0x000fe2000f8e0022 */
[----:B------:R-:W-:Y:S02]  /*ecc0*/  SEL R34, R65, R64, P0 ;  /* 0x0000004041227207 */ /* 0x000fe40000000000 */
[----:B----4-:R-:W-:Y:S01]  /*ecd0*/  SEL R35, R70, R61, P0 ;  /* 0x0000003d46237207 */ /* 0x010fe20000000000 */
[----:B------:R-:W-:Y:S01]  /*ece0*/  IMAD.MOV R57, RZ, RZ, -R17 ;  /* 0x000000ffff397224 */ /* 0x000fe200078e0a11 */
[----:B------:R-:W-:Y:S01]  /*ecf0*/  SEL R17, R61, R70, P0 ;  /* 0x000000463d117207 */ /* 0x000fe20000000000 */
[----:B------:R-:W-:Y:S01]  /*ed00*/  IMAD.MOV.U32 R65, RZ, RZ, R75 ;  /* 0x000000ffff417224 */ /* 0x000fe200078e004b */
[----:B------:R-:W-:Y:S01]  /*ed10*/  @P2 SHF.R.U32.HI R65, RZ, R85, R56 ;  /* 0x00000055ff412219 */ /* 0x000fe20000011638 */
[----:B------:R-:W-:Y:S01]  /*ed20*/  IMAD R85, R84, R57, UR4 ;  /* 0x0000000454557e24 */ /* 0x000fe2000f8e0239 */
[----:B------:R-:W-:Y:S01]  /*ed30*/  ULDC.64 UR4, c[0x0][0xbe0] ;  /* 0x0002f80000047ab9 */ /* 0x000fe20000000a00 */
[----:B------:R-:W-:-:S02]  /*ed40*/  IMAD R60, R88, UR37, RZ ;  /* 0x00000025583c7c24 */ /* 0x000fc4000f8e02ff */
[----:B------:R-:W-:Y:S01]  /*ed50*/  IMAD.IADD R47, R47, 0x1, R77 ;  /* 0x000000012f2f7824 */ /* 0x000fe200078e024d */
[----:B------:R-:W-:Y:S01]  /*ed60*/  SHF.R.S32.HI R64, RZ, 0x1f, R85 ;  /* 0x0000001fff407819 */ /* 0x000fe20000011455 */
[----:B------:R-:W-:Y:S02]  /*ed70*/  IMAD R57, R89, UR36, R60 ;  /* 0x0000002459397c24 */ /* 0x000fe4000f8e023c */
[----:B------:R-:W-:Y:S02]  /*ed80*/  IMAD.MOV.U32 R56, RZ, RZ, R40 ;  /* 0x000000ffff387224 */ /* 0x000fe400078e0028 */
[----:B------:R-:W-:Y:S02]  /*ed90*/  IMAD.IADD R57, R41, 0x1, R57 ;  /* 0x0000000129397824 */ /* 0x000fe400078e0239 */
[----:B------:R-:W-:Y:S02]  /*eda0*/  IMAD R41, R64, UR4, RZ ;  /* 0x0000000440297c24 */ /* 0x000fe4000f8e02ff */
[----:B------:R-:W-:Y:S01]  /*edb0*/  IMAD.MOV.U32 R61, RZ, RZ, R75 ;  /* 0x000000ffff3d7224 */ /* 0x000fe200078e004b */
[----:B-1----:R-:W-:Y:S01]  /*edc0*/  @P2 SHF.R.U32.HI R61, RZ, R87, R90 ;  /* 0x00000057ff3d2219 */ /* 0x002fe2000001165a */
[----:B------:R-:W-:-:S02]  /*edd0*/  IMAD R60, R85, UR5, R41 ;  /* 0x00000005553c7c24 */ /* 0x000fc4000f8e0229 */
[----:B------:R-:W-:Y:S01]  /*ede0*/  IMAD.WIDE.U32 R40, R85, UR4, R46 ;  /* 0x0000000455287c25 */ /* 0x000fe2000f8e002e */
[----:B------:R-:W-:-:S03]  /*edf0*/  ULDC.64 UR4, c[0x0][0xb30] ;  /* 0x0002cc0000047ab9 */ /* 0x000fc60000000a00 */
[----:B------:R-:W-:Y:S01]  /*ee00*/  IMAD R64, R64, UR6, RZ ;  /* 0x0000000640407c24 */ /* 0x000fe2000f8e02ff */
[----:B------:R-:W-:Y:S01]  /*ee10*/  IADD3 R40, P2, R65, R40, RZ ;  /* 0x0000002841287210 */ /* 0x000fe20007f5e0ff */
[C---:B------:R-:W-:Y:S01]  /*ee20*/  IMAD.WIDE.U32 R46, R85.reuse, UR6, R56 ;  /* 0x00000006552e7c25 */ /* 0x040fe2000f8e0038 */
[----:B------:R-:W-:Y:S02]  /*ee30*/  SHF.R.S32.HI R57, RZ, 0x1f, R65 ;  /* 0x0000001fff397819 */ /* 0x000fe40000011441 */
[----:B------:R-:W-:Y:S01]  /*ee40*/  SHF.R.S32.HI R56, RZ, 0x1f, R61 ;  /* 0x0000001fff387819 */ /* 0x000fe2000001143d */
[----:B------:R-:W-:Y:S01]  /*ee50*/  IMAD R77, R85, UR7, R64 ;  /* 0x00000007554d7c24 */ /* 0x000fe2000f8e0240 */
[----:B------:R-:W-:Y:S01]  /*ee60*/  IADD3.X R41, R57, R41, R60, P2, !PT ;  /* 0x0000002939297210 */ /* 0x000fe200017fe43c */
[----:B------:R-:W-:Y:S01]  /*ee70*/  IMAD.MOV R64, RZ, RZ, -R65 ;  /* 0x000000ffff407224 */ /* 0x000fe200078e0a41 */
[----:B------:R-:W-:Y:S01]  /*ee80*/  ULDC.64 UR6, c[0x0][0xbc8] ;  /* 0x0002f20000067ab9 */ /* 0x000fe20000000a00 */
[----:B------:R-:W-:-:S02]  /*ee90*/  IMAD.MOV R65, RZ, RZ, -R61 ;  /* 0x000000ffff417224 */ /* 0x000fc400078e0a3d */
[----:B------:R-:W-:Y:S02]  /*eea0*/  IMAD R56, R56, UR4, RZ ;  /* 0x0000000438387c24 */ /* 0x000fe4000f8e02ff */
[C-C-:B------:R-:W-:Y:S02]  /*eeb0*/  IMAD R57, R82.reuse, R64, R75.reuse ;  /* 0x0000004052397224 */ /* 0x140fe400078e024b */
        /* <DEDUP_REMOVED lines=10> */
[----:B------:R-:W-:Y:S02]  /*ef60*/  IMAD R60, R60, UR8, RZ ;  /* 0x000000083c3c7c24 */ /* 0x000fe4000f8e02ff */
[----:B------:R-:W-:Y:S02]  /*ef70*/  IMAD.IADD R47, R47, 0x1, R75 ;  /* 0x000000012f2f7824 */ /* 0x000fe400078e024b */
[----:B------:R-:W-:Y:S01]  /*ef80*/  IMAD R61, R57, UR7, R56 ;  /* 0x00000007393d7c24 */ /* 0x000fe2000f8e0238 */
[----:B------:R-:W-:Y:S01]  /*ef90*/  ULDC.64 UR6, c[0x0][0xba8] ;  /* 0x0002ea0000067ab9 */ /* 0x000fe20000000a00 */
[----:B------:R-:W-:Y:S01]  /*efa0*/  IMAD R75, R65, UR9, R60 ;  /* 0x00000009414b7c24 */ /* 0x000fe2000f8e023c */
[----:B0-----:R-:W-:Y:S01]  /*efb0*/  SEL R56, R73, R74, P0 ;  /* 0x0000004a49387207 */ /* 0x001fe20000000000 */
[----:B------:R-:W-:Y:S01]  /*efc0*/  IMAD.WIDE.U32 R46, R65, UR8, R46 ;  /* 0x00000008412e7c25 */ /* 0x000fe2000f8e002e */
[----:B------:R-:W-:Y:S01]  /*efd0*/  SEL R60, R74, R73, P0 ;  /* 0x000000494a3c7207 */ /* 0x000fe20000000000 */
[----:B------:R-:W-:Y:S01]  /*efe0*/  ULDC.64 UR8, c[0x0][0xb00] ;  /* 0x0002c00000087ab9 */ /* 0x000fe20000000a00 */
[C---:B------:R-:W-:Y:S01]  /*eff0*/  LEA R73, P2, R40.reuse, UR6, 0x2 ;  /* 0x0000000628497c11 */ /* 0x040fe2000f8410ff */
[----:B------:R-:W-:Y:S01]  /*f000*/  IMAD.IADD R57, R41, 0x1, R61 ;  /* 0x0000000129397824 */ /* 0x000fe200078e023d */
[----:B------:R-:W-:Y:S01]  /*f010*/  ULDC UR6, c[0x0][0xa88] ;  /* 0x0002a20000067ab9 */ /* 0x000fe20000000800 */
[----:B------:R-:W-:Y:S01]  /*f020*/  IMAD.IADD R41, R47, 0x1, R75 ;  /* 0x000000012f297824 */ /* 0x000fe200078e024b */
[----:B------:R-:W-:Y:S01]  /*f030*/  SEL R61, R79, R72, P0 ;  /* 0x000000484f3d7207 */ /* 0x000fe20000000000 */
[----:B------:R-:W-:Y:S01]  /*f040*/  SHFL.IDX PT, R74, R73, RZ, 0x1c1f ;  /* 0x001c1fff494a7589 */ /* 0x000fe200000e0000 */
[----:B------:R-:W-:Y:S01]  /*f050*/  LEA.HI.X R47, R40, UR7, R57, 0x2, P2 ;  /* 0x00000007282f7c11 */ /* 0x000fe200090f1439 */
[----:B-1----:R-:W-:Y:S01]  /*f060*/  ULEA UR4, UR5, UR4, 0x18 ;  /* 0x0000000405047291 */ /* 0x002fe2000f8ec03f */
[----:B------:R-:W-:Y:S01]  /*f070*/  SEL R57, R72, R79, P0 ;  /* 0x0000004f48397207 */ /* 0x000fe20000000000 */
[----:B------:R0:W-:Y:S01]  /*f080*/  SHFL.IDX PT, R76, R73, 0x1, 0x1c1f ;  /* 0x003c1f00494c7f89 */ /* 0x0001e200000e0000 */
[----:B------:R-:W-:Y:S01]  /*f090*/  IMAD R79, R82, UR6, RZ ;  /* 0x00000006524f7c24 */ /* 0x000fe2000f8e02ff */
[----:B------:R-:W-:Y:S01]  /*f0a0*/  UIADD3 UR4, UR4, 0x2e820, URZ ;  /* 0x0002e82004047890 */ /* 0x000fe2000fffe03f */
[----:B------:R-:W-:Y:S01]  /*f0b0*/  VIADD R70, R68, 0x8 ;  /* 0x0000000844467836 */ /* 0x000fe20000000000 */
[----:B------:R-:W1:Y:S01]  /*f0c0*/  SHFL.IDX PT, R75, R47, RZ, 0x1c1f ;  /* 0x001c1fff2f4b7589 */ /* 0x000e6200000e0000 */
[----:B------:R-:W-:Y:S01]  /*f0d0*/  LEA R84, P3, R46, UR8, 0x2 ;  /* 0x000000082e547c11 */ /* 0x000fe2000f8610ff */
[----:B------:R-:W-:Y:S01]  /*f0e0*/  UPRMT UR4, URZ, 0x654, UR4 ;  /* 0x000006543f047896 */ /* 0x000fe20008000004 */
[-C--:B------:R-:W-:Y:S01]  /*f0f0*/  ISETP.GE.OR P2, PT, R68, R79.reuse, P1 ;  /* 0x0000004f4400720c */ /* 0x080fe20000f46670 */
[----:B------:R3:W4:Y:S01]  /*f100*/  SHFL.IDX PT, R77, R47, 0x1, 0x1c1f ;  /* 0x003c1f002f4d7f89 */ /* 0x00072200000e0000 */
[-C--:B------:R-:W-:Y:S01]  /*f110*/  ISETP.GE.OR P1, PT, R70, R79.reuse, P1 ;  /* 0x0000004f4600720c */ /* 0x080fe20000f26670 */
[----:B0-----:R-:W-:Y:S01]  /*f120*/  IMAD.SHL.U32 R73, R66, 0x2, RZ ;  /* 0x0000000242497824 */ /* 0x001fe200078e00ff */
[----:B------:R-:W-:Y:S01]  /*f130*/  LEA.HI.X R85, R46, UR9, R41, 0x2, P3 ;  /* 0x000000092e557c11 */ /* 0x000fe200098f1429 */
[----:B------:R0:W0:Y:S01]  /*f140*/  SHFL.IDX PT, R64, R84, RZ, 0x1c1f ;  /* 0x001c1fff54407589 */ /* 0x00002200000e0000 */
[----:B------:R-:W-:-:S02]  /*f150*/  ISETP.GE.AND P3, PT, R68, R79, PT ;  /* 0x0000004f4400720c */ /* 0x000fc40003f66270 */
[----:B------:R-:W-:Y:S01]  /*f160*/  SYNCS.ARRIVE.TRANS64.RED.A1T0 RZ, [UR4], RZ ;  /* 0x000000ffffff79a7 */ /* 0x000fe20008100404 */
[----:B------:R0:W0:Y:S01]  /*f170*/  SHFL.IDX PT, R65, R85, RZ, 0x1c1f ;  /* 0x001c1fff55417589 */ /* 0x00002200000e0000 */
[----:B--2---:R-:W-:Y:S02]  /*f180*/  SEL R40, R44, R81, P0 ;  /* 0x000000512c287207 */ /* 0x004fe40000000000 */
[----:B------:R-:W-:Y:S02]  /*f190*/  SEL R41, R45, R78, P0 ;  /* 0x0000004e2d297207 */ /* 0x000fe40000000000 */
[----:B------:R-:W-:Y:S02]  /*f1a0*/  SEL R46, R50, R83, P0 ;  /* 0x00000053322e7207 */ /* 0x000fe40000000000 */
[----:B---3--:R-:W-:Y:S02]  /*f1b0*/  SEL R47, R51, R80, P0 ;  /* 0x00000050332f7207 */ /* 0x008fe40000000000 */
[----:B------:R-:W-:-:S02]  /*f1c0*/  SEL R44, R81, R44, P0 ;  /* 0x0000002c512c7207 */ /* 0x000fc40000000000 */
[----:B------:R-:W-:Y:S01]  /*f1d0*/  SEL R45, R78, R45, P0 ;  /* 0x0000002d4e2d7207 */ /* 0x000fe20000000000 */
[----:B-1----:R1:W-:Y:S01]  /*f1e0*/  @!P2 ST.E desc[UR38][R74.64], R4 ;  /* 0x000000044a00a985 */ /* 0x0023e2000c101926 */
[----:B------:R-:W-:Y:S02]  /*f1f0*/  SEL R50, R83, R50, P0 ;  /* 0x0000003253327207 */ /* 0x000fe40000000000 */
[----:B------:R-:W-:Y:S01]  /*f200*/  SEL R51, R80, R51, P0 ;  /* 0x0000003350337207 */ /* 0x000fe20000000000 */
[----:B----4-:R1:W-:Y:S01]  /*f210*/  @!P1 ST.E desc[UR38][R76.64], R5 ;  /* 0x000000054c009985 */ /* 0x0103e2000c101926 */
[----:B------:R-:W-:Y:S05]  /*f220*/  @P3 BRA `(.L_x_1979) ;  /* 0x0000000400783947 */ /* 0x000fea0003800000 */
[C---:B-1----:R-:W-:Y:S01]  /*f230*/  VIADD R4, R73.reuse, 0x8 ;  /* 0x0000000849047836 */ /* 0x042fe20000000000 */
[----:B------:R-:W-:Y:S01]  /*f240*/  ULDC UR4, c[0x0][0xac8] ;  /* 0x0002b20000047ab9 */ /* 0x000fe20000000800 */
[C---:B------:R-:W-:Y:S01]  /*f250*/  VIADD R5, R73.reuse, 0x10 ;  /* 0x0000001049057836 */ /* 0x040fe20000000000 */
[C---:B------:R-:W-:Y:S01]  /*f260*/  ISETP.GE.AND P2, PT, R73.reuse, UR4, PT ;  /* 0x0000000449007c0c */ /* 0x040fe2000bf46270 */
[C---:B------:R-:W-:Y:S01]  /*f270*/  VIADD R72, R73.reuse, 0x18 ;  /* 0x0000001849487836 */ /* 0x040fe20000000000 */
[----:B------:R-:W-:Y:S01]  /*f280*/  ISETP.GE.AND P3, PT, R4, UR4, PT ;  /* 0x0000000404007c0c */ /* 0x000fe2000bf66270 */
[----:B------:R-:W-:Y:S01]  /*f290*/  VIADD R78, R73, 0x20 ;  /* 0x00000020494e7836 */ /* 0x000fe20000000000 */
[----:B------:R-:W-:Y:S01]  /*f2a0*/  ISETP.GE.AND P4, PT, R5, UR4, PT ;  /* 0x0000000405007c0c */ /* 0x000fe2000bf86270 */
[C---:B------:R-:W-:Y:S01]  /*f2b0*/  VIADD R80, R73.reuse, 0x38 ;  /* 0x0000003849507836 */ /* 0x040fe20000000000 */
[----:B------:R-:W-:Y:S01]  /*f2c0*/  ISETP.GE.AND P1, PT, R72, UR4, PT ;  /* 0x0000000448007c0c */ /* 0x000fe2000bf26270 */
[----:B------:R-:W-:-:S03]  /*f2d0*/  VIADD R81, R73, 0x40 ;  /* 0x0000004049517836 */ /* 0x000fc60000000000 */
[----:B------:R-:W-:-:S05]  /*f2e0*/  ISETP.GE.AND P5, PT, R80, UR4, PT ;  /* 0x0000000450007c0c */ /* 0x000fca000bfa6270 */
[----:B------:R-:W-:Y:S02]  /*f2f0*/  @!P3 LEA.HI R66, R4, R4, RZ, 0x1 ;  /* 0x000000040442b211 */ /* 0x000fe400078f08ff */
[----:B------:R-:W-:Y:S01]  /*f300*/  @!P4 LEA.HI R68, R5, R5, RZ, 0x1 ;  /* 0x000000050544c211 */ /* 0x000fe200078f08ff */
[C-C-:B0-----:R-:W-:Y:S01]  /*f310*/  @!P2 IMAD.WIDE R4, R73.reuse, 0x4, R64.reuse ;  /* 0x000000044904a825 */ /* 0x141fe200078e0240 */
[----:B------:R-:W-:Y:S02]  /*f320*/  @!P3 LOP3.LUT R75, R66, 0xfffffffe, RZ, 0xc0, !PT ;  /* 0xfffffffe424bb812 */ /* 0x000fe400078ec0ff */
[----:B------:R-:W-:Y:S01]  /*f330*/  @!P1 LEA.HI R72, R72, R72, RZ, 0x1 ;  /* 0x0000004848489211 */ /* 0x000fe200078f08ff */
[----:B------:R-:W-:Y:S01]  /*f340*/  VIADD R66, R73, 0x28 ;  /* 0x0000002849427836 */ /* 0x000fe20000000000 */
[----:B------:R-:W-:Y:S01]  /*f350*/  @!P4 LOP3.LUT R77, R68, 0xfffffffe, RZ, 0xc0, !PT ;  /* 0xfffffffe444dc812 */ /* 0x000fe200078ec0ff */
[----:B------:R0:W-:Y:S01]  /*f360*/  @!P2 ST.E.64 desc[UR38][R4.64], R10 ;  /* 0x0000000a0400a985 */ /* 0x0001e2000c101b26 */
[----:B------:R-:W-:Y:S01]  /*f370*/  @!P3 IMAD.WIDE R74, R75, 0x4, R64 ;  /* 0x000000044b4ab825 */ /* 0x000fe200078e0240 */
[----:B------:R-:W-:-:S02]  /*f380*/  ISETP.GE.AND P2, PT, R78, UR4, PT ;  /* 0x000000044e007c0c */ /* 0x000fc4000bf46270 */
[----:B------:R-:W-:Y:S01]  /*f390*/  @!P5 LEA.HI R80, R80, R80, RZ, 0x1 ;  /* 0x000000505050d211 */ /* 0x000fe200078f08ff */
[----:B------:R-:W-:Y:S01]  /*f3a0*/  VIADD R68, R73, 0x30 ;  /* 0x0000003049447836 */ /* 0x000fe20000000000 */
[----:B------:R1:W-:Y:S01]  /*f3b0*/  @!P3 ST.E.64 desc[UR38][R74.64], R8 ;  /* 0x000000084a00b985 */ /* 0x0003e2000c101b26 */
[----:B------:R-:W-:Y:S01]  /*f3c0*/  @!P4 IMAD.WIDE R76, R77, 0x4, R64 ;  /* 0x000000044d4cc825 */ /* 0x000fe200078e0240 */
[----:B------:R-:W-:Y:S02]  /*f3d0*/  ISETP.GE.AND P3, PT, R66, UR4, PT ;  /* 0x0000000442007c0c */ /* 0x000fe4000bf66270 */
[----:B------:R-:W-:Y:S02]  /*f3e0*/  ISETP.GE.AND P6, PT, R68, UR4, PT ;  /* 0x0000000444007c0c */ /* 0x000fe4000bfc6270 */
[----:B------:R2:W-:Y:S01]  /*f3f0*/  @!P4 ST.E.64 desc[UR38][R76.64], R12 ;  /* 0x0000000c4c00c985 */ /* 0x0005e2000c101b26 */
[----:B------:R-:W-:Y:S02]  /*f400*/  ISETP.GE.AND P4, PT, R81, UR4, PT ;  /* 0x0000000451007c0c */ /* 0x000fe4000bf86270 */
[----:B0-----:R-:W-:Y:S01]  /*f410*/  @!P1 LOP3.LUT R5, R72, 0xfffffffe, RZ, 0xc0, !PT ;  /* 0xfffffffe48059812 */ /* 0x001fe200078ec0ff */
[----:B------:R-:W-:Y:S01]  /*f420*/  VIADD R72, R73, 0x48 ;  /* 0x0000004849487836 */ /* 0x000fe20000000000 */
[----:B------:R-:W-:-:S03]  /*f430*/  @!P2 LEA.HI R78, R78, R78, RZ, 0x1 ;  /* 0x0000004e4e4ea211 */ /* 0x000fc600078f08ff */
[--C-:B------:R-:W-:Y:S01]  /*f440*/  @!P1 IMAD.WIDE R4, R5, 0x4, R64.reuse ;  /* 0x0000000405049825 */ /* 0x100fe200078e0240 */
[----:B-1----:R-:W-:Y:S02]  /*f450*/  @!P2 LOP3.LUT R9, R78, 0xfffffffe, RZ, 0xc0, !PT ;  /* 0xfffffffe4e09a812 */ /* 0x002fe400078ec0ff */
[----:B------:R-:W-:Y:S02]  /*f460*/  @!P3 LEA.HI R66, R66, R66, RZ, 0x1 ;  /* 0x000000424242b211 */ /* 0x000fe400078f08ff */
[----:B------:R0:W-:Y:S01]  /*f470*/  @!P1 ST.E.64 desc[UR38][R4.64], R18 ;  /* 0x0000001204009985 */ /* 0x0001e2000c101b26 */
[----:B------:R-:W-:Y:S01]  /*f480*/  ISETP.GE.AND P1, PT, R72, UR4, PT ;  /* 0x0000000448007c0c */ /* 0x000fe2000bf26270 */
[----:B------:R-:W-:Y:S01]  /*f490*/  @!P2 IMAD.WIDE R8, R9, 0x4, R64 ;  /* 0x000000040908a825 */ /* 0x000fe200078e0240 */
[----:B------:R-:W-:Y:S02]  /*f4a0*/  @!P6 LEA.HI R68, R68, R68, RZ, 0x1 ;  /* 0x000000444444e211 */ /* 0x000fe400078f08ff */
[----:B------:R-:W-:-:S02]  /*f4b0*/  @!P3 LOP3.LUT R11, R66, 0xfffffffe, RZ, 0xc0, !PT ;  /* 0xfffffffe420bb812 */ /* 0x000fc400078ec0ff */
[----:B------:R-:W-:Y:S01]  /*f4c0*/  @!P4 LEA.HI R81, R81, R81, RZ, 0x1 ;  /* 0x000000515151c211 */ /* 0x000fe200078f08ff */
[----:B------:R1:W-:Y:S01]  /*f4d0*/  @!P2 ST.E.64 desc[UR38][R8.64], R14 ;  /* 0x0000000e0800a985 */ /* 0x0003e2000c101b26 */
[----:B--2---:R-:W-:Y:S01]  /*f4e0*/  @!P6 LOP3.LUT R13, R68, 0xfffffffe, RZ, 0xc0, !PT ;  /* 0xfffffffe440de812 */ /* 0x004fe200078ec0ff */
[----:B------:R-:W-:Y:S01]  /*f4f0*/  @!P3 IMAD.WIDE R10, R11, 0x4, R64 ;  /* 0x000000040b0ab825 */ /* 0x000fe200078e0240 */
[----:B------:R-:W-:-:S03]  /*f500*/  @!P4 LOP3.LUT R81, R81, 0xfffffffe, RZ, 0xc0, !PT ;  /* 0xfffffffe5151c812 */ /* 0x000fc600078ec0ff */
[----:B------:R-:W-:Y:S01]  /*f510*/  @!P1 LEA.HI R72, R72, R72, RZ, 0x1 ;  /* 0x0000004848489211 */ /* 0x000fe200078f08ff */
[--C-:B0-----:R-:W-:Y:S01]  /*f520*/  @!P6 IMAD.WIDE R4, R13, 0x4, R64.reuse ;  /* 0x000000040d04e825 */ /* 0x101fe200078e0240 */
[----:B------:R-:W-:Y:S01]  /*f530*/  @!P5 LOP3.LUT R19, R80, 0xfffffffe, RZ, 0xc0, !PT ;  /* 0xfffffffe5013d812 */ /* 0x000fe200078ec0ff */
[----:B------:R0:W-:Y:S02]  /*f540*/  @!P3 ST.E.64 desc[UR38][R10.64], R24 ;  /* 0x000000180a00b985 */ /* 0x0001e4000c101b26 */
[----:B------:R-:W-:Y:S02]  /*f550*/  VIADD R18, R73, 0x60 ;  /* 0x0000006049127836 */ /* 0x000fe40000000000 */
[--C-:B------:R-:W-:Y:S01]  /*f560*/  @!P5 IMAD.WIDE R12, R19, 0x4, R64.reuse ;  /* 0x00000004130cd825 */ /* 0x100fe200078e0240 */
[----:B-1----:R-:W-:Y:S01]  /*f570*/  @!P1 LOP3.LUT R15, R72, 0xfffffffe, RZ, 0xc0, !PT ;  /* 0xfffffffe480f9812 */ /* 0x002fe200078ec0ff */
[----:B------:R1:W-:Y:S01]  /*f580*/  @!P6 ST.E.64 desc[UR38][R4.64], R22 ;  /* 0x000000160400e985 */ /* 0x0003e2000c101b26 */
[----:B------:R-:W-:Y:S01]  /*f590*/  ISETP.GE.AND P3, PT, R18, UR4, PT ;  /* 0x0000000412007c0c */ /* 0x000fe2000bf66270 */
[----:B------:R-:W-:-:S02]  /*f5a0*/  @!P4 IMAD.WIDE R8, R81, 0x4, R64 ;  /* 0x000000045108c825 */ /* 0x000fc400078e0240 */
[----:B------:R-:W-:Y:S02]  /*f5b0*/  @!P5 ST.E.64 desc[UR38][R12.64], R26 ;  /* 0x0000001a0c00d985 */ /* 0x000fe4000c101b26 */
[----:B------:R-:W-:Y:S02]  /*f5c0*/  VIADD R14, R73, 0x50 ;  /* 0x00000050490e7836 */ /* 0x000fe40000000000 */
[----:B0-----:R-:W-:Y:S01]  /*f5d0*/  @!P1 IMAD.WIDE R10, R15, 0x4, R64 ;  /* 0x000000040f0a9825 */ /* 0x001fe200078e0240 */
[----:B------:R0:W-:Y:S03]  /*f5e0*/  @!P4 ST.E.64 desc[UR38][R8.64], R30 ;  /* 0x0000001e0800c985 */ /* 0x0001e6000c101b26 */
[C---:B------:R-:W-:Y:S01]  /*f5f0*/  VIADD R15, R73.reuse, 0x58 ;  /* 0x00000058490f7836 */ /* 0x040fe20000000000 */
[----:B------:R2:W-:Y:S01]  /*f600*/  @!P1 ST.E.64 desc[UR38][R10.64], R32 ;  /* 0x000000200a009985 */ /* 0x0005e2000c101b26 */
[C---:B------:R-:W-:Y:S01]  /*f610*/  VIADD R19, R73.reuse, 0x68 ;  /* 0x0000006849137836 */ /* 0x040fe20000000000 */
[----:B------:R-:W-:Y:S01]  /*f620*/  ISETP.GE.AND P1, PT, R14, UR4, PT ;  /* 0x000000040e007c0c */ /* 0x000fe2000bf26270 */
[----:B-1----:R-:W-:Y:S01]  /*f630*/  VIADD R5, R73, 0x78 ;  /* 0x0000007849057836 */ /* 0x002fe20000000000 */
        /* <DEDUP_REMOVED lines=29> */
.L_x_1979:
[----:B------:R-:W-:Y:S05]  /*f810*/  BSYNC B0 ;  /* 0x0000000000007941 */ /* 0x000fea0003800000 */
.L_x_1978:
[----:B------:R-:W-:Y:S01]  /*f820*/  ISETP.GE.AND P1, PT, R70, R79, PT ;  /* 0x0000004f4600720c */ /* 0x000fe20003f26270 */
[----:B--2---:R2:W3:Y:S01]  /*f830*/  SHFL.IDX PT, R35, R85, 0x1, 0x1c1f ;  /* 0x003c1f0055237f89 */ /* 0x0044e200000e0000 */
        /* <DEDUP_REMOVED lines=23> */
[----:B--234-:R-:W-:Y:S06]  /*f9b0*/  @P1 BRA `(.L_x_1941) ;  /* 0x0000004000c41947 */ /* 0x01cfec0003800000 */
        /* <DEDUP_REMOVED lines=14> */
[--C-:B-1----:R-:W-:Y:S02]  /*faa0*/  @!P0 IMAD.WIDE R4, R73, 0x4, R34.reuse ;  /* 0x0000000449048825 */ /* 0x102fe400078e0222 */
        /* <DEDUP_REMOVED lines=13> */
[--C-:B-1----:R-:W-:Y:S01]  /*fb80*/  @!P1 IMAD.WIDE R4, R11, 0x4, R34.reuse ;  /* 0x000000040b049825 */ /* 0x102fe200078e0222 */
        /* <DEDUP_REMOVED lines=8> */
[--C-:B--2---:R-:W-:Y:S01]  /*fc10*/  @!P2 IMAD.WIDE R8, R13, 0x4, R34.reuse ;  /* 0x000000040d08a825 */ /* 0x104fe200078e0222 */
[----:B------:R-:W-:Y:S02]  /*fc20*/  @!P5 LOP3.LUT R13, R36, 0xfffffffe, RZ, 0xc0, !PT ;  /* 0xfffffffe240dd812 */ /* 0x000fe400078ec0ff */
[----:B------:R-:W-:Y:S01]  /*fc30*/  @!P4 LOP3.LUT R37, R37, 0xfffffffe, RZ, 0xc0, !PT ;  /* 0xfffffffe2525c812 */ /* 0x000fe200078ec0ff */
[----:B------:R-:W-:Y:S01]  /*fc40*/  VIADD R36, R73, 0x48 ;  /* 0x0000004849247836 */ /* 0x000fe20000000000 */
[----:B------:R2:W-:Y:S01]  /*fc50*/  @!P2 ST.E.64 desc[UR38][R8.64], R50 ;  /* 0x000000320800a985 */ /* 0x0005e2000c101b26 */
[--C-:B------:R-:W-:Y:S02]  /*fc60*/  @!P5 IMAD.WIDE R12, R13, 0x4, R34.reuse ;  /* 0x000000040d0cd825 */ /* 0x100fe400078e0222 */
[----:B------:R-:W-:Y:S01]  /*fc70*/  @!P1 LEA.HI R0, R0, R0, RZ, 0x1 ;  /* 0x0000000000009211 */ /* 0x000fe200078f08ff */
[----:B------:R3:W-:Y:S01]  /*fc80*/  @!P3 ST.E.64 desc[UR38][R10.64], R14 ;  /* 0x0000000e0a00b985 */ /* 0x0007e2000c101b26 */
[----:B-1----:R-:W-:Y:S01]  /*fc90*/  @!P4 IMAD.WIDE R4, R37, 0x4, R34 ;  /* 0x000000042504c825 */ /* 0x002fe200078e0222 */
[----:B------:R-:W-:-:S02]  /*fca0*/  ISETP.GE.AND P2, PT, R36, UR4, PT ;  /* 0x0000000424007c0c */ /* 0x000fc4000bf46270 */
[----:B------:R1:W-:Y:S04]  /*fcb0*/  @!P5 ST.E.64 desc[UR38][R12.64], R16 ;  /* 0x000000100c00d985 */ /* 0x0003e8000c101b26 */
[----:B------:R-:W-:Y:S01]  /*fcc0*/  @!P4 ST.E.64 desc[UR38][R4.64], R18 ;  /* 0x000000120400c985 */ /* 0x000fe2000c101b26 */
[----:B--2---:R-:W-:-:S04]  /*fcd0*/  @!P0 IMAD.WIDE R8, R39, 0x4, R34 ;  /* 0x0000000427088825 */ /* 0x004fc800078e0222 */
[C---:B---3--:R-:W-:Y:S01]  /*fce0*/  VIADD R10, R73.reuse, 0x50 ;  /* 0x00000050490a7836 */ /* 0x048fe20000000000 */
[----:B------:R2:W-:Y:S01]  /*fcf0*/  @!P0 ST.E.64 desc[UR38][R8.64], R20 ;  /* 0x0000001408008985 */ /* 0x0005e2000c101b26 */
[C---:B------:R-:W-:Y:S01]  /*fd00*/  VIADD R14, R73.reuse, 0x68 ;  /* 0x00000068490e7836 */ /* 0x040fe20000000000 */
[----:B------:R-:W-:Y:S01]  /*fd10*/  @!P2 LEA.HI R36, R36, R36, RZ, 0x1 ;  /* 0x000000242424a211 */ /* 0x000fe200078f08ff */
[C---:B-1----:R-:W-:Y:S01]  /*fd20*/  VIADD R12, R73.reuse, 0x58 ;  /* 0x00000058490c7836 */ /* 0x042fe20000000000 */
        /* <DEDUP_REMOVED lines=9> */
[----:B--2---:R-:W-:Y:S02]  /*fdc0*/  @!P2 LOP3.LUT R9, R36, 0xfffffffe, RZ, 0xc0, !PT ;  /* 0xfffffffe2409a812 */ /* 0x004fe400078ec0ff */
        /* <DEDUP_REMOVED lines=17> */
[----:B-1----:R-:W-:-:S02]  /*fee0*/  @!P4 IMAD.WIDE R4, R15, 0x4, R34 ;  /* 0x000000040f04c825 */ /* 0x002fc400078e0222 */
[----:B------:R3:W-:Y:S01]  /*fef0*/  @!P0 ST.E.64 desc[UR38][R12.64], R28 ;  /* 0x0000001c0c008985 */ /* 0x0007e2000c101b26 */
[----:B------:R-:W-:Y:S01]  /*ff00*/  ISETP.GE.AND P0, PT, R73, UR4, PT ;  /* 0x0000000449007c0c */ /* 0x000fe2000bf06270 */
[--C-:B--2---:R-:W-:Y:S02]  /*ff10*/  @!P5 IMAD.WIDE R8, R17, 0x4, R34.reuse ;  /* 0x000000041108d825 */ /* 0x104fe400078e0222 */
[----:B------:R3:W-:Y:S02]  /*ff20*/  @!P4 ST.E.64 desc[UR38][R4.64], R30 ;  /* 0x0000001e0400c985 */ /* 0x0007e4000c101b26 */
[----:B------:R-:W-:Y:S02]  /*ff30*/  @!P6 IMAD.WIDE R14, R19, 0x4, R34 ;  /* 0x00000004130ee825 */ /* 0x000fe400078e0222 */
[----:B------:R3:W-:Y:S04]  /*ff40*/  @!P5 ST.E.64 desc[UR38][R8.64], R32 ;  /* 0x000000200800d985 */ /* 0x0007e8000c101b26 */
[----:B------:R3:W-:Y:S02]  /*ff50*/  @!P6 ST.E.64 desc[UR38][R14.64], R6 ;  /* 0x000000060e00e985 */ /* 0x0007e4000c101b26 */
[----:B------:R-:W-:Y:S05]  /*ff60*/  @P0 BRA `(.L_x_1941) ;  /* 0x0000003c00580947 */ /* 0x000fea0003800000 */
[----:B------:R-:W-:-:S04]  /*ff70*/  LEA.HI R73, R73, R73, RZ, 0x1 ;  /* 0x0000004949497211 */ /* 0x000fc800078f08ff */
[----:B---3--:R-:W-:-:S05]  /*ff80*/  LOP3.LUT R5, R73, 0xfffffffe, RZ, 0xc0, !PT ;  /* 0xfffffffe49057812 */ /* 0x008fca00078ec0ff */
[----:B------:R-:W-:-:S05]  /*ff90*/  IMAD.WIDE R4, R5, 0x4, R34 ;  /* 0x0000000405047825 */ /* 0x000fca00078e0222 */
[----:B------:R2:W-:Y:S01]  /*ffa0*/  ST.E.64 desc[UR38][R4.64], R2 ;  /* 0x0000000204007985 */ /* 0x0005e2000c101b26 */
[----:B------:R-:W-:Y:S05]  /*ffb0*/  BRA `(.L_x_1941) ;  /* 0x0000003c00447947 */ /* 0x000fea0003800000 */
.L_x_1977:
[----:B------:R-:W1:Y:S02]  /*ffc0*/  S2R R0, SR_TID.X ;  /* 0x0000000000007919 */ /* 0x000e640000002100 */
[----:B-1----:R-:W-:-:S05]  /*ffd0*/  VIADD R2, R0, 0xffffff80 ;  /* 0xffffff8000027836 */ /* 0x002fca0000000000 */
[----:B------:R-:W-:-:S13]  /*ffe0*/  ISETP.GT.AND P0, PT, R2, 0x7f, PT ;  /* 0x0000007f0200780c */ /* 0x000fda0003f04270 */
[----:B------:R-:W-:Y:S05]  /*fff0*/  @P0 BRA `(.L_x_1941) ;  /* 0x0000003c00340947 */ /* 0x000fea0003800000 */
[----:B------:R-:W1:Y:S01]  /*10000*/  S2R R3, SR_CTAID.X ;  /* 0x0000000000037919 */ /* 0x000e620000002500 */
[----:B0-----:R-:W0:Y:S01]  /*10010*/  LDC R6, c[0x0][0xbe8] ;  /* 0x0002fa00ff067b82 */ /* 0x001e220000000800 */
[----:B------:R-:W-:Y:S01]  /*10020*/  ULDC UR4, c[0x0][0xa88] ;  /* 0x0002a20000047ab9 */ /* 0x000fe20000000800 */
[----:B-1----:R-:W-:Y:S02]  /*10030*/  IMAD R0, R3, 0x80, R0 ;  /* 0x0000008003007824 */ /* 0x002fe400078e0200 */
[----:B0-----:R-:W-:Y:S02]  /*10040*/  IMAD R3, R6, UR4, RZ ;  /* 0x0000000406037c24 */ /* 0x001fe4000f8e02ff */
        /* <DEDUP_REMOVED lines=27> */
[--C-:B------:R-:W-:Y:S01]  /*10200*/  SHF.R.S32.HI R9, RZ, 0x1f, R5.reuse ;  /* 0x0000001fff097819 */ /* 0x100fe20000011405 */
[----:B------:R-:W-:Y:S01]  /*10210*/  IMAD.MOV R7, RZ, RZ, -R5 ;  /* 0x000000ffff077224 */ /* 0x000fe200078e0a05 */
[----:B------:R-:W-:Y:S01]  /*10220*/  IADD3 R2, P0, R5, R2, RZ ;  /* 0x0000000205027210 */ /* 0x000fe20007f1e0ff */
[----:B------:R-:W-:Y:S02]  /*10230*/  IMAD R4, R4, UR4, RZ ;  /* 0x0000000404047c24 */ /* 0x000fe4000f8e02ff */
[----:B------:R-:W-:-:S02]  /*10240*/  IMAD R7, R6, R7, R0 ;  /* 0x0000000706077224 */ /* 0x000fc400078e0200 */
[----:B------:R-:W-:Y:S01]  /*10250*/  IMAD R4, R17, UR5, R4 ;  /* 0x0000000511047c24 */ /* 0x000fe2000f8e0204 */
[----:B------:R-:W-:Y:S02]  /*10260*/  ULDC.64 UR4, c[0x0][0xbc8] ;  /* 0x0002f20000047ab9 */ /* 0x000fe40000000a00 */
        /* <DEDUP_REMOVED lines=12> */
.L_x_1939:
        /* <DEDUP_REMOVED lines=18> */
.L_x_1980:
[----:B------:R-:W-:Y:S01]  /*10450*/  ULDC UR8, c[0x0][0xc50] ;  /* 0x0003140000087ab9 */ /* 0x000fe20000000800 */
[----:B------:R-:W-:Y:S01]  /*10460*/  UMOV UR36, UR6 ;  /* 0x0000000600247c82 */ /* 0x000fe20008000000 */
[----:B------:R-:W-:-:S11]  /*10470*/  UISETP.NE.AND UP0, UPT, UR8, 0x1, UPT ;  /* 0x000000010800788c */ /* 0x000fd6000bf05270 */
[----:B------:R-:W-:Y:S01]  /*10480*/  @UP0 ULDC UR4, c[0x0][0xc54] ;  /* 0x0003150000040ab9 */ /* 0x000fe20000000800 */
[----:B------:R-:W-:Y:S01]  /*10490*/  @UP0 ULDC UR7, c[0x0][0xc58] ;  /* 0x0003160000070ab9 */ /* 0x000fe20000000800 */
[----:B------:R-:W-:-:S04]  /*104a0*/  UIMAD.WIDE.U32 UR4, UR6, UR4, URZ ;  /* 0x00000004060472a5 */ /* 0x000fc8000f8e003f */
[----:B------:R-:W-:-:S12]  /*104b0*/  @UP0 USHF.R.U32.HI UR36, URZ, UR7, UR5 ;  /* 0x000000073f240299 */ /* 0x000fd80008011605 */
.L_x_1981:
        /* <DEDUP_REMOVED lines=8> */
[----:B------:R-:W-:Y:S01]  /*10540*/  ULDC UR6, c[0x0][0x448] ;  /* 0x0001120000067ab9 */ /* 0x000fe20000000800 */
[----:B------:R-:W-:Y:S01]  /*10550*/  ULDC.64 UR4, c[0x0][0x418] ;  /* 0x0001060000047ab9 */ /* 0x000fe20000000a00 */
[----:B------:R-:W-:Y:S01]  /*10560*/  UISETP.NE.AND UP1, UPT, UR6, 0x1, UPT ;  /* 0x000000010600788c */ /* 0x000fe2000bf25270 */
[----:B------:R-:W-:Y:S01]  /*10570*/  IMAD.MOV.U32 R17, RZ, RZ, RZ ;  /* 0x000000ffff117224 */ /* 0x000fe200078e00ff */
[----:B------:R-:W-:Y:S01]  /*10580*/  UISETP.NE.U32.AND UP0, UPT, UR4, URZ, UPT ;  /* 0x0000003f0400728c */ /* 0x000fe2000bf05070 */
[----:B------:R-:W-:Y:S02]  /*10590*/  ULDC UR7, c[0x0][0x424] ;  /* 0x0001090000077ab9 */ /* 0x000fe40000000800 */
[----:B------:R-:W-:Y:S01]  /*105a0*/  ULDC UR4, c[0x0][0x288] ;  /* 0x0000a20000047ab9 */ /* 0x000fe20000000800 */
[----:B------:R-:W-:Y:S02]  /*105b0*/  UISETP.NE.AND.EX UP0, UPT, UR5, URZ, UPT, UP0 ;  /* 0x0000003f0500728c */ /* 0x000fe4000bf05300 */
[----:B------:R-:W-:-:S02]  /*105c0*/  UIADD3 UR10, -UR4, 0xe0, URZ ;  /* 0x000000e0040a7890 */ /* 0x000fc4000fffe13f */
[----:B------:R-:W-:Y:S01]  /*105d0*/  USEL UR7, UR7, 0x1, UP0 ;  /* 0x0000000107077887 */ /* 0x000fe20008000000 */
[----:B------:R-:W-:Y:S01]  /*105e0*/  @UP1 ULDC UR4, c[0x0][0x44c] ;  /* 0x0001130000041ab9 */ /* 0x000fe20000000800 */
[----:B------:R-:W-:Y:S01]  /*105f0*/  @UP1 ULDC UR11, c[0x0][0x450] ;  /* 0x00011400000b1ab9 */ /* 0x000fe20000000800 */
[----:B------:R-:W-:Y:S02]  /*10600*/  ULDC UR9, c[0x0][0x2f0] ;  /* 0x0000bc0000097ab9 */ /* 0x000fe40000000800 */
[----:B------:R-:W-:Y:S02]  /*10610*/  UIMAD UR10, UR7, UR9, UR10 ;  /* 0x00000009070a72a4 */ /* 0x000fe4000f8e020a */
[----:B0-----:R-:W-:-:S04]  /*10620*/  USHF.L.U32 UR41, UR41, 0x7, URZ ;  /* 0x0000000729297899 */ /* 0x001fc8000800063f */
[----:B------:R-:W-:-:S04]  /*10630*/  UIADD3 UR6, UR41, 0x7f, URZ ;  /* 0x0000007f29067890 */ /* 0x000fc8000fffe03f */
[----:B------:R-:W-:-:S04]  /*10640*/  UIMAD.WIDE.U32 UR4, UR6, UR4, URZ ;  /* 0x00000004060472a5 */ /* 0x000fc8000f8e003f */
[----:B------:R-:W-:Y:S02]  /*10650*/  @UP1 USHF.R.U32.HI UR6, URZ, UR11, UR5 ;  /* 0x0000000b3f061299 */ /* 0x000fe40008011605 */
[----:B------:R-:W-:Y:S02]  /*10660*/  UIMAD UR5, UR7, UR9, 0xdf ;  /* 0x000000df070574a4 */ /* 0x000fe4000f8e0209 */
[----:B------:R-:W-:Y:S01]  /*10670*/  UIADD3 UR7, UR10, UR6, URZ ;  /* 0x000000060a077290 */ /* 0x000fe2000fffe03f */
[----:B------:R-:W-:Y:S02]  /*10680*/  UMOV UR4, URZ ;  /* 0x0000003f00047c82 */ /* 0x000fe40008000000 */
[----:B------:R-:W-:Y:S01]  /*10690*/  UMOV UR6, URZ ;  /* 0x0000003f00067c82 */ /* 0x000fe20008000000 */
[----:B------:R-:W-:Y:S02]  /*106a0*/  UIMAD.WIDE UR4, UR5, -0x6db6db6d, UR4 ;  /* 0x92492493050478a5 */ /* 0x000fe4000f8e0204 */
[----:B------:R-:W-:-:S02]  /*106b0*/  UIMAD.WIDE UR6, UR7, -0x6db6db6d, UR6 ;  /* 0x92492493070678a5 */ /* 0x000fc4000f8e0206 */
[----:B------:R-:W-:Y:S02]  /*106c0*/  USHF.R.U32.HI UR9, URZ, 0x1f, UR5 ;  /* 0x0000001f3f097899 */ /* 0x000fe40008011605 */
[----:B------:R-:W-:Y:S02]  /*106d0*/  USHF.R.U32.HI UR4, URZ, 0x1f, UR7 ;  /* 0x0000001f3f047899 */ /* 0x000fe40008011607 */
[----:B------:R-:W-:Y:S02]  /*106e0*/  ULEA.HI.SX32 UR9, UR5, UR9, 0x19 ;  /* 0x0000000905097291 */ /* 0x000fe4000f8fca3f */
[----:B------:R-:W-:Y:S02]  /*106f0*/  ULEA.HI.SX32 UR4, UR7, UR4, 0x19 ;  /* 0x0000000407047291 */ /* 0x000fe4000f8fca3f */
[----:B------:R-:W-:Y:S02]  /*10700*/  USHF.R.U32.HI UR7, URZ, 0x10, UR8 ;  /* 0x000000103f077899 */ /* 0x000fe40008011608 */
[----:B------:R-:W-:-:S02]  /*10710*/  UISETP.LT.AND UP0, UPT, UR9, UR4, UPT ;  /* 0x000000040900728c */ /* 0x000fc4000bf01270 */
[----:B------:R-:W-:Y:S02]  /*10720*/  ULOP3.LUT UR5, UR8, 0xffff, URZ, 0xc0, !UPT ;  /* 0x0000ffff08057892 */ /* 0x000fe4000f8ec03f */
[----:B------:R-:W-:Y:S02]  /*10730*/  USEL UR6, UR9, UR4, UP0 ;  /* 0x0000000409067287 */ /* 0x000fe40008000000 */
[----:B------:R-:W-:Y:S02]  /*10740*/  UISETP.NE.AND UP0, UPT, UR7, URZ, UPT ;  /* 0x0000003f0700728c */ /* 0x000fe4000bf05270 */
[----:B------:R-:W-:-:S06]  /*10750*/  UISETP.GE.AND UP1, UPT, UR6, 0x1, UPT ;  /* 0x000000010600788c */ /* 0x000fcc000bf26270 */
[----:B------:R-:W-:-:S03]  /*10760*/  PLOP3.LUT P0, PT, PT, PT, UP1, 0x80, 0x0 ;  /* 0x000000000000781c */ /* 0x000fc60003f0f018 */
[----:B------:R-:W-:-:S10]  /*10770*/  @!UP0 ULDC UR7, c[0x0][0x9f0] ;  /* 0x00027c0000078ab9 */ /* 0x000fd40000000800 */
[----:B------:R-:W-:Y:S05]  /*10780*/  @!P0 BRA `(.L_x_1983) ;  /* 0x0000000000708947 */ /* 0x000fea0003800000 */
        /* <DEDUP_REMOVED lines=28> */
.L_x_1983:
        /* <DEDUP_REMOVED lines=30> */
.L_x_1984:
        /* <DEDUP_REMOVED lines=20> */
.L_x_1985:
        /* <DEDUP_REMOVED lines=20> */
.L_x_1986:
        /* <DEDUP_REMOVED lines=18> */
.L_x_1987:
        /* <DEDUP_REMOVED lines=21> */
[----:B------:R-:W-:-:S03]  /*11020*/  LOP3.LUT R0, R0, 0x100, RZ, 0xc0, !PT ;  /* 0x0000010000007812 */ /* 0x000fc600078ec0ff */
        /* <DEDUP_REMOVED lines=10> */
[----:B------:R-:W-:-:S04]  /*110d0*/  LOP3.LUT R5, R5, R18, RZ, 0x3c, !PT ;  /* 0x0000001205057212 */ /* 0x000fc800078e3cff */
[----:B------:R-:W-:-:S05]  /*110e0*/  LOP3.LUT R0, R5, 0xc00, R0, 0xf8, !PT ;  /* 0x00000c0005007812 */ /* 0x000fca00078ef800 */
[----:B------:R0:W-:Y:S02]  /*110f0*/  STL [R1+0xc], R0 ;  /* 0x00000c0001007387 */ /* 0x0001e40000100800 */
[----:B0-----:R-:W-:-:S05]  /*11100*/  IMAD.MOV.U32 R0, RZ, RZ, 0x40 ;  /* 0x00000040ff007424 */ /* 0x001fca00078e00ff */
[----:B------:R-:W-:Y:S02]  /*11110*/  SEL R4, R0, 0xffffffc0, !P1 ;  /* 0xffffffc000047807 */ /* 0x000fe40004800000 */
[----:B------:R-:W-:Y:S02]  /*11120*/  P2R R0, PR, RZ, 0x4 ;  /* 0x00000004ff007803 */ /* 0x000fe40000000000 */
[----:B--2---:R-:W-:Y:S01]  /*11130*/  SHF.R.S32.HI R10, RZ, 0x1f, R9 ;  /* 0x0000001fff0a7819 */ /* 0x004fe20000011409 */
[----:B------:R0:W-:Y:S01]  /*11140*/  STL [R1], R9 ;  /* 0x0000000901007387 */ /* 0x0001e20000100800 */
[----:B------:R-:W-:-:S03]  /*11150*/  SEL R16, R9, RZ, !P2 ;  /* 0x000000ff09107207 */ /* 0x000fc60005000000 */
[----:B------:R0:W-:Y:S04]  /*11160*/  STL [R1+0x18], R0 ;  /* 0x0000180001007387 */ /* 0x0001e80000100800 */
[----:B------:R0:W-:Y:S01]  /*11170*/  STL [R1+0x8], R10 ;  /* 0x0000080a01007387 */ /* 0x0001e20000100800 */
[----:B------:R-:W-:Y:S05]  /*11180*/  BRA.DIV UR4, `(.L_x_1988) ;  /* 0x0000002e04807947 */ /* 0x000fea000b800000 */
[----:B------:R1:W2:Y:S02]  /*11190*/  SHFL.IDX PT, R14, R6, RZ, 0x1f ;  /* 0x00001fff060e7589 */ /* 0x0002a400000e0000 */
.L_x_2037:
[----:B------:R-:W-:Y:S02]  /*111a0*/  PLOP3.LUT P1, PT, PT, PT, PT, 0x8, 0x0 ;  /* 0x000000000000781c */ /* 0x000fe40003f2e170 */
[----:B--2---:R-:W-:Y:S02]  /*111b0*/  ISETP.NE.AND P0, PT, R14, RZ, PT ;  /* 0x000000ff0e00720c */ /* 0x004fe40003f05270 */
[----:B0-----:R-:W-:-:S05]  /*111c0*/  P2R R0, PR, RZ, 0x2 ;  /* 0x00000002ff007803 */ /* 0x001fca0000000000 */
[----:B------:R0:W-:Y:S06]  /*111d0*/  STL [R1+0x10], R0 ;  /* 0x0000100001007387 */ /* 0x0001ec0000100800 */
[----:B------:R-:W-:Y:S05]  /*111e0*/  @P0 BRA `(.L_x_1989) ;  /* 0x0000000400280947 */ /* 0x000fea0003800000 */
[----:B------:R-:W-:Y:S01]  /*111f0*/  UMOV UR4, 0xffffffff ;  /* 0xffffffff00047882 */ /* 0x000fe20000000000 */
[----:B0-----:R-:W-:Y:S02]  /*11200*/  VIADD R0, R17, 0xffffffff ;  /* 0xffffffff11007836 */ /* 0x001fe40000000000 */
[----:B------:R-:W-:Y:S05]  /*11210*/  BRA.DIV UR4, `(.L_x_1990) ;  /* 0x0000002e047c7947 */ /* 0x000fea000b800000 */
[----:B------:R-:W-:-:S13]  /*11220*/  ELECT P6, URZ, PT ;  /* 0x00000000003f782f */ /* 0x000fda00038c0000 */
.L_x_2040:
[----:B------:R-:W-:Y:S05]  /*11230*/  @!P6 BRA `(.L_x_1989) ;  /* 0x000000040014e947 */ /* 0x000fea0003800000 */
[----:B------:R-:W-:Y:S01]  /*11240*/  IMAD.MOV.U32 R16, RZ, RZ, R9 ;  /* 0x000000ffff107224 */ /* 0x000fe200078e0009 */
[----:B------:R-:W-:Y:S06]  /*11250*/  @!P2 BRA `(.L_x_1991) ;  /* 0x000000000044a947 */ /* 0x000fec0003800000 */
[----:B------:R-:W0:Y:S01]  /*11260*/  LDC R7, c[0x0][0x43c] ;  /* 0x00010f00ff077b82 */ /* 0x000e220000000800 */
[----:B------:R-:W-:Y:S01]  /*11270*/  ULDC.64 UR4, c[0x0][0x428] ;  /* 0x00010a0000047ab9 */ /* 0x000fe20000000a00 */
[----:B0-----:R-:W-:-:S13]  /*11280*/  ISETP.NE.AND P0, PT, R7, 0x1, PT ;  /* 0x000000010700780c */ /* 0x001fda0003f05270 */
[----:B------:R-:W1:Y:S02]  /*11290*/  @P0 LDC.64 R4, c[0x0][0x440] ;  /* 0x00011000ff040b82 */ /* 0x000e640000000a00 */
        /* <DEDUP_REMOVED lines=13> */
.L_x_1991:
[----:B0-----:R-:W-:Y:S01]  /*11370*/  IMAD.MOV.U32 R2, RZ, RZ, 0x1 ;  /* 0x00000001ff027424 */ /* 0x001fe200078e00ff */
[----:B------:R-:W-:-:S04]  /*11380*/  ISETP.NE.AND P1, PT, R8, RZ, PT ;  /* 0x000000ff0800720c */ /* 0x000fc80003f25270 */
[----:B------:R-:W-:-:S04]  /*11390*/  SHF.L.U32 R2, R2, 0x1f, RZ ;  /* 0x0000001f02027819 */ /* 0x000fc800000006ff */
[----:B------:R-:W0:Y:S02]  /*113a0*/  SYNCS.PHASECHK.TRANS64.TRYWAIT P0, [UR40+0x2e880], R2 ;  /* 0x02e88002ff0075a7 */ /* 0x000e240008000168 */
[----:B0-----:R-:W-:Y:S05]  /*113b0*/  @!P0 BRA `(.L_x_1992) ;  /* 0x0000002c00348947 */ /* 0x001fea0003800000 */
.L_x_2041:
[----:B------:R-:W-:Y:S05]  /*113c0*/  @P1 BRA `(.L_x_1993) ;  /* 0x0000000000181947 */ /* 0x000fea0003800000 */
[----:B------:R-:W2:Y:S01]  /*113d0*/  S2R R4, SR_TID.X ;  /* 0x0000000000047919 */ /* 0x000ea20000002100 */
[----:B0-----:R-:W-:-:S04]  /*113e0*/  IMAD.MOV.U32 R3, RZ, RZ, 0x7000 ;  /* 0x00007000ff037424 */ /* 0x001fc800078e00ff */
[----:B------:R3:W-:Y:S01]  /*113f0*/  SYNCS.ARRIVE.TRANS64 RZ, [UR40+0x2e870], R3 ;  /* 0x02e87003ffff79a7 */ /* 0x0007e20008000028 */
[----:B--2---:R-:W-:-:S13]  /*11400*/  LOP3.LUT P0, RZ, R4, 0x1f, RZ, 0xc0, !PT ;  /* 0x0000001f04ff7812 */ /* 0x004fda000780c0ff */
[----:B---3--:R-:W-:Y:S05]  /*11410*/  @!P0 BRA `(.L_x_1993) ;  /* 0x0000000000048947 */ /* 0x008fea0003800000 */
[----:B------:R-:W-:Y:S01]  /*11420*/  BPT.TRAP 0x1 ;  /* 0x000000040000795c */ /* 0x000fe20000300000 */
.L_x_1993:
        /* <DEDUP_REMOVED lines=15> */
.L_x_2042:
[----:B------:R-:W-:Y:S05]  /*11520*/  @P1 BRA `(.L_x_1995) ;  /* 0x0000000000181947 */ /* 0x000fea0003800000 */
[----:B0-----:R-:W0:Y:S01]  /*11530*/  S2R R3, SR_TID.X ;  /* 0x0000000000037919 */ /* 0x001e220000002100 */
[----:B------:R-:W-:-:S04]  /*11540*/  IMAD.MOV.U32 R2, RZ, RZ, 0x7000 ;  /* 0x00007000ff027424 */ /* 0x000fc800078e00ff */
[----:B------:R2:W-:Y:S01]  /*11550*/  SYNCS.ARRIVE.TRANS64 RZ, [UR40+0x2e830], R2 ;  /* 0x02e83002ffff79a7 */ /* 0x0005e20008000028 */
[----:B0-----:R-:W-:-:S13]  /*11560*/  LOP3.LUT P0, RZ, R3, 0x1f, RZ, 0xc0, !PT ;  /* 0x0000001f03ff7812 */ /* 0x001fda000780c0ff */
[----:B--2---:R-:W-:Y:S05]  /*11570*/  @!P0 BRA `(.L_x_1995) ;  /* 0x0000000000048947 */ /* 0x004fea0003800000 */
[----:B------:R-:W-:Y:S01]  /*11580*/  BPT.TRAP 0x1 ;  /* 0x000000040000795c */ /* 0x000fe20000300000 */
.L_x_1995:
[----:B------:R-:W-:Y:S01]  /*11590*/  ULDC.64 UR4, c[0x0][0x198] ;  /* 0x0000660000047ab9 */ /* 0x000fe20000000a00 */
[----:B------:R-:W-:Y:S01]  /*115a0*/  R2UR UR11, R0 ;  /* 0x00000000000b72ca */ /* 0x000fe200000e0000 */
[----:B------:R-:W-:Y:S01]  /*115b0*/  UIADD3 UR4, UP0, UR4, 0x370, URZ ;  /* 0x0000037004047890 */ /* 0x000fe2000ff1e03f */
[----:B------:R-:W-:Y:S01]  /*115c0*/  R2UR UR13, R16 ;  /* 0x00000000100d72ca */ /* 0x000fe200000e0000 */
[----:B------:R-:W-:Y:S01]  /*115d0*/  UIADD3 UR8, UR40, 0x20400, URZ ;  /* 0x0002040028087890 */ /* 0x000fe2000fffe03f */
[----:B------:R-:W-:Y:S01]  /*115e0*/  PLOP3.LUT P0, PT, PT, PT, PT, 0x80, 0x0 ;  /* 0x000000000000781c */ /* 0x000fe20003f0f070 */
[----:B------:R-:W-:Y:S02]  /*115f0*/  UIADD3 UR9, UR40, 0x2e830, URZ ;  /* 0x0002e83028097890 */ /* 0x000fe4000fffe03f */
[----:B------:R-:W-:Y:S01]  /*11600*/  UIADD3.X UR5, URZ, UR5, URZ, UP0, !UPT ;  /* 0x000000053f057290 */ /* 0x000fe200087fe43f */
[----:B------:R-:W-:Y:S01]  /*11610*/  P2R R0, PR, RZ, 0x1 ;  /* 0x00000001ff007803 */ /* 0x000fe20000000000 */
[----:B------:R-:W-:Y:S01]  /*11620*/  UMOV UR6, 0x0 ;  /* 0x0000000000067882 */ /* 0x000fe20000000000 */
[----:B------:R-:W-:Y:S01]  /*11630*/  UMOV UR7, 0x14f00000 ;  /* 0x14f0000000077882 */ /* 0x000fe20000000000 */
[----:B------:R-:W-:Y:S01]  /*11640*/  UMOV UR10, URZ ;  /* 0x0000003f000a7c82 */ /* 0x000fe20008000000 */
[----:B------:R-:W-:Y:S01]  /*11650*/  UMOV UR12, UR36 ;  /* 0x00000024000c7c82 */ /* 0x000fe20008000000 */
[----:B------:R2:W-:Y:S03]  /*11660*/  STL [R1+0x10], R0 ;  /* 0x0000100001007387 */ /* 0x0005e60000100800 */
[----:B------:R2:W-:Y:S01]  /*11670*/  UTMALDG.4D [UR8], [UR4], desc[UR6] ;  /* 0x00000608040075b4 */ /* 0x0005e20008019000 */
[----:B------:R-:W-:-:S02]  /*11680*/  NOP ;  /* 0x0000000000007918 */ /* 0x000fc40000000000 */
.L_x_1989:
[----:B------:R-:W-:Y:S05]  /*11690*/  WARPSYNC.ALL ;  /* 0x0000000000007948 */ /* 0x000fea0003800000 */
[----:B--2---:R-:W-:Y:S01]  /*116a0*/  UIADD3 UR4, UR40, 0x1c400, URZ ;  /* 0x0001c40028047890 */ /* 0x004fe2000fffe03f */
[----:B------:R-:W-:Y:S03]  /*116b0*/  BAR.SYNC.DEFER_BLOCKING 0x8, 0x180 ;  /* 0x0206000000007b1d */ /* 0x000fe60000010000 */
[----:B------:R-:W-:-:S06]  /*116c0*/  ULOP3.LUT UP0, URZ, UR4, 0x3ff, URZ, 0xc0, !UPT ;  /* 0x000003ff043f7892 */ /* 0x000fcc000f80c03f */
[----:B------:R-:W-:-:S13]  /*116d0*/  PLOP3.LUT P0, PT, PT, PT, UP0, 0x80, 0x0 ;  /* 0x000000000000781c */ /* 0x000fda0003f0f008 */
[----:B------:R-:W-:Y:S05]  /*116e0*/  @!P0 BRA `(.L_x_1996) ;  /* 0x0000000000408947 */ /* 0x000fea0003800000 */
[----:B0-----:R-:W-:Y:S01]  /*116f0*/  MOV R2, 0x0 ;  /* 0x0000000000027802 */ /* 0x001fe20000000f00 */
[----:B------:R-:W-:Y:S01]  /*11700*/  ULDC.64 UR6, c[0x4][0x98] ;  /* 0x0100260000067ab9 */ /* 0x000fe20000000a00 */
[----:B------:R-:W-:Y:S01]  /*11710*/  ULDC.64 UR8, c[0x4][0xa0] ;  /* 0x0100280000087ab9 */ /* 0x000fe20000000a00 */
[----:B------:R-:W-:Y:S01]  /*11720*/  ULDC.64 UR4, c[0x4][0x28] ;  /* 0x01000a0000047ab9 */ /* 0x000fe20000000a00 */
[----:B------:R-:W-:Y:S02]  /*11730*/  IMAD.U32 R4, RZ, RZ, UR6 ;  /* 0x00000006ff047e24 */ /* 0x000fe4000f8e00ff */
[----:B------:R-:W0:Y:S01]  /*11740*/  LDC.64 R2, c[0x4][R2] ;  /* 0x0100000002027b82 */ /* 0x000e220000000a00 */
[----:B------:R-:W-:Y:S02]  /*11750*/  IMAD.U32 R5, RZ, RZ, UR7 ;  /* 0x00000007ff057e24 */ /* 0x000fe4000f8e00ff */
[----:B-1----:R-:W-:Y:S02]  /*11760*/  IMAD.U32 R6, RZ, RZ, UR8 ;  /* 0x00000008ff067e24 */ /* 0x002fe4000f8e00ff */
        /* <DEDUP_REMOVED lines=8> */
.L_x_1996:
[----:B------:R-:W2:Y:S01]  /*117f0*/  S2R R7, SR_TID.X ;  /* 0x0000000000077919 */ /* 0x000ea20000002100 */
[----:B------:R-:W3:Y:S01]  /*11800*/  LDC R8, c[0x0][0x448] ;  /* 0x00011200ff087b82 */ /* 0x000ee20000000800 */
[----:B------:R-:W-:Y:S01]  /*11810*/  USHF.R.S32.HI UR4, URZ, 0x1f, UR36 ;  /* 0x0000001f3f047899 */ /* 0x000fe20008011424 */
[----:B------:R-:W-:Y:S01]  /*11820*/  SHF.R.S32.HI R5, RZ, 0x1f, R19 ;  /* 0x0000001fff057819 */ /* 0x000fe20000011413 */
[----:B------:R-:W4:Y:S01]  /*11830*/  S2R R4, SR_CTAID.X ;  /* 0x0000000000047919 */ /* 0x000f220000002500 */
[----:B------:R-:W-:Y:S02]  /*11840*/  ULDC.64 UR8, c[0x0][0x2d8] ;  /* 0x0000b60000087ab9 */ /* 0x000fe40000000a00 */
[----:B------:R-:W-:Y:S02]  /*11850*/  UIMAD UR6, UR4, UR8, URZ ;  /* 0x00000008040672a4 */ /* 0x000fe4000f8e023f */
[----:B0-----:R-:W0:Y:S01]  /*11860*/  LDC.64 R2, c[0x0][0x2e0] ;  /* 0x0000b800ff027b82 */ /* 0x001e220000000a00 */
[----:B------:R-:W-:-:S02]  /*11870*/  UIMAD.WIDE.U32 UR4, UR36, UR8, URZ ;  /* 0x00000008240472a5 */ /* 0x000fc4000f8e003f */
[----:B------:R-:W-:-:S04]  /*11880*/  UIMAD UR6, UR36, UR9, UR6 ;  /* 0x00000009240672a4 */ /* 0x000fc8000f8e0206 */
[----:B------:R-:W-:Y:S01]  /*11890*/  UIADD3 UR5, UR5, UR6, URZ ;  /* 0x0000000605057290 */ /* 0x000fe2000fffe03f */
[----:B---3--:R-:W-:Y:S02]  /*118a0*/  ISETP.NE.AND P0, PT, R8, 0x1, PT ;  /* 0x000000010800780c */ /* 0x008fe40003f05270 */
[----:B--2---:R-:W-:Y:S01]  /*118b0*/  LOP3.LUT R9, R7, 0x7f, RZ, 0xc0, !PT ;  /* 0x0000007f07097812 */ /* 0x004fe200078ec0ff */
[----:B0-----:R-:W-:Y:S01]  /*118c0*/  IMAD R0, R5, R2, RZ ;  /* 0x0000000205007224 */ /* 0x001fe200078e02ff */
[----:B------:R-:W-:Y:S02]  /*118d0*/  SHF.R.U32.HI R7, RZ, 0x3, R7 ;  /* 0x00000003ff077819 */ /* 0x000fe40000011607 */
[----:B------:R-:W-:Y:S01]  /*118e0*/  LEA.HI R5, R9, R18, RZ, 0x1d ;  /* 0x0000001209057211 */ /* 0x000fe200078fe8ff */
[----:B------:R-:W-:-:S06]  /*118f0*/  IMAD R0, R19, R3, R0 ;  /* 0x0000000313007224 */ /* 0x000fcc00078e0200 */
[----:B-1----:R-:W0:Y:S01]  /*11900*/  @P0 LDC R6, c[0x0][0x44c] ;  /* 0x00011300ff060b82 */ /* 0x002e220000000800 */
[----:B------:R-:W-:Y:S01]  /*11910*/  IMAD.WIDE.U32 R2, R19, R2, UR4 ;  /* 0x0000000413027e25 */ /* 0x000fe2000f8e0002 */
[----:B------:R-:W-:-:S03]  /*11920*/  ULDC.64 UR4, c[0x0][0x2d0] ;  /* 0x0000b40000047ab9 */ /* 0x000fc60000000a00 */
[----:B------:R-:W-:Y:S02]  /*11930*/  IMAD.IADD R3, R3, 0x1, R0 ;  /* 0x0000000103037824 */ /* 0x000fe400078e0200 */
[----:B----4-:R-:W-:Y:S02]  /*11940*/  IMAD R0, R4, 0x80, R5 ;  /* 0x0000008004007824 */ /* 0x010fe400078e0205 */
[----:B------:R-:W1:Y:S02]  /*11950*/  @P0 LDC R5, c[0x0][0x450] ;  /* 0x00011400ff050b82 */ /* 0x000e640000000800 */
[----:B------:R-:W-:Y:S02]  /*11960*/  IMAD.MOV.U32 R4, RZ, RZ, R0 ;  /* 0x000000ffff047224 */ /* 0x000fe400078e0000 */
[----:B0-----:R-:W-:-:S05]  /*11970*/  @P0 IMAD.HI.U32 R6, R0, R6, RZ ;  /* 0x0000000600060227 */ /* 0x001fca00078e00ff */
[----:B-1----:R-:W-:-:S05]  /*11980*/  @P0 SHF.R.U32.HI R4, RZ, R5, R6 ;  /* 0x00000005ff040219 */ /* 0x002fca0000011606 */
        /* <DEDUP_REMOVED lines=15> */
[----:B------:R-:W-:-:S03]  /*11a80*/  ULDC UR4, c[0x0][0x2b8] ;  /* 0x0000ae0000047ab9 */ /* 0x000fc60000000800 */
[----:B------:R-:W-:Y:S01]  /*11a90*/  IADD3.X R2, R3, UR5, R5, P0, !PT ;  /* 0x0000000503027c10 */ /* 0x000fe200087fe405 */
[----:B------:R-:W-:Y:S01]  /*11aa0*/  IMAD.SHL.U32 R3, R7, 0x80, RZ ;  /* 0x0000008007037824 */ /* 0x000fe200078e00ff */
[----:B------:R-:W-:Y:S01]  /*11ab0*/  ISETP.GE.AND P0, PT, R18, UR4, PT ;  /* 0x0000000412007c0c */ /* 0x000fe2000bf06270 */
[----:B------:R-:W-:-:S03]  /*11ac0*/  UMOV UR4, 0xffffffff ;  /* 0xffffffff00047882 */ /* 0x000fc60000000000 */
[----:B------:R-:W-:-:S04]  /*11ad0*/  LOP3.LUT R3, R18, 0x380, R3, 0xf8, !PT ;  /* 0x0000038012037812 */ /* 0x000fc800078ef803 */
[----:B------:R-:W-:Y:S01]  /*11ae0*/  LOP3.LUT R3, R3, 0x70, R4, 0x78, !PT ;  /* 0x0000007003037812 */ /* 0x000fe200078e7804 */
[----:B------:R-:W-:-:S05]  /*11af0*/  IMAD.SHL.U32 R4, R9, 0x10, RZ ;  /* 0x0000001009047824 */ /* 0x000fca00078e00ff */
        /* <DEDUP_REMOVED lines=8> */
[----:B------:R-:W-:Y:S01]  /*11b80*/  ISETP.GE.AND P1, PT, R5, R3, PT ;  /* 0x000000030500720c */ /* 0x000fe20003f26270 */
[----:B------:R-:W-:-:S12]  /*11b90*/  SHFL.IDX PT, R14, R0, 0x7, 0x181f ;  /* 0x00f81f00000e7f89 */ /* 0x000fd800000e0000 */
        /* <DEDUP_REMOVED lines=10> */
[----:B------:R-:W-:Y:S01]  /*11c40*/  @!P1 VIADD R8, R4, UR40 ;  /* 0x0000002804089c36 */ /* 0x000fe20008000000 */
[----:B------:R-:W1:Y:S01]  /*11c50*/  SHFL.IDX PT, R6, R2, 0x1, 0x181f ;  /* 0x00381f0002067f89 */ /* 0x000e6200000e0000 */
        /* <DEDUP_REMOVED lines=50> */
[----:B------:R-:W-:-:S03]  /*11f80*/  ISETP.GE.AND P1, PT, R10, R3, PT ;  /* 0x000000030a00720c */ /* 0x000fc60003f26270 */
        /* <DEDUP_REMOVED lines=8> */
[----:B------:R0:W-:Y:S04]  /*12010*/  @!P1 LDGSTS.E.BYPASS.LTC128B.128 [R8+0x1f400], desc[UR38][R6.64], !P0 ;  /* 0x1f40000006089fae */ /* 0x0001e8000c101d66 */
[----:B0-----:R0:W1:Y:S02]  /*12020*/  SHFL.IDX PT, R6, R2, 0x7, 0x181f ;  /* 0x00f81f0002067f89 */ /* 0x00106400000e0000 */
.L_x_2059:
[----:B------:R-:W-:-:S05]  /*12030*/  VIADD R0, R5, 0x70 ;  /* 0x0000007005007836 */ /* 0x000fca0000000000 */
[----:B------:R-:W-:Y:S01]  /*12040*/  ISETP.GE.AND P1, PT, R0, R3, PT ;  /* 0x000000030000720c */ /* 0x000fe20003f26270 */
[----:B------:R-:W-:-:S05]  /*12050*/  IMAD.MOV.U32 R0, RZ, RZ, 0x1 ;  /* 0x00000001ff007424 */ /* 0x000fca00078e00ff */
[----:B------:R-:W-:-:S07]  /*12060*/  SHF.L.U32 R0, R0, 0x1f, RZ ;  /* 0x0000001f00007819 */ /* 0x000fce00000006ff */
[----:B0-----:R-:W-:Y:S01]  /*12070*/  @!P1 IADD3 R2, P2, R18, R14, RZ ;  /* 0x0000000e12029210 */ /* 0x001fe20007f5e0ff */
[----:B------:R-:W-:-:S04]  /*12080*/  @!P1 VIADD R5, R4, UR40 ;  /* 0x0000002804059c36 */ /* 0x000fc80008000000 */
[----:B-1----:R-:W-:-:S05]  /*12090*/  @!P1 IMAD.X R3, RZ, RZ, R6, P2 ;  /* 0x000000ffff039224 */ /* 0x002fca00010e0606 */
        /* <DEDUP_REMOVED lines=8> */
[----:B------:R-:W2:Y:S01]  /*12120*/  LDL R7, [R1+0x4] ;  /* 0x0000040001077983 */ /* 0x000ea20000100800 */
[----:B------:R-:W-:Y:S01]  /*12130*/  SYNCS.ARRIVE.TRANS64.A1T0 RZ, [UR40+0x2e800], RZ ;  /* 0x02e800ffffff79a7 */ /* 0x000fe20008100028 */
[----:B------:R-:W-:Y:S01]  /*12140*/  VIADD R17, R17, 0xfffffffe ;  /* 0xfffffffe11117836 */ /* 0x000fe20000000000 */
[----:B------:R-:W1:Y:S04]  /*12150*/  SYNCS.PHASECHK.TRANS64.TRYWAIT P0, [UR40+0x2e820], R0 ;  /* 0x02e82000ff0075a7 */ /* 0x000e680008000168 */
[----:B--2---:R-:W-:Y:S01]  /*12160*/  ISETP.GE.AND P1, PT, R17, R7, PT ;  /* 0x000000071100720c */ /* 0x004fe20003f26270 */
[----:B01----:R-:W-:-:S12]  /*12170*/  @!P0 BRA `(.L_x_1998) ;  /* 0x0000002800b48947 */ /* 0x003fd80003800000 */
.L_x_2060:
        /* <DEDUP_REMOVED lines=8> */
.L_x_2016:
[----:B------:R-:W2:Y:S01]  /*12200*/  LDL R2, [R1+0x10] ;  /* 0x0000100001027983 */ /* 0x000ea20000100800 */
[----:B------:R-:W-:Y:S01]  /*12210*/  VIADD R19, R6, 0x1 ;  /* 0x0000000106137836 */ /* 0x000fe20000000000 */
[----:B------:R-:W-:Y:S04]  /*12220*/  BSSY B0, `(.L_x_2000) ;  /* 0x0000067000007945 */ /* 0x000fe80003800000 */
[----:B------:R-:W-:-:S04]  /*12230*/  ISETP.NE.AND P0, PT, R19, 0x2, PT ;  /* 0x000000021300780c */ /* 0x000fc80003f05270 */
[----:B0-----:R-:W-:Y:S02]  /*12240*/  SEL R3, RZ, 0x1, P0 ;  /* 0x00000001ff037807 */ /* 0x001fe40000000000 */
[----:B------:R-:W-:Y:S02]  /*12250*/  SEL R19, R19, RZ, P0 ;  /* 0x000000ff13137207 */ /* 0x000fe40000000000 */
[----:B------:R-:W-:Y:S02]  /*12260*/  LOP3.LUT R20, R0, R3, RZ, 0x3c, !PT ;  /* 0x0000000300147212 */ /* 0x000fe400078e3cff */
[----:B--2---:R-:W-:-:S13]  /*12270*/  ISETP.NE.AND P1, PT, R2, RZ, PT ;  /* 0x000000ff0200720c */ /* 0x004fda0003f25270 */
[----:B------:R-:W-:Y:S05]  /*12280*/  @!P1 BRA `(.L_x_2001) ;  /* 0x0000000400809947 */ /* 0x000fea0003800000 */
[----:B------:R-:W2:Y:S01]  /*12290*/  LDL R2, [R1+0x18] ;  /* 0x0000180001027983 */ /* 0x000ea20000100800 */
[----:B------:R-:W-:Y:S01]  /*122a0*/  IMAD.MOV.U32 R7, RZ, RZ, R17 ;  /* 0x000000ffff077224 */ /* 0x000fe200078e0011 */
[----:B--2---:R-:W-:-:S13]  /*122b0*/  ISETP.NE.AND P1, PT, R2, RZ, PT ;  /* 0x000000ff0200720c */ /* 0x004fda0003f25270 */
        /* <DEDUP_REMOVED lines=21> */
.L_x_2002:
[----:B0-----:R-:W-:Y:S01]  /*12410*/  LEA R4, R19, UR40, 0x3 ;  /* 0x0000002813047c11 */ /* 0x001fe2000f8e18ff */
[----:B------:R-:W0:Y:S01]  /*12420*/  S2R R2, SR_TID.X ;  /* 0x0000000000027919 */ /* 0x000e220000002100 */
[----:B------:R-:W-:-:S04]  /*12430*/  SHF.L.U32 R3, R20, 0x1f, RZ ;  /* 0x0000001f14037819 */ /* 0x000fc800000006ff */
[----:B------:R-:W1:Y:S01]  /*12440*/  SYNCS.PHASECHK.TRANS64.TRYWAIT P0, [R4+URZ+0x2e880], R3 ;  /* 0x02e88003040075a7 */ /* 0x000e62000800017f */
[----:B0-----:R-:W-:-:S04]  /*12450*/  LOP3.LUT R2, R2, 0x7f, RZ, 0xc0, !PT ;  /* 0x0000007f02027812 */ /* 0x001fc800078ec0ff */
[----:B------:R-:W-:Y:S01]  /*12460*/  ISETP.NE.AND P1, PT, R2, RZ, PT ;  /* 0x000000ff0200720c */ /* 0x000fe20003f25270 */
[----:B-1----:R-:W-:-:S12]  /*12470*/  @!P0 BRA `(.L_x_2003) ;  /* 0x00000028000c8947 */ /* 0x002fd80003800000 */
.L_x_2061:
[----:B------:R-:W-:Y:S04]  /*12480*/  BSSY B1, `(.L_x_2004) ;  /* 0x0000009000017945 */ /* 0x000fe80003800000 */
        /* <DEDUP_REMOVED lines=8> */
.L_x_2005:
[----:B------:R-:W-:Y:S05]  /*12510*/  BSYNC B1 ;  /* 0x0000000000017941 */ /* 0x000fea0003800000 */
.L_x_2004:
        /* <DEDUP_REMOVED lines=16> */
.L_x_2006:
        /* <DEDUP_REMOVED lines=8> */
.L_x_2062:
        /* <DEDUP_REMOVED lines=11> */
.L_x_2009:
[----:B------:R-:W-:Y:S05]  /*12750*/  BSYNC B1 ;  /* 0x0000000000017941 */ /* 0x000fea0003800000 */
.L_x_2008:
        /* <DEDUP_REMOVED lines=12> */
.L_x_2010:
[----:B------:R-:W-:-:S13]  /*12820*/  @P0 ELECT P1, URZ, PT ;  /* 0x00000000003f082f */ /* 0x000fda0003820000 */
[----:B------:R-:W-:Y:S01]  /*12830*/  @P1 R2UR UR13, R16 ;  /* 0x00000000100d12ca */ /* 0x000fe200000e0000 */
[----:B------:R-:W-:Y:S01]  /*12840*/  UMOV UR12, UR36 ;  /* 0x00000024000c7c82 */ /* 0x000fe20008000000 */
[----:B------:R-:W-:-:S11]  /*12850*/  @P1 PLOP3.LUT P0, PT, P1, PT, PT, 0x8, 0x0 ;  /* 0x000000000000181c */ /* 0x000fd60000f0e170 */
[----:B------:R2:W-:Y:S01]  /*12860*/  UTMALDG.4D [UR8], [UR4], desc[UR6] ;  /* 0x00000608040075b4 */ /* 0x0005e20008019000 */
[----:B------:R-:W-:Y:S01]  /*12870*/  PLOP3.LUT P1, PT, PT, PT, PT, 0x8, 0x0 ;  /* 0x000000000000781c */ /* 0x000fe20003f2e170 */
[----:B--2---:R-:W-:-:S12]  /*12880*/  @P0 BRA.U.ANY `(.L_x_2010) ;  /* 0xfffffffd00e40947 */ /* 0x004fd8000393ffff */
.L_x_2001:
[----:B------:R-:W-:Y:S05]  /*12890*/  BSYNC B0 ;  /* 0x0000000000007941 */ /* 0x000fea0003800000 */
.L_x_2000:
[----:B------:R-:W2:Y:S02]  /*128a0*/  LDL R2, [R1+0x20] ;  /* 0x0000200001027983 */ /* 0x000ea40000100800 */
[----:B--2---:R-:W-:-:S13]  /*128b0*/  ISETP.NE.AND P0, PT, R2, 0x3, PT ;  /* 0x000000030200780c */ /* 0x004fda0003f05270 */
[----:B------:R-:W-:Y:S05]  /*128c0*/  @!P0 BRA `(.L_x_2011) ;  /* 0x0000000000048947 */ /* 0x000fea0003800000 */
[----:B------:R-:W-:Y:S01]  /*128d0*/  BPT.TRAP 0x1 ;  /* 0x000000040000795c */ /* 0x000fe20000300000 */
.L_x_2011:
[----:B------:R-:W-:Y:S02]  /*128e0*/  LOP3.LUT R2, R0, 0x1, RZ, 0x3c, !PT ;  /* 0x0000000100027812 */ /* 0x000fe400078e3cff */
[----:B------:R-:W-:Y:S02]  /*128f0*/  LEA R18, R6, UR40, 0x3 ;  /* 0x0000002806127c11 */ /* 0x000fe4000f8e18ff */
[----:B------:R-:W-:Y:S02]  /*12900*/  SHF.L.U32 R2, R2, 0x1f, RZ ;  /* 0x0000001f02027819 */ /* 0x000fe400000006ff */
[----:B------:R-:W-:Y:S02]  /*12910*/  ISETP.NE.AND P1, PT, R21, 0x3, PT ;  /* 0x000000031500780c */ /* 0x000fe40003f25270 */
[----:B------:R-:W2:Y:S02]  /*12920*/  SYNCS.PHASECHK.TRANS64.TRYWAIT P0, [R18+URZ+0x2e870], R2 ;  /* 0x02e87002120075a7 */ /* 0x000ea4000800017f */
[----:B--2---:R-:W-:Y:S09]  /*12930*/  @!P0 BRA `(.L_x_2012) ;  /* 0x0000002400048947 */ /* 0x004ff20003800000 */
.L_x_2063:
[----:B------:R-:W-:Y:S05]  /*12940*/  @!P1 BRA `(.L_x_2013) ;  /* 0x0000000000049947 */ /* 0x000fea0003800000 */
[----:B------:R-:W-:Y:S01]  /*12950*/  BPT.TRAP 0x1 ;  /* 0x000000040000795c */ /* 0x000fe20000300000 */
.L_x_2013:
[----:B--2---:R-:W-:Y:S01]  /*12960*/  SHF.L.U32 R2, R0, 0x1f, RZ ;  /* 0x0000001f00027819 */ /* 0x004fe200000006ff */
[----:B------:R-:W-:-:S03]  /*12970*/  IMAD R0, R6, 0x7000, RZ ;  /* 0x0000700006007824 */ /* 0x000fc600078e02ff */
[----:B------:R-:W2:Y:S02]  /*12980*/  SYNCS.PHASECHK.TRANS64.TRYWAIT P0, [R18+URZ+0x2e860], R2 ;  /* 0x02e86002120075a7 */ /* 0x000ea4000800017f */
[----:B--2---:R-:W-:Y:S05]  /*12990*/  @!P0 BRA `(.L_x_2014) ;  /* 0x0000002400008947 */ /* 0x004fea0003800000 */
.L_x_2064:
[----:B01----:R-:W2:Y:S04]  /*129a0*/  LDL R4, [R1+0xc] ;  /* 0x00000c0001047983 */ /* 0x003ea80000100800 */
[----:B------:R-:W3:Y:S01]  /*129b0*/  LDL R12, [R1+0x14] ;  /* 0x00001400010c7983 */ /* 0x000ee20000100800 */
[----:B------:R-:W-:Y:S05]  /*129c0*/  WARPSYNC.ALL ;  /* 0x0000000000007948 */ /* 0x000fea0003800000 */
[----:B------:R-:W0:Y:S01]  /*129d0*/  S2R R3, SR_TID.X ;  /* 0x0000000000037919 */ /* 0x000e220000002100 */
[----:B------:R-:W-:Y:S01]  /*129e0*/  IMAD.MOV.U32 R10, RZ, RZ, 0x40 ;  /* 0x00000040ff0a7424 */ /* 0x000fe200078e00ff */
[----:B0-----:R-:W-:-:S04]  /*129f0*/  LOP3.LUT P0, RZ, R3, 0x4, RZ, 0xc0, !PT ;  /* 0x0000000403ff7812 */ /* 0x001fc8000780c0ff */
[----:B------:R-:W-:Y:S02]  /*12a00*/  SEL R10, R10, 0xffffffc0, !P0 ;  /* 0xffffffc00a0a7807 */ /* 0x000fe40004000000 */
[C---:B--2---:R-:W-:Y:S02]  /*12a10*/  LOP3.LUT R2, R0.reuse, R4, RZ, 0xfc, !PT ;  /* 0x0000000400027212 */ /* 0x044fe400078efcff */
[----:B---3--:R-:W-:-:S03]  /*12a20*/  IADD3 R0, R0, UR40, R12 ;  /* 0x0000002800007c10 */ /* 0x008fc6000fffe00c */
        /* <DEDUP_REMOVED lines=94> */
.L_x_2015:
        /* <DEDUP_REMOVED lines=15> */
.L_x_1999:
[----:B------:R-:W-:-:S07]  /*13100*/  IMAD.MOV.U32 R19, RZ, RZ, RZ ;  /* 0x000000ffff137224 */ /* 0x000fce00078e00ff */
.L_x_2017:
[----:B------:R-:W0:Y:S02]  /*13110*/  LDL R2, [R1+0x1c] ;  /* 0x00001c0001027983 */ /* 0x000e240000100800 */
[----:B0-----:R-:W-:-:S04]  /*13120*/  LOP3.LUT R0, R2, 0x1, RZ, 0xfc, !PT ;  /* 0x0000000102007812 */ /* 0x001fc800078efcff */
[----:B------:R-:W-:-:S13]  /*13130*/  ISETP.NE.AND P0, PT, R0, 0x3, PT ;  /* 0x000000030000780c */ /* 0x000fda0003f05270 */
[----:B------:R-:W-:Y:S05]  /*13140*/  @!P0 BRA `(.L_x_2018) ;  /* 0x0000000000048947 */ /* 0x000fea0003800000 */
[----:B------:R-:W-:Y:S01]  /*13150*/  BPT.TRAP 0x1 ;  /* 0x000000040000795c */ /* 0x000fe20000300000 */
.L_x_2018:
        /* <DEDUP_REMOVED lines=8> */
.L_x_2065:
[----:B------:R-:W-:Y:S05]  /*131e0*/  BSYNC B0 ;  /* 0x0000000000007941 */ /* 0x000fea0003800000 */
.L_x_2019:
[----:B------:R-:W-:Y:S05]  /*131f0*/  @!P1 BRA `(.L_x_2021) ;  /* 0x0000000000049947 */ /* 0x000fea0003800000 */
[----:B------:R-:W-:Y:S01]  /*13200*/  BPT.TRAP 0x1 ;  /* 0x000000040000795c */ /* 0x000fe20000300000 */
.L_x_2021:
[----:B------:R-:W2:Y:S01]  /*13210*/  LDL.LU R2, [R1+0xc] ;  /* 0x00000c0001027983 */ /* 0x000ea20000300800 */
[----:B0-----:R-:W-:Y:S01]  /*13220*/  SHF.L.U32 R3, R20, 0x1f, RZ ;  /* 0x0000001f14037819 */ /* 0x001fe200000006ff */
[----:B------:R-:W-:-:S03]  /*13230*/  IMAD R0, R19, 0x7000, RZ ;  /* 0x0000700013007824 */ /* 0x000fc600078e02ff */
[----:B------:R-:W0:Y:S02]  /*13240*/  SYNCS.PHASECHK.TRANS64.TRYWAIT P0, [R16+URZ+0x2e860], R3 ;  /* 0x02e86003100075a7 */ /* 0x000e24000800017f */
[----:B--2---:R-:W-:Y:S01]  /*13250*/  LOP3.LUT R2, R0, R2, RZ, 0xfc, !PT ;  /* 0x0000000200027212 */ /* 0x004fe200078efcff */
[----:B0-----:R-:W-:Y:S06]  /*13260*/  @!P0 BRA `(.L_x_2022) ;  /* 0x0000001800f48947 */ /* 0x001fec0003800000 */
.L_x_2066:
[----:B------:R-:W2:Y:S01]  /*13270*/  LDL.LU R12, [R1+0x14] ;  /* 0x00001400010c7983 */ /* 0x000ea20000300800 */
[----:B------:R-:W1:Y:S01]  /*13280*/  S2R R4, SR_TID.X ;  /* 0x0000000000047919 */ /* 0x000e620000002100 */
[----:B0-----:R-:W-:Y:S01]  /*13290*/  VIADD R3, R2, UR40 ;  /* 0x0000002802037c36 */ /* 0x001fe20008000000 */
[----:B------:R-:W-:Y:S05]  /*132a0*/  WARPSYNC.ALL ;  /* 0x0000000000007948 */ /* 0x000fea0003800000 */
[----:B------:R-:W0:Y:S01]  /*132b0*/  LDSM.16.MT88.4 R8, [R2+UR40+0xe400] ;  /* 0x00e400280208783b */ /* 0x000e220008004200 */
[----:B-1----:R-:W-:Y:S01]  /*132c0*/  LOP3.LUT P0, RZ, R4, 0x4, RZ, 0xc0, !PT ;  /* 0x0000000404ff7812 */ /* 0x002fe2000780c0ff */
[----:B------:R-:W-:-:S05]  /*132d0*/  IMAD.MOV.U32 R4, RZ, RZ, 0x40 ;  /* 0x00000040ff047424 */ /* 0x000fca00078e00ff */
[----:B------:R-:W-:-:S05]  /*132e0*/  SEL R4, R4, 0xffffffc0, !P0 ;  /* 0xffffffc004047807 */ /* 0x000fca0004000000 */
[----:B------:R-:W-:-:S05]  /*132f0*/  IMAD.IADD R3, R4, 0x1, R3 ;  /* 0x0000000104037824 */ /* 0x000fca00078e0203 */
[----:B------:R-:W1:Y:S01]  /*13300*/  LDSM.16.MT88.4 R4, [R3+0xe400] ;  /* 0x00e400000304783b */ /* 0x000e620000004200 */
[----:B0-----:R-:W-:Y:S02]  /*13310*/  PRMT R13, R8, 0x7531, R9 ;  /* 0x00007531080d7816 */ /* 0x001fe40000000009 */
[C-C-:B------:R-:W-:Y:S02]  /*13320*/  PRMT R14, R10.reuse, 0x6420, R11.reuse ;  /* 0x000064200a0e7816 */ /* 0x140fe4000000000b */
[----:B------:R-:W-:Y:S02]  /*13330*/  PRMT R15, R10, 0x7531, R11 ;  /* 0x000075310a0f7816 */ /* 0x000fe4000000000b */
[C-C-:B-1----:R-:W-:Y:S02]  /*13340*/  PRMT R10, R6.reuse, 0x6420, R7.reuse ;  /* 0x00006420060a7816 */ /* 0x142fe40000000007 */
        /* <DEDUP_REMOVED lines=87> */
.L_x_2023:
        /* <DEDUP_REMOVED lines=14> */
.L_x_1982:
[----:B------:R-:W0:Y:S01]  /*139a0*/  S2R R4, SR_CgaCtaId ;  /* 0x0000000000047919 */ /* 0x000e220000008800 */
[----:B------:R-:W-:Y:S02]  /*139b0*/  MOV R3, 0x400 ;  /* 0x0000040000037802 */ /* 0x000fe40000000f00 */
[----:B------:R-:W-:Y:S02]  /*139c0*/  SHF.L.U32 R2, R2, 0x1f, RZ ;  /* 0x0000001f02027819 */ /* 0x000fe400000006ff */
[----:B0-----:R-:W-:-:S04]  /*139d0*/  LEA R9, R4, R3, 0x18 ;  /* 0x0000000304097211 */ /* 0x001fc800078ec0ff */
[----:B------:R-:W0:Y:S02]  /*139e0*/  SYNCS.PHASECHK.TRANS64.TRYWAIT P0, [R9+URZ+0x2e820], R2 ;  /* 0x02e82002090075a7 */ /* 0x000e24000800017f */
[----:B0-----:R-:W-:Y:S05]  /*139f0*/  @!P0 BRA `(.L_x_2024) ;  /* 0x0000001400248947 */ /* 0x001fea0003800000 */
.L_x_2067:
        /* <DEDUP_REMOVED lines=13> */
.L_x_2025:
        /* <DEDUP_REMOVED lines=12> */
.L_x_2068:
[----:B------:R-:W1:Y:S02]  /*13b90*/  SYNCS.PHASECHK.TRANS64.TRYWAIT P1, [R7+URZ], R2 ;  /* 0x00000002070075a7 */ /* 0x000e64000802017f */
[----:B-1----:R-:W-:Y:S05]  /*13ba0*/  @!P1 BRA `(.L_x_2027) ;  /* 0x0000001000e09947 */ /* 0x002fea0003800000 */
.L_x_2069:
[----:B------:R-:W-:Y:S05]  /*13bb0*/  @!P0 BRA `(.L_x_2028) ;  /* 0x0000000000048947 */ /* 0x000fea0003800000 */
[----:B------:R-:W-:Y:S01]  /*13bc0*/  BPT.TRAP 0x1 ;  /* 0x000000040000795c */ /* 0x000fe20000300000 */
.L_x_2028:
[----:B0-----:R-:W-:-:S04]  /*13bd0*/  IMAD R5, R0, 0x8, R9 ;  /* 0x0000000800057824 */ /* 0x001fc800078e0209 */
[----:B------:R-:W0:Y:S02]  /*13be0*/  SYNCS.PHASECHK.TRANS64.TRYWAIT P1, [R5+URZ+0x2e860], R4 ;  /* 0x02e86004050075a7 */ /* 0x000e24000802017f */
[----:B0-----:R-:W-:Y:S05]  /*13bf0*/  @!P1 BRA `(.L_x_2029) ;  /* 0x0000001000e09947 */ /* 0x001fea0003800000 */
.L_x_2070:
[----:B------:R-:W-:Y:S05]  /*13c00*/  @!P0 BRA `(.L_x_2030) ;  /* 0x0000000000048947 */ /* 0x000fea0003800000 */
[----:B------:R-:W-:Y:S01]  /*13c10*/  BPT.TRAP 0x1 ;  /* 0x000000040000795c */ /* 0x000fe20000300000 */
.L_x_2030:
[----:B------:R-:W-:-:S04]  /*13c20*/  IMAD R3, R3, 0x8, R9 ;  /* 0x0000000803037824 */ /* 0x000fc800078e0209 */
[----:B------:R-:W2:Y:S02]  /*13c30*/  SYNCS.PHASECHK.TRANS64.TRYWAIT P1, [R3+URZ+0x2e860], R2 ;  /* 0x02e86002030075a7 */ /* 0x000ea4000802017f */
[----:B--2---:R-:W-:Y:S05]  /*13c40*/  @!P1 BRA `(.L_x_2031) ;  /* 0x0000001000e09947 */ /* 0x004fea0003800000 */
.L_x_2071:
[----:B------:R-:W-:Y:S05]  /*13c50*/  @!P0 BRA `(.L_x_2032) ;  /* 0x0000000000048947 */ /* 0x000fea0003800000 */
[----:B------:R-:W-:Y:S01]  /*13c60*/  BPT.TRAP 0x1 ;  /* 0x000000040000795c */ /* 0x000fe20000300000 */
.L_x_2032:
[----:B------:R-:W3:Y:S02]  /*13c70*/  SYNCS.PHASECHK.TRANS64.TRYWAIT P0, [R5+URZ+0x2e880], R4 ;  /* 0x02e88004050075a7 */ /* 0x000ee4000800017f */
[----:B---3--:R-:W-:Y:S05]  /*13c80*/  @!P0 BRA `(.L_x_2033) ;  /* 0x0000001000e48947 */ /* 0x008fea0003800000 */
.L_x_2034:
[----:B----4-:R4:W0:Y:S02]  /*13c90*/  SYNCS.PHASECHK.TRANS64.TRYWAIT P0, [R3+URZ+0x2e880], R2 ;  /* 0x02e88002030075a7 */ /* 0x010824000800017f */
[----:B0-----:R-:W-:Y:S05]  /*13ca0*/  @!P0 NANOSLEEP.SYNCS 0x989680 ;  /* 0x009896800000895d */ /* 0x001fea0003900000 */
[----:B------:R-:W0:Y:S02]  /*13cb0*/  @!P0 SYNCS.PHASECHK.TRANS64 P0, [R3+URZ+0x2e880], R2 ;  /* 0x02e88002030085a7 */ /* 0x000e24000800007f */
[----:B0-----:R-:W-:Y:S05]  /*13cc0*/  @!P0 BRA `(.L_x_2034) ;  /* 0xfffffffc00f08947 */ /* 0x001fea000383ffff */
.L_x_1941:
[----:B------:R-:W-:Y:S05]  /*13cd0*/  BSYNC B6 ;  /* 0x0000000000067941 */ /* 0x000fea0003800000 */
.L_x_1938:
[----:B------:R-:W-:Y:S05]  /*13ce0*/  EXIT ;  /* 0x000000000000794d */ /* 0x000fea0003800000 */
.L_x_1945:
[----:B-1----:R-:W-:-:S04]  /*13cf0*/  IMAD.U32 R0, RZ, RZ, UR41 ;  /* 0x00000029ff007e24 */ /* 0x002fc8000f8e00ff */
[----:B------:R1:W2:Y:S03]  /*13d00*/  SYNCS.PHASECHK.TRANS64.TRYWAIT P0, [R0+URZ+0x2e800], R3 ;  /* 0x02e80003000075a7 */ /* 0x0002a6000800017f */
[----:B--2---:R-:W-:Y:S05]  /*13d10*/  @!P0 NANOSLEEP.SYNCS 0x989680 ;  /* 0x009896800000895d */ /* 0x004fea0003900000 */
[----:B------:R-:W2:Y:S02]  /*13d20*/  @!P0 SYNCS.PHASECHK.TRANS64 P0, [R0+URZ+0x2e800], R3 ;  /* 0x02e80003000085a7 */ /* 0x000ea4000800007f */
[----:B--2---:R-:W-:Y:S05]  /*13d30*/  @!P0 BRA `(.L_x_1945) ;  /* 0xfffffffc00ec8947 */ /* 0x004fea000383ffff */
[----:B------:R-:W-:Y:S05]  /*13d40*/  BRA `(.L_x_2035) ;  /* 0xfffffed800407947 */ /* 0x000fea000383ffff */
.L_x_1949:
[----:B-1----:R-:W-:-:S04]  /*13d50*/  IMAD.U32 R0, RZ, RZ, UR41 ;  /* 0x00000029ff007e24 */ /* 0x002fc8000f8e00ff */
[----:B------:R1:W3:Y:S03]  /*13d60*/  SYNCS.PHASECHK.TRANS64.TRYWAIT P2, [R0+URZ+0x2e830], R3 ;  /* 0x02e83003000075a7 */ /* 0x0002e6000804017f */
[----:B---3--:R-:W-:Y:S05]  /*13d70*/  @!P2 NANOSLEEP.SYNCS 0x989680 ;  /* 0x009896800000a95d */ /* 0x008fea0003900000 */
[----:B------:R-:W3:Y:S02]  /*13d80*/  @!P2 SYNCS.PHASECHK.TRANS64 P2, [R0+URZ+0x2e830], R3 ;  /* 0x02e830030000a5a7 */ /* 0x000ee4000804007f */
[----:B---3--:R-:W-:Y:S05]  /*13d90*/  @!P2 BRA `(.L_x_1949) ;  /* 0xfffffffc00eca947 */ /* 0x008fea000383ffff */
[----:B------:R-:W-:Y:S05]  /*13da0*/  BRA `(.L_x_1948) ;  /* 0xfffffed8005c7947 */ /* 0x000fea000383ffff */
.L_x_1954:
[----:B-1----:R-:W-:-:S04]  /*13db0*/  IMAD.U32 R3, RZ, RZ, UR10 ;  /* 0x0000000aff037e24 */ /* 0x002fc8000f8e00ff */
[----:B------:R1:W2:Y:S03]  /*13dc0*/  SYNCS.PHASECHK.TRANS64.TRYWAIT P3, [R3+URZ+0x2e830], R0 ;  /* 0x02e83000030075a7 */ /* 0x0002a6000806017f */
[----:B--2---:R-:W-:Y:S05]  /*13dd0*/  @!P3 NANOSLEEP.SYNCS 0x989680 ;  /* 0x009896800000b95d */ /* 0x004fea0003900000 */
[----:B------:R-:W2:Y:S02]  /*13de0*/  @!P3 SYNCS.PHASECHK.TRANS64 P3, [R3+URZ+0x2e830], R0 ;  /* 0x02e830000300b5a7 */ /* 0x000ea4000806007f */
[----:B--2---:R-:W-:Y:S05]  /*13df0*/  @!P3 BRA `(.L_x_1954) ;  /* 0xfffffffc00ecb947 */ /* 0x004fea000383ffff */
[----:B------:R-:W-:Y:S05]  /*13e00*/  BRA `(.L_x_1951) ;  /* 0xffffff1c001c7947 */ /* 0x000fea000383ffff */
.L_x_1958:
[----:B-1----:R-:W-:-:S04]  /*13e10*/  IMAD.U32 R3, RZ, RZ, UR10 ;  /* 0x0000000aff037e24 */ /* 0x002fc8000f8e00ff */
[----:B------:R1:W2:Y:S03]  /*13e20*/  SYNCS.PHASECHK.TRANS64.TRYWAIT P3, [R3+URZ+0x2e850], R0 ;  /* 0x02e85000030075a7 */ /* 0x0002a6000806017f */
[----:B--2---:R-:W-:Y:S05]  /*13e30*/  @!P3 NANOSLEEP.SYNCS 0x989680 ;  /* 0x009896800000b95d */ /* 0x004fea0003900000 */
[----:B------:R-:W2:Y:S02]  /*13e40*/  @!P3 SYNCS.PHASECHK.TRANS64 P3, [R3+URZ+0x2e850], R0 ;  /* 0x02e850000300b5a7 */ /* 0x000ea4000806007f */
[----:B--2---:R-:W-:Y:S05]  /*13e50*/  @!P3 BRA `(.L_x_1958) ;  /* 0xfffffffc00ecb947 */ /* 0x004fea000383ffff */
[----:B------:R-:W-:Y:S05]  /*13e60*/  BRA `(.L_x_1955) ;  /* 0xffffff2800107947 */ /* 0x000fea000383ffff */
.L_x_1965:
[----:B-1----:R-:W-:-:S04]  /*13e70*/  IMAD.U32 R3, RZ, RZ, UR7 ;  /* 0x00000007ff037e24 */ /* 0x002fc8000f8e00ff */
[----:B------:R1:W2:Y:S03]  /*13e80*/  SYNCS.PHASECHK.TRANS64.TRYWAIT P2, [R3+URZ+0x2e830], R0 ;  /* 0x02e83000030075a7 */ /* 0x0002a6000804017f */
[----:B--2---:R-:W-:Y:S05]  /*13e90*/  @!P2 NANOSLEEP.SYNCS 0x989680 ;  /* 0x009896800000a95d */ /* 0x004fea0003900000 */
[----:B------:R-:W2:Y:S02]  /*13ea0*/  @!P2 SYNCS.PHASECHK.TRANS64 P2, [R3+URZ+0x2e830], R0 ;  /* 0x02e830000300a5a7 */ /* 0x000ea4000804007f */
[----:B--2---:R-:W-:Y:S05]  /*13eb0*/  @!P2 BRA `(.L_x_1965) ;  /* 0xfffffffc00eca947 */ /* 0x004fea000383ffff */
[----:B------:R-:W-:Y:S05]  /*13ec0*/  BRA `(.L_x_1962) ;  /* 0xffffff6000347947 */ /* 0x000fea000383ffff */
.L_x_1969:
[----:B-1----:R-:W-:-:S04]  /*13ed0*/  IMAD.U32 R3, RZ, RZ, UR7 ;  /* 0x00000007ff037e24 */ /* 0x002fc8000f8e00ff */
[----:B------:R1:W2:Y:S03]  /*13ee0*/  SYNCS.PHASECHK.TRANS64.TRYWAIT P2, [R3+URZ+0x2e850], R0 ;  /* 0x02e85000030075a7 */ /* 0x0002a6000804017f */
[----:B--2---:R-:W-:Y:S05]  /*13ef0*/  @!P2 NANOSLEEP.SYNCS 0x989680 ;  /* 0x009896800000a95d */ /* 0x004fea0003900000 */
[----:B------:R-:W2:Y:S02]  /*13f00*/  @!P2 SYNCS.PHASECHK.TRANS64 P2, [R3+URZ+0x2e850], R0 ;  /* 0x02e850000300a5a7 */ /* 0x000ea4000804007f */
[----:B--2---:R-:W-:Y:S05]  /*13f10*/  @!P2 BRA `(.L_x_1969) ;  /* 0xfffffffc00eca947 */ /* 0x004fea000383ffff */
[----:B------:R-:W-:Y:S05]  /*13f20*/  BRA `(.L_x_1966) ;  /* 0xffffff6c00247947 */ /* 0x000fea000383ffff */
.L_x_1975:
[----:B-1----:R-:W-:-:S04]  /*13f30*/  IMAD.U32 R5, RZ, RZ, UR5 ;  /* 0x00000005ff057e24 */ /* 0x002fc8000f8e00ff */
[----:B------:R1:W2:Y:S03]  /*13f40*/  SYNCS.PHASECHK.TRANS64.TRYWAIT P0, [R5+URZ+0x2e850], R6 ;  /* 0x02e85006050075a7 */ /* 0x0002a6000800017f */
[----:B--2---:R-:W-:Y:S05]  /*13f50*/  @!P0 NANOSLEEP.SYNCS 0x989680 ;  /* 0x009896800000895d */ /* 0x004fea0003900000 */
[----:B------:R-:W2:Y:S02]  /*13f60*/  @!P0 SYNCS.PHASECHK.TRANS64 P0, [R5+URZ+0x2e850], R6 ;  /* 0x02e85006050085a7 */ /* 0x000ea4000800007f */
[----:B--2---:R-:W-:Y:S05]  /*13f70*/  @!P0 BRA `(.L_x_1975) ;  /* 0xfffffffc00ec8947 */ /* 0x004fea000383ffff */
[----:B------:R-:W-:Y:S05]  /*13f80*/  BRA `(.L_x_1974) ;  /* 0xffffff9400407947 */ /* 0x000fea000383ffff */
.L_x_1988:
[----:B------:R-:W-:Y:S02]  /*13f90*/  IMAD.MOV.U32 R13, RZ, RZ, R6 ;  /* 0x000000ffff0d7224 */ /* 0x000fe400078e0006 */
[----:B------:R-:W-:Y:S02]  /*13fa0*/  IMAD.MOV.U32 R12, RZ, RZ, RZ ;  /* 0x000000ffff0c7224 */ /* 0x000fe400078e00ff */
[----:B------:R-:W-:Y:S02]  /*13fb0*/  IMAD.MOV.U32 R11, RZ, RZ, 0x1f ;  /* 0x0000001fff0b7424 */ /* 0x000fe400078e00ff */
[----:B------:R-:W-:-:S07]  /*13fc0*/  IMAD.MOV.U32 R15, RZ, RZ, -0x1 ;  /* 0xffffffffff0f7424 */ /* 0x000fce00078e00ff */
[----:B0-----:R-:W-:Y:S05]  /*13fd0*/  WARPSYNC.COLLECTIVE R15, `(.L_x_2036) ;  /* 0x000000000f087348 */ /* 0x001fea0003c00000 */
[----:B------:R1:W2:Y:S02]  /*13fe0*/  SHFL.IDX P6, R14, R13, R12, R11 ;  /* 0x0000000c0d0e7389 */ /* 0x0002a400000c000b */
[----:B012---:R-:W-:Y:S01]  /*13ff0*/  ENDCOLLECTIVE ;  /* 0x000000000000791b */ /* 0x007fe20003800000 */
.L_x_2036:
[----:B------:R-:W-:Y:S05]  /*14000*/  BRA `(.L_x_2037) ;  /* 0xffffffd000647947 */ /* 0x000fea000383ffff */
.L_x_1990:
[----:B------:R-:W-:Y:S01]  /*14010*/  BSSY B0, `(.L_x_2038) ;  /* 0x0000006000007945 */ /* 0x000fe20003800000 */
[----:B------:R-:W-:-:S07]  /*14020*/  IMAD.MOV.U32 R15, RZ, RZ, -0x1 ;  /* 0xffffffffff0f7424 */ /* 0x000fce00078e00ff */
[----:B-1----:R-:W-:Y:S05]  /*14030*/  WARPSYNC.COLLECTIVE R15, `(.L_x_2039) ;  /* 0x000000000f0c7348 */ /* 0x002fea0003c00000 */
[----:B------:R-:W-:Y:S02]  /*14040*/  ELECT P6, UR62, PT ;  /* 0x00000000003e782f */ /* 0x000fe400038c0000 */
[----:B------:R-:W-:Y:S01]  /*14050*/  MOV R14, UR62 ;  /* 0x0000003e000e7c02 */ /* 0x000fe20008000f00 */
[----:B-1----:R-:W-:Y:S10]  /*14060*/  ENDCOLLECTIVE ;  /* 0x000000000000791b */ /* 0x002ff40003800000 */
.L_x_2039:
[----:B------:R-:W-:Y:S05]  /*14070*/  BSYNC B0 ;  /* 0x0000000000007941 */ /* 0x000fea0003800000 */
.L_x_2038:
[----:B------:R-:W-:Y:S05]  /*14080*/  BRA `(.L_x_2040) ;  /* 0xffffffd000687947 */ /* 0x000fea000383ffff */
.L_x_1992:
[----:B0-----:R-:W-:-:S04]  /*14090*/  IMAD.U32 R3, RZ, RZ, UR40 ;  /* 0x00000028ff037e24 */ /* 0x001fc8000f8e00ff */
[----:B------:R0:W2:Y:S03]  /*140a0*/  SYNCS.PHASECHK.TRANS64.TRYWAIT P0, [R3+URZ+0x2e880], R2 ;  /* 0x02e88002030075a7 */ /* 0x0000a6000800017f */
[----:B--2---:R-:W-:Y:S05]  /*140b0*/  @!P0 NANOSLEEP.SYNCS 0x989680 ;  /* 0x009896800000895d */ /* 0x004fea0003900000 */
[----:B------:R-:W2:Y:S02]  /*140c0*/  @!P0 SYNCS.PHASECHK.TRANS64 P0, [R3+URZ+0x2e880], R2 ;  /* 0x02e88002030085a7 */ /* 0x000ea4000800007f */
[----:B--2---:R-:W-:Y:S05]  /*140d0*/  @!P0 BRA `(.L_x_1992) ;  /* 0xfffffffc00ec8947 */ /* 0x004fea000383ffff */
[----:B------:R-:W-:Y:S05]  /*140e0*/  BRA `(.L_x_2041) ;  /* 0xffffffd000b47947 */ /* 0x000fea000383ffff */
.L_x_1994:
[----:B0-----:R-:W-:-:S04]  /*140f0*/  IMAD.U32 R3, RZ, RZ, UR40 ;  /* 0x00000028ff037e24 */ /* 0x001fc8000f8e00ff */
[----:B------:R0:W2:Y:S03]  /*14100*/  SYNCS.PHASECHK.TRANS64.TRYWAIT P0, [R3+URZ+0x2e840], R2 ;  /* 0x02e84002030075a7 */ /* 0x0000a6000800017f */
[----:B--2---:R-:W-:Y:S05]  /*14110*/  @!P0 NANOSLEEP.SYNCS 0x989680 ;  /* 0x009896800000895d */ /* 0x004fea0003900000 */
[----:B------:R-:W2:Y:S02]  /*14120*/  @!P0 SYNCS.PHASECHK.TRANS64 P0, [R3+URZ+0x2e840], R2 ;  /* 0x02e84002030085a7 */ /* 0x000ea4000800007f */
[----:B--2---:R-:W-:Y:S05]  /*14130*/  @!P0 BRA `(.L_x_1994) ;  /* 0xfffffffc00ec8947 */ /* 0x004fea000383ffff */
[----:B------:R-:W-:Y:S05]  /*14140*/  BRA `(.L_x_2042) ;  /* 0xffffffd000f47947 */ /* 0x000fea000383ffff */
.L_x_1997:
[----:B------:R-:W-:Y:S01]  /*14150*/  IMAD.MOV.U32 R13, RZ, RZ, R2 ;  /* 0x000000ffff0d7224 */ /* 0x000fe200078e0002 */
[----:B------:R-:W-:Y:S01]  /*14160*/  LEA.HI R5, R9, UR41, RZ, 0x1d ;  /* 0x0000002909057c11 */ /* 0x000fe2000f8fe8ff */
[----:B------:R-:W-:Y:S02]  /*14170*/  IMAD.MOV.U32 R12, RZ, RZ, RZ ;  /* 0x000000ffff0c7224 */ /* 0x000fe400078e00ff */
[----:B------:R-:W-:Y:S02]  /*14180*/  IMAD.MOV.U32 R11, RZ, RZ, 0x181f ;  /* 0x0000181fff0b7424 */ /* 0x000fe400078e00ff */
[----:B------:R-:W-:Y:S02]  /*14190*/  IMAD.MOV.U32 R15, RZ, RZ, -0x1 ;  /* 0xffffffffff0f7424 */ /* 0x000fe400078e00ff */
[----:B------:R-:W-:-:S07]  /*141a0*/  VIADD R10, R5, 0x10 ;  /* 0x00000010050a7836 */ /* 0x000fce0000000000 */
[----:B------:R-:W-:Y:S05]  /*141b0*/  WARPSYNC.COLLECTIVE R15, `(.L_x_2043) ;  /* 0x000000000f087348 */ /* 0x000fea0003c00000 */
[----:B------:R0:W1:Y:S02]  /*141c0*/  SHFL.IDX P6, R14, R13, R12, R11 ;  /* 0x0000000c0d0e7389 */ /* 0x00006400000c000b */
[----:B01----:R-:W-:Y:S01]  /*141d0*/  ENDCOLLECTIVE ;  /* 0x000000000000791b */ /* 0x003fe20003800000 */
.L_x_2043:
[----:B------:R-:W-:Y:S02]  /*141e0*/  IMAD.MOV.U32 R13, RZ, RZ, R0 ;  /* 0x000000ffff0d7224 */ /* 0x000fe400078e0000 */
[----:B------:R-:W-:-:S07]  /*141f0*/  IMAD.MOV.U32 R6, RZ, RZ, R14 ;  /* 0x000000ffff067224 */ /* 0x000fce00078e000e */
[----:B------:R-:W-:Y:S05]  /*14200*/  WARPSYNC.COLLECTIVE R15, `(.L_x_2044) ;  /* 0x000000000f087348 */ /* 0x000fea0003c00000 */
[----:B------:R0:W1:Y:S02]  /*14210*/  SHFL.IDX P6, R14, R13, R12, R11 ;  /* 0x0000000c0d0e7389 */ /* 0x00006400000c000b */
[----:B01----:R-:W-:Y:S01]  /*14220*/  ENDCOLLECTIVE ;  /* 0x000000000000791b */ /* 0x003fe20003800000 */
.L_x_2044:
        /* <DEDUP_REMOVED lines=10> */
.L_x_2045:
        /* <DEDUP_REMOVED lines=16> */
.L_x_2046:
[----:B------:R-:W-:Y:S02]  /*143d0*/  @!P1 VIADD R8, R4, UR40 ;  /* 0x0000002804089c36 */ /* 0x000fe40008000000 */
[----:B------:R-:W-:Y:S02]  /*143e0*/  IMAD.MOV.U32 R13, RZ, RZ, R2 ;  /* 0x000000ffff0d7224 */ /* 0x000fe400078e0002 */
[----:B------:R-:W-:Y:S02]  /*143f0*/  IMAD.MOV.U32 R12, RZ, RZ, 0x2 ;  /* 0x00000002ff0c7424 */ /* 0x000fe400078e00ff */
[----:B------:R-:W-:-:S07]  /*14400*/  IMAD.MOV.U32 R7, RZ, RZ, R14 ;  /* 0x000000ffff077224 */ /* 0x000fce00078e000e */
[----:B------:R-:W-:Y:S05]  /*14410*/  WARPSYNC.COLLECTIVE R15, `(.L_x_2047) ;  /* 0x000000000f087348 */ /* 0x000fea0003c00000 */
[----:B------:R0:W1:Y:S02]  /*14420*/  SHFL.IDX P6, R14, R13, R12, R11 ;  /* 0x0000000c0d0e7389 */ /* 0x00006400000c000b */
[----:B01----:R-:W-:Y:S01]  /*14430*/  ENDCOLLECTIVE ;  /* 0x000000000000791b */ /* 0x003fe20003800000 */
.L_x_2047:
        /* <DEDUP_REMOVED lines=16> */
.L_x_2048:
[----:B------:R-:W-:Y:S02]  /*14540*/  @!P1 VIADD R8, R4, UR40 ;  /* 0x0000002804089c36 */ /* 0x000fe40008000000 */
[----:B------:R-:W-:Y:S02]  /*14550*/  IMAD.MOV.U32 R13, RZ, RZ, R2 ;  /* 0x000000ffff0d7224 */ /* 0x000fe400078e0002 */
[----:B------:R-:W-:Y:S02]  /*14560*/  IMAD.MOV.U32 R12, RZ, RZ, 0x3 ;  /* 0x00000003ff0c7424 */ /* 0x000fe400078e00ff */
[----:B------:R-:W-:-:S07]  /*14570*/  IMAD.MOV.U32 R7, RZ, RZ, R14 ;  /* 0x000000ffff077224 */ /* 0x000fce00078e000e */
[----:B------:R-:W-:Y:S05]  /*14580*/  WARPSYNC.COLLECTIVE R15, `(.L_x_2049) ;  /* 0x000000000f087348 */ /* 0x000fea0003c00000 */
[----:B------:R0:W1:Y:S02]  /*14590*/  SHFL.IDX P6, R14, R13, R12, R11 ;  /* 0x0000000c0d0e7389 */ /* 0x00006400000c000b */
[----:B01----:R-:W-:Y:S01]  /*145a0*/  ENDCOLLECTIVE ;  /* 0x000000000000791b */ /* 0x003fe20003800000 */
.L_x_2049:
        /* <DEDUP_REMOVED lines=16> */
.L_x_2050:
[----:B------:R-:W-:Y:S02]  /*146b0*/  @!P1 VIADD R8, R4, UR40 ;  /* 0x0000002804089c36 */ /* 0x000fe40008000000 */
[----:B------:R-:W-:Y:S02]  /*146c0*/  IMAD.MOV.U32 R13, RZ, RZ, R2 ;  /* 0x000000ffff0d7224 */ /* 0x000fe400078e0002 */
[----:B------:R-:W-:Y:S02]  /*146d0*/  IMAD.MOV.U32 R12, RZ, RZ, 0x4 ;  /* 0x00000004ff0c7424 */ /* 0x000fe400078e00ff */
[----:B------:R-:W-:-:S07]  /*146e0*/  IMAD.MOV.U32 R7, RZ, RZ, R14 ;  /* 0x000000ffff077224 */ /* 0x000fce00078e000e */
[----:B------:R-:W-:Y:S05]  /*146f0*/  WARPSYNC.COLLECTIVE R15, `(.L_x_2051) ;  /* 0x000000000f087348 */ /* 0x000fea0003c00000 */
[----:B------:R0:W1:Y:S02]  /*14700*/  SHFL.IDX P6, R14, R13, R12, R11 ;  /* 0x0000000c0d0e7389 */ /* 0x00006400000c000b */
[----:B01----:R-:W-:Y:S01]  /*14710*/  ENDCOLLECTIVE ;  /* 0x000000000000791b */ /* 0x003fe20003800000 */
.L_x_2051:
        /* <DEDUP_REMOVED lines=16> */
.L_x_2052:
[----:B------:R-:W-:Y:S02]  /*14820*/  @!P1 VIADD R8, R4, UR40 ;  /* 0x0000002804089c36 */ /* 0x000fe40008000000 */
[----:B------:R-:W-:Y:S02]  /*14830*/  IMAD.MOV.U32 R13, RZ, RZ, R2 ;  /* 0x000000ffff0d7224 */ /* 0x000fe400078e0002 */
[----:B------:R-:W-:Y:S02]  /*14840*/  IMAD.MOV.U32 R12, RZ, RZ, 0x5 ;  /* 0x00000005ff0c7424 */ /* 0x000fe400078e00ff */
[----:B------:R-:W-:-:S07]  /*14850*/  IMAD.MOV.U32 R7, RZ, RZ, R14 ;  /* 0x000000ffff077224 */ /* 0x000fce00078e000e */
[----:B------:R-:W-:Y:S05]  /*14860*/  WARPSYNC.COLLECTIVE R15, `(.L_x_2053) ;  /* 0x000000000f087348 */ /* 0x000fea0003c00000 */
[----:B------:R0:W1:Y:S02]  /*14870*/  SHFL.IDX P6, R14, R13, R12, R11 ;  /* 0x0000000c0d0e7389 */ /* 0x00006400000c000b */
[----:B01----:R-:W-:Y:S01]  /*14880*/  ENDCOLLECTIVE ;  /* 0x000000000000791b */ /* 0x003fe20003800000 */
.L_x_2053:
        /* <DEDUP_REMOVED lines=15> */
.L_x_2054:
[----:B------:R-:W-:Y:S02]  /*14980*/  @!P1 VIADD R8, R4, UR40 ;  /* 0x0000002804089c36 */ /* 0x000fe40008000000 */
[----:B------:R-:W-:Y:S02]  /*14990*/  IMAD.MOV.U32 R13, RZ, RZ, R2 ;  /* 0x000000ffff0d7224 */ /* 0x000fe400078e0002 */
[----:B------:R-:W-:Y:S02]  /*149a0*/  IMAD.MOV.U32 R12, RZ, RZ, 0x6 ;  /* 0x00000006ff0c7424 */ /* 0x000fe400078e00ff */
[----:B------:R-:W-:-:S07]  /*149b0*/  IMAD.MOV.U32 R7, RZ, RZ, R14 ;  /* 0x000000ffff077224 */ /* 0x000fce00078e000e */
[----:B------:R-:W-:Y:S05]  /*149c0*/  WARPSYNC.COLLECTIVE R15, `(.L_x_2055) ;  /* 0x000000000f087348 */ /* 0x000fea0003c00000 */
[----:B------:R0:W1:Y:S02]  /*149d0*/  SHFL.IDX P6, R14, R13, R12, R11 ;  /* 0x0000000c0d0e7389 */ /* 0x00006400000c000b */
[----:B01----:R-:W-:Y:S01]  /*149e0*/  ENDCOLLECTIVE ;  /* 0x000000000000791b */ /* 0x003fe20003800000 */
.L_x_2055:
        /* <DEDUP_REMOVED lines=14> */
.L_x_2056:
[----:B------:R-:W-:-:S05]  /*14ad0*/  VIADD R8, R5, 0x60 ;  /* 0x0000006005087836 */ /* 0x000fca0000000000 */
        /* <DEDUP_REMOVED lines=8> */
.L_x_2057:
        /* <DEDUP_REMOVED lines=14> */
.L_x_2058:
[----:B------:R-:W-:Y:S05]  /*14c40*/  BRA `(.L_x_2059) ;  /* 0xffffffd000f87947 */ /* 0x000fea000383ffff */
.L_x_1998:
[----:B0-----:R-:W-:-:S04]  /*14c50*/  IMAD.U32 R3, RZ, RZ, UR40 ;  /* 0x00000028ff037e24 */ /* 0x001fc8000f8e00ff */
[----:B------:R0:W1:Y:S03]  /*14c60*/  SYNCS.PHASECHK.TRANS64.TRYWAIT P0, [R3+URZ+0x2e820], R0 ;  /* 0x02e82000030075a7 */ /* 0x000066000800017f */
[----:B-1----:R-:W-:Y:S05]  /*14c70*/  @!P0 NANOSLEEP.SYNCS 0x989680 ;  /* 0x009896800000895d */ /* 0x002fea0003900000 */
[----:B------:R-:W1:Y:S02]  /*14c80*/  @!P0 SYNCS.PHASECHK.TRANS64 P0, [R3+URZ+0x2e820], R0 ;  /* 0x02e82000030085a7 */ /* 0x000e64000800007f */
[----:B-1----:R-:W-:Y:S05]  /*14c90*/  @!P0 BRA `(.L_x_1998) ;  /* 0xfffffffc00ec8947 */ /* 0x002fea000383ffff */
[----:B------:R-:W-:Y:S05]  /*14ca0*/  BRA `(.L_x_2060) ;  /* 0xffffffd400347947 */ /* 0x000fea000383ffff */
.L_x_2003:
[----:B0-----:R0:W1:Y:S02]  /*14cb0*/  SYNCS.PHASECHK.TRANS64.TRYWAIT P0, [R4+URZ+0x2e880], R3 ;  /* 0x02e88003040075a7 */ /* 0x001064000800017f */
[----:B-1----:R-:W-:Y:S05]  /*14cc0*/  @!P0 NANOSLEEP.SYNCS 0x989680 ;  /* 0x009896800000895d */ /* 0x002fea0003900000 */
[----:B------:R-:W1:Y:S02]  /*14cd0*/  @!P0 SYNCS.PHASECHK.TRANS64 P0, [R4+URZ+0x2e880], R3 ;  /* 0x02e88003040085a7 */ /* 0x000e64000800007f */
[----:B-1----:R-:W-:Y:S05]  /*14ce0*/  @!P0 BRA `(.L_x_2003) ;  /* 0xfffffffc00f08947 */ /* 0x002fea000383ffff */
[----:B------:R-:W-:Y:S05]  /*14cf0*/  BRA `(.L_x_2061) ;  /* 0xffffffd400e07947 */ /* 0x000fea000383ffff */
.L_x_2007:
[----:B-1----:R1:W2:Y:S02]  /*14d00*/  SYNCS.PHASECHK.TRANS64.TRYWAIT P0, [R4+URZ+0x2e840], R3 ;  /* 0x02e84003040075a7 */ /* 0x0022a4000800017f */
[----:B--2---:R-:W-:Y:S05]  /*14d10*/  @!P0 NANOSLEEP.SYNCS 0x989680 ;  /* 0x009896800000895d */ /* 0x004fea0003900000 */
[----:B------:R-:W2:Y:S02]  /*14d20*/  @!P0 SYNCS.PHASECHK.TRANS64 P0, [R4+URZ+0x2e840], R3 ;  /* 0x02e84003040085a7 */ /* 0x000ea4000800007f */
[----:B--2---:R-:W-:Y:S05]  /*14d30*/  @!P0 BRA `(.L_x_2007) ;  /* 0xfffffffc00f08947 */ /* 0x004fea000383ffff */
[----:B------:R-:W-:Y:S05]  /*14d40*/  BRA `(.L_x_2062) ;  /* 0xffffffd800547947 */ /* 0x000fea000383ffff */
.L_x_2012:
[----:B--2---:R2:W3:Y:S02]  /*14d50*/  SYNCS.PHASECHK.TRANS64.TRYWAIT P0, [R18+URZ+0x2e870], R2 ;  /* 0x02e87002120075a7 */ /* 0x0044e4000800017f */
[----:B---3--:R-:W-:Y:S05]  /*14d60*/  @!P0 NANOSLEEP.SYNCS 0x989680 ;  /* 0x009896800000895d */ /* 0x008fea0003900000 */
[----:B------:R-:W3:Y:S02]  /*14d70*/  @!P0 SYNCS.PHASECHK.TRANS64 P0, [R18+URZ+0x2e870], R2 ;  /* 0x02e87002120085a7 */ /* 0x000ee4000800007f */
[----:B---3--:R-:W-:Y:S05]  /*14d80*/  @!P0 BRA `(.L_x_2012) ;  /* 0xfffffffc00f08947 */ /* 0x008fea000383ffff */
[----:B------:R-:W-:Y:S05]  /*14d90*/  BRA `(.L_x_2063) ;  /* 0xffffffd800e87947 */ /* 0x000fea000383ffff */
.L_x_2014:
[----:B--2---:R2:W3:Y:S02]  /*14da0*/  SYNCS.PHASECHK.TRANS64.TRYWAIT P0, [R18+URZ+0x2e860], R2 ;  /* 0x02e86002120075a7 */ /* 0x0044e4000800017f */
[----:B---3--:R-:W-:Y:S05]  /*14db0*/  @!P0 NANOSLEEP.SYNCS 0x989680 ;  /* 0x009896800000895d */ /* 0x008fea0003900000 */
[----:B------:R-:W3:Y:S02]  /*14dc0*/  @!P0 SYNCS.PHASECHK.TRANS64 P0, [R18+URZ+0x2e860], R2 ;  /* 0x02e86002120085a7 */ /* 0x000ee4000800007f */
[----:B---3--:R-:W-:Y:S05]  /*14dd0*/  @!P0 BRA `(.L_x_2014) ;  /* 0xfffffffc00f08947 */ /* 0x008fea000383ffff */
[----:B------:R-:W-:Y:S05]  /*14de0*/  BRA `(.L_x_2064) ;  /* 0xffffffd800ec7947 */ /* 0x000fea000383ffff */
.L_x_2020:
[----:B0-----:R0:W1:Y:S02]  /*14df0*/  SYNCS.PHASECHK.TRANS64.TRYWAIT P0, [R16+URZ+0x2e870], R3 ;  /* 0x02e87003100075a7 */ /* 0x001064000800017f */
[----:B-1----:R-:W-:Y:S05]  /*14e00*/  @!P0 NANOSLEEP.SYNCS 0x989680 ;  /* 0x009896800000895d */ /* 0x002fea0003900000 */
[----:B------:R-:W1:Y:S02]  /*14e10*/  @!P0 SYNCS.PHASECHK.TRANS64 P0, [R16+URZ+0x2e870], R3 ;  /* 0x02e87003100085a7 */ /* 0x000e64000800007f */
[----:B-1----:R-:W-:Y:S05]  /*14e20*/  @!P0 BRA `(.L_x_2020) ;  /* 0xfffffffc00f08947 */ /* 0x002fea000383ffff */
[----:B------:R-:W-:Y:S05]  /*14e30*/  BRA `(.L_x_2065) ;  /* 0xffffffe000e87947 */ /* 0x000fea000383ffff */
.L_x_2022:
[----:B0-----:R0:W1:Y:S02]  /*14e40*/  SYNCS.PHASECHK.TRANS64.TRYWAIT P0, [R16+URZ+0x2e860], R3 ;  /* 0x02e86003100075a7 */ /* 0x001064000800017f */
[----:B-1----:R-:W-:Y:S05]  /*14e50*/  @!P0 NANOSLEEP.SYNCS 0x989680 ;  /* 0x009896800000895d */ /* 0x002fea0003900000 */
[----:B------:R-:W1:Y:S02]  /*14e60*/  @!P0 SYNCS.PHASECHK.TRANS64 P0, [R16+URZ+0x2e860], R3 ;  /* 0x02e86003100085a7 */ /* 0x000e64000800007f */
[----:B-1----:R-:W-:Y:S05]  /*14e70*/  @!P0 BRA `(.L_x_2022) ;  /* 0xfffffffc00f08947 */ /* 0x002fea000383ffff */
[----:B------:R-:W-:Y:S05]  /*14e80*/  BRA `(.L_x_2066) ;  /* 0xffffffe000f87947 */ /* 0x000fea000383ffff */
.L_x_2024:
[----:B0-----:R0:W1:Y:S02]  /*14e90*/  SYNCS.PHASECHK.TRANS64.TRYWAIT P0, [R9+URZ+0x2e820], R2 ;  /* 0x02e82002090075a7 */ /* 0x001064000800017f */
[----:B-1----:R-:W-:Y:S05]  /*14ea0*/  @!P0 NANOSLEEP.SYNCS 0x989680 ;  /* 0x009896800000895d */ /* 0x002fea0003900000 */
[----:B------:R-:W1:Y:S02]  /*14eb0*/  @!P0 SYNCS.PHASECHK.TRANS64 P0, [R9+URZ+0x2e820], R2 ;  /* 0x02e82002090085a7 */ /* 0x000e64000800007f */
[----:B-1----:R-:W-:Y:S05]  /*14ec0*/  @!P0 BRA `(.L_x_2024) ;  /* 0xfffffffc00f08947 */ /* 0x002fea000383ffff */
[----:B------:R-:W-:Y:S05]  /*14ed0*/  BRA `(.L_x_2067) ;  /* 0xffffffe800c87947 */ /* 0x000fea000383ffff */
.L_x_2026:
[----:B0-----:R0:W1:Y:S02]  /*14ee0*/  SYNCS.PHASECHK.TRANS64.TRYWAIT P1, [R5+URZ], R4 ;  /* 0x00000004050075a7 */ /* 0x001064000802017f */
[----:B-1----:R-:W-:Y:S05]  /*14ef0*/  @!P1 NANOSLEEP.SYNCS 0x989680 ;  /* 0x009896800000995d */ /* 0x002fea0003900000 */
[----:B------:R-:W1:Y:S02]  /*14f00*/  @!P1 SYNCS.PHASECHK.TRANS64 P1, [R5+URZ], R4 ;  /* 0x00000004050095a7 */ /* 0x000e64000802007f */
[----:B-1----:R-:W-:Y:S05]  /*14f10*/  @!P1 BRA `(.L_x_2026) ;  /* 0xfffffffc00f09947 */ /* 0x002fea000383ffff */
[----:B------:R-:W-:Y:S05]  /*14f20*/  BRA `(.L_x_2068) ;  /* 0xffffffec00187947 */ /* 0x000fea000383ffff */
.L_x_2027:
[----:B-1----:R1:W2:Y:S02]  /*14f30*/  SYNCS.PHASECHK.TRANS64.TRYWAIT P1, [R7+URZ], R2 ;  /* 0x00000002070075a7 */ /* 0x0022a4000802017f */
[----:B--2---:R-:W-:Y:S05]  /*14f40*/  @!P1 NANOSLEEP.SYNCS 0x989680 ;  /* 0x009896800000995d */ /* 0x004fea0003900000 */
[----:B------:R-:W2:Y:S02]  /*14f50*/  @!P1 SYNCS.PHASECHK.TRANS64 P1, [R7+URZ], R2 ;  /* 0x00000002070095a7 */ /* 0x000ea4000802007f */
[----:B--2---:R-:W-:Y:S05]  /*14f60*/  @!P1 BRA `(.L_x_2027) ;  /* 0xfffffffc00f09947 */ /* 0x004fea000383ffff */
[----:B------:R-:W-:Y:S05]  /*14f70*/  BRA `(.L_x_2069) ;  /* 0xffffffec000c7947 */ /* 0x000fea000383ffff */
.L_x_2029:
[----:B0-----:R0:W2:Y:S02]  /*14f80*/  SYNCS.PHASECHK.TRANS64.TRYWAIT P1, [R5+URZ+0x2e860], R4 ;  /* 0x02e86004050075a7 */ /* 0x0010a4000802017f */
[----:B--2---:R-:W-:Y:S05]  /*14f90*/  @!P1 NANOSLEEP.SYNCS 0x989680 ;  /* 0x009896800000995d */ /* 0x004fea0003900000 */
[----:B------:R-:W2:Y:S02]  /*14fa0*/  @!P1 SYNCS.PHASECHK.TRANS64 P1, [R5+URZ+0x2e860], R4 ;  /* 0x02e86004050095a7 */ /* 0x000ea4000802007f */
[----:B--2---:R-:W-:Y:S05]  /*14fb0*/  @!P1 BRA `(.L_x_2029) ;  /* 0xfffffffc00f09947 */ /* 0x004fea000383ffff */
[----:B------:R-:W-:Y:S05]  /*14fc0*/  BRA `(.L_x_2070) ;  /* 0xffffffec000c7947 */ /* 0x000fea000383ffff */
.L_x_2031:
[----:B--2---:R2:W3:Y:S02]  /*14fd0*/  SYNCS.PHASECHK.TRANS64.TRYWAIT P1, [R3+URZ+0x2e860], R2 ;  /* 0x02e86002030075a7 */ /* 0x0044e4000802017f */
[----:B---3--:R-:W-:Y:S05]  /*14fe0*/  @!P1 NANOSLEEP.SYNCS 0x989680 ;  /* 0x009896800000995d */ /* 0x008fea0003900000 */
[----:B------:R-:W3:Y:S02]  /*14ff0*/  @!P1 SYNCS.PHASECHK.TRANS64 P1, [R3+URZ+0x2e860], R2 ;  /* 0x02e86002030095a7 */ /* 0x000ee4000802007f */
[----:B---3--:R-:W-:Y:S05]  /*15000*/  @!P1 BRA `(.L_x_2031) ;  /* 0xfffffffc00f09947 */ /* 0x008fea000383ffff */
[----:B------:R-:W-:Y:S05]  /*15010*/  BRA `(.L_x_2071) ;  /* 0xffffffec000c7947 */ /* 0x000fea000383ffff */
.L_x_2033:
[----:B---3--:R3:W4:Y:S02]  /*15020*/  SYNCS.PHASECHK.TRANS64.TRYWAIT P0, [R5+URZ+0x2e880], R4 ;  /* 0x02e88004050075a7 */ /* 0x008724000800017f */
[----:B----4-:R-:W-:Y:S05]  /*15030*/  @!P0 NANOSLEEP.SYNCS 0x989680 ;  /* 0x009896800000895d */ /* 0x010fea0003900000 */
[----:B------:R-:W4:Y:S02]  /*15040*/  @!P0 SYNCS.PHASECHK.TRANS64 P0, [R5+URZ+0x2e880], R4 ;  /* 0x02e88004050085a7 */ /* 0x000f24000800007f */
[----:B----4-:R-:W-:Y:S05]  /*15050*/  @!P0 BRA `(.L_x_2033) ;  /* 0xfffffffc00f08947 */ /* 0x010fea000383ffff */
[----:B------:R-:W-:Y:S05]  /*15060*/  BRA `(.L_x_2034) ;  /* 0xffffffec00087947 */ /* 0x000fea000383ffff */
.L_x_2072:
        /* <DEDUP_REMOVED lines=9> */
.L_x_2840:


//--------------------- .text._ZN7cutlass13device_kernelIN5flash11enable_sm90INS1_16FlashAttnFwdSm90INS1_25CollectiveMainloopFwdSm90ILi2EN4cute5tupleIJNS5_1CILi1EEES8_S8_EEENS6_IJNS7_ILi128EEENS7_ILi224EEESA_EEELi128ENS_12float_e4m3_tEfNS_4arch4Sm90ELb1ELb0ELb0ELb1ELb0ELb0ELb0ELb1ELb1ELb1ELb1ELb0EEENS1_21CollectiveEpilogueFwdINS6_IJSA_SA_SB_EEES9_NS_10bfloat16_tESF_Li256ELb1ELb1ELb1ELb1EEENS1_36VarlenDynamicPersistentTileSchedulerILi128ELi224ELi256ELi128ELb1ELb1ELb1ELb1ELb1ELb1EEEEEEEEEvNT_6ParamsE --------------------------
	.section	.text._ZN7cutlass13device_kernelIN5flash11enable_sm90INS1_16FlashAttnFwdSm90INS1_25CollectiveMainloopFwdSm90ILi2EN4cute5tupleIJNS5_1CILi1EEES8_S8_EEENS6_IJNS7_ILi128EEENS7_ILi224EEESA_EEELi128ENS_12float_e4m3_tEfNS_4arch4Sm90ELb1ELb0ELb0ELb1ELb0ELb0ELb0ELb1ELb1ELb1ELb1ELb0EEENS1_21CollectiveEpilogueFwdINS6_IJSA_SA_SB_EEES9_NS_10bfloat16_tESF_Li256ELb1ELb1ELb1ELb1EEENS1_36VarlenDynamicPersistentTileSchedulerILi128ELi224ELi256ELi128ELb1ELb1ELb1ELb1ELb1ELb1EEEEEEEEEvNT_6ParamsE,"ax",@progbits
	.align	128
.text._ZN7cutlass13device_kernelIN5flash11enable_sm90INS1_16FlashAttnFwdSm90INS1_25CollectiveMainloopFwdSm90ILi2EN4cute5tupleIJNS5_1CILi1EEES8_S8_EEENS6_IJNS7_ILi128EEENS7_ILi224EEESA_EEELi128ENS_12float_e4m3_tEfNS_4arch4Sm90ELb1ELb0ELb0ELb1ELb0ELb0ELb0ELb1ELb1ELb1ELb1ELb0EEENS1_21CollectiveEpilogueFwdINS6_IJSA_SA_SB_EEES9_NS_10bfloat16_tESF_Li256ELb1ELb1ELb1ELb1EEENS1_36VarlenDynamicPersistentTileSchedulerILi128ELi224ELi256ELi128ELb1ELb1ELb1ELb1ELb1ELb1EEEEEEEEEvNT_6ParamsE:
        .type           _ZN7cutlass13device_kernelIN5flash11enable_sm90INS1_16FlashAttnFwdSm90INS1_25CollectiveMainloopFwdSm90ILi2EN4cute5tupleIJNS5_1CILi1EEES8_S8_EEENS6_IJNS7_ILi128EEENS7_ILi224EEESA_EEELi128ENS_12float_e4m3_tEfNS_4arch4Sm90ELb1ELb0ELb0ELb1ELb0ELb0ELb0ELb1ELb1ELb1ELb1ELb0EEENS1_21CollectiveEpilogueFwdINS6_IJSA_SA_SB_EEES9_NS_10bfloat16_tESF_Li256ELb1ELb1ELb1ELb1EEENS1_36VarlenDynamicPersistentTileSchedulerILi128ELi224ELi256ELi128ELb1ELb1ELb1ELb1ELb1ELb1EEEEEEEEEvNT_6ParamsE,@function
        .size           _ZN7cutlass13device_kernelIN5flash11enable_sm90INS1_16FlashAttnFwdSm90INS1_25CollectiveMainloopFwdSm90ILi2EN4cute5tupleIJNS5_1CILi1EEES8_S8_EEENS6_IJNS7_ILi128EEENS7_ILi224EEESA_EEELi128ENS_12float_e4m3_tEfNS_4arch4Sm90ELb1ELb0ELb0ELb1ELb0ELb0ELb0ELb1ELb1ELb1ELb1ELb0EEENS1_21CollectiveEpilogueFwdINS6_IJSA_SA_SB_EEES9_NS_10bfloat16_tESF_Li256ELb1ELb1ELb1ELb1EEENS1_36VarlenDynamicPersistentTileSchedulerILi128ELi224ELi256ELi128ELb1ELb1ELb1ELb1ELb1ELb1EEEEEEEEEvNT_6ParamsE,(.L_x_2841 - _ZN7cutlass13device_kernelIN5flash11enable_sm90INS1_16FlashAttnFwdSm90INS1_25CollectiveMainloopFwdSm90ILi2EN4cute5tupleIJNS5_1CILi1EEES8_S8_EEENS6_IJNS7_ILi128EEENS7_ILi224EEESA_EEELi128ENS_12float_e4m3_tEfNS_4arch4Sm90ELb1ELb0ELb0ELb1ELb0ELb0ELb0ELb1ELb1ELb1ELb1ELb0EEENS1_21CollectiveEpilogueFwdINS6_IJSA_SA_SB_EEES9_NS_10bfloat16_tESF_Li256ELb1ELb1ELb1ELb1EEENS1_36VarlenDynamicPersistentTileSchedulerILi128ELi224ELi256ELi128ELb1ELb1ELb1ELb1ELb1ELb1EEEEEEEEEvNT_6ParamsE)
        .other          _ZN7cutlass13device_kernelIN5flash11enable_sm90INS1_16FlashAttnFwdSm90INS1_25CollectiveMainloopFwdSm90ILi2EN4cute5tupleIJNS5_1CILi1EEES8_S8_EEENS6_IJNS7_ILi128EEENS7_ILi224EEESA_EEELi128ENS_12float_e4m3_tEfNS_4arch4Sm90ELb1ELb0ELb0ELb1ELb0ELb0ELb0ELb1ELb1ELb1ELb1ELb0EEENS1_21CollectiveEpilogueFwdINS6_IJSA_SA_SB_EEES9_NS_10bfloat16_tESF_Li256ELb1ELb1ELb1ELb1EEENS1_36VarlenDynamicPersistentTileSchedulerILi128ELi224ELi256ELi128ELb1ELb1ELb1ELb1ELb1ELb1EEEEEEEEEvNT_6ParamsE,@"STO_CUDA_ENTRY STV_DEFAULT"
_ZN7cutlass13device_kernelIN5flash11enable_sm90INS1_16FlashAttnFwdSm90INS1_25CollectiveMainloopFwdSm90ILi2EN4cute5tupleIJNS5_1CILi1EEES8_S8_EEENS6_IJNS7_ILi128EEENS7_ILi224EEESA_EEELi128ENS_12float_e4m3_tEfNS_4arch4Sm90ELb1ELb0ELb0ELb1ELb0ELb0ELb0ELb1ELb1ELb1ELb1ELb0EEENS1_21CollectiveEpilogueFwdINS6_IJSA_SA_SB_EEES9_NS_10bfloat16_tESF_Li256ELb1ELb1ELb1ELb1EEENS1_36VarlenDynamicPersistentTileSchedulerILi128ELi224ELi256ELi128ELb1ELb1ELb1ELb1ELb1ELb1EEEEEEEEEvNT_6ParamsE:
        /* <DEDUP_REMOVED lines=18> */
.L_x_2074:
[----:B------:R-:W-:Y:S05]  /*0120*/  BSYNC B0 ;  /* 0x0000000000007941 */ /* 0x000fea0003800000 */
.L_x_2073:
        /* <DEDUP_REMOVED lines=41> */
.L_x_2075:
        /* <DEDUP_REMOVED lines=22> */
.L_x_2076:
        /* <DEDUP_REMOVED lines=18> */
.L_x_2077:
        /* <DEDUP_REMOVED lines=22> */
.L_x_2078:
        /* <DEDUP_REMOVED lines=22> */
.L_x_2079:
[----:B------:R-:W-:Y:S01]  /*0900*/  PLOP3.LUT P0, PT, PT, PT, UP0, 0x80, 0x0 ;  /* 0x000000000000781c */ /* 0x000fe20003f0f008 */
[----:B------:R-:W-:Y:S01]  /*0910*/  UMOV UR38, 0x1 ;  /* 0x0000000100267882 */ /* 0x000fe20000000000 */
[----:B------:R-:W-:Y:S01]  /*0920*/  NOP ;  /* 0x0000000000007918 */ /* 0x000fe20000000000 */
[----:B------:R-:W-:Y:S01]  /*0930*/  USEL UR38, UR38, 0x2, !UP0 ;  /* 0x0000000226267887 */ /* 0x000fe2000c000000 */
[----:B------:R-:W-:Y:S01]  /*0940*/  ULDC.64 UR54, c[0x0][0x208] ;  /* 0x0000820000367ab9 */ /* 0x000fe20000000a00 */
[----:B012-4-:R-:W-:Y:S08]  /*0950*/  BAR.SYNC.DEFER_BLOCKING 0x0 ;  /* 0x0000000000007b1d */ /* 0x017ff00000010000 */
[----:B------:R-:W-:Y:S05]  /*0960*/  @!P0 BRA `(.L_x_2080) ;  /* 0x0000011800f48947 */ /* 0x000fea0003800000 */
.L_x_2081:
        /* <DEDUP_REMOVED lines=33> */
[----:B------:R-:W-:Y:S02]  /*0b80*/  SHF.R.S32.HI R6, RZ, 0x4, R3 ;  /* 0x00000004ff067819 */ /* 0x000fe40000011403 */
[----:B------:R-:W-:Y:S02]  /*0b90*/  SHF.R.S32.HI R7, RZ, 0x1f, R11 ;  /* 0x0000001fff077819 */ /* 0x000fe4000001140b */
[----:B------:R-:W-:-:S02]  /*0ba0*/  LOP3.LUT R4, R3, 0x3fffff0, RZ, 0xc0, !PT ;  /* 0x03fffff003047812 */ /* 0x000fc400078ec0ff */
[----:B------:R-:W-:Y:S02]  /*0bb0*/  LEA.HI R3, R3, R6, RZ, 0x1 ;  /* 0x0000000603037211 */ /* 0x000fe400078f08ff */
[----:B------:R-:W-:Y:S01]  /*0bc0*/  LEA.HI R8, R7, R11, RZ, 0x2 ;  /* 0x0000000b07087211 */ /* 0x000fe200078f10ff */
[----:B------:R-:W-:Y:S01]  /*0bd0*/  IMAD.IADD R4, R12, 0x1, -R4 ;  /* 0x000000010c047824 */ /* 0x000fe200078e0a04 */
[----:B------:R-:W-:Y:S02]  /*0be0*/  LOP3.LUT R3, R3, 0x1ffffffe, RZ, 0xc0, !PT ;  /* 0x1ffffffe03037812 */ /* 0x000fe400078ec0ff */
[--C-:B------:R-:W-:Y:S01]  /*0bf0*/  SHF.R.S32.HI R9, RZ, 0x2, R8.reuse ;  /* 0x00000002ff097819 */ /* 0x100fe20000011408 */
[----:B------:R-:W-:Y:S01]  /*0c00*/  IMAD R4, R4, 0x40, R5 ;  /* 0x0000004004047824 */ /* 0x000fe200078e0205 */
[----:B------:R-:W-:Y:S01]  /*0c10*/  SHF.R.S32.HI R10, RZ, 0x1f, R8 ;  /* 0x0000001fff0a7819 */ /* 0x000fe20000011408 */
[----:B------:R-:W-:Y:S01]  /*0c20*/  IMAD.IADD R3, R6, 0x1, -R3 ;  /* 0x0000000106037824 */ /* 0x000fe200078e0a03 */
[----:B------:R-:W-:-:S02]  /*0c30*/  SHF.R.S32.HI R6, RZ, 0x7, R2 ;  /* 0x00000007ff067819 */ /* 0x000fc40000011402 */
[----:B------:R-:W-:Y:S01]  /*0c40*/  LEA.HI R10, R10, R9, RZ, 0x3 ;  /* 0x000000090a0a7211 */ /* 0x000fe200078f18ff */
[----:B------:R-:W-:Y:S01]  /*0c50*/  IMAD R3, R3, 0x8, R4 ;  /* 0x0000000803037824 */ /* 0x000fe200078e0204 */
[----:B------:R-:W-:Y:S02]  /*0c60*/  LEA.HI R7, R7, R11, RZ, 0x5 ;  /* 0x0000000b07077211 */ /* 0x000fe400078f28ff */
[----:B------:R-:W-:Y:S02]  /*0c70*/  LOP3.LUT R10, R10, 0xfffffff8, RZ, 0xc0, !PT ;  /* 0xfffffff80a0a7812 */ /* 0x000fe400078ec0ff */
[----:B------:R-:W-:Y:S01]  /*0c80*/  LEA.HI R2, R2, R6, RZ, 0x1 ;  /* 0x0000000602027211 */ /* 0x000fe200078f08ff */
[----:B------:R0:W-:Y:S01]  /*0c90*/  STL [R1+0x3c], R3 ;  /* 0x00003c0301007387 */ /* 0x0001e20000100800 */
[----:B------:R-:W-:Y:S01]  /*0ca0*/  SHF.R.S32.HI R7, RZ, 0x5, R7 ;  /* 0x00000005ff077819 */ /* 0x000fe20000011407 */
[----:B------:R-:W-:Y:S01]  /*0cb0*/  IMAD.IADD R10, R9, 0x1, -R10 ;  /* 0x00000001090a7824 */ /* 0x000fe200078e0a0a */
[----:B------:R-:W-:-:S02]  /*0cc0*/  LOP3.LUT R2, R2, 0x3fffffe, RZ, 0xc0, !PT ;  /* 0x03fffffe02027812 */ /* 0x000fc400078ec0ff */
[CC--:B------:R-:W-:Y:S01]  /*0cd0*/  LEA.HI R5, R0.reuse, R12.reuse, RZ, 0x2 ;  /* 0x0000000c00057211 */ /* 0x0c0fe200078f10ff */
[----:B------:R-:W-:Y:S01]  /*0ce0*/  IMAD R7, R7, 0x10, R10 ;  /* 0x0000001007077824 */ /* 0x000fe200078e020a */
[----:B------:R-:W-:Y:S01]  /*0cf0*/  LEA.HI R0, R0, R12, RZ, 0x3 ;  /* 0x0000000c00007211 */ /* 0x000fe200078f18ff */
[----:B------:R-:W-:Y:S01]  /*0d00*/  IMAD.IADD R2, R6, 0x1, -R2 ;  /* 0x0000000106027824 */ /* 0x000fe200078e0a02 */
[----:B------:R-:W-:Y:S02]  /*0d10*/  LOP3.LUT R5, R5, 0xfffffffc, RZ, 0xc0, !PT ;  /* 0xfffffffc05057812 */ /* 0x000fe400078ec0ff */
[----:B------:R-:W-:Y:S01]  /*0d20*/  LOP3.LUT R22, R0, 0xfffffff8, RZ, 0xc0, !PT ;  /* 0xfffffff800167812 */ /* 0x000fe200078ec0ff */
[----:B------:R-:W-:Y:S01]  /*0d30*/  IMAD R2, R2, 0x40, R7 ;  /* 0x0000004002027824 */ /* 0x000fe200078e0207 */
[----:B------:R-:W-:Y:S01]  /*0d40*/  LOP3.LUT R8, R8, 0x7ffffffc, RZ, 0xc0, !PT ;  /* 0x7ffffffc08087812 */ /* 0x000fe200078ec0ff */
[C---:B------:R-:W-:Y:S02]  /*0d50*/  IMAD.IADD R5, R12.reuse, 0x1, -R5 ;  /* 0x000000010c057824 */ /* 0x040fe400078e0a05 */
[----:B------:R-:W-:Y:S01]  /*0d60*/  IMAD.IADD R22, R12, 0x1, -R22 ;  /* 0x000000010c167824 */ /* 0x000fe200078e0a16 */
[----:B------:R1:W-:Y:S01]  /*0d70*/  STL [R1+0x38], R2 ;  /* 0x0000380201007387 */ /* 0x0003e20000100800 */
[----:B------:R-:W-:Y:S01]  /*0d80*/  IMAD.IADD R8, R11, 0x1, -R8 ;  /* 0x000000010b087824 */ /* 0x000fe200078e0a08 */
[----:B0-----:R-:W-:Y:S01]  /*0d90*/  LEA.HI R3, R5, R5, RZ, 0x1 ;  /* 0x0000000505037211 */ /* 0x001fe200078f08ff */
[----:B------:R-:W-:-:S02]  /*0da0*/  IMAD.SHL.U32 R17, R22, 0x8, RZ ;  /* 0x0000000816117824 */ /* 0x000fc400078e00ff */
[----:B------:R-:W-:Y:S01]  /*0db0*/  IMAD.SHL.U32 R16, R8, 0x2, RZ ;  /* 0x0000000208107824 */ /* 0x000fe200078e00ff */
[----:B------:R-:W-:Y:S01]  /*0dc0*/  LOP3.LUT R4, R3, 0x1ffffffe, RZ, 0xc0, !PT ;  /* 0x1ffffffe03047812 */ /* 0x000fe200078ec0ff */
[----:B------:R-:W-:Y:S01]  /*0dd0*/  VIADD R19, R17, 0x40 ;  /* 0x0000004011137836 */ /* 0x000fe20000000000 */
[----:B------:R-:W-:Y:S01]  /*0de0*/  SHF.R.S32.HI R3, RZ, 0x3, R0 ;  /* 0x00000003ff037819 */ /* 0x000fe20000011400 */
[C---:B------:R-:W-:Y:S01]  /*0df0*/  VIADD R3, R16.reuse, 0x18 ;  /* 0x0000001810037836 */ /* 0x040fe20000000000 */
[----:B------:R-:W-:Y:S01]  /*0e00*/  SHF.R.S32.HI R0, RZ, 0x1f, R17 ;  /* 0x0000001fff007819 */ /* 0x000fe20000011411 */
[C---:B------:R-:W-:Y:S02]  /*0e10*/  VIADD R0, R16.reuse, 0x20 ;  /* 0x0000002010007836 */ /* 0x040fe40000000000 */
[C---:B------:R-:W-:Y:S01]  /*0e20*/  VIADD R237, R16.reuse, 0x28 ;  /* 0x0000002810ed7836 */ /* 0x040fe20000000000 */
[----:B------:R-:W-:Y:S01]  /*0e30*/  SHF.R.S32.HI R6, RZ, 0x1f, R3 ;  /* 0x0000001fff067819 */ /* 0x000fe20000011403 */
[----:B------:R-:W-:-:S02]  /*0e40*/  VIADD R236, R16, 0x30 ;  /* 0x0000003010ec7836 */ /* 0x000fc40000000000 */
[C---:B------:R-:W-:Y:S01]  /*0e50*/  VIADD R235, R16.reuse, 0x38 ;  /* 0x0000003810eb7836 */ /* 0x040fe20000000000 */
[----:B------:R-:W-:Y:S01]  /*0e60*/  SHF.R.S32.HI R3, RZ, 0x1f, R237 ;  /* 0x0000001fff037819 */ /* 0x000fe200000114ed */
[C---:B------:R-:W-:Y:S02]  /*0e70*/  VIADD R234, R16.reuse, 0x40 ;  /* 0x0000004010ea7836 */ /* 0x040fe40000000000 */
[C---:B------:R-:W-:Y:S02]  /*0e80*/  VIADD R233, R16.reuse, 0x48 ;  /* 0x0000004810e97836 */ /* 0x040fe40000000000 */
[----:B------:R-:W-:Y:S01]  /*0e90*/  IMAD.IADD R4, R5, 0x1, -R4 ;  /* 0x0000000105047824 */ /* 0x000fe200078e0a04 */
[----:B------:R-:W-:Y:S01]  /*0ea0*/  SHF.R.S32.HI R5, RZ, 0x1f, R19 ;  /* 0x0000001fff057819 */ /* 0x000fe20000011413 */
[C---:B------:R-:W-:Y:S01]  /*0eb0*/  VIADD R232, R16.reuse, 0x50 ;  /* 0x0000005010e87836 */ /* 0x040fe20000000000 */
        /* <DEDUP_REMOVED lines=9> */
[----:B------:R-:W-:Y:S01]  /*0f50*/  VIADD R23, R16, 0x78 ;  /* 0x0000007810177836 */ /* 0x000fe20000000000 */
[----:B------:R-:W-:Y:S01]  /*0f60*/  SHF.R.S32.HI R5, RZ, 0x1f, R232 ;  /* 0x0000001fff057819 */ /* 0x000fe200000114e8 */
[----:B------:R-:W-:Y:S01]  /*0f70*/  IMAD R18, R4, 0x8, R2 ;  /* 0x0000000804127824 */ /* 0x000fe200078e0202 */
[----:B------:R-:W-:-:S02]  /*0f80*/  SHF.R.S32.HI R3, RZ, 0x1f, R231 ;  /* 0x0000001fff037819 */ /* 0x000fc400000114e7 */
[----:B------:R-:W-:Y:S02]  /*0f90*/  SHF.R.S32.HI R0, RZ, 0x1f, R230 ;  /* 0x0000001fff007819 */ /* 0x000fe400000114e6 */
[----:B------:R-:W-:Y:S02]  /*0fa0*/  SHF.R.S32.HI R5, RZ, 0x1f, R229 ;  /* 0x0000001fff057819 */ /* 0x000fe400000114e5 */
[----:B------:R-:W-:Y:S02]  /*0fb0*/  SHF.R.S32.HI R3, RZ, 0x1f, R228 ;  /* 0x0000001fff037819 */ /* 0x000fe400000114e4 */
[----:B-1----:R-:W-:-:S07]  /*0fc0*/  SHF.R.S32.HI R0, RZ, 0x1f, R23 ;  /* 0x0000001fff007819 */ /* 0x002fce0000011417 */
.L_x_2142:
[----:B01--4-:R-:W0:Y:S01]  /*0fd0*/  LDC.64 R2, c[0x0][0xc88] ;  /* 0x00032200ff027b82 */ /* 0x013e220000000a00 */
[----:B------:R-:W-:Y:S01]  /*0fe0*/  ULDC.64 UR8, c[0x0][0xa28] ;  /* 0x00028a0000087ab9 */ /* 0x000fe20000000a00 */
[----:B------:R-:W-:Y:S01]  /*0ff0*/  ULDC.64 UR10, c[0x0][0xa18] ;  /* 0x00028600000a7ab9 */ /* 0x000fe20000000a00 */
[----:B------:R-:W-:Y:S01]  /*1000*/  ULOP3.LUT UR4, UR6, 0xff000000, URZ, 0xc0, !UPT ;  /* 0xff00000006047892 */ /* 0x000fe2000f8ec03f */
[----:B------:R-:W-:Y:S01]  /*1010*/  ULDC UR7, c[0x0][0x424] ;  /* 0x0001090000077ab9 */ /* 0x000fe20000000800 */
[----:B0-----:R-:W-:-:S06]  /*1020*/  IMAD.WIDE R2, R31, 0x4, R2 ;  /* 0x000000041f027825 */ /* 0x001fcc00078e0202 */
[----:B--2---:R-:W2:Y:S01]  /*1030*/  LDG.E R2, desc[UR54][R2.64] ;  /* 0x0000003602027981 */ /* 0x004ea2000c1e1900 */
[----:B------:R-:W-:Y:S02]  /*1040*/  UISETP.NE.U32.AND UP0, UPT, UR8, URZ, UPT ;  /* 0x0000003f0800728c */ /* 0x000fe4000bf05070 */
[----:B------:R-:W-:Y:S02]  /*1050*/  UISETP.NE.U32.AND UP1, UPT, UR10, URZ, UPT ;  /* 0x0000003f0a00728c */ /* 0x000fe4000bf25070 */
[----:B------:R-:W-:Y:S02]  /*1060*/  UISETP.NE.AND.EX UP0, UPT, UR9, URZ, UPT, UP0 ;  /* 0x0000003f0900728c */ /* 0x000fe4000bf05300 */
[----:B------:R-:W-:-:S04]  /*1070*/  UISETP.NE.AND.EX UP1, UPT, UR11, URZ, UPT, UP1 ;  /* 0x0000003f0b00728c */ /* 0x000fc8000bf25310 */
[----:B------:R-:W-:Y:S02]  /*1080*/  PLOP3.LUT P0, PT, PT, PT, UP0, 0x80, 0x0 ;  /* 0x000000000000781c */ /* 0x000fe40003f0f008 */
[----:B------:R-:W-:Y:S02]  /*1090*/  PLOP3.LUT P2, PT, PT, PT, UP1, 0x80, 0x0 ;  /* 0x000000000000781c */ /* 0x000fe40003f4f018 */
[----:B--2---:R-:W-:-:S13]  /*10a0*/  R2UR UR44, R2 ;  /* 0x00000000022c72ca */ /* 0x004fda00000e0000 */
[----:B------:R-:W-:Y:S02]  /*10b0*/  USHF.R.S32.HI UR43, URZ, 0x1f, UR44 ;  /* 0x0000001f3f2b7899 */ /* 0x000fe4000801142c */
[----:B------:R-:W-:-:S04]  /*10c0*/  @UP0 ULEA UR8, UP2, UR44, UR8, 0x2 ;  /* 0x000000082c080291 */ /* 0x000fc8000f84103f */
[----:B------:R-:W-:Y:S02]  /*10d0*/  @UP0 ULEA.HI.X UR9, UR44, UR9, UR43, 0x2, UP2 ;  /* 0x000000092c090291 */ /* 0x000fe400090f142b */
[----:B------:R-:W-:Y:S01]  /*10e0*/  @UP1 ULEA UR10, UP0, UR44, UR10, 0x2 ;  /* 0x0000000a2c0a1291 */ /* 0x000fe2000f80103f */
[----:B------:R-:W-:-:S03]  /*10f0*/  IMAD.U32 R2, RZ, RZ, UR8 ;  /* 0x00000008ff027e24 */ /* 0x000fc6000f8e00ff */
[----:B------:R-:W-:Y:S01]  /*1100*/  @UP1 ULEA.HI.X UR11, UR44, UR11, UR43, 0x2, UP0 ;  /* 0x0000000b2c0b1291 */ /* 0x000fe200080f142b */
[----:B------:R-:W-:Y:S01]  /*1110*/  IMAD.U32 R3, RZ, RZ, UR9 ;  /* 0x00000009ff037e24 */ /* 0x000fe2000f8e00ff */
[----:B------:R-:W-:Y:S01]  /*1120*/  ULDC.64 UR8, c[0x0][0x418] ;  /* 0x0001060000087ab9 */ /* 0x000fe20000000a00 */
[----:B---3--:R-:W-:-:S03]  /*1130*/  IMAD.U32 R4, RZ, RZ, UR10 ;  /* 0x0000000aff047e24 */ /* 0x008fc6000f8e00ff */
[----:B------:R-:W-:Y:S01]  /*1140*/  IMAD.U32 R5, RZ, RZ, UR11 ;  /* 0x0000000bff057e24 */ /* 0x000fe2000f8e00ff */
[----:B------:R-:W2:Y:S01]  /*1150*/  @P0 LDG.E R2, desc[UR54][R2.64] ;  /* 0x0000003602020981 */ /* 0x000ea2000c1e1900 */
[----:B------:R-:W-:Y:S01]  /*1160*/  UISETP.NE.U32.AND UP0, UPT, UR8, URZ, UPT ;  /* 0x0000003f0800728c */ /* 0x000fe2000bf05070 */
[----:B------:R-:W-:Y:S02]  /*1170*/  ULDC.64 UR10, c[0x0][0xa20] ;  /* 0x00028800000a7ab9 */ /* 0x000fe40000000a00 */
[----:B------:R-:W3:Y:S01]  /*1180*/  @P2 LDG.E R4, desc[UR54][R4.64] ;  /* 0x0000003604042981 */ /* 0x000ee2000c1e1900 */
[----:B------:R-:W-:Y:S01]  /*1190*/  UISETP.NE.AND.EX UP0, UPT, UR9, URZ, UPT, UP0 ;  /* 0x0000003f0900728c */ /* 0x000fe2000bf05300 */
[----:B------:R-:W-:Y:S01]  /*11a0*/  ISETP.NE.U32.AND P1, PT, RZ, UR10, PT ;  /* 0x0000000aff007c0c */ /* 0x000fe2000bf25070 */
[----:B------:R-:W-:Y:S02]  /*11b0*/  ULOP3.LUT UR47, UR6, 0xff0000, URZ, 0xc0, !UPT ;  /* 0x00ff0000062f7892 */ /* 0x000fe4000f8ec03f */
[----:B------:R-:W-:Y:S01]  /*11c0*/  USHF.R.U32.HI UR4, URZ, 0x8, UR4 ;  /* 0x000000083f047899 */ /* 0x000fe20008011604 */
[----:B------:R-:W-:Y:S01]  /*11d0*/  ISETP.NE.AND.EX P1, PT, RZ, UR11, PT, P1 ;  /* 0x0000000bff007c0c */ /* 0x000fe2000bf25310 */
[----:B------:R-:W-:Y:S01]  /*11e0*/  USEL UR7, UR7, 0x1, UP0 ;  /* 0x0000000107077887 */ /* 0x000fe20008000000 */
[----:B------:R-:W-:Y:S01]  /*11f0*/  ULDC UR8, c[0x0][0x2f0] ;  /* 0x0000bc0000087ab9 */ /* 0x000fe20000000800 */
[----:B------:R-:W-:Y:S01]  /*1200*/  UMOV UR51, URZ ;  /* 0x0000003f00337c82 */ /* 0x000fe20008000000 */
[----:B------:R-:W-:Y:S01]  /*1210*/  ULEA.HI UR47, UR47, UR4, URZ, 0x10 ;  /* 0x000000042f2f7291 */ /* 0x000fe2000f8f803f */
[----:B------:R-:W-:Y:S01]  /*1220*/  ULDC UR52, c[0x0][0x288] ;  /* 0x0000a20000347ab9 */ /* 0x000fe20000000800 */
[----:B------:R-:W-:-:S02]  /*1230*/  UIMAD UR4, UR7, UR8, URZ ;  /* 0x00000008070472a4 */ /* 0x000fc4000f8e023f */
[----:B------:R-:W-:Y:S01]  /*1240*/  ULOP3.LUT UR45, UR6, 0xffff, URZ, 0xc0, !UPT ;  /* 0x0000ffff062d7892 */ /* 0x000fe2000f8ec03f */
[----:B--2---:R-:W-:Y:S02]  /*1250*/  @P0 R2UR UR51, R2 ;  /* 0x00000000023302ca */ /* 0x004fe400000e0000 */
[----:B---3--:R-:W-:Y:S01]  /*1260*/  @P2 R2UR UR52, R4 ;  /* 0x00000000043422ca */ /* 0x008fe200000e0000 */
[----:B-----5:R-:W-:-:S14]  /*1270*/  @P2 BRA `(.L_x_2082) ;  /* 0x0000000000342947 */ /* 0x020fdc0003800000 */
        /* <DEDUP_REMOVED lines=13> */
.L_x_2082:
[----:B------:R-:W-:Y:S05]  /*1350*/  @!P1 BRA `(.L_x_2083) ;  /* 0x00000000001c9947 */ /* 0x000fea0003800000 */
[----:B------:R-:W-:-:S04]  /*1360*/  ULEA UR4, UP0, UR44, UR10, 0x2 ;  /* 0x0000000a2c047291 */ /* 0x000fc8000f80103f */
[----:B------:R-:W-:Y:S02]  /*1370*/  ULEA.HI.X UR6, UR44, UR11, UR43, 0x2, UP0 ;  /* 0x0000000b2c067291 */ /* 0x000fe400080f142b */
[----:B------:R-:W-:-:S04]  /*1380*/  IMAD.U32 R2, RZ, RZ, UR4 ;  /* 0x00000004ff027e24 */ /* 0x000fc8000f8e00ff */
[----:B------:R-:W-:-:S05]  /*1390*/  IMAD.U32 R3, RZ, RZ, UR6 ;  /* 0x00000006ff037e24 */ /* 0x000fca000f8e00ff */
[----:B------:R-:W2:Y:S02]  /*13a0*/  LDG.E R2, desc[UR54][R2.64] ;  /* 0x0000003602027981 */ /* 0x000ea4000c1e1900 */
[----:B--2---:R-:W-:Y:S01]  /*13b0*/  R2UR UR4, R2 ;  /* 0x00000000020472ca */ /* 0x004fe200000e0000 */
[----:B------:R-:W-:-:S14]  /*13c0*/  BRA `(.L_x_2084) ;  /* 0x0000000000347947 */ /* 0x000fdc0003800000 */
.L_x_2083:
        /* <DEDUP_REMOVED lines=13> */
.L_x_2084:
[----:B------:R-:W-:Y:S01]  /*14a0*/  ULDC.64 UR8, c[0x0][0x998] ;  /* 0x0002660000087ab9 */ /* 0x000fe20000000a00 */
[----:B------:R-:W-:Y:S01]  /*14b0*/  ULDC.64 UR6, c[0x0][0x990] ;  /* 0x0002640000067ab9 */ /* 0x000fe20000000a00 */
[----:B------:R-:W-:Y:S01]  /*14c0*/  ISETP.NE.U32.AND P1, PT, RZ, UR8, PT ;  /* 0x00000008ff007c0c */ /* 0x000fe2000bf25070 */
[----:B------:R-:W-:Y:S01]  /*14d0*/  USHF.L.U32 UR36, UR5, 0x7, URZ ;  /* 0x0000000705247899 */ /* 0x000fe2000800063f */
[----:B------:R-:W-:Y:S01]  /*14e0*/  ISETP.NE.U32.AND P0, PT, RZ, UR6, PT ;  /* 0x00000006ff007c0c */ /* 0x000fe2000bf05070 */
[----:B------:R-:W-:Y:S01]  /*14f0*/  UIADD3 UR51, -UR51, UR4, URZ ;  /* 0x0000000433337290 */ /* 0x000fe2000fffe13f */
[----:B------:R-:W-:Y:S01]  /*1500*/  ISETP.NE.AND.EX P1, PT, RZ, UR9, PT, P1 ;  /* 0x00000009ff007c0c */ /* 0x000fe2000bf25310 */
[----:B------:R-:W-:Y:S01]  /*1510*/  ULOP3.LUT UR37, UR47, 0xff, URZ, 0xc0, !UPT ;  /* 0x000000ff2f257892 */ /* 0x000fe2000f8ec03f */
[----:B------:R-:W-:Y:S01]  /*1520*/  ISETP.NE.AND.EX P0, PT, RZ, UR7, PT, P0 ;  /* 0x00000007ff007c0c */ /* 0x000fe2000bf05300 */
[----:B------:R-:W-:-:S10]  /*1530*/  ULDC UR11, c[0x0][0x988] ;  /* 0x00026200000b7ab9 */ /* 0x000fd40000000800 */
[----:B------:R-:W0:Y:S08]  /*1540*/  @P1 LDC.64 R8, c[0x0][0x9b8] ;  /* 0x00026e00ff081b82 */ /* 0x000e300000000a00 */
[----:B------:R-:W1:Y:S08]  /*1550*/  @P0 LDC.64 R6, c[0x0][0x9a8] ;  /* 0x00026a00ff060b82 */ /* 0x000e700000000a00 */
[----:B------:R-:W2:Y:S08]  /*1560*/  @P0 LDC.64 R10, c[0x0][0x9b0] ;  /* 0x00026c00ff0a0b82 */ /* 0x000eb00000000a00 */
[----:B------:R-:W3:Y:S01]  /*1570*/  @P1 LDC.64 R12, c[0x0][0x9c0] ;  /* 0x00027000ff0c1b82 */ /* 0x000ee20000000a00 */
[----:B0-----:R-:W-:-:S02]  /*1580*/  @P1 IMAD R2, R8, UR43, RZ ;  /* 0x0000002b08021c24 */ /* 0x001fc4000f8e02ff */
[----:B------:R-:W-:-:S04]  /*1590*/  @P1 IMAD.WIDE.U32 R4, R8, UR44, RZ ;  /* 0x0000002c08041c25 */ /* 0x000fc8000f8e00ff */
[----:B------:R-:W-:Y:S02]  /*15a0*/  @P1 IMAD R9, R9, UR44, R2 ;  /* 0x0000002c09091c24 */ /* 0x000fe4000f8e0202 */
[C---:B-1----:R-:W-:Y:S02]  /*15b0*/  @P0 IMAD R0, R6.reuse, UR43, RZ ;  /* 0x0000002b06000c24 */ /* 0x042fe4000f8e02ff */
[----:B------:R-:W-:-:S04]  /*15c0*/  @P0 IMAD.WIDE.U32 R2, R6, UR44, RZ ;  /* 0x0000002c06020c25 */ /* 0x000fc8000f8e00ff */
[----:B------:R-:W-:Y:S02]  /*15d0*/  @P0 IMAD R7, R7, UR44, R0 ;  /* 0x0000002c07070c24 */ /* 0x000fe4000f8e0200 */
[----:B------:R-:W-:Y:S02]  /*15e0*/  @P1 IMAD.IADD R5, R5, 0x1, R9 ;  /* 0x0000000105051824 */ /* 0x000fe400078e0209 */
[----:B------:R-:W-:Y:S02]  /*15f0*/  @P0 IMAD.IADD R3, R3, 0x1, R7 ;  /* 0x0000000103030824 */ /* 0x000fe400078e0207 */
[----:B------:R-:W-:Y:S02]  /*1600*/  IMAD.MOV.U32 R0, RZ, RZ, 0x3f800000 ;  /* 0x3f800000ff007424 */ /* 0x000fe400078e00ff */
[----:B--2---:R-:W-:-:S04]  /*1610*/  @P0 IMAD.WIDE.U32 R2, R10, UR45, R2 ;  /* 0x0000002d0a020c25 */ /* 0x004fc8000f8e0002 */
[----:B---3--:R-:W-:Y:S01]  /*1620*/  @P1 IMAD.WIDE.U32 R6, R12, UR45, R4 ;  /* 0x0000002d0c061c25 */ /* 0x008fe2000f8e0004 */
[----:B------:R-:W-:Y:S01]  /*1630*/  @P0 LEA R4, P2, R2, UR6, 0x2 ;  /* 0x0000000602040c11 */ /* 0x000fe2000f8410ff */
[----:B------:R-:W-:Y:S02]  /*1640*/  ULDC UR6, c[0x0][0x448] ;  /* 0x0001120000067ab9 */ /* 0x000fe40000000800 */
[----:B------:R-:W-:Y:S01]  /*1650*/  @P0 IMAD R5, R11, UR45, R3 ;  /* 0x0000002d0b050c24 */ /* 0x000fe2000f8e0203 */
[----:B------:R-:W-:Y:S01]  /*1660*/  @P1 LEA R8, P3, R6, UR8, 0x2 ;  /* 0x0000000806081c11 */ /* 0x000fe2000f8610ff */
[----:B------:R-:W-:-:S03]  /*1670*/  @P1 IMAD R3, R13, UR45, R7 ;  /* 0x0000002d0d031c24 */ /* 0x000fc6000f8e0207 */
[----:B------:R-:W-:Y:S02]  /*1680*/  @P0 LEA.HI.X R5, R2, UR7, R5, 0x2, P2 ;  /* 0x0000000702050c11 */ /* 0x000fe400090f1405 */
[----:B------:R-:W-:Y:S01]  /*1690*/  @P1 LEA.HI.X R9, R6, UR9, R3, 0x2, P3 ;  /* 0x0000000906091c11 */ /* 0x000fe200098f1403 */
[----:B------:R-:W-:-:S04]  /*16a0*/  IMAD.MOV.U32 R3, RZ, RZ, 0x3f800000 ;  /* 0x3f800000ff037424 */ /* 0x000fc800078e00ff */
[----:B------:R-:W2:Y:S04]  /*16b0*/  @P1 LDG.E R0, desc[UR54][R8.64] ;  /* 0x0000003608001981 */ /* 0x000ea8000c1e1900 */
[----:B------:R-:W2:Y:S01]  /*16c0*/  @P0 LDG.E R3, desc[UR54][R4.64] ;  /* 0x0000003604030981 */ /* 0x000ea2000c1e1900 */
[----:B------:R-:W-:Y:S02]  /*16d0*/  UISETP.NE.AND UP0, UPT, UR6, 0x1, UPT ;  /* 0x000000010600788c */ /* 0x000fe4000bf05270 */
[----:B------:R-:W-:Y:S02]  /*16e0*/  UIADD3 UR6, UR36, 0x7f, URZ ;  /* 0x0000007f24067890 */ /* 0x000fe4000fffe03f */
[----:B------:R-:W-:-:S07]  /*16f0*/  UIADD3 UR7, UR51, 0xe0, -UR52 ;  /* 0x000000e033077890 */ /* 0x000fce000fffe834 */
[----:B------:R-:W-:Y:S01]  /*1700*/  @UP0 ULDC UR4, c[0x0][0x44c] ;  /* 0x0001130000040ab9 */ /* 0x000fe20000000800 */
[----:B------:R-:W-:Y:S01]  /*1710*/  @UP0 ULDC UR8, c[0x0][0x450] ;  /* 0x0001140000080ab9 */ /* 0x000fe20000000800 */
[----:B------:R-:W-:-:S04]  /*1720*/  UIMAD.WIDE.U32 UR4, UR6, UR4, URZ ;  /* 0x00000004060472a5 */ /* 0x000fc8000f8e003f */
[----:B------:R-:W-:Y:S02]  /*1730*/  @UP0 USHF.R.U32.HI UR6, URZ, UR8, UR5 ;  /* 0x000000083f060299 */ /* 0x000fe40008011605 */
[----:B------:R-:W-:Y:S02]  /*1740*/  UIADD3 UR5, UR51, 0xdf, URZ ;  /* 0x000000df33057890 */ /* 0x000fe4000fffe03f */
        /* <DEDUP_REMOVED lines=8> */
[----:B------:R-:W-:-:S04]  /*17d0*/  ULEA.HI.SX32 UR6, UR7, UR6, 0x19 ;  /* 0x0000000607067291 */ /* 0x000fc8000f8fca3f */
[----:B------:R-:W-:-:S04]  /*17e0*/  UISETP.LT.AND UP0, UPT, UR4, UR6, UPT ;  /* 0x000000060400728c */ /* 0x000fc8000bf01270 */
[----:B------:R-:W-:-:S04]  /*17f0*/  USEL UR9, UR4, UR6, UP0 ;  /* 0x0000000604097287 */ /* 0x000fc80008000000 */
[----:B------:R-:W-:-:S06]  /*1800*/  UISETP.GE.AND UP0, UPT, UR9, 0x1, UPT ;  /* 0x000000010900788c */ /* 0x000fcc000bf06270 */
[----:B------:R-:W-:Y:S01]  /*1810*/  PLOP3.LUT P0, PT, PT, PT, UP0, 0x80, 0x0 ;  /* 0x000000000000781c */ /* 0x000fe20003f0f008 */
[----:B------:R-:W-:Y:S01]  /*1820*/  USHF.R.U32.HI UR47, URZ, 0x10, UR47 ;  /* 0x000000103f2f7899 */ /* 0x000fe2000801162f */
[----:B------:R-:W-:Y:S01]  /*1830*/  UMOV UR4, URZ ;  /* 0x0000003f00047c82 */ /* 0x000fe20008000000 */
[----:B--2---:R-:W-:-:S10]  /*1840*/  FMUL.FTZ R0, R3, R0 ;  /* 0x0000000003007220 */ /* 0x004fd40000410000 */
[----:B------:R-:W-:Y:S05]  /*1850*/  @!P0 BRA `(.L_x_2085) ;  /* 0x0000000000908947 */ /* 0x000fea0003800000 */
        /* <DEDUP_REMOVED lines=36> */
.L_x_2085:
[----:B------:R-:W-:Y:S01]  /*1aa0*/  UIMAD UR39, UR37, UR4, URZ ;  /* 0x00000004252772a4 */ /* 0x000fe2000f8e023f */
[----:B------:R-:W-:Y:S02]  /*1ab0*/  IMAD.U32 R2, RZ, RZ, UR9 ;  /* 0x00000009ff027e24 */ /* 0x000fe4000f8e00ff */
[----:B------:R-:W-:Y:S01]  /*1ac0*/  FMUL.FTZ R0, R0, UR11 ;  /* 0x0000000b00007c20 */ /* 0x000fe20008410000 */
[----:B------:R-:W-:Y:S01]  /*1ad0*/  IMAD.U32 R3, RZ, RZ, UR4 ;  /* 0x00000004ff037e24 */ /* 0x000fe2000f8e00ff */
[----:B------:R-:W-:Y:S02]  /*1ae0*/  PLOP3.LUT P0, PT, PT, PT, PT, 0x80, 0x0 ;  /* 0x000000000000781c */ /* 0x000fe40003f0f070 */
[----:B------:R-:W-:Y:S02]  /*1af0*/  CS2R R6, SRZ ;  /* 0x0000000000067805 */ /* 0x000fe4000001ff00 */
[----:B------:R-:W-:Y:S02]  /*1b00*/  CS2R R44, SRZ ;  /* 0x00000000002c7805 */ /* 0x000fe4000001ff00 */
[----:B------:R-:W-:-:S02]  /*1b10*/  R2UR UR42, R0 ;  /* 0x00000000002a72ca */ /* 0x000fc400000e0000 */
[----:B------:R-:W-:Y:S02]  /*1b20*/  CS2R R8, SRZ ;  /* 0x0000000000087805 */ /* 0x000fe4000001ff00 */
[----:B------:R-:W-:Y:S02]  /*1b30*/  VIADDMNMX R2, R3, UR39, R2, PT ;  /* 0x0000002703027c46 */ /* 0x000fe4000b800102 */
[----:B------:R-:W-:Y:S02]  /*1b40*/  CS2R R10, SRZ ;  /* 0x00000000000a7805 */ /* 0x000fe4000001ff00 */
[----:B------:R-:W-:Y:S02]  /*1b50*/  CS2R R36, SRZ ;  /* 0x0000000000247805 */ /* 0x000fe4000001ff00 */
[----:B------:R-:W-:Y:S02]  /*1b60*/  CS2R R32, SRZ ;  /* 0x0000000000207805 */ /* 0x000fe4000001ff00 */
[----:B------:R-:W-:-:S02]  /*1b70*/  R2UR UR56, R2 ;  /* 0x00000000023872ca */ /* 0x000fc400000e0000 */
        /* <DEDUP_REMOVED lines=12> */
[----:B------:R-:W-:Y:S01]  /*1c40*/  UISETP.GT.AND UP0, UPT, UR56, UR39, UPT ;  /* 0x000000273800728c */ /* 0x000fe2000bf04270 */
[----:B------:R-:W-:-:S02]  /*1c50*/  CS2R R56, SRZ ;  /* 0x0000000000387805 */ /* 0x000fc4000001ff00 */
[----:B------:R-:W-:Y:S02]  /*1c60*/  CS2R R62, SRZ ;  /* 0x00000000003e7805 */ /* 0x000fe4000001ff00 */
[----:B------:R-:W-:Y:S02]  /*1c70*/  CS2R R58, SRZ ;  /* 0x00000000003a7805 */ /* 0x000fe4000001ff00 */
[----:B------:R-:W-:Y:S02]  /*1c80*/  CS2R R68, SRZ ;  /* 0x0000000000447805 */ /* 0x000fe4000001ff00 */
[----:B------:R-:W-:Y:S02]  /*1c90*/  CS2R R64, SRZ ;  /* 0x0000000000407805 */ /* 0x000fe4000001ff00 */
[----:B------:R-:W-:Y:S02]  /*1ca0*/  PLOP3.LUT P1, PT, PT, PT, UP0, 0x80, 0x0 ;  /* 0x000000000000781c */ /* 0x000fe40003f2f008 */
        /* <DEDUP_REMOVED lines=47> */
.L_x_2087:
        /* <DEDUP_REMOVED lines=9> */
.L_x_2237:
[----:B------:R-:W-:Y:S05]  /*2030*/  @!P1 BRA `(.L_x_2089) ;  /* 0x0000000000049947 */ /* 0x000fea0003800000 */
[----:B------:R-:W-:Y:S01]  /*2040*/  BPT.TRAP 0x1 ;  /* 0x000000040000795c */ /* 0x000fe20000300000 */
.L_x_2089:
[----:B------:R-:W-:Y:S02]  /*2050*/  IMAD.U32 R2, RZ, RZ, UR53 ;  /* 0x00000035ff027e24 */ /* 0x000fe4000f8e00ff */
[----:B0-----:R-:W-:-:S03]  /*2060*/  IMAD.U32 R3, RZ, RZ, UR48 ;  /* 0x00000030ff037e24 */ /* 0x001fc6000f8e00ff */
[----:B------:R-:W-:Y:S02]  /*2070*/  LEA R2, R2, UR41, 0x3 ;  /* 0x0000002902027c11 */ /* 0x000fe4000f8e18ff */
[----:B------:R-:W-:-:S04]  /*2080*/  SHF.L.U32 R3, R3, 0x1f, RZ ;  /* 0x0000001f03037819 */ /* 0x000fc800000006ff */
[----:B------:R0:W1:Y:S01]  /*2090*/  SYNCS.PHASECHK.TRANS64.TRYWAIT P0, [R2+URZ+0x2e830], R3 ;  /* 0x02e83003020075a7 */ /* 0x000062000800017f */
[----:B------:R-:W-:Y:S05]  /*20a0*/  @!P1 BRA `(.L_x_2090) ;  /* 0x0000000000049947 */ /* 0x000fea0003800000 */
[----:B------:R-:W-:Y:S01]  /*20b0*/  BPT.TRAP 0x1 ;  /* 0x000000040000795c */ /* 0x000fe20000300000 */
.L_x_2090:
[----:B-1----:R-:W-:Y:S05]  /*20c0*/  @P0 BRA `(.L_x_2091) ;  /* 0x0000000000080947 */ /* 0x002fea0003800000 */
[----:B------:R-:W1:Y:S02]  /*20d0*/  SYNCS.PHASECHK.TRANS64.TRYWAIT P0, [R2+URZ+0x2e830], R3 ;  /* 0x02e83003020075a7 */ /* 0x000e64000800017f */
[----:B-1----:R-:W-:Y:S05]  /*20e0*/  @!P0 BRA `(.L_x_2092) ;  /* 0x0000016800348947 */ /* 0x002fea0003800000 */
.L_x_2091:
[----:B------:R-:W2:Y:S01]  /*20f0*/  S2R R0, SR_TID.X ;  /* 0x0000000000007919 */ /* 0x000ea20000002100 */
[----:B------:R-:W-:-:S04]  /*2100*/  UIADD3 UR4, UR41, 0x20400, URZ ;  /* 0x0002040029047890 */ /* 0x000fc8000fffe03f */
[----:B------:R-:W-:-:S04]  /*2110*/  USHF.R.U32.HI UR4, URZ, 0x4, UR4 ;  /* 0x000000043f047899 */ /* 0x000fc80008011604 */
[----:B------:R-:W-:-:S06]  /*2120*/  ULOP3.LUT UR4, UR4, 0x3fff, URZ, 0xc0, !UPT ;  /* 0x00003fff04047892 */ /* 0x000fcc000f8ec03f */
[----:B------:R-:W-:Y:S01]  /*2130*/  IMAD.U32 R4, RZ, RZ, UR4 ;  /* 0x00000004ff047e24 */ /* 0x000fe2000f8e00ff */
[----:B------:R-:W-:Y:S05]  /*2140*/  WARPSYNC.ALL ;  /* 0x0000000000007948 */ /* 0x000fea0003800000 */
[----:B------:R-:W-:Y:S02]  /*2150*/  LOP3.LUT R4, R4, 0x10000, RZ, 0xfc, !PT ;  /* 0x0001000004047812 */ /* 0x000fe400078efcff */
[----:B--2---:R-:W-:Y:S02]  /*2160*/  LOP3.LUT P0, RZ, R0, 0x7f, RZ, 0xc0, !PT ;  /* 0x0000007f00ff7812 */ /* 0x004fe4000780c0ff */
[----:B------:R-:W-:Y:S01]  /*2170*/  R2UR UR20, R4 ;  /* 0x00000000041472ca */ /* 0x000fe200000e0000 */
[----:B------:R-:W-:Y:S01]  /*2180*/  ULOP3.LUT UR12, UR57, 0x10000, URZ, 0xfc, !UPT ;  /* 0x00010000390c7892 */ /* 0x000fe2000f8efc3f */
[----:B------:R-:W-:Y:S01]  /*2190*/  WARPGROUP.ARRIVE ;  /* 0x00000000000079c5 */ /* 0x000fe20000000000 */
[----:B------:R-:W-:Y:S01]  /*21a0*/  UMOV UR17, 0x40000040 ;  /* 0x4000004000117882 */ /* 0x000fe20000000000 */
[----:B------:R-:W-:Y:S01]  /*21b0*/  UMOV UR19, 0x40000040 ;  /* 0x4000004000137882 */ /* 0x000fe20000000000 */
[----:B------:R-:W-:Y:S01]  /*21c0*/  UIADD3 UR6, UR12, 0x2, URZ ;  /* 0x000000020c067890 */ /* 0x000fe2000fffe03f */
[----:B------:R-:W-:Y:S01]  /*21d0*/  VIADD R138, R18, UR36 ;  /* 0x00000024128a7c36 */ /* 0x000fe20008000000 */
[----:B------:R-:W-:Y:S01]  /*21e0*/  UMOV UR7, 0x40000040 ;  /* 0x4000004000077882 */ /* 0x000fe20000000000 */
[----:B------:R-:W-:Y:S01]  /*21f0*/  UMOV UR16, UR12 ;  /* 0x0000000c00107c82 */ /* 0x000fe20008000000 */
[----:B------:R-:W-:Y:S01]  /*2200*/  UIADD3 UR10, UR12, 0x4, URZ ;  /* 0x000000040c0a7890 */ /* 0x000fe2000fffe03f */
[----:B------:R-:W-:Y:S01]  /*2210*/  IMAD.U32 R5, RZ, RZ, UR52 ;  /* 0x00000034ff057e24 */ /* 0x000fe2000f8e00ff */
[----:B------:R-:W-:Y:S01]  /*2220*/  UMOV UR11, 0x40000040 ;  /* 0x40000040000b7882 */ /* 0x000fe20000000000 */
[----:B------:R-:W-:Y:S01]  /*2230*/  UIADD3 UR12, UR12, 0x6, URZ ;  /* 0x000000060c0c7890 */ /* 0x000fe2000fffe03f */
[----:B01----:R-:W-:Y:S01]  /*2240*/  @!P0 VIADD R2, R2, 0x2e840 ;  /* 0x0002e84002028836 */ /* 0x003fe20000000000 */
[----:B------:R-:W-:Y:S01]  /*2250*/  UIMAD UR20, UR53, 0x700, UR20 ;  /* 0x00000700351478a4 */ /* 0x000fe2000f8e0214 */
[----:B------:R-:W-:Y:S01]  /*2260*/  UMOV UR15, 0x40000040 ;  /* 0x40000040000f7882 */ /* 0x000fe20000000000 */
[----:B------:R-:W-:-:S02]  /*2270*/  UIADD3 UR57, UR56, -0x2, URZ ;  /* 0xfffffffe38397890 */ /* 0x000fc4000fffe03f */
[----:B------:R-:W-:-:S03]  /*2280*/  UIADD3 UR4, UR20, 0x300, URZ ;  /* 0x0000030014047890 */ /* 0x000fc6000fffe03f */
[----:B------:R-:W-:Y:S01]  /*2290*/  UMOV UR18, UR20 ;  /* 0x0000001400127c82 */ /* 0x000fe20008000000 */
[----:B------:R-:W-:Y:S01]  /*22a0*/  UIADD3 UR5, UR20, 0x400, URZ ;  /* 0x0000040014057890 */ /* 0x000fe2000fffe03f */
[----:B------:R-:W-:Y:S01]  /*22b0*/  QGMMA.64x32x32.F32.E4M3.E4M3 R120, gdesc[UR16], RZ, !UPT, gsb0 ;  /* 0x00600000107879f3 */ /* 0x000fe2000c0008ff */
[----:B------:R-:W-:Y:S01]  /*22c0*/  UIADD3 UR18, UR20, 0x100, URZ ;  /* 0x0000010014127890 */ /* 0x000fe2000fffe03f */
[----:B------:R-:W-:Y:S01]  /*22d0*/  UMOV UR19, 0x40000040 ;  /* 0x4000004000137882 */ /* 0x000fe20000000000 */
[----:B------:R-:W-:Y:S02]  /*22e0*/  UIADD3 UR8, UR20, 0x2, URZ ;  /* 0x0000000214087890 */ /* 0x000fe4000fffe03f */
[----:B------:R-:W-:Y:S02]  /*22f0*/  UIADD3 UR9, UR20, 0x402, URZ ;  /* 0x0000040214097890 */ /* 0x000fe4000fffe03f */
[----:B------:R-:W-:Y:S02]  /*2300*/  UIADD3 UR13, UR20, 0x4, URZ ;  /* 0x00000004140d7890 */ /* 0x000fe4000fffe03f */
[----:B------:R-:W-:Y:S01]  /*2310*/  UIADD3 UR14, UR20, 0x6, URZ ;  /* 0x00000006140e7890 */ /* 0x000fe2000fffe03f */
[----:B------:R-:W-:-:S02]  /*2320*/  WARPGROUP.DEPBAR.LE gsb0, 0x0 ;  /* 0x00008000000079c5 */ /* 0x000fc40000010000 */
        /* <DEDUP_REMOVED lines=21> */
[----:B------:R-:W-:Y:S01]  /*2480*/  UMOV UR4, UR6 ;  /* 0x0000000600047c82 */ /* 0x000fe20008000000 */
[----:B------:R-:W-:Y:S01]  /*2490*/  UMOV UR6, UR8 ;  /* 0x0000000800067c82 */ /* 0x000fe20008000000 */
        /* <DEDUP_REMOVED lines=39> */
[----:B------:R-:W-:Y:S02]  /*2710*/  ULDC UR13, c[0x0][0x448] ;  /* 0x00011200000d7ab9 */ /* 0x000fe40000000800 */
[----:B------:R-:W-:-:S03]  /*2720*/  UISETP.NE.AND UP0, UPT, UR13, 0x1, UPT ;  /* 0x000000010d00788c */ /* 0x000fc6000bf05270 */
[----:B------:R-:W-:-:S03]  /*2730*/  UMOV UR13, 0x40000040 ;  /* 0x40000040000d7882 */ /* 0x000fc60000000000 */
[----:B------:R-:W-:Y:S01]  /*2740*/  PLOP3.LUT P2, PT, PT, PT, UP0, 0x80, 0x0 ;  /* 0x000000000000781c */ /* 0x000fe20003f4f008 */
        /* <DEDUP_REMOVED lines=38> */
[----:B------:R-:W-:Y:S02]  /*29b0*/  @UP0 ULDC UR6, c[0x0][0x44c] ;  /* 0x0001130000060ab9 */ /* 0x000fe40000000800 */
[----:B------:R-:W-:Y:S01]  /*29c0*/  @P2 IMAD.HI.U32 R0, R138, UR6, RZ ;  /* 0x000000068a002c27 */ /* 0x000fe2000f8e00ff */
[----:B------:R-:W-:-:S04]  /*29d0*/  @UP0 ULDC UR6, c[0x0][0x450] ;  /* 0x0001140000060ab9 */ /* 0x000fc80000000800 */
[----:B------:R-:W-:Y:S01]  /*29e0*/  @P2 SHF.R.U32.HI R138, RZ, UR6, R0 ;  /* 0x00000006ff8a2c19 */ /* 0x000fe20008011600 */
[----:B------:R-:W-:-:S04]  /*29f0*/  UIMAD UR6, UR56, -0xe0, URZ ;  /* 0xffffff20380678a4 */ /* 0x000fc8000f8e023f */
[----:B------:R-:W0:Y:S02]  /*2a00*/  SHFL.IDX PT, R0, R138, RZ, 0x1c1f ;  /* 0x001c1fff8a007589 */ /* 0x000e2400000e0000 */
[----:B------:R-:W-:Y:S01]  /*2a10*/  IMAD.U32 R3, RZ, RZ, UR6 ;  /* 0x00000006ff037e24 */ /* 0x000fe2000f8e00ff */
[----:B------:R-:W-:-:S04]  /*2a20*/  @UP0 ULDC UR6, c[0x0][0x44c] ;  /* 0x0001130000060ab9 */ /* 0x000fc80000000800 */
[----:B------:R-:W-:-:S04]  /*2a30*/  IADD3 R136, -R16, 0xe1, R3 ;  /* 0x000000e110887810 */ /* 0x000fc80007ffe103 */
[----:B------:R-:W-:Y:S01]  /*2a40*/  IADD3 R136, -R5, UR51, R136 ;  /* 0x0000003305887c10 */ /* 0x000fe2000fffe188 */
[----:B------:R-:W-:Y:S02]  /*2a50*/  WARPGROUP.DEPBAR.LE gsb0, 0x0 ;  /* 0x00008000000079c5 */ /* 0x000fe40000010000 */
[----:B------:R-:W-:-:S06]  /*2a60*/  WARPGROUP.ARRIVE ;  /* 0x00000000000079c5 */ /* 0x000fcc0000000000 */
[----:B------:R-:W-:Y:S01]  /*2a70*/  QGMMA.64x32x32.F32.E4M3.E4M3 R40, gdesc[UR8], R40, gsb0 ;  /* 0x00600000082879f3 */ /* 0x000fe20008000828 */
[----:B------:R-:W-:Y:S01]  /*2a80*/  UMOV UR10, UR7 ;  /* 0x00000007000a7c82 */ /* 0x000fe20008000000 */
[----:B------:R-:W-:Y:S01]  /*2a90*/  UMOV UR11, 0x40000040 ;  /* 0x40000040000b7882 */ /* 0x000fe20000000000 */
[----:B------:R-:W-:-:S06]  /*2aa0*/  UIMAD UR7, UR56, -0xe0, UR51 ;  /* 0xffffff20380778a4 */ /* 0x000fcc000f8e0233 */
[----:B------:R-:W-:Y:S01]  /*2ab0*/  IMAD.U32 R137, RZ, RZ, UR7 ;  /* 0x00000007ff897e24 */ /* 0x000fe2000f8e00ff */
[----:B------:R-:W-:-:S04]  /*2ac0*/  UIMAD.WIDE.U32 UR6, UR36, UR6, URZ ;  /* 0x00000006240672a5 */ /* 0x000fc8000f8e003f */
[----:B------:R-:W-:-:S03]  /*2ad0*/  IADD3 R137, -R16, 0xe0, R137 ;  /* 0x000000e010897810 */ /* 0x000fc60007ffe189 */
[----:B------:R-:W-:Y:S01]  /*2ae0*/  UMOV UR6, URZ ;  /* 0x0000003f00067c82 */ /* 0x000fe20008000000 */
[----:B0-----:R-:W-:-:S04]  /*2af0*/  VIADDMNMX R0, R0, R136, R137, PT ;  /* 0x0000008800007246 */ /* 0x001fc80003800189 */
[C---:B------:R-:W-:Y:S02]  /*2b00*/  ISETP.GT.AND P3, PT, R0.reuse, RZ, PT ;  /* 0x000000ff0000720c */ /* 0x040fe40003f64270 */
[C---:B------:R-:W-:Y:S02]  /*2b10*/  ISETP.GT.AND P4, PT, R0.reuse, 0x1, PT ;  /* 0x000000010000780c */ /* 0x040fe40003f84270 */
[----:B------:R-:W-:Y:S01]  /*2b20*/  ISETP.GT.AND P5, PT, R0, 0x8, PT ;  /* 0x000000080000780c */ /* 0x000fe20003fa4270 */
[----:B------:R-:W-:Y:S02]  /*2b30*/  WARPGROUP.DEPBAR.LE gsb0, 0x0 ;  /* 0x00008000000079c5 */ /* 0x000fe40000010000 */
[----:B------:R-:W-:-:S06]  /*2b40*/  WARPGROUP.ARRIVE ;  /* 0x00000000000079c5 */ /* 0x000fcc0000000000 */
[----:B------:R-:W-:Y:S01]  /*2b50*/  QGMMA.64x32x32.F32.E4M3.E4M3 R24, gdesc[UR8], R24, gsb0 ;  /* 0x00600000081879f3 */ /* 0x000fe20008000818 */
[----:B------:R-:W-:Y:S01]  /*2b60*/  @UP0 ULDC UR11, c[0x0][0x450] ;  /* 0x00011400000b0ab9 */ /* 0x000fe20000000800 */
[----:B------:R-:W-:Y:S01]  /*2b70*/  UMOV UR10, UR36 ;  /* 0x00000024000a7c82 */ /* 0x000fe20008000000 */
[----:B------:R-:W-:-:S04]  /*2b80*/  @UP0 USHF.R.U32.HI UR10, URZ, UR11, UR7 ;  /* 0x0000000b3f0a0299 */ /* 0x000fc80008011607 */
[----:B------:R-:W-:-:S04]  /*2b90*/  UIADD3 UR7, UR10, UR51, -UR52 ;  /* 0x000000330a077290 */ /* 0x000fc8000fffe834 */
[----:B------:R-:W-:-:S04]  /*2ba0*/  UIMAD.WIDE UR6, UR7, -0x6db6db6d, UR6 ;  /* 0x92492493070678a5 */ /* 0x000fc8000f8e0206 */
[----:B------:R-:W-:-:S04]  /*2bb0*/  USHF.R.U32.HI UR6, URZ, 0x1f, UR7 ;  /* 0x0000001f3f067899 */ /* 0x000fc80008011607 */
[----:B------:R-:W-:-:S04]  /*2bc0*/  ULEA.HI.SX32 UR6, UR7, UR6, 0x19 ;  /* 0x0000000607067291 */ /* 0x000fc8000f8fca3f */
[----:B------:R-:W-:-:S04]  /*2bd0*/  UISETP.LT.AND UP1, UPT, UR39, UR6, UPT ;  /* 0x000000062700728c */ /* 0x000fc8000bf21270 */
[----:B------:R-:W-:-:S04]  /*2be0*/  USEL UR56, UR39, UR6, !UP1 ;  /* 0x0000000627387287 */ /* 0x000fc8000c800000 */
[----:B------:R-:W-:Y:S01]  /*2bf0*/  UISETP.GE.AND UP1, UPT, UR57, UR56, UPT ;  /* 0x000000383900728c */ /* 0x000fe2000bf26270 */
        /* <DEDUP_REMOVED lines=72> */
[----:B------:R-:W-:Y:S01]  /*3080*/  FMNMX.FTZ R6, R129, R6, !PT ;  /* 0x0000000681067209 */ /* 0x000fe20007810000 */
[----:B------:R-:W0:Y:S01]  /*3090*/  SHFL.IDX PT, R92, R138, 0x1, 0x1c1f ;  /* 0x003c1f008a5c7f89 */ /* 0x000e2200000e0000 */
[----:B------:R-:W-:-:S02]  /*30a0*/  ISETP.GT.AND P4, PT, R0, 0x50, PT ;  /* 0x000000500000780c */ /* 0x000fc40003f84270 */
[----:B------:R-:W-:Y:S01]  /*30b0*/  FSEL R121, R93, -INF , P3 ;  /* 0xff8000005d797808 */ /* 0x000fe20001800000 */
[----:B------:R-:W-:Y:S01]  /*30c0*/  IMAD.U32 R93, RZ, RZ, UR42 ;  /* 0x0000002aff5d7e24 */ /* 0x000fe2000f8e00ff */
[----:B------:R-:W-:Y:S02]  /*30d0*/  FMNMX.FTZ R6, R125, R6, !PT ;  /* 0x000000067d067209 */ /* 0x000fe40007810000 */
[----:B------:R-:W-:Y:S02]  /*30e0*/  ISETP.GT.AND P3, PT, R0, 0x51, PT ;  /* 0x000000510000780c */ /* 0x000fe40003f64270 */
[----:B------:R-:W-:Y:S02]  /*30f0*/  FSEL R117, R96, -INF , P4 ;  /* 0xff80000060757808 */ /* 0x000fe40002000000 */
[----:B------:R-:W-:Y:S02]  /*3100*/  FMNMX.FTZ R6, R121, R6, !PT ;  /* 0x0000000679067209 */ /* 0x000fe40007810000 */
[----:B------:R-:W-:-:S02]  /*3110*/  ISETP.GT.AND P4, PT, R0, 0x58, PT ;  /* 0x000000580000780c */ /* 0x000fc40003f84270 */
[----:B------:R-:W-:Y:S02]  /*3120*/  FSEL R105, R97, -INF , P3 ;  /* 0xff80000061697808 */ /* 0x000fe40001800000 */
        /* <DEDUP_REMOVED lines=8> */
[----:B------:R-:W-:Y:S02]  /*31b0*/  FMNMX.FTZ R6, R109, R6, !PT ;  /* 0x000000066d067209 */ /* 0x000fe40007810000 */
[----:B0-----:R-:W-:-:S04]  /*31c0*/  VIADDMNMX R92, R92, R136, R137, PT ;  /* 0x000000885c5c7246 */ /* 0x001fc80003800189 */
[----:B------:R-:W-:-:S04]  /*31d0*/  ISETP.GT.AND P5, PT, R92, 0x8, PT ;  /* 0x000000085c00780c */ /* 0x000fc80003fa4270 */
[----:B------:R-:W-:Y:S01]  /*31e0*/  FSEL R126, R126, -INF , P5 ;  /* 0xff8000007e7e7808 */ /* 0x000fe20002800000 */
[----:B------:R-:W-:Y:S02]  /*31f0*/  WARPGROUP.DEPBAR.LE gsb0, 0x0 ;  /* 0x00008000000079c5 */ /* 0x000fe40000010000 */
[----:B------:R-:W-:Y:S01]  /*3200*/  WARPGROUP.ARRIVE ;  /* 0x00000000000079c5 */ /* 0x000fe20000000000 */
[----:B------:R-:W-:Y:S02]  /*3210*/  FSEL R5, R72, -INF , P4 ;  /* 0xff80000048057808 */ /* 0x000fe40002000000 */
[C---:B------:R-:W-:Y:S02]  /*3220*/  ISETP.GT.AND P4, PT, R0.reuse, 0x68, PT ;  /* 0x000000680000780c */ /* 0x040fe40003f84270 */
[----:B------:R-:W-:Y:S01]  /*3230*/  FSEL R73, R73, -INF , P3 ;  /* 0xff80000049497808 */ /* 0x000fe20001800000 */
[----:B------:R-:W-:Y:S01]  /*3240*/  QGMMA.64x32x32.F32.E4M3.E4M3 R56, gdesc[UR12], R56, gsb0 ;  /* 0x006000000c3879f3 */ /* 0x000fe20008000838 */
[----:B------:R-:W-:Y:S01]  /*3250*/  UIADD3 UR14, UR20, 0x506, URZ ;  /* 0x00000506140e7890 */ /* 0x000fe2000fffe03f */
[----:B------:R-:W-:Y:S01]  /*3260*/  FMNMX.FTZ R6, R5, R6, !PT ;  /* 0x0000000605067209 */ /* 0x000fe20007810000 */
[----:B------:R-:W-:Y:S01]  /*3270*/  UMOV UR15, 0x40000040 ;  /* 0x40000040000f7882 */ /* 0x000fe20000000000 */
[----:B------:R-:W-:-:S02]  /*3280*/  ISETP.GT.AND P3, PT, R0, 0x69, PT ;  /* 0x000000690000780c */ /* 0x000fc40003f64270 */
[----:B------:R-:W-:Y:S02]  /*3290*/  FSEL R3, R76, -INF , P4 ;  /* 0xff8000004c037808 */ /* 0x000fe40002000000 */
[----:B------:R-:W-:Y:S02]  /*32a0*/  FMNMX.FTZ R6, R73, R6, !PT ;  /* 0x0000000649067209 */ /* 0x000fe40007810000 */
[C---:B------:R-:W-:Y:S02]  /*32b0*/  ISETP.GT.AND P4, PT, R0.reuse, 0x70, PT ;  /* 0x000000700000780c */ /* 0x040fe40003f84270 */
        /* <DEDUP_REMOVED lines=15> */
[----:B------:R-:W-:Y:S01]  /*33b0*/  FMNMX.FTZ R89, R85, R6, !PT ;  /* 0x0000000655597209 */ /* 0x000fe20007810000 */
[----:B------:R-:W-:Y:S02]  /*33c0*/  WARPGROUP.DEPBAR.LE gsb0, 0x0 ;  /* 0x00008000000079c5 */ /* 0x000fe40000010000 */
[----:B------:R-:W-:Y:S01]  /*33d0*/  WARPGROUP.ARRIVE ;  /* 0x00000000000079c5 */ /* 0x000fe20000000000 */
[----:B------:R-:W-:Y:S02]  /*33e0*/  FSEL R56, R56, -INF , P4 ;  /* 0xff80000038387808 */ /* 0x000fe40002000000 */
[----:B------:R-:W-:Y:S02]  /*33f0*/  ISETP.GT.AND P4, PT, R0, 0x88, PT ;  /* 0x000000880000780c */ /* 0x000fe40003f84270 */
        /* <DEDUP_REMOVED lines=51> */
[----:B------:R-:W-:Y:S01]  /*3730*/  FMNMX.FTZ R89, R53, R6, !PT ;  /* 0x0000000635597209 */ /* 0x000fe20007810000 */
[----:B------:R-:W-:Y:S02]  /*3740*/  WARPGROUP.DEPBAR.LE gsb0, 0x0 ;  /* 0x00008000000079c5 */ /* 0x000fe40000010000 */
[----:B------:R-:W-:Y:S02]  /*3750*/  FSEL R24, R24, -INF , P4 ;  /* 0xff80000018187808 */ /* 0x000fe40002000000 */
        /* <DEDUP_REMOVED lines=20> */
[----:B------:R-:W-:-:S02]  /*38a0*/  ISETP.GT.AND P4, PT, R92, 0x1, PT ;  /* 0x000000015c00780c */ /* 0x000fc40003f84270 */
[----:B------:R-:W-:Y:S02]  /*38b0*/  FMNMX.FTZ R8, R37, R0, !PT ;  /* 0x0000000025087209 */ /* 0x000fe40007810000 */
[----:B------:R-:W-:Y:S02]  /*38c0*/  FSEL R123, R123, -INF , P4 ;  /* 0xff8000007b7b7808 */ /* 0x000fe40002000000 */
[----:B------:R-:W-:Y:S01]  /*38d0*/  ISETP.GT.AND P4, PT, R92, 0x10, PT ;  /* 0x000000105c00780c */ /* 0x000fe20003f84270 */
[----:B------:R-:W0:Y:S03]  /*38e0*/  SHFL.BFLY PT, R89, R8, 0x2, 0x1f ;  /* 0x0c401f0008597f89 */ /* 0x000e2600000e0000 */
[----:B------:R-:W-:Y:S02]  /*38f0*/  FSEL R130, R130, -INF , P4 ;  /* 0xff80000082827808 */ /* 0x000fe40002000000 */
[----:B------:R-:W-:-:S04]  /*3900*/  ISETP.GT.AND P4, PT, R92, 0x18, PT ;  /* 0x000000185c00780c */ /* 0x000fc80003f84270 */
[----:B------:R-:W-:Y:S02]  /*3910*/  FSEL R134, R134, -INF , P4 ;  /* 0xff80000086867808 */ /* 0x000fe40002000000 */
[----:B------:R-:W-:-:S04]  /*3920*/  ISETP.GT.AND P4, PT, R92, 0x21, PT ;  /* 0x000000215c00780c */ /* 0x000fc80003f84270 */
[----:B------:R-:W-:Y:S02]  /*3930*/  FSEL R107, R107, -INF , P4 ;  /* 0xff8000006b6b7808 */ /* 0x000fe40002000000 */
[----:B------:R-:W-:-:S04]  /*3940*/  ISETP.GT.AND P4, PT, R92, 0x29, PT ;  /* 0x000000295c00780c */ /* 0x000fc80003f84270 */
[----:B------:R-:W-:Y:S02]  /*3950*/  FSEL R111, R111, -INF , P4 ;  /* 0xff8000006f6f7808 */ /* 0x000fe40002000000 */
[----:B------:R-:W-:Y:S02]  /*3960*/  ISETP.GT.AND P4, PT, R92, 0x31, PT ;  /* 0x000000315c00780c */ /* 0x000fe40003f84270 */
[----:B0-----:R-:W-:Y:S02]  /*3970*/  FMNMX.FTZ R89, R8, R89, !PT ;  /* 0x0000005908597209 */ /* 0x001fe40007810000 */
[----:B------:R-:W-:Y:S02]  /*3980*/  FSEL R115, R115, -INF , P4 ;  /* 0xff80000073737808 */ /* 0x000fe40002000000 */
[----:B------:R-:W-:Y:S01]  /*3990*/  ISETP.GT.AND P4, PT, R92, 0x39, PT ;  /* 0x000000395c00780c */ /* 0x000fe20003f84270 */
[----:B------:R-:W0:Y:S03]  /*39a0*/  SHFL.BFLY PT, R0, R89, 0x1, 0x1f ;  /* 0x0c201f0059007f89 */ /* 0x000e2600000e0000 */
[----:B------:R-:W-:-:S02]  /*39b0*/  FSEL R119, R119, -INF , P4 ;  /* 0xff80000077777808 */ /* 0x000fc40002000000 */
        /* <DEDUP_REMOVED lines=9> */
[C---:B------:R-:W-:Y:S01]  /*3a50*/  FSETP.NEU.FTZ.AND P3, PT, R0.reuse, -INF , PT ;  /* 0xff8000000000780b */ /* 0x040fe20003f7d000 */
[----:B------:R-:W-:-:S01]  /*3a60*/  FFMA.FTZ R6, R0, R93, -8 ;  /* 0xc100000000067423 */ /* 0x000fc2000001005d */
[----:B------:R-:W-:-:S04]  /*3a70*/  ISETP.GT.AND P4, PT, R92, 0x61, PT ;  /* 0x000000615c00780c */ /* 0x000fc80003f84270 */
[----:B------:R-:W-:Y:S02]  /*3a80*/  FSEL R6, R6, RZ, P3 ;  /* 0x000000ff06067208 */ /* 0x000fe40001800000 */
[----:B------:R-:W-:Y:S02]  /*3a90*/  ISETP.GT.AND P3, PT, R92, RZ, PT ;  /* 0x000000ff5c00720c */ /* 0x000fe40003f64270 */
[----:B------:R-:W-:Y:S01]  /*3aa0*/  FSEL R75, R75, -INF , P4 ;  /* 0xff8000004b4b7808 */ /* 0x000fe20002000000 */
[----:B------:R-:W-:-:S01]  /*3ab0*/  FFMA.FTZ R112, R121, UR42, -R6 ;  /* 0x0000002a79707c23 */ /* 0x000fc20008010806 */
[----:B------:R-:W-:Y:S01]  /*3ac0*/  FSEL R122, R122, -INF , P3 ;  /* 0xff8000007a7a7808 */ /* 0x000fe20001800000 */
[----:B------:R-:W-:-:S01]  /*3ad0*/  FFMA.FTZ R116, R113, UR42, -R6 ;  /* 0x0000002a71747c23 */ /* 0x000fc20008010806 */
[----:B------:R-:W-:Y:S01]  /*3ae0*/  ISETP.GT.AND P3, PT, R92, 0x9, PT ;  /* 0x000000095c00780c */ /* 0x000fe20003f64270 */
[----:B------:R-:W-:-:S01]  /*3af0*/  FFMA.FTZ R120, R60, UR42, -R6 ;  /* 0x0000002a3c787c23 */ /* 0x000fc20008010806 */
[----:B------:R-:W-:Y:S01]  /*3b00*/  FMNMX.FTZ R93, R122, R123, !PT ;  /* 0x0000007b7a5d7209 */ /* 0x000fe20007810000 */
[----:B------:R-:W-:-:S01]  /*3b10*/  FFMA.FTZ R14, R13, UR42, -R6 ;  /* 0x0000002a0d0e7c23 */ /* 0x000fc20008010806 */
[----:B------:R-:W-:Y:S01]  /*3b20*/  FSEL R127, R127, -INF , P3 ;  /* 0xff8000007f7f7808 */ /* 0x000fe20001800000 */
[----:B------:R-:W-:-:S01]  /*3b30*/  FFMA.FTZ R40, R40, UR42, -R6 ;  /* 0x0000002a28287c23 */ /* 0x000fc20008010806 */
[----:B------:R-:W-:Y:S01]  /*3b40*/  FMNMX.FTZ R96, R126, R93, !PT ;  /* 0x0000005d7e607209 */ /* 0x000fe20007810000 */
[----:B------:R-:W-:-:S01]  /*3b50*/  FFMA.FTZ R10, R11, UR42, -R6 ;  /* 0x0000002a0b0a7c23 */ /* 0x000fc20008010806 */
[----:B------:R-:W-:Y:S01]  /*3b60*/  ISETP.GT.AND P3, PT, R92, 0x11, PT ;  /* 0x000000115c00780c */ /* 0x000fe20003f64270 */
[----:B------:R0:W-:Y:S01]  /*3b70*/  MUFU.EX2 R8, R14 ;  /* 0x0000000e00087308 */ /* 0x0001e20000000800 */
[----:B------:R-:W-:Y:S01]  /*3b80*/  FMNMX.FTZ R97, R127, R96, !PT ;  /* 0x000000607f617209 */ /* 0x000fe20007810000 */
[--C-:B------:R-:W-:Y:S01]  /*3b90*/  FFMA.FTZ R11, R15, UR42, -R6.reuse ;  /* 0x0000002a0f0b7c23 */ /* 0x100fe20008010806 */
[----:B------:R-:W-:Y:S01]  /*3ba0*/  FSEL R131, R131, -INF , P3 ;  /* 0xff80000083837808 */ /* 0x000fe20001800000 */
[--C-:B------:R-:W-:Y:S01]  /*3bb0*/  FFMA.FTZ R12, R21, UR42, -R6.reuse ;  /* 0x0000002a150c7c23 */ /* 0x100fe20008010806 */
[----:B------:R-:W-:Y:S01]  /*3bc0*/  FMNMX.FTZ R100, R130, R97, !PT ;  /* 0x0000006182647209 */ /* 0x000fe20007810000 */
[--C-:B------:R-:W-:Y:S01]  /*3bd0*/  FFMA.FTZ R7, R7, UR42, -R6.reuse ;  /* 0x0000002a07077c23 */ /* 0x100fe20008010806 */
[C---:B------:R-:W-:Y:S01]  /*3be0*/  ISETP.GT.AND P3, PT, R92.reuse, 0x19, PT ;  /* 0x000000195c00780c */ /* 0x040fe20003f64270 */
[--C-:B------:R-:W-:Y:S01]  /*3bf0*/  FFMA.FTZ R9, R9, UR42, -R6.reuse ;  /* 0x0000002a09097c23 */ /* 0x100fe20008010806 */
[----:B------:R-:W-:Y:S01]  /*3c00*/  FMNMX.FTZ R97, R131, R100, !PT ;  /* 0x0000006483617209 */ /* 0x000fe20007810000 */
[--C-:B------:R-:W-:Y:S01]  /*3c10*/  FFMA.FTZ R13, R139, UR42, -R6.reuse ;  /* 0x0000002a8b0d7c23 */ /* 0x100fe20008010806 */
[----:B------:R-:W-:Y:S01]  /*3c20*/  FSEL R135, R135, -INF , P3 ;  /* 0xff80000087877808 */ /* 0x000fe20001800000 */
[--C-:B0-----:R-:W-:Y:S01]  /*3c30*/  FFMA.FTZ R14, R141, UR42, -R6.reuse ;  /* 0x0000002a8d0e7c23 */ /* 0x101fe20008010806 */
[----:B------:R-:W-:Y:S01]  /*3c40*/  ISETP.GT.AND P3, PT, R92, 0x20, PT ;  /* 0x000000205c00780c */ /* 0x000fe20003f64270 */
[--C-:B------:R-:W-:Y:S01]  /*3c50*/  FFMA.FTZ R15, R143, UR42, -R6.reuse ;  /* 0x0000002a8f0f7c23 */ /* 0x100fe20008010806 */
[----:B------:R-:W-:Y:S01]  /*3c60*/  FMNMX.FTZ R100, R134, R97, !PT ;  /* 0x0000006186647209 */ /* 0x000fe20007810000 */
[--C-:B------:R-:W-:Y:S01]  /*3c70*/  FFMA.FTZ R20, R147, UR42, -R6.reuse ;  /* 0x0000002a93147c23 */ /* 0x100fe20008010806 */
[----:B------:R-:W-:Y:S01]  /*3c80*/  FSEL R106, R106, -INF , P3 ;  /* 0xff8000006a6a7808 */ /* 0x000fe20001800000 */
[--C-:B------:R-:W-:Y:S01]  /*3c90*/  FFMA.FTZ R21, R149, UR42, -R6.reuse ;  /* 0x0000002a95157c23 */ /* 0x100fe20008010806 */
[----:B------:R-:W-:Y:S01]  /*3ca0*/  FMNMX.FTZ R101, R135, R100, !PT ;  /* 0x0000006487657209 */ /* 0x000fe20007810000 */
[--C-:B------:R-:W-:Y:S01]  /*3cb0*/  FFMA.FTZ R72, R151, UR42, -R6.reuse ;  /* 0x0000002a97487c23 */ /* 0x100fe20008010806 */
        /* <DEDUP_REMOVED lines=13> */
[----:B------:R0:W-:Y:S01]  /*3d90*/  MUFU.EX2 R101, R112 ;  /* 0x0000007000657308 */ /* 0x0001e20000000800 */
        /* <DEDUP_REMOVED lines=20> */
[----:B0-----:R-:W-:Y:S01]  /*3ee0*/  FMNMX.FTZ R112, R90, R117, !PT ;  /* 0x000000755a707209 */ /* 0x001fe20007810000 */
[--C-:B------:R-:W-:Y:S01]  /*3ef0*/  FFMA.FTZ R117, R5, UR42, -R6.reuse ;  /* 0x0000002a05757c23 */ /* 0x100fe20008010806 */
[----:B------:R-:W-:Y:S01]  /*3f00*/  FSEL R108, R94, -INF , P3 ;  /* 0xff8000005e6c7808 */ /* 0x000fe20001800000 */
[--C-:B------:R-:W-:Y:S01]  /*3f10*/  FFMA.FTZ R57, R57, UR42, -R6.reuse ;  /* 0x0000002a39397c23 */ /* 0x100fe20008010806 */
[----:B------:R-:W-:Y:S01]  /*3f20*/  FMNMX.FTZ R113, R91, R112, !PT ;  /* 0x000000705b717209 */ /* 0x000fe20007810000 */
[----:B------:R0:W-:Y:S01]  /*3f30*/  MUFU.EX2 R94, R116 ;  /* 0x00000074005e7308 */ /* 0x0001e20000000800 */
        /* <DEDUP_REMOVED lines=15> */
[----:B------:R-:W-:Y:S01]  /*4030*/  MUFU.EX2 R102, R117 ;  /* 0x0000007500667308 */ /* 0x000fe20000000800 */
[----:B------:R-:W-:Y:S01]  /*4040*/  ISETP.GT.AND P3, PT, R92, 0x60, PT ;  /* 0x000000605c00780c */ /* 0x000fe20003f64270 */
[--C-:B------:R-:W-:Y:S01]  /*4050*/  FFMA.FTZ R36, R36, UR42, -R6.reuse ;  /* 0x0000002a24247c23 */ /* 0x100fe20008010806 */
[----:B------:R-:W-:Y:S01]  /*4060*/  FMNMX.FTZ R116, R112, R5, !PT ;  /* 0x0000000570747209 */ /* 0x000fe20007810000 */
[----:B------:R-:W-:Y:S01]  /*4070*/  FFMA.FTZ R37, R37, UR42, -R6 ;  /* 0x0000002a25257c23 */ /* 0x000fe20008010806 */
[----:B------:R-:W-:-:S02]  /*4080*/  FSEL R74, R74, -INF , P3 ;  /* 0xff8000004a4a7808 */ /* 0x000fc40001800000 */
[----:B------:R-:W-:Y:S01]  /*4090*/  FMNMX.FTZ R5, R103, R116, !PT ;  /* 0x0000007467057209 */ /* 0x000fe20007810000 */
[----:B------:R-:W-:Y:S01]  /*40a0*/  MUFU.EX2 R7, R7 ;  /* 0x0000000700077308 */ /* 0x000fe20000000800 */
[----:B------:R-:W-:Y:S02]  /*40b0*/  ISETP.GT.AND P3, PT, R92, 0x68, PT ;  /* 0x000000685c00780c */ /* 0x000fe40003f64270 */
        /* <DEDUP_REMOVED lines=8> */
[----:B------:R-:W0:Y:S01]  /*4140*/  MUFU.EX2 R10, R10 ;  /* 0x0000000a000a7308 */ /* 0x000e220000000800 */
[----:B------:R-:W-:Y:S02]  /*4150*/  ISETP.GT.AND P4, PT, R92, 0x71, PT ;  /* 0x000000715c00780c */ /* 0x000fe40003f84270 */
[----:B------:R-:W-:Y:S02]  /*4160*/  FSEL R77, R82, -INF , P3 ;  /* 0xff800000524d7808 */ /* 0x000fe40001800000 */
[----:B------:R-:W-:-:S02]  /*4170*/  FMNMX.FTZ R116, R79, R116, !PT ;  /* 0x000000744f747209 */ /* 0x000fc40007810000 */
[C---:B------:R-:W-:Y:S01]  /*4180*/  ISETP.GT.AND P3, PT, R92.reuse, 0x78, PT ;  /* 0x000000785c00780c */ /* 0x040fe20003f64270 */
[----:B------:R1:W-:Y:S01]  /*4190*/  MUFU.EX2 R82, R113 ;  /* 0x0000007100527308 */ /* 0x0003e20000000800 */
[----:B------:R-:W-:Y:S02]  /*41a0*/  FSEL R83, R83, -INF , P4 ;  /* 0xff80000053537808 */ /* 0x000fe40002000000 */
[----:B------:R-:W-:Y:S02]  /*41b0*/  FMNMX.FTZ R116, R77, R116, !PT ;  /* 0x000000744d747209 */ /* 0x000fe40007810000 */
[----:B------:R-:W-:Y:S02]  /*41c0*/  ISETP.GT.AND P4, PT, R92, 0x79, PT ;  /* 0x000000795c00780c */ /* 0x000fe40003f84270 */
[----:B------:R-:W-:Y:S01]  /*41d0*/  FSEL R86, R86, -INF , P3 ;  /* 0xff80000056567808 */ /* 0x000fe20001800000 */
[----:B------:R-:W-:Y:S01]  /*41e0*/  MUFU.EX2 R11, R11 ;  /* 0x0000000b000b7308 */ /* 0x000fe20000000800 */
[----:B------:R-:W-:Y:S01]  /*41f0*/  FMNMX.FTZ R5, R83, R116, !PT ;  /* 0x0000007453057209 */ /* 0x000fe20007810000 */
[----:B-1----:R-:W-:Y:S01]  /*4200*/  FFMA.FTZ R113, R84, UR42, -R6 ;  /* 0x0000002a54717c23 */ /* 0x002fe20008010806 */
[----:B------:R-:W-:-:S02]  /*4210*/  FSEL R87, R87, -INF , P4 ;  /* 0xff80000057577808 */ /* 0x000fc40002000000 */
[----:B------:R-:W-:Y:S02]  /*4220*/  ISETP.GT.AND P3, PT, R92, 0x80, PT ;  /* 0x000000805c00780c */ /* 0x000fe40003f64270 */
[----:B------:R-:W-:Y:S01]  /*4230*/  FMNMX.FTZ R116, R86, R5, !PT ;  /* 0x0000000556747209 */ /* 0x000fe20007810000 */
[----:B------:R-:W-:Y:S01]  /*4240*/  MUFU.EX2 R12, R12 ;  /* 0x0000000c000c7308 */ /* 0x000fe20000000800 */
[----:B------:R-:W-:Y:S02]  /*4250*/  ISETP.GT.AND P4, PT, R92, 0x81, PT ;  /* 0x000000815c00780c */ /* 0x000fe40003f84270 */
[----:B------:R-:W-:Y:S02]  /*4260*/  FSEL R58, R58, -INF , P3 ;  /* 0xff8000003a3a7808 */ /* 0x000fe40001800000 */
[----:B------:R-:W-:Y:S02]  /*4270*/  FMNMX.FTZ R5, R87, R116, !PT ;  /* 0x0000007457057209 */ /* 0x000fe40007810000 */
[----:B------:R-:W-:Y:S01]  /*4280*/  ISETP.GT.AND P3, PT, R92, 0x88, PT ;  /* 0x000000885c00780c */ /* 0x000fe20003f64270 */
[----:B------:R-:W-:Y:S01]  /*4290*/  MUFU.EX2 R13, R13 ;  /* 0x0000000d000d7308 */ /* 0x000fe20000000800 */
[----:B------:R-:W-:-:S02]  /*42a0*/  FSEL R59, R59, -INF , P4 ;  /* 0xff8000003b3b7808 */ /* 0x000fc40002000000 */
[----:B------:R-:W-:Y:S02]  /*42b0*/  FMNMX.FTZ R116, R58, R5, !PT ;  /* 0x000000053a747209 */ /* 0x000fe40007810000 */
[----:B------:R-:W-:Y:S02]  /*42c0*/  ISETP.GT.AND P4, PT, R92, 0x89, PT ;  /* 0x000000895c00780c */ /* 0x000fe40003f84270 */
[----:B------:R-:W-:Y:S01]  /*42d0*/  FSEL R84, R62, -INF , P3 ;  /* 0xff8000003e547808 */ /* 0x000fe20001800000 */
[----:B------:R-:W1:Y:S01]  /*42e0*/  MUFU.EX2 R14, R14 ;  /* 0x0000000e000e7308 */ /* 0x000e620000000800 */
[----:B------:R-:W-:Y:S02]  /*42f0*/  FMNMX.FTZ R5, R59, R116, !PT ;  /* 0x000000743b057209 */ /* 0x000fe40007810000 */
[----:B------:R-:W-:Y:S02]  /*4300*/  ISETP.GT.AND P3, PT, R92, 0x90, PT ;  /* 0x000000905c00780c */ /* 0x000fe40003f64270 */
[----:B------:R-:W-:-:S02]  /*4310*/  FSEL R63, R63, -INF , P4 ;  /* 0xff8000003f3f7808 */ /* 0x000fc40002000000 */
[----:B------:R-:W-:Y:S01]  /*4320*/  FMNMX.FTZ R116, R84, R5, !PT ;  /* 0x0000000554747209 */ /* 0x000fe20007810000 */
[----:B------:R2:W-:Y:S01]  /*4330*/  MUFU.EX2 R62, R113 ;  /* 0x00000071003e7308 */ /* 0x0005e20000000800 */
        /* <DEDUP_REMOVED lines=9> */
[----:B------:R-:W-:Y:S01]  /*43d0*/  MUFU.EX2 R20, R20 ;  /* 0x0000001400147308 */ /* 0x000fe20000000800 */
[----:B------:R-:W-:Y:S02]  /*43e0*/  FMNMX.FTZ R5, R67, R116, !PT ;  /* 0x0000007443057209 */ /* 0x000fe40007810000 */
[----:B------:R-:W-:Y:S02]  /*43f0*/  ISETP.GT.AND P3, PT, R92, 0xa0, PT ;  /* 0x000000a05c00780c */ /* 0x000fe40003f64270 */
[----:B------:R-:W-:-:S02]  /*4400*/  FSEL R71, R71, -INF , P4 ;  /* 0xff80000047477808 */ /* 0x000fc40002000000 */
[----:B------:R-:W-:Y:S01]  /*4410*/  FMNMX.FTZ R116, R70, R5, !PT ;  /* 0x0000000546747209 */ /* 0x000fe20007810000 */
[----:B------:R-:W-:Y:S01]  /*4420*/  MUFU.EX2 R21, R21 ;  /* 0x0000001500157308 */ /* 0x000fe20000000800 */
[----:B--2---:R-:W-:Y:S02]  /*4430*/  FSEL R113, R42, -INF , P3 ;  /* 0xff8000002a717808 */ /* 0x004fe40001800000 */
[C---:B------:R-:W-:Y:S02]  /*4440*/  ISETP.GT.AND P4, PT, R92.reuse, 0xa1, PT ;  /* 0x000000a15c00780c */ /* 0x040fe40003f84270 */
[----:B------:R-:W-:Y:S02]  /*4450*/  FMNMX.FTZ R42, R71, R116, !PT ;  /* 0x00000074472a7209 */ /* 0x000fe40007810000 */
[----:B------:R-:W-:Y:S01]  /*4460*/  ISETP.GT.AND P3, PT, R92, 0xa8, PT ;  /* 0x000000a85c00780c */ /* 0x000fe20003f64270 */
[----:B------:R-:W2:Y:S01]  /*4470*/  MUFU.EX2 R72, R72 ;  /* 0x0000004800487308 */ /* 0x000ea20000000800 */
[----:B------:R-:W-:Y:S01]  /*4480*/  FSEL R116, R43, -INF , P4 ;  /* 0xff8000002b747808 */ /* 0x000fe20002000000 */
[----:B------:R-:W-:Y:S01]  /*4490*/  FFMA.FTZ R43, R61, UR42, -R6 ;  /* 0x0000002a3d2b7c23 */ /* 0x000fe20008010806 */
[----:B------:R-:W-:-:S02]  /*44a0*/  FMNMX.FTZ R5, R113, R42, !PT ;  /* 0x0000002a71057209 */ /* 0x000fc40007810000 */
[----:B------:R-:W-:Y:S02]  /*44b0*/  ISETP.GT.AND P4, PT, R92, 0xa9, PT ;  /* 0x000000a95c00780c */ /* 0x000fe40003f84270 */
[----:B------:R-:W-:Y:S01]  /*44c0*/  FSEL R60, R46, -INF , P3 ;  /* 0xff8000002e3c7808 */ /* 0x000fe20001800000 */
[----:B------:R3:W-:Y:S01]  /*44d0*/  MUFU.EX2 R42, R120 ;  /* 0x00000078002a7308 */ /* 0x0007e20000000800 */
[----:B------:R-:W-:Y:S02]  /*44e0*/  FMNMX.FTZ R5, R116, R5, !PT ;  /* 0x0000000574057209 */ /* 0x000fe40007810000 */
[----:B------:R-:W-:Y:S02]  /*44f0*/  ISETP.GT.AND P3, PT, R92, 0xb0, PT ;  /* 0x000000b05c00780c */ /* 0x000fe40003f64270 */
[----:B------:R-:W-:Y:S01]  /*4500*/  FSEL R117, R47, -INF , P4 ;  /* 0xff8000002f757808 */ /* 0x000fe20002000000 */
[--C-:B------:R-:W-:Y:S01]  /*4510*/  FFMA.FTZ R47, R65, UR42, -R6.reuse ;  /* 0x0000002a412f7c23 */ /* 0x100fe20008010806 */
[----:B------:R-:W-:Y:S01]  /*4520*/  FMNMX.FTZ R46, R60, R5, !PT ;  /* 0x000000053c2e7209 */ /* 0x000fe20007810000 */
[----:B------:R-:W-:Y:S01]  /*4530*/  MUFU.EX2 R76, R76 ;  /* 0x0000004c004c7308 */ /* 0x000fe20000000800 */
[----:B------:R-:W-:Y:S01]  /*4540*/  ISETP.GT.AND P4, PT, R92, 0xb1, PT ;  /* 0x000000b15c00780c */ /* 0x000fe20003f84270 */
[----:B---3--:R-:W-:Y:S01]  /*4550*/  FFMA.FTZ R120, R68, UR42, -R6 ;  /* 0x0000002a44787c23 */ /* 0x008fe20008010806 */
[----:B------:R-:W-:-:S02]  /*4560*/  FSEL R50, R50, -INF , P3 ;  /* 0xff80000032327808 */ /* 0x000fc40001800000 */
[----:B------:R-:W-:Y:S01]  /*4570*/  FMNMX.FTZ R5, R117, R46, !PT ;  /* 0x0000002e75057209 */ /* 0x000fe20007810000 */
[----:B------:R-:W-:-:S01]  /*4580*/  FFMA.FTZ R46, R64, UR42, -R6 ;  /* 0x0000002a402e7c23 */ /* 0x000fc20008010806 */
[----:B------:R-:W-:Y:S01]  /*4590*/  ISETP.GT.AND P3, PT, R92, 0xb8, PT ;  /* 0x000000b85c00780c */ /* 0x000fe20003f64270 */
[----:B------:R-:W-:Y:S01]  /*45a0*/  MUFU.EX2 R89, R89 ;  /* 0x0000005900597308 */ /* 0x000fe20000000800 */
[----:B------:R-:W-:Y:S02]  /*45b0*/  FSEL R51, R51, -INF , P4 ;  /* 0xff80000033337808 */ /* 0x000fe40002000000 */
        /* <DEDUP_REMOVED lines=8> */
[----:B------:R-:W3:Y:S01]  /*4640*/  MUFU.EX2 R93, R145 ;  /* 0x00000091005d7308 */ /* 0x000ee20000000800 */
[----:B------:R-:W-:Y:S02]  /*4650*/  FSEL R61, R26, -INF , P3 ;  /* 0xff8000001a3d7808 */ /* 0x000fe40001800000 */
[----:B------:R-:W-:Y:S02]  /*4660*/  ISETP.GT.AND P4, PT, R92, 0xc1, PT ;  /* 0x000000c15c00780c */ /* 0x000fe40003f84270 */
[----:B------:R-:W-:-:S02]  /*4670*/  FMNMX.FTZ R26, R55, R64, !PT ;  /* 0x00000040371a7209 */ /* 0x000fc40007810000 */
[----:B------:R-:W-:Y:S01]  /*4680*/  ISETP.GT.AND P3, PT, R92, 0xc8, PT ;  /* 0x000000c85c00780c */ /* 0x000fe20003f64270 */
[----:B------:R-:W-:Y:S01]  /*4690*/  MUFU.EX2 R96, R96 ;  /* 0x0000006000607308 */ /* 0x000fe20000000800 */
[----:B------:R-:W-:Y:S01]  /*46a0*/  FSEL R64, R27, -INF , P4 ;  /* 0xff8000001b407808 */ /* 0x000fe20002000000 */
[----:B------:R-:W-:Y:S01]  /*46b0*/  FFMA.FTZ R27, R69, UR42, -R6 ;  /* 0x0000002a451b7c23 */ /* 0x000fe20008010806 */
[----:B------:R-:W-:Y:S02]  /*46c0*/  FMNMX.FTZ R5, R61, R26, !PT ;  /* 0x0000001a3d057209 */ /* 0x000fe40007810000 */
[----:B------:R-:W-:Y:S02]  /*46d0*/  FSEL R65, R30, -INF , P3 ;  /* 0xff8000001e417808 */ /* 0x000fe40001800000 */
[----:B------:R-:W-:Y:S01]  /*46e0*/  ISETP.GT.AND P4, PT, R92, 0xc9, PT ;  /* 0x000000c95c00780c */ /* 0x000fe20003f84270 */
[----:B------:R4:W-:Y:S01]  /*46f0*/  MUFU.EX2 R26, R120 ;  /* 0x00000078001a7308 */ /* 0x0009e20000000800 */
[----:B------:R-:W-:-:S02]  /*4700*/  FMNMX.FTZ R30, R64, R5, !PT ;  /* 0x00000005401e7209 */ /* 0x000fc40007810000 */
[C---:B------:R-:W-:Y:S02]  /*4710*/  ISETP.GT.AND P3, PT, R92.reuse, 0xd0, PT ;  /* 0x000000d05c00780c */ /* 0x040fe40003f64270 */
[----:B------:R-:W-:Y:S01]  /*4720*/  FSEL R68, R31, -INF , P4 ;  /* 0xff8000001f447808 */ /* 0x000fe20002000000 */
[--C-:B------:R-:W-:Y:S01]  /*4730*/  FFMA.FTZ R31, R41, UR42, -R6.reuse ;  /* 0x0000002a291f7c23 */ /* 0x100fe20008010806 */
[----:B------:R-:W-:Y:S01]  /*4740*/  FMNMX.FTZ R5, R65, R30, !PT ;  /* 0x0000001e41057209 */ /* 0x000fe20007810000 */
[----:B------:R-:W-:Y:S01]  /*4750*/  FFMA.FTZ R41, R53, UR42, -R6 ;  /* 0x0000002a35297c23 */ /* 0x000fe20008010806 */
[----:B------:R-:W-:Y:S01]  /*4760*/  ISETP.GT.AND P4, PT, R92, 0xd1, PT ;  /* 0x000000d15c00780c */ /* 0x000fe20003f84270 */
[----:B------:R-:W-:Y:S01]  /*4770*/  MUFU.EX2 R97, R129 ;  /* 0x0000008100617308 */ /* 0x000fe20000000800 */
[----:B------:R-:W-:Y:S02]  /*4780*/  FSEL R69, R34, -INF , P3 ;  /* 0xff80000022457808 */ /* 0x000fe40001800000 */
[----:B------:R-:W-:-:S02]  /*4790*/  FMNMX.FTZ R30, R68, R5, !PT ;  /* 0x00000005441e7209 */ /* 0x000fc40007810000 */
[----:B------:R-:W-:Y:S02]  /*47a0*/  ISETP.GT.AND P3, PT, R92, 0xd8, PT ;  /* 0x000000d85c00780c */ /* 0x000fe40003f64270 */
[----:B----4-:R-:W-:Y:S01]  /*47b0*/  FSEL R120, R35, -INF , P4 ;  /* 0xff80000023787808 */ /* 0x010fe20002000000 */
[----:B------:R-:W-:-:S01]  /*47c0*/  FFMA.FTZ R35, R45, UR42, -R6 ;  /* 0x0000002a2d237c23 */ /* 0x000fc20008010806 */
[----:B------:R-:W-:Y:S01]  /*47d0*/  FMNMX.FTZ R5, R69, R30, !PT ;  /* 0x0000001e45057209 */ /* 0x000fe20007810000 */
[----:B------:R-:W4:Y:S01]  /*47e0*/  MUFU.EX2 R100, R100 ;  /* 0x0000006400647308 */ /* 0x000f220000000800 */
[----:B------:R-:W-:Y:S02]  /*47f0*/  ISETP.GT.AND P4, PT, R92, 0xd9, PT ;  /* 0x000000d95c00780c */ /* 0x000fe40003f84270 */
[----:B------:R-:W-:Y:S01]  /*4800*/  FSEL R92, R38, -INF , P3 ;  /* 0xff800000265c7808 */ /* 0x000fe20001800000 */
[----:B------:R-:W-:-:S01]  /*4810*/  FFMA.FTZ R38, R48, UR42, -R6 ;  /* 0x0000002a30267c23 */ /* 0x000fc20008010806 */
[----:B------:R-:W-:-:S02]  /*4820*/  FMNMX.FTZ R5, R120, R5, !PT ;  /* 0x0000000578057209 */ /* 0x000fc40007810000 */
[----:B------:R-:W-:Y:S01]  /*4830*/  FSEL R121, R39, -INF , P4 ;  /* 0xff80000027797808 */ /* 0x000fe20002000000 */
[----:B------:R5:W-:Y:S01]  /*4840*/  MUFU.EX2 R30, R40 ;  /* 0x00000028001e7308 */ /* 0x000be20000000800 */
[----:B------:R-:W-:Y:S01]  /*4850*/  FMNMX.FTZ R34, R92, R5, !PT ;  /* 0x000000055c227209 */ /* 0x000fe20007810000 */
[--C-:B------:R-:W-:Y:S01]  /*4860*/  FFMA.FTZ R39, R49, UR42, -R6.reuse ;  /* 0x0000002a31277c23 */ /* 0x100fe20008010806 */
[----:B0-----:R-:W-:Y:S02]  /*4870*/  F2FP.SATFINITE.E4M3.F32.PACK_AB_MERGE_C R224, R10, R9, RZ ;  /* 0x000000090ae0723e */ /* 0x001fe400048070ff */
[----:B------:R-:W-:Y:S01]  /*4880*/  FMNMX.FTZ R5, R121, R34, !PT ;  /* 0x0000002279057209 */ /* 0x000fe20007810000 */
[----:B------:R-:W-:-:S01]  /*4890*/  FFMA.FTZ R34, R44, UR42, -R6 ;  /* 0x0000002a2c227c23 */ /* 0x000fc20008010806 */
[----:B-1----:R-:W-:Y:S01]  /*48a0*/  F2FP.SATFINITE.E4M3.F32.PACK_AB_MERGE_C R226, R14, R13, RZ ;  /* 0x0000000d0ee2723e */ /* 0x002fe200048070ff */
[----:B------:R-:W-:Y:S01]  /*48b0*/  MUFU.EX2 R104, R104 ;  /* 0x0000006800687308 */ /* 0x000fe20000000800 */
[----:B-----5:R-:W-:-:S01]  /*48c0*/  FFMA.FTZ R40, R52, UR42, -R6 ;  /* 0x0000002a34287c23 */ /* 0x020fc20008010806 */
[----:B------:R-:W0:Y:S01]  /*48d0*/  SHFL.BFLY PT, R44, R5, 0x2, 0x1f ;  /* 0x0c401f00052c7f89 */ /* 0x000e2200000e0000 */
[----:B--2---:R-:W-:-:S02]  /*48e0*/  F2FP.SATFINITE.E4M3.F32.PACK_AB_MERGE_C R220, R72, R21, RZ ;  /* 0x0000001548dc723e */ /* 0x004fc400048070ff */
[----:B------:R-:W-:Y:S02]  /*48f0*/  F2FP.SATFINITE.E4M3.F32.PACK_AB_MERGE_C R224, R8, R7, R224 ;  /* 0x0000000708e0723e */ /* 0x000fe400048070e0 */
[----:B------:R-:W-:Y:S01]  /*4900*/  F2FP.SATFINITE.E4M3.F32.PACK_AB_MERGE_C R226, R12, R11, R226 ;  /* 0x0000000b0ce2723e */ /* 0x000fe200048070e2 */
[----:B------:R-:W-:Y:S01]  /*4910*/  MUFU.EX2 R105, R105 ;  /* 0x0000006900697308 */ /* 0x000fe20000000800 */
[----:B---3--:R-:W-:Y:S02]  /*4920*/  F2FP.SATFINITE.E4M3.F32.PACK_AB_MERGE_C R222, R93, R88, RZ ;  /* 0x000000585dde723e */ /* 0x008fe400048070ff */
[----:B----4-:R-:W-:Y:S02]  /*4930*/  F2FP.SATFINITE.E4M3.F32.PACK_AB_MERGE_C R216, R101, R100, RZ ;  /* 0x0000006465d8723e */ /* 0x010fe400048070ff */
[----:B------:R-:W-:Y:S02]  /*4940*/  F2FP.SATFINITE.E4M3.F32.PACK_AB_MERGE_C R222, R89, R76, R222 ;  /* 0x0000004c59de723e */ /* 0x000fe400048070de */
[----:B------:R-:W-:Y:S01]  /*4950*/  F2FP.SATFINITE.E4M3.F32.PACK_AB_MERGE_C R220, R20, R15, R220 ;  /* 0x0000000f14dc723e */ /* 0x000fe200048070dc */
[----:B------:R-:W1:Y:S01]  /*4960*/  MUFU.EX2 R109, R109 ;  /* 0x0000006d006d7308 */ /* 0x000e620000000800 */
[----:B------:R-:W-:-:S07]  /*4970*/  F2FP.SATFINITE.E4M3.F32.PACK_AB_MERGE_C R216, R97, R96, R216 ;  /* 0x0000006061d8723e */ /* 0x000fce00048070d8 */
[----:B------:R-:W-:Y:S01]  /*4980*/  MUFU.EX2 R73, R73 ;  /* 0x0000004900497308 */ /* 0x000fe20000000800 */
[----:B0-----:R-:W-:-:S05]  /*4990*/  FMNMX.FTZ R44, R5, R44, !PT ;  /* 0x0000002c052c7209 */ /* 0x001fca0007810000 */
[----:B------:R-:W0:Y:S02]  /*49a0*/  SHFL.BFLY PT, R5, R44, 0x1, 0x1f ;  /* 0x0c201f002c057f89 */ /* 0x000e2400000e0000 */
[----:B------:R-:W2:Y:S01]  /*49b0*/  MUFU.EX2 R3, R3 ;  /* 0x0000000300037308 */ /* 0x000ea20000000800 */
[----:B-1----:R-:W-:-:S04]  /*49c0*/  F2FP.SATFINITE.E4M3.F32.PACK_AB_MERGE_C R218, R109, R94, RZ ;  /* 0x0000005e6dda723e */ /* 0x002fc800048070ff */
[----:B------:R-:W-:-:S03]  /*49d0*/  F2FP.SATFINITE.E4M3.F32.PACK_AB_MERGE_C R218, R105, R104, R218 ;  /* 0x0000006869da723e */ /* 0x000fc600048070da */
[----:B------:R-:W-:Y:S08]  /*49e0*/  MUFU.EX2 R80, R80 ;  /* 0x0000005000507308 */ /* 0x000ff00000000800 */
[----:B------:R-:W-:Y:S01]  /*49f0*/  MUFU.EX2 R81, R81 ;  /* 0x0000005100517308 */ /* 0x000fe20000000800 */
[----:B--2---:R-:W-:-:S04]  /*4a00*/  F2FP.SATFINITE.E4M3.F32.PACK_AB_MERGE_C R212, R82, R3, RZ ;  /* 0x0000000352d4723e */ /* 0x004fc800048070ff */
[----:B------:R-:W-:Y:S02]  /*4a10*/  F2FP.SATFINITE.E4M3.F32.PACK_AB_MERGE_C R212, R73, R102, R212 ;  /* 0x0000006649d4723e */ /* 0x000fe400048070d4 */
[----:B0-----:R-:W-:Y:S01]  /*4a20*/  FMNMX.FTZ R5, R44, R5, !PT ;  /* 0x000000052c057209 */ /* 0x001fe20007810000 */
[----:B------:R-:W-:Y:S01]  /*4a30*/  IMAD.U32 R44, RZ, RZ, UR42 ;  /* 0x0000002aff2c7e24 */ /* 0x000fe2000f8e00ff */
[----:B------:R-:W-:Y:S02]  /*4a40*/  MUFU.EX2 R85, R85 ;  /* 0x0000005500557308 */ /* 0x000fe40000000800 */
[C---:B------:R-:W-:Y:S01]  /*4a50*/  FSETP.NEU.FTZ.AND P3, PT, R5.reuse, -INF , PT ;  /* 0xff8000000500780b */ /* 0x040fe20003f7d000 */
[----:B------:R-:W-:-:S05]  /*4a60*/  FFMA.FTZ R44, R5, R44, -8 ;  /* 0xc1000000052c7423 */ /* 0x000fca000001002c */
[----:B------:R-:W-:Y:S01]  /*4a70*/  FSEL R44, R44, RZ, P3 ;  /* 0x000000ff2c2c7208 */ /* 0x000fe20001800000 */
[----:B------:R-:W-:Y:S01]  /*4a80*/  MUFU.EX2 R56, R56 ;  /* 0x0000003800387308 */ /* 0x000fe20000000800 */
[----:B------:R-:W-:-:S03]  /*4a90*/  PLOP3.LUT P3, PT, PT, PT, UP1, 0x80, 0x0 ;  /* 0x000000000000781c */ /* 0x000fc60003f6f018 */
        /* <DEDUP_REMOVED lines=18> */
[----:B------:R-:W-:Y:S01]  /*4bc0*/  FADD.FTZ R87, R9, R126 ;  /* 0x0000007e09577221 */ /* 0x000fe20000010000 */
[----:B------:R-:W-:-:S01]  /*4bd0*/  FFMA.FTZ R111, R115, UR42, -R44 ;  /* 0x0000002a736f7c23 */ /* 0x000fc2000801082c */
[--C-:B------:R-:W-:Y:S01]  /*4be0*/  FFMA.FTZ R106, R106, UR42, -R44.reuse ;  /* 0x0000002a6a6a7c23 */ /* 0x100fe2000801082c */
[----:B------:R-:W-:-:S01]  /*4bf0*/  FFMA.FTZ R115, R119, UR42, -R44 ;  /* 0x0000002a77737c23 */ /* 0x000fc2000801082c */
        /* <DEDUP_REMOVED lines=14> */
[----:B------:R-:W-:Y:S01]  /*4ce0*/  @!P0 PRMT R58, RZ, 0x654, R2 ;  /* 0x00000654ff3a8816 */ /* 0x000fe20000000002 */
[----:B------:R-:W-:-:S01]  /*4cf0*/  FFMA.FTZ R90, R90, UR42, -R44 ;  /* 0x0000002a5a5a7c23 */ /* 0x000fc2000801082c */
[----:B------:R-:W0:Y:S01]  /*4d00*/  MUFU.EX2 R48, R48 ;  /* 0x0000003000307308 */ /* 0x000e220000000800 */
[----:B-1----:R-:W-:-:S01]  /*4d10*/  FADD.FTZ R127, R49, R128 ;  /* 0x00000080317f7221 */ /* 0x002fc20000010000 */
[----:B------:R-:W-:Y:S01]  /*4d20*/  FADD.FTZ R128, R12, R87 ;  /* 0x000000570c807221 */ /* 0x000fe20000010000 */
[----:B------:R1:W-:Y:S01]  /*4d30*/  @!P0 SYNCS.ARRIVE.TRANS64.RED.A1T0 RZ, [R58+URZ], RZ ;  /* 0x000000ff3aff89a7 */ /* 0x0003e2000810043f */
[----:B------:R-:W-:-:S01]  /*4d40*/  FFMA.FTZ R91, R91, UR42, -R44 ;  /* 0x0000002a5b5b7c23 */ /* 0x000fc2000801082c */
[--C-:B------:R-:W-:Y:S01]  /*4d50*/  FFMA.FTZ R108, R108, UR42, -R44.reuse ;  /* 0x0000002a6c6c7c23 */ /* 0x100fe2000801082c */
[----:B------:R-:W-:-:S01]  /*4d60*/  FFMA.FTZ R66, R66, UR42, -R44 ;  /* 0x0000002a42427c23 */ /* 0x000fc2000801082c */
[----:B------:R-:W-:Y:S01]  /*4d70*/  FFMA.FTZ R67, R67, UR42, -R44 ;  /* 0x0000002a43437c23 */ /* 0x000fe2000801082c */
[----:B------:R-:W3:Y:S01]  /*4d80*/  MUFU.EX2 R53, R53 ;  /* 0x0000003500357308 */ /* 0x000ee20000000800 */
[----:B--2---:R-:W-:-:S01]  /*4d90*/  FADD.FTZ R127, R52, R127 ;  /* 0x0000007f347f7221 */ /* 0x004fc20000010000 */
[--C-:B------:R-:W-:Y:S01]  /*4da0*/  FFMA.FTZ R74, R74, UR42, -R44.reuse ;  /* 0x0000002a4a4a7c23 */ /* 0x100fe2000801082c */
[----:B-1----:R-:W-:-:S01]  /*4db0*/  FFMA.FTZ R58, R84, UR42, -R44 ;  /* 0x0000002a543a7c23 */ /* 0x002fc2000801082c */
[--C-:B------:R-:W-:Y:S01]  /*4dc0*/  FFMA.FTZ R70, R70, UR42, -R44.reuse ;  /* 0x0000002a46467c23 */ /* 0x100fe2000801082c */
[----:B------:R-:W-:-:S01]  /*4dd0*/  FFMA.FTZ R75, R75, UR42, -R44 ;  /* 0x0000002a4b4b7c23 */ /* 0x000fc2000801082c */
[----:B------:R-:W-:Y:S01]  /*4de0*/  F2FP.SATFINITE.E4M3.F32.PACK_AB_MERGE_C R225, R52, R49, RZ ;  /* 0x0000003134e1723e */ /* 0x000fe200048070ff */
[----:B------:R-:W-:-:S01]  /*4df0*/  FFMA.FTZ R77, R77, UR42, -R44 ;  /* 0x0000002a4d4d7c23 */ /* 0x000fc2000801082c */
[----:B------:R-:W1:Y:S01]  /*4e00*/  MUFU.EX2 R122, R122 ;  /* 0x0000007a007a7308 */ /* 0x000e620000000800 */
[----:B0-----:R-:W-:-:S01]  /*4e10*/  FADD.FTZ R126, R48, R127 ;  /* 0x0000007f307e7221 */ /* 0x001fc20000010000 */
[----:B------:R-:W-:Y:S01]  /*4e20*/  FADD.FTZ R127, R13, R128 ;  /* 0x000000800d7f7221 */ /* 0x000fe20000010000 */
[----:B------:R-:W-:-:S01]  /*4e30*/  FFMA.FTZ R59, R59, UR42, -R44 ;  /* 0x0000002a3b3b7c23 */ /* 0x000fc2000801082c */
[--C-:B------:R-:W-:Y:S01]  /*4e40*/  FFMA.FTZ R63, R63, UR42, -R44.reuse ;  /* 0x0000002a3f3f7c23 */ /* 0x100fe2000801082c */
[----:B------:R-:W-:Y:S01]  /*4e50*/  F2FP.SATFINITE.E4M3.F32.PACK_AB_MERGE_C R225, R45, R6, R225 ;  /* 0x000000062de1723e */ /* 0x000fe200048070e1 */
[--C-:B------:R-:W-:Y:S01]  /*4e60*/  FFMA.FTZ R71, R71, UR42, -R44.reuse ;  /* 0x0000002a47477c23 */ /* 0x100fe2000801082c */
[----:B------:R-:W-:-:S01]  /*4e70*/  FFMA.FTZ R113, R113, UR42, -R44 ;  /* 0x0000002a71717c23 */ /* 0x000fc2000801082c */
[----:B------:R-:W0:Y:S01]  /*4e80*/  MUFU.EX2 R123, R123 ;  /* 0x0000007b007b7308 */ /* 0x000e220000000800 */
[----:B---3--:R-:W-:-:S01]  /*4e90*/  FADD.FTZ R87, R53, R126 ;  /* 0x0000007e35577221 */ /* 0x008fc20000010000 */
[----:B------:R-:W-:Y:S01]  /*4ea0*/  FADD.FTZ R126, R14, R127 ;  /* 0x0000007f0e7e7221 */ /* 0x000fe20000010000 */
[----:B------:R-:W-:-:S01]  /*4eb0*/  FFMA.FTZ R116, R116, UR42, -R44 ;  /* 0x0000002a74747c23 */ /* 0x000fc2000801082c */
[--C-:B------:R-:W-:Y:S01]  /*4ec0*/  FFMA.FTZ R117, R117, UR42, -R44.reuse ;  /* 0x0000002a75757c23 */ /* 0x100fe2000801082c */
[----:B------:R-:W-:-:S01]  /*4ed0*/  FFMA.FTZ R61, R61, UR42, -R44 ;  /* 0x0000002a3d3d7c23 */ /* 0x000fc2000801082c */
[--C-:B------:R-:W-:Y:S01]  /*4ee0*/  FFMA.FTZ R64, R64, UR42, -R44.reuse ;  /* 0x0000002a40407c23 */ /* 0x100fe2000801082c */
[----:B------:R-:W-:-:S01]  /*4ef0*/  FFMA.FTZ R65, R65, UR42, -R44 ;  /* 0x0000002a41417c23 */ /* 0x000fc2000801082c */
[----:B------:R-:W-:Y:S01]  /*4f00*/  MUFU.EX2 R106, R106 ;  /* 0x0000006a006a7308 */ /* 0x000fe20000000800 */
[----:B-1----:R-:W-:-:S01]  /*4f10*/  FADD.FTZ R84, R122, R87 ;  /* 0x000000577a547221 */ /* 0x002fc20000010000 */
[----:B------:R-:W-:Y:S01]  /*4f20*/  FADD.FTZ R87, R15, R126 ;  /* 0x0000007e0f577221 */ /* 0x000fe20000010000 */
[----:B------:R-:W-:-:S01]  /*4f30*/  FFMA.FTZ R68, R68, UR42, -R44 ;  /* 0x0000002a44447c23 */ /* 0x000fc2000801082c */
[--C-:B------:R-:W-:Y:S01]  /*4f40*/  FFMA.FTZ R69, R69, UR42, -R44.reuse ;  /* 0x0000002a45457c23 */ /* 0x100fe2000801082c */
[----:B------:R-:W-:-:S01]  /*4f50*/  FFMA.FTZ R120, R120, UR42, -R44 ;  /* 0x0000002a78787c23 */ /* 0x000fc2000801082c */
[----:B------:R-:W-:Y:S01]  /*4f60*/  FADD.FTZ R126, R20, R87 ;  /* 0x00000057147e7221 */ /* 0x000fe20000010000 */
[----:B------:R-:W-:-:S01]  /*4f70*/  FFMA.FTZ R92, R92, UR42, -R44 ;  /* 0x0000002a5c5c7c23 */ /* 0x000fc2000801082c */
[----:B------:R-:W-:Y:S01]  /*4f80*/  MUFU.EX2 R107, R107 ;  /* 0x0000006b006b7308 */ /* 0x000fe20000000800 */
[----:B0-----:R-:W-:Y:S01]  /*4f90*/  F2FP.SATFINITE.E4M3.F32.PACK_AB_MERGE_C R227, R123, R122, RZ ;  /* 0x0000007a7be3723e */ /* 0x001fe200048070ff */
[----:B------:R-:W-:-:S03]  /*4fa0*/  FADD.FTZ R87, R21, R126 ;  /* 0x0000007e15577221 */ /* 0x000fc60000010000 */
[----:B------:R-:W-:Y:S01]  /*4fb0*/  F2FP.SATFINITE.E4M3.F32.PACK_AB_MERGE_C R227, R53, R48, R227 ;  /* 0x0000003035e3723e */ /* 0x000fe200048070e3 */
[----:B------:R-:W-:-:S02]  /*4fc0*/  FADD.FTZ R87, R72, R87 ;  /* 0x0000005748577221 */ /* 0x000fc40000010000 */
[----:B------:R-:W-:Y:S02]  /*4fd0*/  MUFU.EX2 R124, R124 ;  /* 0x0000007c007c7308 */ /* 0x000fe40000000800 */
[----:B------:R-:W-:-:S01]  /*4fe0*/  FADD.FTZ R126, R76, R87 ;  /* 0x000000574c7e7221 */ /* 0x000fc20000010000 */
[----:B------:R-:W-:-:S05]  /*4ff0*/  FFMA.FTZ R87, R51, UR42, -R44 ;  /* 0x0000002a33577c23 */ /* 0x000fca000801082c */
[----:B------:R-:W0:Y:S08]  /*5000*/  MUFU.EX2 R125, R125 ;  /* 0x0000007d007d7308 */ /* 0x000e300000000800 */
[----:B------:R1:W-:Y:S08]  /*5010*/  MUFU.EX2 R2, R83 ;  /* 0x0000005300027308 */ /* 0x0003f00000000800 */
[----:B------:R-:W2:Y:S01]  /*5020*/  MUFU.EX2 R110, R110 ;  /* 0x0000006e006e7308 */ /* 0x000ea20000000800 */
[----:B-1----:R-:W-:-:S01]  /*5030*/  FADD.FTZ R83, R123, R84 ;  /* 0x000000547b537221 */ /* 0x002fc20000010000 */
[----:B0-----:R-:W-:-:S03]  /*5040*/  F2FP.SATFINITE.E4M3.F32.PACK_AB_MERGE_C R221, R125, R124, RZ ;  /* 0x0000007c7ddd723e */ /* 0x001fc600048070ff */
[----:B------:R-:W-:Y:S01]  /*5050*/  FADD.FTZ R84, R106, R83 ;  /* 0x000000536a547221 */ /* 0x000fe20000010000 */
[C---:B------:R-:W-:Y:S02]  /*5060*/  F2FP.SATFINITE.E4M3.F32.PACK_AB_MERGE_C R221, R107.reuse, R106, R221 ;  /* 0x0000006a6bdd723e */ /* 0x040fe400048070dd */
[----:B------:R-:W0:Y:S01]  /*5070*/  MUFU.EX2 R111, R111 ;  /* 0x0000006f006f7308 */ /* 0x000e220000000800 */
[----:B------:R-:W-:-:S04]  /*5080*/  FADD.FTZ R83, R107, R84 ;  /* 0x000000546b537221 */ /* 0x000fc80000010000 */
[----:B------:R-:W-:Y:S01]  /*5090*/  FADD.FTZ R84, R124, R83 ;  /* 0x000000537c547221 */ /* 0x000fe20000010000 */
[----:B------:R-:W-:-:S02]  /*50a0*/  FFMA.FTZ R83, R60, UR42, -R44 ;  /* 0x0000002a3c537c23 */ /* 0x000fc4000801082c */
[----:B------:R-:W1:Y:S01]  /*50b0*/  MUFU.EX2 R114, R114 ;  /* 0x0000007200727308 */ /* 0x000e620000000800 */
[----:B------:R-:W-:-:S01]  /*50c0*/  FADD.FTZ R127, R125, R84 ;  /* 0x000000547d7f7221 */ /* 0x000fc20000010000 */
[----:B------:R-:W-:-:S03]  /*50d0*/  FFMA.FTZ R84, R50, UR42, -R44 ;  /* 0x0000002a32547c23 */ /* 0x000fc6000801082c */
[----:B--2---:R-:W-:Y:S01]  /*50e0*/  FADD.FTZ R50, R110, R127 ;  /* 0x0000007f6e327221 */ /* 0x004fe20000010000 */
[----:B------:R-:W-:-:S01]  /*50f0*/  FADD.FTZ R127, R89, R126 ;  /* 0x0000007e597f7221 */ /* 0x000fc20000010000 */
[----:B------:R-:W-:Y:S01]  /*5100*/  FFMA.FTZ R126, R54, UR42, -R44 ;  /* 0x0000002a367e7c23 */ /* 0x000fe2000801082c */
[----:B------:R-:W2:Y:S01]  /*5110*/  MUFU.EX2 R115, R115 ;  /* 0x0000007300737308 */ /* 0x000ea20000000800 */
[----:B0-----:R-:W-:-:S01]  /*5120*/  FADD.FTZ R129, R111, R50 ;  /* 0x000000326f817221 */ /* 0x001fc20000010000 */
[----:B------:R-:W-:Y:S01]  /*5130*/  FADD.FTZ R50, R88, R127 ;  /* 0x0000007f58327221 */ /* 0x000fe20000010000 */
[----:B------:R-:W-:-:S01]  /*5140*/  FFMA.FTZ R127, R55, UR42, -R44 ;  /* 0x0000002a377f7c23 */ /* 0x000fc2000801082c */
[----:B------:R-:W-:Y:S02]  /*5150*/  FFMA.FTZ R44, R121, UR42, -R44 ;  /* 0x0000002a792c7c23 */ /* 0x000fe4000801082c */
[----:B------:R-:W-:-:S02]  /*5160*/  FADD.FTZ R55, R93, R50 ;  /* 0x000000325d377221 */ /* 0x000fc40000010000 */
[----:B------:R-:W-:Y:S01]  /*5170*/  MUFU.EX2 R90, R90 ;  /* 0x0000005a005a7308 */ /* 0x000fe20000000800 */
[----:B-1----:R-:W-:-:S01]  /*5180*/  FADD.FTZ R54, R114, R129 ;  /* 0x0000008172367221 */ /* 0x002fc20000010000 */
[----:B------:R-:W-:-:S06]  /*5190*/  FADD.FTZ R50, R96, R55 ;  /* 0x0000003760327221 */ /* 0x000fcc0000010000 */
[----:B------:R-:W-:Y:S01]  /*51a0*/  MUFU.EX2 R91, R91 ;  /* 0x0000005b005b7308 */ /* 0x000fe20000000800 */
[----:B--2---:R-:W-:-:S01]  /*51b0*/  FADD.FTZ R129, R115, R54 ;  /* 0x0000003673817221 */ /* 0x004fc20000010000 */
[----:B------:R-:W-:-:S04]  /*51c0*/  F2FP.SATFINITE.E4M3.F32.PACK_AB_MERGE_C R223, R115, R114, RZ ;  /* 0x0000007273df723e */ /* 0x000fc800048070ff */
[----:B------:R-:W-:Y:S02]  /*51d0*/  F2FP.SATFINITE.E4M3.F32.PACK_AB_MERGE_C R223, R111, R110, R223 ;  /* 0x0000006e6fdf723e */ /* 0x000fe400048070df */
[----:B------:R-:W-:Y:S08]  /*51e0*/  MUFU.EX2 R108, R108 ;  /* 0x0000006c006c7308 */ /* 0x000ff00000000800 */
[----:B------:R-:W0:Y:S08]  /*51f0*/  MUFU.EX2 R119, R119 ;  /* 0x0000007700777308 */ /* 0x000e300000000800 */
[----:B------:R-:W1:Y:S08]  /*5200*/  MUFU.EX2 R95, R95 ;  /* 0x0000005f005f7308 */ /* 0x000e700000000800 */
[----:B------:R2:W-:Y:S01]  /*5210*/  MUFU.EX2 R60, R66 ;  /* 0x00000042003c7308 */ /* 0x0005e20000000800 */
[----:B0-----:R-:W-:-:S04]  /*5220*/  F2FP.SATFINITE.E4M3.F32.PACK_AB_MERGE_C R217, R119, R108, RZ ;  /* 0x0000006c77d9723e */ /* 0x001fc800048070ff */
[----:B------:R-:W-:-:S03]  /*5230*/  F2FP.SATFINITE.E4M3.F32.PACK_AB_MERGE_C R217, R91, R90, R217 ;  /* 0x0000005a5bd9723e */ /* 0x000fc600048070d9 */
[----:B------:R0:W-:Y:S01]  /*5240*/  MUFU.EX2 R51, R67 ;  /* 0x0000004300337308 */ /* 0x0001e20000000800 */
[----:B--2---:R-:W-:-:S04]  /*5250*/  FADD.FTZ R66, R90, R129 ;  /* 0x000000815a427221 */ /* 0x004fc80000010000 */
[----:B------:R-:W-:-:S03]  /*5260*/  FADD.FTZ R129, R91, R66 ;  /* 0x000000425b817221 */ /* 0x000fc60000010000 */
[----:B------:R-:W2:Y:S01]  /*5270*/  MUFU.EX2 R98, R98 ;  /* 0x0000006200627308 */ /* 0x000ea20000000800 */
[----:B0-----:R-:W-:-:S01]  /*5280*/  FADD.FTZ R67, R97, R50 ;  /* 0x0000003261437221 */ /* 0x001fc20000010000 */
[----:B------:R-:W-:-:S03]  /*5290*/  FADD.FTZ R66, R108, R129 ;  /* 0x000000816c427221 */ /* 0x000fc60000010000 */
[----:B------:R-:W-:Y:S01]  /*52a0*/  FADD.FTZ R50, R100, R67 ;  /* 0x0000004364327221 */ /* 0x000fe20000010000 */
[----:B------:R-:W-:-:S02]  /*52b0*/  FADD.FTZ R66, R119, R66 ;  /* 0x0000004277427221 */ /* 0x000fc40000010000 */
[----:B------:R-:W0:Y:S01]  /*52c0*/  MUFU.EX2 R99, R99 ;  /* 0x0000006300637308 */ /* 0x000e220000000800 */
[----:B------:R-:W-:-:S01]  /*52d0*/  FADD.FTZ R67, R101, R50 ;  /* 0x0000003265437221 */ /* 0x000fc20000010000 */
[----:B-1----:R-:W-:-:S06]  /*52e0*/  FADD.FTZ R9, R95, R66 ;  /* 0x000000425f097221 */ /* 0x002fcc0000010000 */
[----:B------:R-:W1:Y:S01]  /*52f0*/  MUFU.EX2 R112, R112 ;  /* 0x0000007000707308 */ /* 0x000e620000000800 */
[----:B--2---:R-:W-:-:S07]  /*5300*/  FADD.FTZ R10, R98, R9 ;  /* 0x00000009620a7221 */ /* 0x004fce0000010000 */
[----:B------:R2:W-:Y:S01]  /*5310*/  MUFU.EX2 R54, R70 ;  /* 0x0000004600367308 */ /* 0x0005e20000000800 */
[----:B0-----:R-:W-:-:S07]  /*5320*/  FADD.FTZ R13, R99, R10 ;  /* 0x0000000a630d7221 */ /* 0x001fce0000010000 */
[----:B------:R-:W0:Y:S01]  /*5330*/  MUFU.EX2 R74, R74 ;  /* 0x0000004a004a7308 */ /* 0x000e220000000800 */
[----:B--2---:R-:W-:-:S01]  /*5340*/  FADD.FTZ R70, R104, R67 ;  /* 0x0000004368467221 */ /* 0x004fc20000010000 */
[C---:B-1----:R-:W-:Y:S01]  /*5350*/  FADD.FTZ R13, R112.reuse, R13 ;  /* 0x0000000d700d7221 */ /* 0x042fe20000010000 */
[----:B------:R-:W-:Y:S02]  /*5360*/  F2FP.SATFINITE.E4M3.F32.PACK_AB_MERGE_C R219, R112, R99, RZ ;  /* 0x0000006370db723e */ /* 0x000fe400048070ff */
[----:B------:R-:W-:Y:S02]  /*5370*/  FADD.FTZ R49, R105, R70 ;  /* 0x0000004669317221 */ /* 0x000fe40000010000 */
[----:B------:R-:W-:Y:S01]  /*5380*/  F2FP.SATFINITE.E4M3.F32.PACK_AB_MERGE_C R219, R98, R95, R219 ;  /* 0x0000005f62db723e */ /* 0x000fe200048070db */
[----:B------:R-:W1:Y:S01]  /*5390*/  MUFU.EX2 R75, R75 ;  /* 0x0000004b004b7308 */ /* 0x000e620000000800 */
[----:B------:R-:W-:-:S01]  /*53a0*/  FADD.FTZ R14, R94, R49 ;  /* 0x000000315e0e7221 */ /* 0x000fc20000010000 */
[----:B------:R-:W-:-:S03]  /*53b0*/  CS2R R48, SRZ ;  /* 0x0000000000307805 */ /* 0x000fc6000001ff00 */
[----:B------:R-:W-:-:S03]  /*53c0*/  FADD.FTZ R21, R109, R14 ;  /* 0x0000000e6d157221 */ /* 0x000fc60000010000 */
[----:B------:R-:W2:Y:S01]  /*53d0*/  MUFU.EX2 R103, R103 ;  /* 0x0000006700677308 */ /* 0x000ea20000000800 */
[----:B------:R-:W-:-:S01]  /*53e0*/  FADD.FTZ R10, R102, R21 ;  /* 0x00000015660a7221 */ /* 0x000fc20000010000 */
[----:B0-----:R-:W-:-:S03]  /*53f0*/  FADD.FTZ R14, R74, R13 ;  /* 0x0000000d4a0e7221 */ /* 0x001fc60000010000 */
[----:B------:R-:W-:Y:S01]  /*5400*/  FADD.FTZ R10, R73, R10 ;  /* 0x0000000a490a7221 */ /* 0x000fe20000010000 */
[----:B------:R-:W-:Y:S02]  /*5410*/  CS2R R72, SRZ ;  /* 0x0000000000487805 */ /* 0x000fe4000001ff00 */
[----:B------:R-:W0:Y:S01]  /*5420*/  MUFU.EX2 R118, R118 ;  /* 0x0000007600767308 */ /* 0x000e220000000800 */
[----:B-1----:R-:W-:-:S01]  /*5430*/  FADD.FTZ R52, R75, R14 ;  /* 0x0000000e4b347221 */ /* 0x002fc20000010000 */
[----:B------:R-:W-:-:S04]  /*5440*/  FADD.FTZ R13, R3, R10 ;  /* 0x0000000a030d7221 */ /* 0x000fc80000010000 */
[----:B------:R-:W-:Y:S02]  /*5450*/  FADD.FTZ R13, R82, R13 ;  /* 0x0000000d520d7221 */ /* 0x000fe40000010000 */
[----:B------:R-:W1:Y:S01]  /*5460*/  MUFU.EX2 R77, R77 ;  /* 0x0000004d004d7308 */ /* 0x000e620000000800 */
[----:B--2---:R-:W-:-:S01]  /*5470*/  FADD.FTZ R21, R103, R52 ;  /* 0x0000003467157221 */ /* 0x004fc20000010000 */
[----:B------:R-:W-:-:S04]  /*5480*/  FADD.FTZ R66, R80, R13 ;  /* 0x0000000d50427221 */ /* 0x000fc80000010000 */
[----:B------:R-:W-:Y:S01]  /*5490*/  FADD.FTZ R13, R81, R66 ;  /* 0x00000042510d7221 */ /* 0x000fe20000010000 */
[----:B------:R-:W-:Y:S01]  /*54a0*/  CS2R R66, SRZ ;  /* 0x0000000000427805 */ /* 0x000fe2000001ff00 */
[----:B------:R-:W2:Y:S01]  /*54b0*/  MUFU.EX2 R78, R78 ;  /* 0x0000004e004e7308 */ /* 0x000ea20000000800 */
[----:B0-----:R-:W-:-:S01]  /*54c0*/  FADD.FTZ R52, R118, R21 ;  /* 0x0000001576347221 */ /* 0x001fc20000010000 */
[----:B------:R-:W-:-:S04]  /*54d0*/  F2FP.SATFINITE.E4M3.F32.PACK_AB_MERGE_C R213, R118, R103, RZ ;  /* 0x0000006776d5723e */ /* 0x000fc800048070ff */
[----:B------:R-:W-:Y:S02]  /*54e0*/  F2FP.SATFINITE.E4M3.F32.PACK_AB_MERGE_C R213, R75, R74, R213 ;  /* 0x0000004a4bd5723e */ /* 0x000fe400048070d5 */
[----:B------:R-:W-:Y:S01]  /*54f0*/  CS2R R74, SRZ ;  /* 0x00000000004a7805 */ /* 0x000fe2000001ff00 */
        /* <DEDUP_REMOVED lines=8> */
[----:B------:R-:W-:Y:S01]  /*5580*/  FADD.FTZ R6, R56, R85 ;  /* 0x0000005538067221 */ /* 0x000fe20000010000 */
[----:B------:R-:W-:Y:S02]  /*5590*/  CS2R R52, SRZ ;  /* 0x0000000000347805 */ /* 0x000fe4000001ff00 */
[----:B------:R-:W-:-:S03]  /*55a0*/  CS2R R80, SRZ ;  /* 0x0000000000507805 */ /* 0x000fc6000001ff00 */
[----:B------:R-:W2:Y:S01]  /*55b0*/  MUFU.EX2 R57, R57 ;  /* 0x0000003900397308 */ /* 0x000ea20000000800 */
[----:B0-----:R-:W-:-:S07]  /*55c0*/  FADD.FTZ R3, R79, R8 ;  /* 0x000000084f037221 */ /* 0x001fce0000010000 */
[----:B------:R-:W0:Y:S01]  /*55d0*/  MUFU.EX2 R59, R59 ;  /* 0x0000003b003b7308 */ /* 0x000e220000000800 */
[----:B-1----:R-:W-:-:S01]  /*55e0*/  FADD.FTZ R3, R86, R3 ;  /* 0x0000000356037221 */ /* 0x002fc20000010000 */
[----:B------:R-:W-:-:S03]  /*55f0*/  F2FP.SATFINITE.E4M3.F32.PACK_AB_MERGE_C R79, R86, R79, RZ ;  /* 0x0000004f564f723e */ /* 0x000fc600048070ff */
[----:B------:R-:W-:Y:S01]  /*5600*/  FADD.FTZ R8, R2, R3 ;  /* 0x0000000302087221 */ /* 0x000fe20000010000 */
[----:B------:R-:W-:Y:S02]  /*5610*/  F2FP.SATFINITE.E4M3.F32.PACK_AB_MERGE_C R215, R78, R77, R79 ;  /* 0x0000004d4ed7723e */ /* 0x000fe4000480704f */
[----:B------:R-:W-:Y:S01]  /*5620*/  CS2R R76, SRZ ;  /* 0x00000000004c7805 */ /* 0x000fe2000001ff00 */
[----:B------:R-:W1:Y:S01]  /*5630*/  MUFU.EX2 R58, R58 ;  /* 0x0000003a003a7308 */ /* 0x000e620000000800 */
[----:B--2---:R-:W-:-:S01]  /*5640*/  FADD.FTZ R3, R57, R6 ;  /* 0x0000000639037221 */ /* 0x004fc20000010000 */
[----:B------:R-:W-:-:S03]  /*5650*/  CS2R R78, SRZ ;  /* 0x00000000004e7805 */ /* 0x000fc6000001ff00 */
[----:B------:R-:W-:-:S03]  /*5660*/  FADD.FTZ R6, R42, R3 ;  /* 0x000000032a067221 */ /* 0x000fc60000010000 */
[----:B------:R-:W2:Y:S01]  /*5670*/  MUFU.EX2 R43, R43 ;  /* 0x0000002b002b7308 */ /* 0x000ea20000000800 */
[----:B0-----:R-:W-:-:S07]  /*5680*/  FADD.FTZ R7, R59, R8 ;  /* 0x000000083b077221 */ /* 0x001fce0000010000 */
[----:B------:R-:W0:Y:S01]  /*5690*/  MUFU.EX2 R63, R63 ;  /* 0x0000003f003f7308 */ /* 0x000e220000000800 */
[----:B-1----:R-:W-:-:S07]  /*56a0*/  FADD.FTZ R8, R58, R7 ;  /* 0x000000073a087221 */ /* 0x002fce0000010000 */
[----:B------:R-:W1:Y:S01]  /*56b0*/  MUFU.EX2 R46, R46 ;  /* 0x0000002e002e7308 */ /* 0x000e620000000800 */
[C---:B--2---:R-:W-:Y:S01]  /*56c0*/  F2FP.SATFINITE.E4M3.F32.PACK_AB_MERGE_C R42, R43.reuse, R42, RZ ;  /* 0x0000002a2b2a723e */ /* 0x044fe200048070ff */
[----:B------:R-:W-:-:S03]  /*56d0*/  FADD.FTZ R43, R43, R6 ;  /* 0x000000062b2b7221 */ /* 0x000fc60000010000 */
[----:B------:R-:W-:Y:S02]  /*56e0*/  F2FP.SATFINITE.E4M3.F32.PACK_AB_MERGE_C R208, R57, R56, R42 ;  /* 0x0000003839d0723e */ /* 0x000fe4000480702a */
[----:B------:R-:W-:Y:S01]  /*56f0*/  CS2R R56, SRZ ;  /* 0x0000000000387805 */ /* 0x000fe2000001ff00 */
[----:B------:R-:W2:Y:S01]  /*5700*/  MUFU.EX2 R47, R47 ;  /* 0x0000002f002f7308 */ /* 0x000ea20000000800 */
[C---:B0-----:R-:W-:Y:S01]  /*5710*/  F2FP.SATFINITE.E4M3.F32.PACK_AB_MERGE_C R58, R63.reuse, R58, RZ ;  /* 0x0000003a3f3a723e */ /* 0x041fe200048070ff */
[----:B------:R-:W-:-:S03]  /*5720*/  FADD.FTZ R63, R63, R8 ;  /* 0x000000083f3f7221 */ /* 0x000fc60000010000 */
[----:B------:R-:W-:Y:S01]  /*5730*/  F2FP.SATFINITE.E4M3.F32.PACK_AB_MERGE_C R209, R59, R2, R58 ;  /* 0x000000023bd1723e */ /* 0x000fe2000480703a */
[----:B------:R-:W-:-:S01]  /*5740*/  FADD.FTZ R8, R60, R63 ;  /* 0x0000003f3c087221 */ /* 0x000fc20000010000 */
[----:B------:R-:W-:Y:S01]  /*5750*/  CS2R R58, SRZ ;  /* 0x00000000003a7805 */ /* 0x000fe2000001ff00 */
[----:B------:R-:W0:Y:S01]  /*5760*/  MUFU.EX2 R27, R27 ;  /* 0x0000001b001b7308 */ /* 0x000e220000000800 */
[----:B-1----:R-:W-:-:S01]  /*5770*/  FADD.FTZ R6, R46, R43 ;  /* 0x0000002b2e067221 */ /* 0x002fc20000010000 */
[----:B------:R-:W-:Y:S01]  /*5780*/  FADD.FTZ R7, R51, R8 ;  /* 0x0000000833077221 */ /* 0x000fe20000010000 */
[----:B------:R-:W-:Y:S02]  /*5790*/  CS2R R42, SRZ ;  /* 0x00000000002a7805 */ /* 0x000fe4000001ff00 */
[----:B------:R-:W-:Y:S01]  /*57a0*/  CS2R R62, SRZ ;  /* 0x00000000003e7805 */ /* 0x000fe2000001ff00 */
[----:B------:R-:W-:-:S02]  /*57b0*/  FADD.FTZ R8, R54, R7 ;  /* 0x0000000736087221 */ /* 0x000fc40000010000 */
[----:B------:R1:W3:Y:S01]  /*57c0*/  MUFU.EX2 R55, R71 ;  /* 0x0000004700377308 */ /* 0x0002e20000000800 */
[----:B--2---:R-:W-:-:S04]  /*57d0*/  FADD.FTZ R3, R47, R6 ;  /* 0x000000062f037221 */ /* 0x004fc80000010000 */
[----:B------:R-:W-:-:S03]  /*57e0*/  FADD.FTZ R6, R26, R3 ;  /* 0x000000031a067221 */ /* 0x000fc60000010000 */
[----:B------:R-:W2:Y:S01]  /*57f0*/  MUFU.EX2 R50, R113 ;  /* 0x0000007100327308 */ /* 0x000ea20000000800 */
[C---:B0-----:R-:W-:Y:S01]  /*5800*/  F2FP.SATFINITE.E4M3.F32.PACK_AB_MERGE_C R26, R27.reuse, R26, RZ ;  /* 0x0000001a1b1a723e */ /* 0x041fe200048070ff */
[----:B------:R-:W-:Y:S01]  /*5810*/  FADD.FTZ R27, R27, R6 ;  /* 0x000000061b1b7221 */ /* 0x000fe20000010000 */
[----:B-1----:R-:W-:Y:S02]  /*5820*/  CS2R R70, SRZ ;  /* 0x0000000000467805 */ /* 0x002fe4000001ff00 */
[----:B------:R-:W-:Y:S01]  /*5830*/  F2FP.SATFINITE.E4M3.F32.PACK_AB_MERGE_C R210, R47, R46, R26 ;  /* 0x0000002e2fd2723e */ /* 0x000fe2000480701a */
[----:B------:R-:W-:-:S01]  /*5840*/  FADD.FTZ R6, R30, R27 ;  /* 0x0000001b1e067221 */ /* 0x000fc20000010000 */
[----:B------:R-:W-:Y:S01]  /*5850*/  CS2R R26, SRZ ;  /* 0x00000000001a7805 */ /* 0x000fe2000001ff00 */
[----:B------:R-:W0:Y:S01]  /*5860*/  MUFU.EX2 R31, R31 ;  /* 0x0000001f001f7308 */ /* 0x000e220000000800 */
[C---:B---3--:R-:W-:Y:S01]  /*5870*/  F2FP.SATFINITE.E4M3.F32.PACK_AB_MERGE_C R54, R55.reuse, R54, RZ ;  /* 0x000000363736723e */ /* 0x048fe200048070ff */
[----:B------:R-:W-:Y:S01]  /*5880*/  FADD.FTZ R55, R55, R8 ;  /* 0x0000000837377221 */ /* 0x000fe20000010000 */
[----:B------:R-:W-:-:S02]  /*5890*/  CS2R R46, SRZ ;  /* 0x00000000002e7805 */ /* 0x000fc4000001ff00 */
[----:B------:R-:W-:-:S03]  /*58a0*/  F2FP.SATFINITE.E4M3.F32.PACK_AB_MERGE_C R211, R51, R60, R54 ;  /* 0x0000003c33d3723e */ /* 0x000fc60004807036 */
[----:B------:R-:W1:Y:S01]  /*58b0*/  MUFU.EX2 R9, R116 ;  /* 0x0000007400097308 */ /* 0x000e620000000800 */
[----:B--2---:R-:W-:-:S01]  /*58c0*/  FADD.FTZ R8, R50, R55 ;  /* 0x0000003732087221 */ /* 0x004fc20000010000 */
[----:B------:R-:W-:-:S06]  /*58d0*/  CS2R R54, SRZ ;  /* 0x0000000000367805 */ /* 0x000fcc000001ff00 */
        /* <DEDUP_REMOVED lines=11> */
[----:B------:R-:W-:Y:S02]  /*5990*/  F2FP.SATFINITE.E4M3.F32.PACK_AB_MERGE_C R204, R31, R30, R34 ;  /* 0x0000001e1fcc723e */ /* 0x000fe40004807022 */
[----:B------:R-:W-:Y:S01]  /*59a0*/  CS2R R30, SRZ ;  /* 0x00000000001e7805 */ /* 0x000fe2000001ff00 */
[----:B------:R1:W3:Y:S01]  /*59b0*/  MUFU.EX2 R10, R84 ;  /* 0x00000054000a7308 */ /* 0x0002e20000000800 */
[----:B--2---:R-:W-:-:S01]  /*59c0*/  FADD.FTZ R3, R14, R3 ;  /* 0x000000030e037221 */ /* 0x004fc20000010000 */
[----:B------:R-:W-:-:S04]  /*59d0*/  F2FP.SATFINITE.E4M3.F32.PACK_AB_MERGE_C R83, R14, R83, RZ ;  /* 0x000000530e53723e */ /* 0x000fc800048070ff */
[----:B------:R-:W-:Y:S02]  /*59e0*/  F2FP.SATFINITE.E4M3.F32.PACK_AB_MERGE_C R205, R9, R50, R83 ;  /* 0x0000003209cd723e */ /* 0x000fe40004807053 */
[----:B------:R-:W-:Y:S01]  /*59f0*/  CS2R R50, SRZ ;  /* 0x0000000000327805 */ /* 0x000fe2000001ff00 */
[----:B------:R-:W2:Y:S01]  /*5a00*/  MUFU.EX2 R39, R39 ;  /* 0x0000002700277308 */ /* 0x000ea20000000800 */
[----:B0-----:R-:W-:-:S01]  /*5a10*/  FADD.FTZ R6, R38, R35 ;  /* 0x0000002326067221 */ /* 0x001fc20000010000 */
[----:B------:R-:W-:Y:S02]  /*5a20*/  CS2R R34, SRZ ;  /* 0x0000000000227805 */ /* 0x000fe4000001ff00 */
[----:B------:R-:W-:Y:S02]  /*5a30*/  CS2R R82, SRZ ;  /* 0x0000000000527805 */ /* 0x000fe4000001ff00 */
[----:B-1----:R-:W-:Y:S02]  /*5a40*/  CS2R R84, SRZ ;  /* 0x0000000000547805 */ /* 0x002fe4000001ff00 */
[----:B------:R-:W0:Y:S01]  /*5a50*/  MUFU.EX2 R87, R87 ;  /* 0x0000005700577308 */ /* 0x000e220000000800 */
[----:B---3--:R-:W-:-:S07]  /*5a60*/  FADD.FTZ R8, R10, R3 ;  /* 0x000000030a087221 */ /* 0x008fce0000010000 */
        /* <DEDUP_REMOVED lines=11> */
[----:B------:R-:W-:Y:S02]  /*5b20*/  F2FP.SATFINITE.E4M3.F32.PACK_AB_MERGE_C R206, R39, R38, R40 ;  /* 0x0000002627ce723e */ /* 0x000fe40004807028 */
[----:B------:R-:W-:Y:S01]  /*5b30*/  CS2R R38, SRZ ;  /* 0x0000000000267805 */ /* 0x000fe2000001ff00 */
[----:B------:R-:W0:Y:S01]  /*5b40*/  MUFU.EX2 R61, R61 ;  /* 0x0000003d003d7308 */ /* 0x000e220000000800 */
[----:B-1----:R-:W-:-:S01]  /*5b50*/  FADD.FTZ R2, R127, R2 ;  /* 0x000000027f027221 */ /* 0x002fc20000010000 */
[----:B------:R-:W-:-:S04]  /*5b60*/  F2FP.SATFINITE.E4M3.F32.PACK_AB_MERGE_C R126, R127, R126, RZ ;  /* 0x0000007e7f7e723e */ /* 0x000fc800048070ff */
[----:B------:R-:W-:Y:S02]  /*5b70*/  F2FP.SATFINITE.E4M3.F32.PACK_AB_MERGE_C R207, R87, R10, R126 ;  /* 0x0000000a57cf723e */ /* 0x000fe4000480707e */
[----:B------:R-:W-:Y:S01]  /*5b80*/  CS2R R86, SRZ ;  /* 0x0000000000567805 */ /* 0x000fe2000001ff00 */
        /* <DEDUP_REMOVED lines=21> */
[----:B------:R-:W-:Y:S02]  /*5ce0*/  F2FP.SATFINITE.E4M3.F32.PACK_AB_MERGE_C R201, R64, R61, R65 ;  /* 0x0000003d40c9723e */ /* 0x000fe40004807041 */
[----:B------:R-:W-:Y:S02]  /*5cf0*/  CS2R R60, SRZ ;  /* 0x00000000003c7805 */ /* 0x000fe4000001ff00 */
[----:B------:R-:W-:Y:S01]  /*5d00*/  CS2R R64, SRZ ;  /* 0x0000000000407805 */ /* 0x000fe2000001ff00 */
[----:B------:R-:W0:Y:S01]  /*5d10*/  MUFU.EX2 R33, R33 ;  /* 0x0000002100217308 */ /* 0x000e220000000800 */
[----:B-1----:R-:W-:-:S01]  /*5d20*/  FADD.FTZ R2, R32, R29 ;  /* 0x0000001d20027221 */ /* 0x002fc20000010000 */
[----:B------:R-:W-:-:S06]  /*5d30*/  CS2R R28, SRZ ;  /* 0x00000000001c7805 */ /* 0x000fcc000001ff00 */
[----:B------:R-:W1:Y:S01]  /*5d40*/  MUFU.EX2 R120, R120 ;  /* 0x0000007800787308 */ /* 0x000e620000000800 */
[----:B--2---:R-:W-:-:S07]  /*5d50*/  FADD.FTZ R3, R69, R68 ;  /* 0x0000004445037221 */ /* 0x004fce0000010000 */
[----:B------:R-:W-:Y:S01]  /*5d60*/  MUFU.EX2 R36, R36 ;  /* 0x0000002400247308 */ /* 0x000fe20000000800 */
[----:B0-----:R-:W-:-:S07]  /*5d70*/  FADD.FTZ R9, R33, R2 ;  /* 0x0000000221097221 */ /* 0x001fce0000010000 */
[----:B------:R-:W0:Y:S01]  /*5d80*/  MUFU.EX2 R37, R37 ;  /* 0x0000002500257308 */ /* 0x000e220000000800 */
[----:B-1----:R-:W-:-:S07]  /*5d90*/  FADD.FTZ R3, R120, R3 ;  /* 0x0000000378037221 */ /* 0x002fce0000010000 */
[----:B------:R-:W1:Y:S08]  /*5da0*/  MUFU.EX2 R92, R92 ;  /* 0x0000005c005c7308 */ /* 0x000e700000000800 */
[----:B------:R2:W3:Y:S01]  /*5db0*/  MUFU.EX2 R7, R44 ;  /* 0x0000002c00077308 */ /* 0x0004e20000000800 */
[----:B0-----:R-:W-:Y:S01]  /*5dc0*/  F2FP.SATFINITE.E4M3.F32.PACK_AB_MERGE_C R6, R37, R36, RZ ;  /* 0x000000242506723e */ /* 0x001fe200048070ff */
[----:B------:R-:W-:-:S03]  /*5dd0*/  FADD.FTZ R36, R36, R9 ;  /* 0x0000000924247221 */ /* 0x000fc60000010000 */
[----:B------:R-:W-:Y:S02]  /*5de0*/  F2FP.SATFINITE.E4M3.F32.PACK_AB_MERGE_C R202, R33, R32, R6 ;  /* 0x0000002021ca723e */ /* 0x000fe40004807006 */
[----:B------:R-:W-:Y:S01]  /*5df0*/  CS2R R32, SRZ ;  /* 0x0000000000207805 */ /* 0x000fe2000001ff00 */
[----:B-1----:R-:W-:Y:S01]  /*5e00*/  FADD.FTZ R2, R92, R3 ;  /* 0x000000035c027221 */ /* 0x002fe20000010000 */
[----:B------:R-:W-:-:S01]  /*5e10*/  FADD.FTZ R3, R37, R36 ;  /* 0x0000002425037221 */ /* 0x000fc20000010000 */
[----:B------:R-:W-:Y:S02]  /*5e20*/  CS2R R36, SRZ ;  /* 0x0000000000247805 */ /* 0x000fe4000001ff00 */
[----:B--2---:R-:W-:Y:S02]  /*5e30*/  CS2R R44, SRZ ;  /* 0x00000000002c7805 */ /* 0x004fe4000001ff00 */
[C---:B---3--:R-:W-:Y:S01]  /*5e40*/  F2FP.SATFINITE.E4M3.F32.PACK_AB_MERGE_C R8, R7.reuse, R92, RZ ;  /* 0x0000005c0708723e */ /* 0x048fe200048070ff */
[----:B------:R-:W-:-:S03]  /*5e50*/  FADD.FTZ R2, R7, R2 ;  /* 0x0000000207027221 */ /* 0x000fc60000010000 */
[----:B------:R-:W-:Y:S02]  /*5e60*/  F2FP.SATFINITE.E4M3.F32.PACK_AB_MERGE_C R203, R120, R69, R8 ;  /* 0x0000004578cb723e */ /* 0x000fe40004807008 */
[----:B------:R-:W-:Y:S01]  /*5e70*/  CS2R R68, SRZ ;  /* 0x0000000000447805 */ /* 0x000fe2000001ff00 */
        /* <DEDUP_REMOVED lines=37> */
.L_x_2103:
[----:B------:R-:W-:Y:S01]  /*60d0*/  ISETP.NE.AND P4, PT, RZ, UR46, PT ;  /* 0x0000002eff007c0c */ /* 0x000fe2000bf85270 */
[----:B------:R-:W-:-:S04]  /*60e0*/  UISETP.NE.AND UP1, UPT, UR58, 0x1, UPT ;  /* 0x000000013a00788c */ /* 0x000fc8000bf25270 */
[----:B------:R-:W-:-:S04]  /*60f0*/  USEL UR48, URZ, 0x1, UP1 ;  /* 0x000000013f307887 */ /* 0x000fc80008800000 */
[----:B------:R-:W-:-:S04]  /*6100*/  ULOP3.LUT UR48, UR59, UR48, URZ, 0x3c, !UPT ;  /* 0x000000303b307292 */ /* 0x000fc8000f8e3c3f */
[----:B------:R-:W-:Y:S08]  /*6110*/  @P4 BRA `(.L_x_2094) ;  /* 0x0000000000384947 */ /* 0x000ff00003800000 */
[----:B------:R-:W-:Y:S05]  /*6120*/  @!P1 BRA `(.L_x_2095) ;  /* 0x0000000000049947 */ /* 0x000fea0003800000 */
[----:B------:R-:W-:Y:S01]  /*6130*/  BPT.TRAP 0x1 ;  /* 0x000000040000795c */ /* 0x000fe20000300000 */
.L_x_2095:
        /* <DEDUP_REMOVED lines=9> */
.L_x_2096:
[----:B-1----:R-:W-:Y:S05]  /*61d0*/  @P3 BRA `(.L_x_2094) ;  /* 0x0000000000083947 */ /* 0x002fea0003800000 */
[----:B------:R-:W1:Y:S02]  /*61e0*/  SYNCS.PHASECHK.TRANS64.TRYWAIT P3, [UR6+0x2e830], R0 ;  /* 0x02e83000ff0075a7 */ /* 0x000e640008060146 */
[----:B-1----:R-:W-:Y:S05]  /*61f0*/  @!P3 BRA `(.L_x_2097) ;  /* 0x000001280004b947 */ /* 0x002fea0003800000 */
.L_x_2094:
[----:B-1----:R-:W1:Y:S01]  /*6200*/  S2R R5, SR_TID.X ;  /* 0x0000000000057919 */ /* 0x002e620000002100 */
        /* <DEDUP_REMOVED lines=23> */
[----:B-1----:R-:W-:Y:S01]  /*6380*/  SHF.R.U32.HI R5, RZ, 0x7, R5 ;  /* 0x00000007ff057819 */ /* 0x002fe20000011605 */
[----:B------:R-:W-:Y:S01]  /*6390*/  UIADD3 UR6, UR60, 0x2, URZ ;  /* 0x000000023c067890 */ /* 0x000fe2000fffe03f */
[----:B------:R-:W-:Y:S01]  /*63a0*/  UMOV UR7, 0x40000040 ;  /* 0x4000004000077882 */ /* 0x000fe20000000000 */
[----:B------:R-:W-:-:S02]  /*63b0*/  UIADD3 UR10, UR60, 0x602, URZ ;  /* 0x000006023c0a7890 */ /* 0x000fc4000fffe03f */
[----:B0-----:R-:W-:Y:S01]  /*63c0*/  VIADD R0, R5, 0x8 ;  /* 0x0000000805007836 */ /* 0x001fe20000000000 */
        /* <DEDUP_REMOVED lines=160> */
.L_x_2099:
[----:B------:R-:W-:Y:S01]  /*6dd0*/  ULEA UR6, UR58, UR41, 0x3 ;  /* 0x000000293a067291 */ /* 0x000fe2000f8e183f */
[----:B------:R-:W-:-:S05]  /*6de0*/  IMAD.U32 R0, RZ, RZ, UR59 ;  /* 0x0000003bff007e24 */ /* 0x000fca000f8e00ff */
[----:B------:R-:W-:-:S04]  /*6df0*/  SHF.L.U32 R0, R0, 0x1f, RZ ;  /* 0x0000001f00007819 */ /* 0x000fc800000006ff */
[----:B------:R0:W1:Y:S01]  /*6e00*/  SYNCS.PHASECHK.TRANS64.TRYWAIT P3, [UR6+0x2e850], R0 ;  /* 0x02e85000ff0075a7 */ /* 0x0000620008060146 */
[----:B------:R-:W-:Y:S05]  /*6e10*/  @!P1 BRA `(.L_x_2100) ;  /* 0x0000000000049947 */ /* 0x000fea0003800000 */
[----:B------:R-:W-:Y:S01]  /*6e20*/  BPT.TRAP 0x1 ;  /* 0x000000040000795c */ /* 0x000fe20000300000 */
.L_x_2100:
[----:B-1----:R-:W-:Y:S05]  /*6e30*/  @P3 BRA `(.L_x_2098) ;  /* 0x0000000000083947 */ /* 0x002fea0003800000 */
[----:B------:R-:W1:Y:S02]  /*6e40*/  SYNCS.PHASECHK.TRANS64.TRYWAIT P3, [UR6+0x2e850], R0 ;  /* 0x02e85000ff0075a7 */ /* 0x000e640008060146 */
[----:B-1----:R-:W-:Y:S05]  /*6e50*/  @!P3 BRA `(.L_x_2101) ;  /* 0x0000011c0004b947 */ /* 0x002fea0003800000 */
.L_x_2098:
[----:B------:R-:W-:Y:S01]  /*6e60*/  UIADD3 UR6, UR41, 0x400, URZ ;  /* 0x0000040029067890 */ /* 0x000fe2000fffe03f */
[----:B------:R-:W-:Y:S01]  /*6e70*/  WARPGROUP.ARRIVE ;  /* 0x00000000000079c5 */ /* 0x000fe20000000000 */
[----:B------:R-:W-:Y:S01]  /*6e80*/  UMOV UR7, 0xc0000010 ;  /* 0xc000001000077882 */ /* 0x000fe20000000000 */
[----:B------:R-:W-:Y:S01]  /*6e90*/  VIADD R8, R18, UR36 ;  /* 0x0000002412087c36 */ /* 0x000fe20008000000 */
[----:B------:R-:W-:Y:S01]  /*6ea0*/  USHF.R.U32.HI UR6, URZ, 0x4, UR6 ;  /* 0x000000043f067899 */ /* 0x000fe20008011606 */
[----:B------:R-:W-:-:S03]  /*6eb0*/  IMAD.U32 R10, RZ, RZ, UR52 ;  /* 0x00000034ff0a7e24 */ /* 0x000fc6000f8e00ff */
[----:B------:R-:W-:-:S04]  /*6ec0*/  ULOP3.LUT UR6, UR6, 0x3fff, URZ, 0xc0, !UPT ;  /* 0x00003fff06067892 */ /* 0x000fc8000f8ec03f */
[----:B------:R-:W-:-:S04]  /*6ed0*/  ULOP3.LUT UR6, UR6, 0x10000, URZ, 0xfc, !UPT ;  /* 0x0001000006067892 */ /* 0x000fc8000f8efc3f */
[----:B------:R-:W-:-:S07]  /*6ee0*/  UIMAD UR10, UR58, 0x700, UR6 ;  /* 0x000007003a0a78a4 */ /* 0x000fce000f8e0206 */
[----:B------:R-:W-:Y:S02]  /*6ef0*/  UMOV UR6, UR10 ;  /* 0x0000000a00067c82 */ /* 0x000fe40008000000 */
[----:B------:R-:W-:Y:S01]  /*6f00*/  QGMMA.64x128x32.F32.E4M3.E4M3 R24, R224, gdesc[UR4], R24, gsb0 ;  /* 0x01e00004e0187df3 */ /* 0x000fe20008000818 */
[----:B------:R-:W-:Y:S01]  /*6f10*/  UIADD3 UR6, UR10, 0x100, URZ ;  /* 0x000001000a067890 */ /* 0x000fe2000fffe03f */
[----:B------:R-:W-:Y:S01]  /*6f20*/  UMOV UR7, 0xc0000010 ;  /* 0xc000001000077882 */ /* 0x000fe20000000000 */
[----:B------:R-:W-:Y:S02]  /*6f30*/  WARPGROUP.DEPBAR.LE gsb0, 0x0 ;  /* 0x00008000000079c5 */ /* 0x000fe40000010000 */
[----:B------:R-:W-:-:S06]  /*6f40*/  WARPGROUP.ARRIVE ;  /* 0x00000000000079c5 */ /* 0x000fcc0000000000 */
[----:B------:R-:W2:Y:S01]  /*6f50*/  S2R R227, SR_TID.X ;  /* 0x0000000000e37919 */ /* 0x000ea20000002100 */
[----:B------:R-:W-:Y:S01]  /*6f60*/  QGMMA.64x128x32.F32.E4M3.E4M3 R24, R220, gdesc[UR4], R24, gsb0 ;  /* 0x01e00004dc187df3 */ /* 0x000fe20008000818 */
[----:B------:R-:W-:Y:S01]  /*6f70*/  UIADD3 UR6, UR10, 0x200, URZ ;  /* 0x000002000a067890 */ /* 0x000fe2000fffe03f */
[----:B------:R-:W-:Y:S01]  /*6f80*/  UMOV UR7, 0xc0000010 ;  /* 0xc000001000077882 */ /* 0x000fe20000000000 */
[----:B--2---:R-:W-:Y:S01]  /*6f90*/  SHF.R.U32.HI R227, RZ, 0x7, R227 ;  /* 0x00000007ffe37819 */ /* 0x004fe200000116e3 */
        /* <DEDUP_REMOVED lines=13> */
[----:B------:R-:W-:Y:S01]  /*7070*/  @UP0 ULDC UR6, c[0x0][0x44c] ;  /* 0x0001130000060ab9 */ /* 0x000fe20000000800 */
[----:B------:R-:W-:Y:S01]  /*7080*/  UMOV UR7, 0xc0000010 ;  /* 0xc000001000077882 */ /* 0x000fe20000000000 */
[----:B01----:R-:W-:Y:S01]  /*7090*/  @P2 IMAD.HI.U32 R0, R8, UR6, RZ ;  /* 0x0000000608002c27 */ /* 0x003fe2000f8e00ff */
[----:B------:R-:W-:-:S04]  /*70a0*/  @UP0 ULDC UR6, c[0x0][0x450] ;  /* 0x0001140000060ab9 */ /* 0x000fc80000000800 */
[----:B------:R-:W-:Y:S01]  /*70b0*/  @P2 SHF.R.U32.HI R8, RZ, UR6, R0 ;  /* 0x00000006ff082c19 */ /* 0x000fe20008011600 */
[----:B------:R-:W-:-:S04]  /*70c0*/  UIMAD UR6, UR57, -0xe0, URZ ;  /* 0xffffff20390678a4 */ /* 0x000fc8000f8e023f */
[----:B------:R-:W0:Y:S02]  /*70d0*/  SHFL.IDX PT, R0, R8, RZ, 0x1c1f ;  /* 0x001c1fff08007589 */ /* 0x000e2400000e0000 */
[----:B------:R-:W-:Y:S01]  /*70e0*/  IMAD.U32 R5, RZ, RZ, UR6 ;  /* 0x00000006ff057e24 */ /* 0x000fe2000f8e00ff */
[----:B------:R-:W-:Y:S01]  /*70f0*/  UIADD3 UR6, UR10, 0x500, URZ ;  /* 0x000005000a067890 */ /* 0x000fe2000fffe03f */
[----:B------:R-:W1:Y:S03]  /*7100*/  SHFL.IDX PT, R8, R8, 0x1, 0x1c1f ;  /* 0x003c1f0008087f89 */ /* 0x000e6600000e0000 */
[----:B------:R-:W-:-:S04]  /*7110*/  IADD3 R5, -R16, 0x1, R5 ;  /* 0x0000000110057810 */ /* 0x000fc80007ffe105 */
[----:B------:R-:W-:-:S05]  /*7120*/  IADD3 R5, -R10, UR51, R5 ;  /* 0x000000330a057c10 */ /* 0x000fca000fffe105 */
[C---:B0-----:R-:W-:Y:S02]  /*7130*/  IMAD.IADD R0, R5.reuse, 0x1, R0 ;  /* 0x0000000105007824 */ /* 0x041fe400078e0200 */
[----:B-1----:R-:W-:-:S03]  /*7140*/  IMAD.IADD R5, R5, 0x1, R8 ;  /* 0x0000000105057824 */ /* 0x002fc600078e0208 */
[C---:B------:R-:W-:Y:S02]  /*7150*/  ISETP.GT.AND P3, PT, R0.reuse, RZ, PT ;  /* 0x000000ff0000720c */ /* 0x040fe40003f64270 */
[----:B------:R-:W-:Y:S02]  /*7160*/  ISETP.GT.AND P4, PT, R0, 0x1, PT ;  /* 0x000000010000780c */ /* 0x000fe40003f84270 */
        /* <DEDUP_REMOVED lines=48> */
[----:B------:R-:W-:Y:S01]  /*7470*/  FMNMX.FTZ R9, R181, R10, !PT ;  /* 0x0000000ab5097209 */ /* 0x000fe20007810000 */
[----:B------:R-:W-:Y:S02]  /*7480*/  WARPGROUP.DEPBAR.LE gsb0, 0x0 ;  /* 0x00008000000079c5 */ /* 0x000fe40000010000 */
[----:B------:R-:W-:Y:S01]  /*7490*/  ISETP.GT.AND P3, PT, R0, 0x48, PT ;  /* 0x000000480000780c */ /* 0x000fe20003f64270 */
[----:B------:R-:W-:Y:S01]  /*74a0*/  WARPGROUP.ARRIVE ;  /* 0x00000000000079c5 */ /* 0x000fe20000000000 */
[----:B------:R-:W-:Y:S02]  /*74b0*/  FSEL R153, R153, -INF , P4 ;  /* 0xff80000099997808 */ /* 0x000fe40002000000 */
[----:B------:R-:W-:-:S02]  /*74c0*/  FMNMX.FTZ R10, R152, R9, !PT ;  /* 0x00000009980a7209 */ /* 0x000fc40007810000 */
[----:B------:R-:W-:Y:S01]  /*74d0*/  ISETP.GT.AND P4, PT, R0, 0x49, PT ;  /* 0x000000490000780c */ /* 0x000fe20003f84270 */
[----:B------:R-:W-:Y:S01]  /*74e0*/  QGMMA.64x128x32.F32.E4M3.E4M3 R24, R204, gdesc[UR4], R24, gsb0 ;  /* 0x01e00004cc187df3 */ /* 0x000fe20008000818 */
[----:B------:R-:W-:Y:S01]  /*74f0*/  FSEL R156, R156, -INF , P3 ;  /* 0xff8000009c9c7808 */ /* 0x000fe20001800000 */
        /* <DEDUP_REMOVED lines=71> */
[----:B------:R-:W-:Y:S01]  /*7970*/  FMNMX.FTZ R10, R104, R9, !PT ;  /* 0x00000009680a7209 */ /* 0x000fe20007810000 */
[----:B------:R-:W-:-:S02]  /*7980*/  WARPGROUP.DEPBAR.LE gsb0, 0x0 ;  /* 0x00008000000079c5 */ /* 0x000fc40000010000 */
[----:B------:R-:W-:Y:S01]  /*7990*/  ISETP.GT.AND P4, PT, R0, 0xa9, PT ;  /* 0x000000a90000780c */ /* 0x000fe20003f84270 */
[----:B------:R-:W-:Y:S01]  /*79a0*/  WARPGROUP.ARRIVE ;  /* 0x00000000000079c5 */ /* 0x000fe20000000000 */
[----:B------:R-:W-:Y:S02]  /*79b0*/  FSEL R108, R108, -INF , P3 ;  /* 0xff8000006c6c7808 */ /* 0x000fe40001800000 */
[----:B------:R-:W-:Y:S02]  /*79c0*/  FMNMX.FTZ R9, R105, R10, !PT ;  /* 0x0000000a69097209 */ /* 0x000fe40007810000 */
[----:B------:R-:W-:Y:S01]  /*79d0*/  ISETP.GT.AND P3, PT, R0, 0xb0, PT ;  /* 0x000000b00000780c */ /* 0x000fe20003f64270 */
[----:B------:R-:W-:Y:S01]  /*79e0*/  QGMMA.64x128x32.F32.E4M3.E4M3 R24, R200, gdesc[UR4], R24, gsb0 ;  /* 0x01e00004c8187df3 */ /* 0x000fe20008000818 */
        /* <DEDUP_REMOVED lines=24> */
[C---:B------:R-:W-:Y:S02]  /*7b70*/  ISETP.GT.AND P3, PT, R0.reuse, 0xd0, PT ;  /* 0x000000d00000780c */ /* 0x040fe40003f64270 */
[----:B------:R-:W-:-:S02]  /*7b80*/  ISETP.GT.AND P4, PT, R0, 0xd1, PT ;  /* 0x000000d10000780c */ /* 0x000fc40003f84270 */
[C---:B------:R-:W-:Y:S02]  /*7b90*/  ISETP.GT.AND P6, PT, R0.reuse, 0xd8, PT ;  /* 0x000000d80000780c */ /* 0x040fe40003fc4270 */
[----:B------:R-:W-:Y:S02]  /*7ba0*/  ISETP.GT.AND P5, PT, R0, 0xd9, PT ;  /* 0x000000d90000780c */ /* 0x000fe40003fa4270 */
[----:B------:R-:W-:Y:S02]  /*7bb0*/  FMNMX.FTZ R0, R92, R9, !PT ;  /* 0x000000095c007209 */ /* 0x000fe40007810000 */
[----:B------:R-:W-:Y:S02]  /*7bc0*/  FSEL R96, R96, -INF , P3 ;  /* 0xff80000060607808 */ /* 0x000fe40001800000 */
[----:B------:R-:W-:Y:S02]  /*7bd0*/  FMNMX.FTZ R9, R93, R0, !PT ;  /* 0x000000005d097209 */ /* 0x000fe40007810000 */
[----:B------:R-:W-:-:S02]  /*7be0*/  FSEL R97, R97, -INF , P4 ;  /* 0xff80000061617808 */ /* 0x000fc40002000000 */
[----:B------:R-:W-:Y:S02]  /*7bf0*/  FMNMX.FTZ R0, R96, R9, !PT ;  /* 0x0000000960007209 */ /* 0x000fe40007810000 */
[----:B------:R-:W-:Y:S02]  /*7c00*/  FSEL R100, R100, -INF , P6 ;  /* 0xff80000064647808 */ /* 0x000fe40003000000 */
[----:B------:R-:W-:Y:S02]  /*7c10*/  FMNMX.FTZ R9, R97, R0, !PT ;  /* 0x0000000061097209 */ /* 0x000fe40007810000 */
[----:B------:R-:W-:Y:S02]  /*7c20*/  FSEL R101, R101, -INF , P5 ;  /* 0xff80000065657808 */ /* 0x000fe40002800000 */
[----:B------:R-:W-:Y:S02]  /*7c30*/  FMNMX.FTZ R0, R100, R9, !PT ;  /* 0x0000000964007209 */ /* 0x000fe40007810000 */
[----:B------:R-:W-:-:S02]  /*7c40*/  ISETP.GT.AND P4, PT, R5, RZ, PT ;  /* 0x000000ff0500720c */ /* 0x000fc40003f84270 */
[----:B------:R-:W-:Y:S02]  /*7c50*/  FMNMX.FTZ R10, R101, R0, !PT ;  /* 0x00000000650a7209 */ /* 0x000fe40007810000 */
[----:B------:R-:W-:-:S03]  /*7c60*/  ISETP.GT.AND P5, PT, R5, 0x1, PT ;  /* 0x000000010500780c */ /* 0x000fc60003fa4270 */
[----:B------:R-:W0:Y:S01]  /*7c70*/  SHFL.BFLY PT, R9, R10, 0x2, 0x1f ;  /* 0x0c401f000a097f89 */ /* 0x000e2200000e0000 */
        /* <DEDUP_REMOVED lines=8> */
[----:B0-----:R-:W-:Y:S01]  /*7d00*/  FMNMX.FTZ R11, R10, R9, !PT ;  /* 0x000000090a0b7209 */ /* 0x001fe20007810000 */
[----:B------:R-:W-:Y:S01]  /*7d10*/  IMAD.U32 R9, RZ, RZ, UR42 ;  /* 0x0000002aff097e24 */ /* 0x000fe2000f8e00ff */
        /* <DEDUP_REMOVED lines=15> */
[----:B------:R-:W-:Y:S01]  /*7e10*/  ISETP.GT.AND P5, PT, R5, 0x51, PT ;  /* 0x000000510500780c */ /* 0x000fe20003fa4270 */
[----:B------:R-:W-:-:S03]  /*7e20*/  WARPGROUP.DEPBAR.LE gsb0, 0x0 ;  /* 0x00008000000079c5 */ /* 0x000fc60000010000 */
[----:B------:R-:W-:Y:S02]  /*7e30*/  FSEL R9, R9, RZ, P3 ;  /* 0x000000ff09097208 */ /* 0x000fe40001800000 */
[----:B------:R-:W-:Y:S02]  /*7e40*/  FSEL R163, R163, -INF , P5 ;  /* 0xff800000a3a37808 */ /* 0x000fe40002800000 */
[----:B------:R-:W-:Y:S01]  /*7e50*/  ISETP.GT.AND P5, PT, R5, 0x59, PT ;  /* 0x000000590500780c */ /* 0x000fe20003fa4270 */
        /* <DEDUP_REMOVED lines=84> */
[--C-:B0-----:R-:W-:Y:S01]  /*83a0*/  FFMA.FTZ R184, R148, UR42, -R9.reuse ;  /* 0x0000002a94b87c23 */ /* 0x101fe20008010809 */
[----:B------:R-:W-:Y:S01]  /*83b0*/  FMNMX.FTZ R180, R162, R189, !PT ;  /* 0x000000bda2b47209 */ /* 0x000fe20007810000 */
[--C-:B------:R-:W-:Y:S01]  /*83c0*/  FFMA.FTZ R116, R116, UR42, -R9.reuse ;  /* 0x0000002a74747c23 */ /* 0x100fe20008010809 */
[----:B------:R-:W-:Y:S01]  /*83d0*/  FSEL R166, R166, -INF , P4 ;  /* 0xff800000a6a67808 */ /* 0x000fe20002000000 */
[--C-:B------:R-:W-:Y:S01]  /*83e0*/  FFMA.FTZ R117, R117, UR42, -R9.reuse ;  /* 0x0000002a75757c23 */ /* 0x100fe20008010809 */
[----:B------:R-:W-:Y:S01]  /*83f0*/  FMNMX.FTZ R189, R163, R180, !PT ;  /* 0x000000b4a3bd7209 */ /* 0x000fe20007810000 */
[--C-:B------:R-:W-:Y:S01]  /*8400*/  FFMA.FTZ R88, R88, UR42, -R9.reuse ;  /* 0x0000002a58587c23 */ /* 0x100fe20008010809 */
[----:B------:R-:W-:Y:S01]  /*8410*/  FSEL R167, R167, -INF , P5 ;  /* 0xff800000a7a77808 */ /* 0x000fe20002800000 */
[--C-:B------:R-:W-:Y:S01]  /*8420*/  FFMA.FTZ R89, R89, UR42, -R9.reuse ;  /* 0x0000002a59597c23 */ /* 0x100fe20008010809 */
[----:B------:R-:W-:Y:S01]  /*8430*/  ISETP.GT.AND P4, PT, R5, 0x60, PT ;  /* 0x000000600500780c */ /* 0x000fe20003f84270 */
[--C-:B------:R-:W-:Y:S01]  /*8440*/  FFMA.FTZ R92, R92, UR42, -R9.reuse ;  /* 0x0000002a5c5c7c23 */ /* 0x100fe20008010809 */
[----:B------:R-:W-:Y:S01]  /*8450*/  FMNMX.FTZ R180, R166, R189, !PT ;  /* 0x000000bda6b47209 */ /* 0x000fe20007810000 */
[--C-:B------:R-:W-:Y:S01]  /*8460*/  FFMA.FTZ R93, R93, UR42, -R9.reuse ;  /* 0x0000002a5d5d7c23 */ /* 0x100fe20008010809 */
[----:B------:R-:W-:Y:S01]  /*8470*/  ISETP.GT.AND P5, PT, R5, 0x61, PT ;  /* 0x000000610500780c */ /* 0x000fe20003fa4270 */
[--C-:B------:R-:W-:Y:S01]  /*8480*/  FFMA.FTZ R96, R96, UR42, -R9.reuse ;  /* 0x0000002a60607c23 */ /* 0x100fe20008010809 */
[----:B------:R-:W-:Y:S01]  /*8490*/  FSEL R138, R138, -INF , P4 ;  /* 0xff8000008a8a7808 */ /* 0x000fe20002000000 */
[--C-:B------:R-:W-:Y:S01]  /*84a0*/  FFMA.FTZ R97, R97, UR42, -R9.reuse ;  /* 0x0000002a61617c23 */ /* 0x100fe20008010809 */
[----:B------:R-:W-:Y:S01]  /*84b0*/  FMNMX.FTZ R189, R167, R180, !PT ;  /* 0x000000b4a7bd7209 */ /* 0x000fe20007810000 */
[----:B------:R-:W-:Y:S01]  /*84c0*/  FFMA.FTZ R100, R100, UR42, -R9 ;  /* 0x0000002a64647c23 */ /* 0x000fe20008010809 */
        /* <DEDUP_REMOVED lines=23> */
[----:B------:R-:W-:Y:S02]  /*8640*/  FSEL R151, R151, -INF , P5 ;  /* 0xff80000097977808 */ /* 0x000fe40002800000 */
[----:B------:R-:W-:-:S02]  /*8650*/  ISETP.GT.AND P4, PT, R5, 0x80, PT ;  /* 0x000000800500780c */ /* 0x000fc40003f84270 */
        /* <DEDUP_REMOVED lines=22> */
[----:B------:R-:W-:Y:S01]  /*87c0*/  FSEL R131, R131, -INF , P5 ;  /* 0xff80000083837808 */ /* 0x000fe20002800000 */
[----:B0-----:R-:W-:Y:S01]  /*87d0*/  FFMA.FTZ R184, R124, UR42, -R9 ;  /* 0x0000002a7cb87c23 */ /* 0x001fe20008010809 */
[----:B------:R-:W-:-:S02]  /*87e0*/  FMNMX.FTZ R180, R130, R189, !PT ;  /* 0x000000bd82b47209 */ /* 0x000fc40007810000 */
[----:B------:R-:W-:Y:S02]  /*87f0*/  ISETP.GT.AND P5, PT, R5, 0x99, PT ;  /* 0x000000990500780c */ /* 0x000fe40003fa4270 */
        /* <DEDUP_REMOVED lines=21> */
[----:B------:R0:W-:Y:S01]  /*8950*/  MUFU.EX2 R110, R184 ;  /* 0x000000b8006e7308 */ /* 0x0001e20000000800 */
[----:B------:R-:W-:-:S02]  /*8960*/  ISETP.GT.AND P5, PT, R5, 0xb1, PT ;  /* 0x000000b10500780c */ /* 0x000fc40003fa4270 */
[----:B------:R-:W-:Y:S02]  /*8970*/  FSEL R114, R114, -INF , P4 ;  /* 0xff80000072727808 */ /* 0x000fe40002000000 */
[----:B------:R-:W-:Y:S02]  /*8980*/  FMNMX.FTZ R189, R111, R180, !PT ;  /* 0x000000b46fbd7209 */ /* 0x000fe40007810000 */
[----:B------:R-:W-:Y:S01]  /*8990*/  ISETP.GT.AND P4, PT, R5, 0xb8, PT ;  /* 0x000000b80500780c */ /* 0x000fe20003f84270 */
[----:B------:R-:W-:Y:S01]  /*89a0*/  MUFU.EX2 R177, R177 ;  /* 0x000000b100b17308 */ /* 0x000fe20000000800 */
[----:B------:R-:W-:Y:S01]  /*89b0*/  FSEL R115, R115, -INF , P5 ;  /* 0xff80000073737808 */ /* 0x000fe20002800000 */
[----:B0-----:R-:W-:Y:S01]  /*89c0*/  FFMA.FTZ R184, R128, UR42, -R9 ;  /* 0x0000002a80b87c23 */ /* 0x001fe20008010809 */
        /* <DEDUP_REMOVED lines=31> */
[--C-:B0-----:R-:W-:Y:S01]  /*8bc0*/  FFMA.FTZ R184, R104, UR42, -R9.reuse ;  /* 0x0000002a68b87c23 */ /* 0x101fe20008010809 */
[----:B------:R-:W-:Y:S01]  /*8bd0*/  FMNMX.FTZ R180, R98, R189, !PT ;  /* 0x000000bd62b47209 */ /* 0x000fe20007810000 */
[----:B------:R-:W-:Y:S01]  /*8be0*/  FFMA.FTZ R9, R101, UR42, -R9 ;  /* 0x0000002a65097c23 */ /* 0x000fe20008010809 */
[----:B------:R-:W-:-:S02]  /*8bf0*/  ISETP.GT.AND P5, PT, R5, 0xd9, PT ;  /* 0x000000d90500780c */ /* 0x000fc40003fa4270 */
[----:B------:R-:W-:Y:S01]  /*8c00*/  FSEL R104, R102, -INF , P4 ;  /* 0xff80000066687808 */ /* 0x000fe20002000000 */
[----:B------:R-:W-:Y:S01]  /*8c10*/  MUFU.EX2 R156, R156 ;  /* 0x0000009c009c7308 */ /* 0x000fe20000000800 */
[----:B------:R-:W-:Y:S02]  /*8c20*/  FMNMX.FTZ R5, R99, R180, !PT ;  /* 0x000000b463057209 */ /* 0x000fe40007810000 */
[----:B------:R-:W-:Y:S02]  /*8c30*/  FSEL R103, R103, -INF , P5 ;  /* 0xff80000067677808 */ /* 0x000fe40002800000 */
[----:B------:R-:W-:Y:S02]  /*8c40*/  FMNMX.FTZ R180, R104, R5, !PT ;  /* 0x0000000568b47209 */ /* 0x000fe40007810000 */
[----:B------:R-:W-:Y:S01]  /*8c50*/  FSEL R192, R0, RZ, P3 ;  /* 0x000000ff00c07208 */ /* 0x000fe20001800000 */
[----:B------:R0:W-:Y:S01]  /*8c60*/  MUFU.EX2 R102, R184 ;  /* 0x000000b800667308 */ /* 0x0001e20000000800 */
[----:B------:R-:W-:-:S03]  /*8c70*/  FMNMX.FTZ R5, R103, R180, !PT ;  /* 0x000000b467057209 */ /* 0x000fc60007810000 */
[----:B------:R-:W-:Y:S02]  /*8c80*/  FADD.FTZ R192, -R192, R7 ;  /* 0x00000007c0c07221 */ /* 0x000fe40000010100 */
[----:B------:R-:W1:Y:S02]  /*8c90*/  SHFL.BFLY PT, R180, R5, 0x2, 0x1f ;  /* 0x0c401f0005b47f89 */ /* 0x000e6400000e0000 */
[----:B------:R-:W-:Y:S08]  /*8ca0*/  MUFU.EX2 R157, R157 ;  /* 0x0000009d009d7308 */ /* 0x000ff00000000800 */
        /* <DEDUP_REMOVED lines=17> */
[----:B------:R-:W-:-:S01]  /*8dc0*/  FFMA.FTZ R186, R191, UR42, -R180 ;  /* 0x0000002abfba7c23 */ /* 0x000fc200080108b4 */
[----:B------:R-:W-:Y:S01]  /*8dd0*/  FMUL.FTZ R191, R192, UR42 ;  /* 0x0000002ac0bf7c20 */ /* 0x000fe20008410000 */
[----:B------:R-:W-:-:S01]  /*8de0*/  FFMA.FTZ R101, R185, UR42, -R180 ;  /* 0x0000002ab9657c23 */ /* 0x000fc200080108b4 */
[----:B------:R-:W-:Y:S01]  /*8df0*/  FMUL.FTZ R6, R193, UR42 ;  /* 0x0000002ac1067c20 */ /* 0x000fe20008410000 */
[----:B0-----:R-:W-:-:S01]  /*8e00*/  FFMA.FTZ R184, R187, UR42, -R180 ;  /* 0x0000002abbb87c23 */ /* 0x001fc200080108b4 */
        /* <DEDUP_REMOVED lines=35> */
[----:B-1----:R-:W-:-:S01]  /*9040*/  FFMA.FTZ R3, R6, R2, R101 ;  /* 0x0000000206037223 */ /* 0x002fc20000010065 */
[----:B------:R-:W-:Y:S01]  /*9050*/  FADD.FTZ R192, R14, R151 ;  /* 0x000000970ec07221 */ /* 0x000fe20000010000 */
[----:B------:R-:W-:-:S01]  /*9060*/  FFMA.FTZ R167, R167, UR42, -R180 ;  /* 0x0000002aa7a77c23 */ /* 0x000fc200080108b4 */
[--C-:B------:R-:W-:Y:S01]  /*9070*/  FFMA.FTZ R138, R138, UR42, -R180.reuse ;  /* 0x0000002a8a8a7c23 */ /* 0x100fe200080108b4 */
[----:B------:R-:W-:-:S01]  /*9080*/  FFMA.FTZ R139, R139, UR42, -R180 ;  /* 0x0000002a8b8b7c23 */ /* 0x000fc200080108b4 */
[----:B------:R-:W-:Y:S01]  /*9090*/  FADD.FTZ R151, R15, R192 ;  /* 0x000000c00f977221 */ /* 0x000fe20000010000 */
[----:B------:R-:W-:-:S01]  /*90a0*/  FFMA.FTZ R122, R122, UR42, -R180 ;  /* 0x0000002a7a7a7c23 */ /* 0x000fc200080108b4 */
[----:B------:R-:W1:Y:S01]  /*90b0*/  MUFU.EX2 R186, R186 ;  /* 0x000000ba00ba7308 */ /* 0x000e620000000800 */
        /* <DEDUP_REMOVED lines=29> */
[----:B------:R-:W-:-:S02]  /*9290*/  IMAD.U32 R193, RZ, RZ, UR53 ;  /* 0x00000035ffc17e24 */ /* 0x000fc4000f8e00ff */
[----:B------:R-:W-:-:S01]  /*92a0*/  FFMA.FTZ R99, R99, UR42, -R180 ;  /* 0x0000002a63637c23 */ /* 0x000fc200080108b4 */
[----:B------:R-:W0:Y:S01]  /*92b0*/  MUFU.EX2 R190, R190 ;  /* 0x000000be00be7308 */ /* 0x000e220000000800 */
[----:B--2---:R-:W-:-:S01]  /*92c0*/  FADD.FTZ R2, R188, R3 ;  /* 0x00000003bc027221 */ /* 0x004fc20000010000 */
[--C-:B------:R-:W-:Y:S01]  /*92d0*/  FFMA.FTZ R104, R104, UR42, -R180.reuse ;  /* 0x0000002a68687c23 */ /* 0x100fe200080108b4 */
[----:B------:R-:W-:Y:S01]  /*92e0*/  @!P0 LEA R193, R193, UR41, 0x3 ;  /* 0x00000029c1c18c11 */ /* 0x000fe2000f8e18ff */
[----:B------:R-:W-:-:S04]  /*92f0*/  FFMA.FTZ R103, R103, UR42, -R180 ;  /* 0x0000002a67677c23 */ /* 0x000fc800080108b4 */
[----:B------:R-:W2:Y:S01]  /*9300*/  MUFU.EX2 R170, R170 ;  /* 0x000000aa00aa7308 */ /* 0x000ea20000000800 */
[----:B-1----:R-:W-:-:S01]  /*9310*/  FADD.FTZ R3, R189, R2 ;  /* 0x00000002bd037221 */ /* 0x002fc20000010000 */
[----:B------:R-:W-:-:S06]  /*9320*/  FADD.FTZ R2, R168, R151 ;  /* 0x00000097a8027221 */ /* 0x000fcc0000010000 */
[----:B------:R-:W1:Y:S01]  /*9330*/  MUFU.EX2 R171, R171 ;  /* 0x000000ab00ab7308 */ /* 0x000e620000000800 */
[----:B0-----:R-:W-:-:S07]  /*9340*/  FADD.FTZ R3, R190, R3 ;  /* 0x00000003be037221 */ /* 0x001fce0000010000 */
        /* <DEDUP_REMOVED lines=52> */
[----:B------:R-:W-:-:S06]  /*9690*/  FADD.FTZ R151, R141, R2 ;  /* 0x000000028d977221 */ /* 0x000fcc0000010000 */
[----:B------:R-:W1:Y:S01]  /*96a0*/  MUFU.EX2 R142, R142 ;  /* 0x0000008e008e7308 */ /* 0x000e620000000800 */
[----:B0-----:R-:W-:-:S07]  /*96b0*/  FADD.FTZ R192, R139, R192 ;  /* 0x000000c08bc07221 */ /* 0x001fce0000010000 */
        /* <DEDUP_REMOVED lines=23> */
[----:B-1----:R-:W-:-:S04]  /*9830*/  FADD.FTZ R3, R121, R2 ;  /* 0x0000000279037221 */ /* 0x002fc80000010000 */
[----:B------:R-:W-:-:S03]  /*9840*/  FADD.FTZ R2, R110, R3 ;  /* 0x000000036e027221 */ /* 0x000fc60000010000 */
        /* <DEDUP_REMOVED lines=35> */
[----:B------:R-:W-:-:S05]  /*9a80*/  IADD3 R2, -R227, 0xb, RZ ;  /* 0x0000000be3027810 */ /* 0x000fca0007ffe1ff */
[----:B------:R0:W-:Y:S06]  /*9a90*/  BAR.ARV R2, 0x100 ;  /* 0x000400020000751d */ /* 0x0001ec0000002000 */
[----:B------:R-:W3:Y:S01]  /*9aa0*/  MUFU.EX2 R114, R114 ;  /* 0x0000007200727308 */ /* 0x000ee20000000800 */
[----:B--2---:R-:W-:-:S01]  /*9ab0*/  FADD.FTZ R151, R111, R192 ;  /* 0x000000c06f977221 */ /* 0x004fc20000010000 */
[----:B0-----:R-:W-:Y:S02]  /*9ac0*/  @!P0 VIADD R2, R193, 0x2e840 ;  /* 0x0002e840c1028836 */ /* 0x001fe40000000000 */
[----:B-1----:R-:W-:-:S03]  /*9ad0*/  FADD.FTZ R192, R112, R3 ;  /* 0x0000000370c07221 */ /* 0x002fc60000010000 */
[----:B------:R-:W-:Y:S01]  /*9ae0*/  @!P0 PRMT R2, RZ, 0x654, R2 ;  /* 0x00000654ff028816 */ /* 0x000fe20000000002 */
[----:B------:R-:W0:Y:S03]  /*9af0*/  MUFU.EX2 R113, R113 ;  /* 0x0000007100717308 */ /* 0x000e260000000800 */
[----:B------:R1:W-:Y:S05]  /*9b00*/  @!P0 SYNCS.ARRIVE.TRANS64.RED.A1T0 RZ, [R2+URZ], RZ ;  /* 0x000000ff02ff89a7 */ /* 0x0003ea000810043f */
        /* <DEDUP_REMOVED lines=42> */
[----:B-1----:R-:W-:-:S03]  /*9db0*/  FADD.FTZ R3, R9, R2 ;  /* 0x0000000209037221 */ /* 0x002fc60000010000 */
[----:B0-----:R-:W-:Y:S01]  /*9dc0*/  FADD.FTZ R2, R103, R180 ;  /* 0x000000b467027221 */ /* 0x001fe20000010000 */
[----:B------:R-:W-:Y:S06]  /*9dd0*/  @!P1 BRA `(.L_x_2102) ;  /* 0x0000000000049947 */ /* 0x000fec0003800000 */
[----:B------:R-:W-:Y:S01]  /*9de0*/  BPT.TRAP 0x1 ;  /* 0x000000040000795c */ /* 0x000fe20000300000 */
.L_x_2102:
[----:B------:R-:W-:Y:S01]  /*9df0*/  UISETP.GT.AND UP1, UPT, UR57, UR56, UPT ;  /* 0x000000383900728c */ /* 0x000fe2000bf24270 */
[----:B------:R-:W-:Y:S01]  /*9e00*/  F2FP.SATFINITE.E4M3.F32.PACK_AB_MERGE_C R7, R142, R7, RZ ;  /* 0x000000078e07723e */ /* 0x000fe200048070ff */
[----:B------:R-:W-:Y:S01]  /*9e10*/  ULEA UR6, UR58, UR41, 0x3 ;  /* 0x000000293a067291 */ /* 0x000fe2000f8e183f */
[----:B------:R-:W-:Y:S01]  /*9e20*/  F2FP.SATFINITE.E4M3.F32.PACK_AB_MERGE_C R12, R13, R12, RZ ;  /* 0x0000000c0d0c723e */ /* 0x000fe200048070ff */
[----:B------:R-:W-:Y:S01]  /*9e30*/  UIADD3 UR7, UR57, -0x1, URZ ;  /* 0xffffffff39077890 */ /* 0x000fe2000fffe03f */
[----:B------:R-:W-:Y:S01]  /*9e40*/  F2FP.SATFINITE.E4M3.F32.PACK_AB_MERGE_C R185, R186, R185, RZ ;  /* 0x000000b9bab9723e */ /* 0x000fe200048070ff */
[----:B------:R-:W-:Y:S01]  /*9e50*/  UIADD3 UR6, UR6, 0x2e860, URZ ;  /* 0x0002e86006067890 */ /* 0x000fe2000fffe03f */
[----:B------:R-:W-:Y:S01]  /*9e60*/  PLOP3.LUT P3, PT, PT, PT, UP1, 0x80, 0x0 ;  /* 0x000000000000781c */ /* 0x000fe20003f6f018 */
[----:B------:R-:W-:Y:S01]  /*9e70*/  UMOV UR59, UR48 ;  /* 0x00000030003b7c82 */ /* 0x000fe20008000000 */
[----:B------:R-:W-:Y:S01]  /*9e80*/  F2FP.SATFINITE.E4M3.F32.PACK_AB_MERGE_C R20, R21, R20, RZ ;  /* 0x000000141514723e */ /* 0x000fe200048070ff */
[----:B------:R-:W-:Y:S01]  /*9e90*/  UPRMT UR6, UR40, 0x654, UR6 ;  /* 0x0000065428067896 */ /* 0x000fe20008000006 */
[----:B------:R-:W-:Y:S01]  /*9ea0*/  F2FP.SATFINITE.E4M3.F32.PACK_AB_MERGE_C R189, R190, R189, RZ ;  /* 0x000000bdbebd723e */ /* 0x000fe200048070ff */
[----:B------:R-:W-:Y:S01]  /*9eb0*/  UMOV UR57, UR7 ;  /* 0x0000000700397c82 */ /* 0x000fe20008000000 */
[----:B------:R-:W-:Y:S01]  /*9ec0*/  F2FP.SATFINITE.E4M3.F32.PACK_AB_MERGE_C R172, R173, R172, RZ ;  /* 0x000000acadac723e */ /* 0x000fe200048070ff */
[----:B------:R-:W-:Y:S01]  /*9ed0*/  UMOV UR58, UR53 ;  /* 0x00000035003a7c82 */ /* 0x000fe20008000000 */
        /* <DEDUP_REMOVED lines=115> */
[----:B------:R-:W-:-:S02]  /*a610*/  IMAD.MOV.U32 R6, RZ, RZ, R5 ;  /* 0x000000ffff067224 */ /* 0x000fc400078e0005 */
[----:B------:R-:W-:Y:S01]  /*a620*/  IMAD.MOV.U32 R7, RZ, RZ, R0 ;  /* 0x000000ffff077224 */ /* 0x000fe200078e0000 */
[----:B------:R-:W-:Y:S06]  /*a630*/  @P3 BRA `(.L_x_2103) ;  /* 0xffffffb800a43947 */ /* 0x000fec000383ffff */
[----:B------:R-:W-:-:S05]  /*a640*/  UMOV UR57, UR7 ;  /* 0x0000000700397c82 */ /* 0x000fca0008000000 */
.L_x_2093:
[----:B------:R-:W-:-:S06]  /*a650*/  UISETP.GE.AND UP0, UPT, UR57, UR39, UPT ;  /* 0x000000273900728c */ /* 0x000fcc000bf06270 */
[----:B------:R-:W-:-:S13]  /*a660*/  PLOP3.LUT P2, PT, PT, PT, UP0, 0x80, 0x0 ;  /* 0x000000000000781c */ /* 0x000fda0003f4f008 */
[----:B------:R-:W-:Y:S05]  /*a670*/  @!P2 BRA `(.L_x_2104) ;  /* 0x00000034008ca947 */ /* 0x000fea0003800000 */
[----:B------:R-:W-:Y:S01]  /*a680*/  IMAD.MOV.U32 R6, RZ, RZ, R5 ;  /* 0x000000ffff067224 */ /* 0x000fe200078e0005 */
[----:B------:R-:W-:Y:S01]  /*a690*/  UMOV UR52, UR48 ;  /* 0x0000003000347c82 */ /* 0x000fe20008000000 */
[----:B------:R-:W-:Y:S01]  /*a6a0*/  IMAD.MOV.U32 R7, RZ, RZ, R0 ;  /* 0x000000ffff077224 */ /* 0x000fe200078e0000 */
[----:B------:R-:W-:-:S06]  /*a6b0*/  UMOV UR51, UR53 ;  /* 0x0000003500337c82 */ /* 0x000fcc0008000000 */
.L_x_2114:
        /* <DEDUP_REMOVED lines=9> */
.L_x_2106:
[----:B------:R-:W-:Y:S01]  /*a750*/  ULEA UR6, UR53, UR41, 0x3 ;  /* 0x0000002935067291 */ /* 0x000fe2000f8e183f */
[----:B------:R-:W-:-:S05]  /*a760*/  IMAD.U32 R0, RZ, RZ, UR48 ;  /* 0x00000030ff007e24 */ /* 0x000fca000f8e00ff */
[----:B------:R-:W-:-:S04]  /*a770*/  SHF.L.U32 R0, R0, 0x1f, RZ ;  /* 0x0000001f00007819 */ /* 0x000fc800000006ff */
[----:B------:R0:W1:Y:S01]  /*a780*/  SYNCS.PHASECHK.TRANS64.TRYWAIT P2, [UR6+0x2e830], R0 ;  /* 0x02e83000ff0075a7 */ /* 0x0000620008040146 */
[----:B------:R-:W-:Y:S05]  /*a790*/  @!P1 BRA `(.L_x_2107) ;  /* 0x0000000000049947 */ /* 0x000fea0003800000 */
[----:B------:R-:W-:Y:S01]  /*a7a0*/  BPT.TRAP 0x1 ;  /* 0x000000040000795c */ /* 0x000fe20000300000 */
.L_x_2107:
[----:B-1----:R-:W-:Y:S05]  /*a7b0*/  @P2 BRA `(.L_x_2105) ;  /* 0x0000000000082947 */ /* 0x002fea0003800000 */
[----:B------:R-:W1:Y:S02]  /*a7c0*/  SYNCS.PHASECHK.TRANS64.TRYWAIT P2, [UR6+0x2e830], R0 ;  /* 0x02e83000ff0075a7 */ /* 0x000e640008040146 */
[----:B-1----:R-:W-:Y:S05]  /*a7d0*/  @!P2 BRA `(.L_x_2108) ;  /* 0x000000e000bca947 */ /* 0x002fea0003800000 */
.L_x_2105:
[----:B-1----:R-:W1:Y:S01]  /*a7e0*/  S2R R5, SR_TID.X ;  /* 0x0000000000057919 */ /* 0x002e620000002100 */
[----:B------:R-:W-:Y:S01]  /*a7f0*/  R2UR UR56, R4 ;  /* 0x00000000043872ca */ /* 0x000fe200000e0000 */
[----:B------:R-:W-:Y:S01]  /*a800*/  UMOV UR19, 0x40000040 ;  /* 0x4000004000137882 */ /* 0x000fe20000000000 */
[----:B------:R-:W-:Y:S01]  /*a810*/  UMOV UR20, UR16 ;  /* 0x0000001000147c82 */ /* 0x000fe20008000000 */
[----:B------:R-:W-:Y:S01]  /*a820*/  UMOV UR21, UR17 ;  /* 0x0000001100157c82 */ /* 0x000fe20008000000 */
        /* <DEDUP_REMOVED lines=9> */
[----:B------:R-:W-:Y:S01]  /*a8c0*/  UIMAD UR56, UR53, 0x700, UR56 ;  /* 0x00000700353878a4 */ /* 0x000fe2000f8e0238 */
[----:B------:R-:W-:Y:S01]  /*a8d0*/  UMOV UR35, 0x40000040 ;  /* 0x4000004000237882 */ /* 0x000fe20000000000 */
[----:B------:R-:W-:-:S02]  /*a8e0*/  UMOV UR7, 0x40000040 ;  /* 0x4000004000077882 */ /* 0x000fc40000000000 */
[----:B------:R-:W-:Y:S02]  /*a8f0*/  UIADD3 UR22, UR56, 0x100, URZ ;  /* 0x0000010038167890 */ /* 0x000fe4000fffe03f */
[----:B------:R-:W-:Y:S02]  /*a900*/  UIADD3 UR26, UR56, 0x200, URZ ;  /* 0x00000200381a7890 */ /* 0x000fe4000fffe03f */
[----:B------:R-:W-:Y:S01]  /*a910*/  UMOV UR18, UR56 ;  /* 0x0000003800127c82 */ /* 0x000fe20008000000 */
[----:B------:R-:W-:Y:S02]  /*a920*/  UIADD3 UR30, UR56, 0x300, URZ ;  /* 0x00000300381e7890 */ /* 0x000fe4000fffe03f */
[----:B------:R-:W-:Y:S02]  /*a930*/  UIADD3 UR34, UR56, 0x400, URZ ;  /* 0x0000040038227890 */ /* 0x000fe4000fffe03f */
[----:B------:R-:W-:Y:S02]  /*a940*/  UIADD3 UR6, UR56, 0x2, URZ ;  /* 0x0000000238067890 */ /* 0x000fe4000fffe03f */
[----:B------:R-:W-:Y:S01]  /*a950*/  UIADD3 UR10, UR56, 0x602, URZ ;  /* 0x00000602380a7890 */ /* 0x000fe2000fffe03f */
[----:B------:R-:W-:Y:S01]  /*a960*/  UMOV UR11, 0x40000040 ;  /* 0x40000040000b7882 */ /* 0x000fe20000000000 */
[----:B-1----:R-:W-:Y:S01]  /*a970*/  SHF.R.U32.HI R5, RZ, 0x7, R5 ;  /* 0x00000007ff057819 */ /* 0x002fe20000011605 */
[----:B------:R-:W-:Y:S01]  /*a980*/  UIADD3 UR14, UR56, 0x6, URZ ;  /* 0x00000006380e7890 */ /* 0x000fe2000fffe03f */
[----:B------:R-:W-:-:S03]  /*a990*/  UMOV UR15, 0x40000040 ;  /* 0x40000040000f7882 */ /* 0x000fc60000000000 */
[----:B0-----:R-:W-:-:S05]  /*a9a0*/  VIADD R0, R5, 0x8 ;  /* 0x0000000805007836 */ /* 0x001fca0000000000 */
        /* <DEDUP_REMOVED lines=157> */
.L_x_2110:
[----:B------:R-:W-:Y:S01]  /*b380*/  ULEA UR6, UR51, UR41, 0x3 ;  /* 0x0000002933067291 */ /* 0x000fe2000f8e183f */
[----:B------:R-:W-:-:S05]  /*b390*/  IMAD.U32 R0, RZ, RZ, UR52 ;  /* 0x00000034ff007e24 */ /* 0x000fca000f8e00ff */
[----:B------:R-:W-:-:S04]  /*b3a0*/  SHF.L.U32 R0, R0, 0x1f, RZ ;  /* 0x0000001f00007819 */ /* 0x000fc800000006ff */
[----:B------:R0:W1:Y:S01]  /*b3b0*/  SYNCS.PHASECHK.TRANS64.TRYWAIT P2, [UR6+0x2e850], R0 ;  /* 0x02e85000ff0075a7 */ /* 0x0000620008040146 */
[----:B------:R-:W-:Y:S05]  /*b3c0*/  @!P1 BRA `(.L_x_2111) ;  /* 0x0000000000049947 */ /* 0x000fea0003800000 */
[----:B------:R-:W-:Y:S01]  /*b3d0*/  BPT.TRAP 0x1 ;  /* 0x000000040000795c */ /* 0x000fe20000300000 */
.L_x_2111:
[----:B-1----:R-:W-:Y:S05]  /*b3e0*/  @P2 BRA `(.L_x_2109) ;  /* 0x0000000000082947 */ /* 0x002fea0003800000 */
[----:B------:R-:W1:Y:S02]  /*b3f0*/  SYNCS.PHASECHK.TRANS64.TRYWAIT P2, [UR6+0x2e850], R0 ;  /* 0x02e85000ff0075a7 */ /* 0x000e640008040146 */
[----:B-1----:R-:W-:Y:S05]  /*b400*/  @!P2 BRA `(.L_x_2112) ;  /* 0x000000d400c8a947 */ /* 0x002fea0003800000 */
.L_x_2109:
[----:B------:R-:W-:Y:S01]  /*b410*/  UIADD3 UR6, UR41, 0x400, URZ ;  /* 0x0000040029067890 */ /* 0x000fe2000fffe03f */
[----:B------:R-:W-:Y:S01]  /*b420*/  WARPGROUP.ARRIVE ;  /* 0x00000000000079c5 */ /* 0x000fe20000000000 */
[----:B------:R-:W-:Y:S01]  /*b430*/  UMOV UR7, 0xc0000010 ;  /* 0xc000001000077882 */ /* 0x000fe20000000000 */
[----:B01----:R-:W-:Y:S01]  /*b440*/  FMNMX.FTZ R0, R184, R7, !PT ;  /* 0x00000007b8007209 */ /* 0x003fe20007810000 */
[----:B------:R-:W-:Y:S01]  /*b450*/  USHF.R.U32.HI UR6, URZ, 0x4, UR6 ;  /* 0x000000043f067899 */ /* 0x000fe20008011606 */
[----:B------:R-:W-:Y:S02]  /*b460*/  FMNMX.FTZ R8, R186, R6, !PT ;  /* 0x00000006ba087209 */ /* 0x000fe40007810000 */
        /* <DEDUP_REMOVED lines=123> */
[----:B0-----:R-:W-:Y:S01]  /*bc20*/  SHF.R.U32.HI R227, RZ, 0x7, R227 ;  /* 0x00000007ffe37819 */ /* 0x001fe200000116e3 */
[----:B------:R-:W0:Y:S04]  /*bc30*/  SHFL.BFLY PT, R0, R9, 0x2, 0x1f ;  /* 0x0c401f0009007f89 */ /* 0x000e2800000e0000 */
[----:B------:R-:W1:Y:S01]  /*bc40*/  SHFL.BFLY PT, R5, R8, 0x2, 0x1f ;  /* 0x0c401f0008057f89 */ /* 0x000e6200000e0000 */
[----:B0-----:R-:W-:Y:S01]  /*bc50*/  FMNMX.FTZ R10, R9, R0, !PT ;  /* 0x00000000090a7209 */ /* 0x001fe20007810000 */
[----:B------:R-:W-:Y:S01]  /*bc60*/  IMAD.U32 R9, RZ, RZ, UR42 ;  /* 0x0000002aff097e24 */ /* 0x000fe2000f8e00ff */
[----:B-1----:R-:W-:-:S03]  /*bc70*/  FMNMX.FTZ R11, R8, R5, !PT ;  /* 0x00000005080b7209 */ /* 0x002fc60007810000 */
[----:B------:R-:W0:Y:S04]  /*bc80*/  SHFL.BFLY PT, R5, R10, 0x1, 0x1f ;  /* 0x0c201f000a057f89 */ /* 0x000e2800000e0000 */
[----:B------:R-:W1:Y:S01]  /*bc90*/  SHFL.BFLY PT, R12, R11, 0x1, 0x1f ;  /* 0x0c201f000b0c7f89 */ /* 0x000e6200000e0000 */
[----:B0-----:R-:W-:Y:S02]  /*bca0*/  FMNMX.FTZ R0, R10, R5, !PT ;  /* 0x000000050a007209 */ /* 0x001fe40007810000 */
[----:B-1----:R-:W-:-:S03]  /*bcb0*/  FMNMX.FTZ R5, R11, R12, !PT ;  /* 0x0000000c0b057209 */ /* 0x002fc60007810000 */
[C---:B------:R-:W-:Y:S01]  /*bcc0*/  FFMA.FTZ R8, R0.reuse, R9, -8 ;  /* 0xc100000000087423 */ /* 0x040fe20000010009 */
[----:B------:R-:W-:-:S03]  /*bcd0*/  FADD.FTZ R7, -R0, R7 ;  /* 0x0000000700077221 */ /* 0x000fc60000010100 */
[--C-:B------:R-:W-:Y:S01]  /*bce0*/  FFMA.FTZ R21, R168, UR42, -R8.reuse ;  /* 0x0000002aa8157c23 */ /* 0x100fe20008010808 */
[----:B------:R-:W-:-:S01]  /*bcf0*/  FFMA.FTZ R168, R169, UR42, -R8 ;  /* 0x0000002aa9a87c23 */ /* 0x000fc20008010808 */
[--C-:B------:R-:W-:Y:S01]  /*bd00*/  FFMA.FTZ R169, R172, UR42, -R8.reuse ;  /* 0x0000002aaca97c23 */ /* 0x100fe20008010808 */
[----:B------:R-:W-:-:S01]  /*bd10*/  FFMA.FTZ R9, R184, UR42, -R8 ;  /* 0x0000002ab8097c23 */ /* 0x000fc20008010808 */
[--C-:B------:R-:W-:Y:S01]  /*bd20*/  FFMA.FTZ R172, R173, UR42, -R8.reuse ;  /* 0x0000002aadac7c23 */ /* 0x100fe20008010808 */
[----:B------:R-:W-:-:S01]  /*bd30*/  FFMA.FTZ R173, R176, UR42, -R8 ;  /* 0x0000002ab0ad7c23 */ /* 0x000fc20008010808 */
[----:B------:R-:W-:Y:S02]  /*bd40*/  IMAD.U32 R184, RZ, RZ, UR42 ;  /* 0x0000002affb87e24 */ /* 0x000fe4000f8e00ff */
[----:B------:R-:W-:-:S01]  /*bd50*/  FFMA.FTZ R176, R177, UR42, -R8 ;  /* 0x0000002ab1b07c23 */ /* 0x000fc20008010808 */
[--C-:B------:R-:W-:Y:S01]  /*bd60*/  FFMA.FTZ R177, R180, UR42, -R8.reuse ;  /* 0x0000002ab4b17c23 */ /* 0x100fe20008010808 */
[----:B------:R-:W-:Y:S01]  /*bd70*/  FMUL.FTZ R12, R7, UR42 ;  /* 0x0000002a070c7c20 */ /* 0x000fe20008410000 */
        /* <DEDUP_REMOVED lines=53> */
[C---:B------:R-:W-:Y:S01]  /*c0d0*/  FADD.FTZ R7, -R5.reuse, R6 ;  /* 0x0000000605077221 */ /* 0x040fe20000010100 */
[----:B------:R-:W-:-:S01]  /*c0e0*/  FFMA.FTZ R8, R5, R184, -8 ;  /* 0xc100000005087423 */ /* 0x000fc200000100b8 */
        /* <DEDUP_REMOVED lines=64> */
[----:B------:R2:W3:Y:S01]  /*c4f0*/  MUFU.EX2 R12, R189 ;  /* 0x000000bd000c7308 */ /* 0x0004e20000000800 */
[----:B-1----:R-:W-:-:S01]  /*c500*/  FADD.FTZ R3, R11, R192 ;  /* 0x000000c00b037221 */ /* 0x002fc20000010000 */
[--C-:B------:R-:W-:Y:S01]  /*c510*/  FFMA.FTZ R95, R95, UR42, -R8.reuse ;  /* 0x0000002a5f5f7c23 */ /* 0x100fe20008010808 */
[----:B------:R-:W-:-:S01]  /*c520*/  FFMA.FTZ R98, R98, UR42, -R8 ;  /* 0x0000002a62627c23 */ /* 0x000fc20008010808 */
[----:B------:R-:W-:-:S02]  /*c530*/  IMAD.U32 R194, RZ, RZ, UR53 ;  /* 0x00000035ffc27e24 */ /* 0x000fc4000f8e00ff */
[----:B------:R-:W-:-:S01]  /*c540*/  FFMA.FTZ R99, R99, UR42, -R8 ;  /* 0x0000002a63637c23 */ /* 0x000fc20008010808 */
[--C-:B------:R-:W-:Y:S01]  /*c550*/  FFMA.FTZ R102, R102, UR42, -R8.reuse ;  /* 0x0000002a66667c23 */ /* 0x100fe20008010808 */
[----:B------:R-:W-:-:S01]  /*c560*/  FFMA.FTZ R103, R103, UR42, -R8 ;  /* 0x0000002a67677c23 */ /* 0x000fc20008010808 */
[----:B------:R-:W1:Y:S01]  /*c570*/  MUFU.EX2 R186, R186 ;  /* 0x000000ba00ba7308 */ /* 0x000e620000000800 */
[----:B--2---:R-:W-:-:S01]  /*c580*/  FFMA.FTZ R189, R198, UR42, -R8 ;  /* 0x0000002ac6bd7c23 */ /* 0x004fc20008010808 */
[----:B0-----:R-:W-:-:S06]  /*c590*/  FADD.FTZ R191, R185, R2 ;  /* 0x00000002b9bf7221 */ /* 0x001fcc0000010000 */
[----:B------:R-:W0:Y:S01]  /*c5a0*/  MUFU.EX2 R13, R13 ;  /* 0x0000000d000d7308 */ /* 0x000e220000000800 */
[----:B---3--:R-:W-:-:S07]  /*c5b0*/  FADD.FTZ R2, R12, R3 ;  /* 0x000000030c027221 */ /* 0x008fce0000010000 */
        /* <DEDUP_REMOVED lines=93> */
[----:B0-----:R-:W-:-:S01]  /*cb90*/  FADD.FTZ R191, R167, R192 ;  /* 0x000000c0a7bf7221 */ /* 0x001fc20000010000 */
[----:B------:R-:W-:-:S04]  /*cba0*/  UIADD3 UR6, UR10, 0x600, URZ ;  /* 0x000006000a067890 */ /* 0x000fc8000fffe03f */
        /* <DEDUP_REMOVED lines=100> */
[----:B------:R-:W-:-:S05]  /*d1f0*/  @!P0 LEA R2, R194, UR41, 0x3 ;  /* 0x00000029c2028c11 */ /* 0x000fca000f8e18ff */
[----:B------:R-:W-:Y:S01]  /*d200*/  @!P0 VIADD R2, R2, 0x2e840 ;  /* 0x0002e84002028836 */ /* 0x000fe20000000000 */
[----:B------:R-:W0:Y:S01]  /*d210*/  MUFU.EX2 R90, R90 ;  /* 0x0000005a005a7308 */ /* 0x000e220000000800 */
[----:B--2---:R-:W-:-:S03]  /*d220*/  FADD.FTZ R191, R119, R192 ;  /* 0x000000c077bf7221 */ /* 0x004fc60000010000 */
[----:B------:R-:W-:Y:S01]  /*d230*/  @!P0 PRMT R2, RZ, 0x654, R2 ;  /* 0x00000654ff028816 */ /* 0x000fe20000000002 */
[----:B------:R2:W-:Y:S06]  /*d240*/  BAR.ARV R193, 0x100 ;  /* 0x000400c10000751d */ /* 0x0005ec0000002000 */
[----:B------:R-:W3:Y:S01]  /*d250*/  MUFU.EX2 R89, R89 ;  /* 0x0000005900597308 */ /* 0x000ee20000000800 */
[----:B-1----:R-:W-:-:S01]  /*d260*/  FADD.FTZ R192, R88, R3 ;  /* 0x0000000358c07221 */ /* 0x002fc20000010000 */
        /* <DEDUP_REMOVED lines=11> */
[----:B------:R-:W1:Y:S01]  /*d320*/  MUFU.EX2 R96, R96 ;  /* 0x0000006000607308 */ /* 0x000e620000000800 */
[----:B0-----:R-:W-:-:S07]  /*d330*/  FADD.FTZ R3, R93, R8 ;  /* 0x000000085d037221 */ /* 0x001fce0000010000 */
[----:B------:R-:W0:Y:S01]  /*d340*/  MUFU.EX2 R98, R98 ;  /* 0x0000006200627308 */ /* 0x000e220000000800 */
[----:B----4-:R-:W-:-:S07]  /*d350*/  FADD.FTZ R191, R95, R192 ;  /* 0x000000c05fbf7221 */ /* 0x010fce0000010000 */
[----:B------:R-:W3:Y:S01]  /*d360*/  MUFU.EX2 R97, R97 ;  /* 0x0000006100617308 */ /* 0x000ee20000000800 */
[----:B-1----:R-:W-:-:S07]  /*d370*/  FADD.FTZ R2, R96, R3 ;  /* 0x0000000360027221 */ /* 0x002fce0000010000 */
[----:B------:R-:W1:Y:S01]  /*d380*/  MUFU.EX2 R99, R99 ;  /* 0x0000006300637308 */ /* 0x000e620000000800 */
[----:B0-----:R-:W-:-:S07]  /*d390*/  FADD.FTZ R8, R98, R191 ;  /* 0x000000bf62087221 */ /* 0x001fce0000010000 */
[----:B------:R-:W0:Y:S01]  /*d3a0*/  MUFU.EX2 R100, R100 ;  /* 0x0000006400647308 */ /* 0x000e220000000800 */
[----:B---3--:R-:W-:-:S07]  /*d3b0*/  FADD.FTZ R3, R97, R2 ;  /* 0x0000000261037221 */ /* 0x008fce0000010000 */
[----:B------:R-:W3:Y:S01]  /*d3c0*/  MUFU.EX2 R102, R102 ;  /* 0x0000006600667308 */ /* 0x000ee20000000800 */
[----:B-1----:R-:W-:-:S07]  /*d3d0*/  FADD.FTZ R191, R99, R8 ;  /* 0x0000000863bf7221 */ /* 0x002fce0000010000 */
[----:B------:R-:W1:Y:S01]  /*d3e0*/  MUFU.EX2 R101, R101 ;  /* 0x0000006500657308 */ /* 0x000e620000000800 */
[----:B0-----:R-:W-:-:S07]  /*d3f0*/  FADD.FTZ R2, R100, R3 ;  /* 0x0000000364027221 */ /* 0x001fce0000010000 */
[----:B------:R-:W0:Y:S01]  /*d400*/  MUFU.EX2 R103, R103 ;  /* 0x0000006700677308 */ /* 0x000e220000000800 */
[----:B---3--:R-:W-:-:S01]  /*d410*/  FADD.FTZ R8, R102, R191 ;  /* 0x000000bf66087221 */ /* 0x008fc20000010000 */
[----:B-1----:R-:W-:-:S03]  /*d420*/  FADD.FTZ R3, R101, R2 ;  /* 0x0000000265037221 */ /* 0x002fc60000010000 */
[----:B0-----:R-:W-:Y:S01]  /*d430*/  FADD.FTZ R2, R103, R8 ;  /* 0x0000000867027221 */ /* 0x001fe20000010000 */
[----:B--2---:R-:W-:Y:S06]  /*d440*/  @!P1 BRA `(.L_x_2113) ;  /* 0x0000000000049947 */ /* 0x004fec0003800000 */
[----:B------:R-:W-:Y:S01]  /*d450*/  BPT.TRAP 0x1 ;  /* 0x000000040000795c */ /* 0x000fe20000300000 */
.L_x_2113:
        /* <DEDUP_REMOVED lines=132> */
[----:B------:R-:W-:Y:S06]  /*dca0*/  @P2 BRA `(.L_x_2114) ;  /* 0xffffffc800842947 */ /* 0x000fec000383ffff */
.L_x_2104:
[----:B------:R-:W-:Y:S06]  /*dcb0*/  BAR.ARV 0x8, 0x180 ;  /* 0x0206000000007b1d */ /* 0x000fec0000002000 */
[----:B------:R-:W-:Y:S05]  /*dcc0*/  @!P1 BRA `(.L_x_2115) ;  /* 0x0000000000049947 */ /* 0x000fea0003800000 */
[----:B------:R-:W-:Y:S01]  /*dcd0*/  BPT.TRAP 0x1 ;  /* 0x000000040000795c */ /* 0x000fe20000300000 */
.L_x_2115:
[----:B------:R-:W-:Y:S01]  /*dce0*/  ULEA UR5, UR53, UR41, 0x3 ;  /* 0x0000002935057291 */ /* 0x000fe2000f8e183f */
[----:B------:R-:W-:-:S05]  /*dcf0*/  IMAD.U32 R4, RZ, RZ, UR48 ;  /* 0x00000030ff047e24 */ /* 0x000fca000f8e00ff */
[----:B------:R-:W-:-:S04]  /*dd00*/  SHF.L.U32 R4, R4, 0x1f, RZ ;  /* 0x0000001f04047819 */ /* 0x000fc800000006ff */
[----:B------:R0:W1:Y:S01]  /*dd10*/  SYNCS.PHASECHK.TRANS64.TRYWAIT P0, [UR5+0x2e850], R4 ;  /* 0x02e85004ff0075a7 */ /* 0x0000620008000145 */
[----:B------:R-:W-:Y:S05]  /*dd20*/  @!P1 BRA `(.L_x_2116) ;  /* 0x0000000000049947 */ /* 0x000fea0003800000 */
[----:B------:R-:W-:Y:S01]  /*dd30*/  BPT.TRAP 0x1 ;  /* 0x000000040000795c */ /* 0x000fe20000300000 */
.L_x_2116:
[----:B-1----:R-:W-:Y:S05]  /*dd40*/  @P0 BRA `(.L_x_2117) ;  /* 0x0000000000080947 */ /* 0x002fea0003800000 */
[----:B------:R-:W1:Y:S02]  /*dd50*/  SYNCS.PHASECHK.TRANS64.TRYWAIT P0, [UR5+0x2e850], R4 ;  /* 0x02e85004ff0075a7 */ /* 0x000e640008000145 */
[----:B-1----:R-:W-:Y:S05]  /*dd60*/  @!P0 BRA `(.L_x_2118) ;  /* 0x000000ac00888947 */ /* 0x002fea0003800000 */
.L_x_2117:
[----:B------:R-:W-:Y:S01]  /*dd70*/  UIADD3 UR41, UR41, 0x400, URZ ;  /* 0x0000040029297890 */ /* 0x000fe2000fffe03f */
[----:B------:R-:W-:Y:S01]  /*dd80*/  WARPGROUP.ARRIVE ;  /* 0x00000000000079c5 */ /* 0x000fe20000000000 */
[----:B------:R-:W-:Y:S02]  /*dd90*/  UMOV UR7, 0xc0000010 ;  /* 0xc000001000077882 */ /* 0x000fe40000000000 */
[----:B------:R-:W-:-:S04]  /*dda0*/  USHF.R.U32.HI UR41, URZ, 0x4, UR41 ;  /* 0x000000043f297899 */ /* 0x000fc80008011629 */
        /* <DEDUP_REMOVED lines=20> */
[----:B------:R-:W-:Y:S02]  /*def0*/  ULDC.64 UR6, c[0x0][0x9a0] ;  /* 0x0002680000067ab9 */ /* 0x000fe40000000a00 */
[----:B------:R-:W-:-:S04]  /*df00*/  ISETP.NE.U32.AND P0, PT, RZ, UR6, PT ;  /* 0x00000006ff007c0c */ /* 0x000fc8000bf05070 */
[----:B------:R-:W-:-:S13]  /*df10*/  ISETP.NE.AND.EX P0, PT, RZ, UR7, PT, P0 ;  /* 0x00000007ff007c0c */ /* 0x000fda000bf05300 */
[----:B------:R-:W0:Y:S08]  /*df20*/  @P0 LDC.64 R8, c[0x0][0x9c8] ;  /* 0x00027200ff080b82 */ /* 0x000e300000000a00 */
[----:B------:R-:W2:Y:S01]  /*df30*/  @P0 LDC.64 R10, c[0x0][0x9d0] ;  /* 0x00027400ff0a0b82 */ /* 0x000ea20000000a00 */
[C---:B01----:R-:W-:Y:S02]  /*df40*/  @P0 IMAD R4, R8.reuse, UR43, RZ ;  /* 0x0000002b08040c24 */ /* 0x043fe4000f8e02ff */
[----:B------:R-:W-:-:S04]  /*df50*/  @P0 IMAD.WIDE.U32 R6, R8, UR44, RZ ;  /* 0x0000002c08060c25 */ /* 0x000fc8000f8e00ff */
[----:B------:R-:W-:Y:S02]  /*df60*/  @P0 IMAD R9, R9, UR44, R4 ;  /* 0x0000002c09090c24 */ /* 0x000fe4000f8e0204 */
[----:B------:R-:W-:Y:S02]  /*df70*/  IMAD.MOV.U32 R4, RZ, RZ, 0x3f800000 ;  /* 0x3f800000ff047424 */ /* 0x000fe400078e00ff */
[----:B------:R-:W-:Y:S02]  /*df80*/  @P0 IMAD.IADD R7, R7, 0x1, R9 ;  /* 0x0000000107070824 */ /* 0x000fe400078e0209 */
[----:B--2---:R-:W-:-:S04]  /*df90*/  @P0 IMAD.WIDE.U32 R6, R10, UR45, R6 ;  /* 0x0000002d0a060c25 */ /* 0x004fc8000f8e0006 */
[----:B------:R-:W-:Y:S01]  /*dfa0*/  @P0 IMAD R7, R11, UR45, R7 ;  /* 0x0000002d0b070c24 */ /* 0x000fe2000f8e0207 */
[----:B------:R-:W-:Y:S01]  /*dfb0*/  @P0 LEA R8, P2, R6, UR6, 0x2 ;  /* 0x0000000606080c11 */ /* 0x000fe2000f8410ff */
[----:B------:R-:W-:-:S03]  /*dfc0*/  UIADD3 UR6, UR4, 0x400, URZ ;  /* 0x0000040004067890 */ /* 0x000fc6000fffe03f */
[----:B------:R-:W-:Y:S01]  /*dfd0*/  @P0 LEA.HI.X R9, R6, UR7, R7, 0x2, P2 ;  /* 0x0000000706090c11 */ /* 0x000fe200090f1407 */
[----:B------:R-:W-:-:S04]  /*dfe0*/  UMOV UR7, 0xc0000010 ;  /* 0xc000001000077882 */ /* 0x000fc80000000000 */
        /* <DEDUP_REMOVED lines=15> */
[----:B------:R-:W1:Y:S04]  /*e0e0*/  SHFL.BFLY PT, R7, R6, 0x1, 0x1f ;  /* 0x0c201f0006077f89 */ /* 0x000e6800000e0000 */
[----:B0-----:R-:W0:Y:S01]  /*e0f0*/  SHFL.BFLY PT, R8, R11, 0x1, 0x1f ;  /* 0x0c201f000b087f89 */ /* 0x001e2200000e0000 */
[----:B-1----:R-:W-:-:S01]  /*e100*/  FADD.FTZ R9, R6, R7 ;  /* 0x0000000706097221 */ /* 0x002fc20000010000 */
[----:B0-----:R-:W-:-:S04]  /*e110*/  FADD.FTZ R10, R11, R8 ;  /* 0x000000080b0a7221 */ /* 0x001fc80000010000 */
[C---:B------:R-:W-:Y:S01]  /*e120*/  FSETP.NE.FTZ.AND P0, PT, R9.reuse, RZ, PT ;  /* 0x000000ff0900720b */ /* 0x040fe20003f15000 */
[----:B------:R-:W-:Y:S01]  /*e130*/  FMUL.FTZ R12, R9, 0.00390625 ;  /* 0x3b800000090c7820 */ /* 0x000fe20000410000 */
[----:B------:R-:W-:Y:S01]  /*e140*/  FMUL.FTZ R13, R10, 0.00390625 ;  /* 0x3b8000000a0d7820 */ /* 0x000fe20000410000 */
[----:B------:R-:W-:-:S03]  /*e150*/  IMAD.MOV.U32 R7, RZ, RZ, RZ ;  /* 0x000000ffff077224 */ /* 0x000fc600078e00ff */
[----:B------:R-:W-:Y:S02]  /*e160*/  FSETP.NE.FTZ.AND P2, PT, R12, RZ, PT ;  /* 0x000000ff0c00720b */ /* 0x000fe40003f55000 */
[----:B------:R-:W-:-:S05]  /*e170*/  FSETP.NE.FTZ.AND P3, PT, R13, RZ, PT ;  /* 0x000000ff0d00720b */ /* 0x000fca0003f75000 */
[----:B------:R0:W-:Y:S01]  /*e180*/  @P0 MUFU.RCP R7, R9 ;  /* 0x0000000900070308 */ /* 0x0001e20000001000 */
[----:B------:R-:W-:Y:S01]  /*e190*/  FSETP.NE.FTZ.AND P0, PT, R10, RZ, PT ;  /* 0x000000ff0a00720b */ /* 0x000fe20003f15000 */
[----:B------:R-:W-:Y:S01]  /*e1a0*/  IMAD.MOV.U32 R11, RZ, RZ, RZ ;  /* 0x000000ffff0b7224 */ /* 0x000fe200078e00ff */
[----:B------:R-:W-:Y:S02]  /*e1b0*/  WARPGROUP.DEPBAR.LE gsb0, 0x0 ;  /* 0x00008000000079c5 */ /* 0x000fe40000010000 */
[----:B------:R-:W-:-:S06]  /*e1c0*/  WARPGROUP.ARRIVE ;  /* 0x00000000000079c5 */ /* 0x000fcc0000000000 */
[----:B------:R-:W-:Y:S01]  /*e1d0*/  QGMMA.64x128x32.F32.E4M3.E4M3 R24, R200, gdesc[UR4], R24, gsb0 ;  /* 0x01e00004c8187df3 */ /* 0x000fe20008000818 */
[----:B------:R-:W1:Y:S08]  /*e1e0*/  @P2 MUFU.LG2 R6, R12 ;  /* 0x0000000c00062308 */ /* 0x000e700000000c00 */
[----:B------:R-:W3:Y:S01]  /*e1f0*/  @P3 MUFU.LG2 R8, R13 ;  /* 0x0000000d00083308 */ /* 0x000ee20000000c00 */
[----:B------:R-:W-:-:S07]  /*e200*/  IMAD.U32 R14, RZ, RZ, UR42 ;  /* 0x0000002aff0e7e24 */ /* 0x000fce000f8e00ff */
[----:B------:R-:W4:Y:S01]  /*e210*/  @P0 MUFU.RCP R11, R10 ;  /* 0x0000000a000b0308 */ /* 0x000f220000001000 */
[----:B------:R-:W-:Y:S02]  /*e220*/  IMAD.U32 R15, RZ, RZ, UR42 ;  /* 0x0000002aff0f7e24 */ /* 0x000fe4000f8e00ff */
[----:B0-----:R-:W-:Y:S01]  /*e230*/  @P2 FMUL.FTZ R9, R14, 0.69314718246459960938 ;  /* 0x3f3172180e092820 */ /* 0x001fe20000410000 */
[----:B-1----:R-:W-:Y:S01]  /*e240*/  @P2 FMUL.FTZ R6, R6, 0.69314718246459960938 ;  /* 0x3f31721806062820 */ /* 0x002fe20000410000 */
[----:B------:R-:W-:Y:S02]  /*e250*/  IMAD.MOV.U32 R3, RZ, RZ, -0x800000 ;  /* 0xff800000ff037424 */ /* 0x000fe400078e00ff */
[----:B------:R-:W-:Y:S01]  /*e260*/  @P3 FMUL.FTZ R15, R15, 0.69314718246459960938 ;  /* 0x3f3172180f0f3820 */ /* 0x000fe20000410000 */
[----:B------:R-:W-:Y:S02]  /*e270*/  IMAD.MOV.U32 R2, RZ, RZ, -0x800000 ;  /* 0xff800000ff027424 */ /* 0x000fe400078e00ff */
[----:B------:R-:W-:-:S01]  /*e280*/  @P2 FFMA.FTZ R3, R9, R0, R6 ;  /* 0x0000000009032223 */ /* 0x000fc20000010006 */
[----:B---3--:R-:W-:Y:S01]  /*e290*/  @P3 FMUL.FTZ R8, R8, 0.69314718246459960938 ;  /* 0x3f31721808083820 */ /* 0x008fe20000410000 */
[----:B--2---:R-:W-:-:S03]  /*e2a0*/  FMUL.FTZ R0, R7, R4 ;  /* 0x0000000407007220 */ /* 0x004fc60000410000 */
[----:B------:R-:W-:Y:S01]  /*e2b0*/  @P3 FFMA.FTZ R2, R15, R5, R8 ;  /* 0x000000050f023223 */ /* 0x000fe20000010008 */
[----:B----4-:R-:W-:Y:S01]  /*e2c0*/  FMUL.FTZ R4, R11, R4 ;  /* 0x000000040b047220 */ /* 0x010fe20000410000 */
[----:B------:R-:W-:Y:S02]  /*e2d0*/  WARPGROUP.DEPBAR.LE gsb0, 0x0 ;  /* 0x00008000000079c5 */ /* 0x000fe40000010000 */
[----:B------:R-:W-:Y:S05]  /*e2e0*/  @!P1 BRA `(.L_x_2119) ;  /* 0x0000000000049947 */ /* 0x000fea0003800000 */
[----:B------:R-:W-:Y:S01]  /*e2f0*/  BPT.TRAP 0x1 ;  /* 0x000000040000795c */ /* 0x000fe20000300000 */
.L_x_2119:
[----:B------:R-:W-:Y:S01]  /*e300*/  UIADD3 UR4, UR5, 0x2e860, URZ ;  /* 0x0002e86005047890 */ /* 0x000fe2000fffe03f */
[-C--:B------:R-:W-:Y:S01]  /*e310*/  FMUL.FTZ R89, R61, R0.reuse ;  /* 0x000000003d597220 */ /* 0x080fe20000410000 */
[----:B------:R-:W-:Y:S01]  /*e320*/  UIADD3 UR53, UR53, 0x1, URZ ;  /* 0x0000000135357890 */ /* 0x000fe2000fffe03f */
[-C--:B------:R-:W-:Y:S01]  /*e330*/  FMUL.FTZ R61, R49, R0.reuse ;  /* 0x00000000313d7220 */ /* 0x080fe20000410000 */
[----:B------:R-:W-:Y:S01]  /*e340*/  UPRMT UR4, UR40, 0x654, UR4 ;  /* 0x0000065428047896 */ /* 0x000fe20008000004 */
[-C--:B------:R-:W-:Y:S01]  /*e350*/  FMUL.FTZ R88, R45, R0.reuse ;  /* 0x000000002d587220 */ /* 0x080fe20000410000 */
[----:B------:R-:W-:Y:S01]  /*e360*/  UISETP.NE.AND UP0, UPT, UR53, 0x2, UPT ;  /* 0x000000023500788c */ /* 0x000fe2000bf05270 */
[----:B------:R-:W-:Y:S01]  /*e370*/  FMUL.FTZ R15, R44, R0 ;  /* 0x000000002c0f7220 */ /* 0x000fe20000410000 */
[-C--:B------:R-:W-:Y:S01]  /*e380*/  FMUL.FTZ R49, R47, R4.reuse ;  /* 0x000000042f317220 */ /* 0x080fe20000410000 */
[----:B------:R-:W-:Y:S01]  /*e390*/  FMUL.FTZ R20, R46, R4 ;  /* 0x000000042e147220 */ /* 0x000fe20000410000 */
        /* <DEDUP_REMOVED lines=64> */
.L_x_2086:
        /* <DEDUP_REMOVED lines=14> */
[----:B------:R-:W-:Y:S01]  /*e880*/  ULDC.64 UR10, c[0x0][0xc00] ;  /* 0x00030000000a7ab9 */ /* 0x000fe20000000a00 */
[----:B------:R-:W2:Y:S01]  /*e890*/  LDL R90, [R1+0x3c] ;  /* 0x00003c00015a7983 */ /* 0x000ea20000100800 */
[----:B0-----:R-:W-:-:S05]  /*e8a0*/  IMAD.SHL.U32 R4, R108, 0x4, RZ ;  /* 0x000000046c047824 */ /* 0x001fca00078e00ff */
[----:B------:R-:W-:Y:S01]  /*e8b0*/  LOP3.LUT R4, R4, 0xc, RZ, 0xc0, !PT ;  /* 0x0000000c04047812 */ /* 0x000fe200078ec0ff */
[----:B------:R-:W-:Y:S03]  /*e8c0*/  BAR.SYNC.DEFER_BLOCKING 0x1, 0x100 ;  /* 0x0044000000007b1d */ /* 0x000fe60000010000 */
[----:B------:R-:W-:-:S05]  /*e8d0*/  IADD3 R4, P0, R4, UR8, RZ ;  /* 0x0000000804047c10 */ /* 0x000fca000ff1e0ff */
[----:B------:R-:W-:Y:S01]  /*e8e0*/  IMAD.X R5, RZ, RZ, UR9, P0 ;  /* 0x00000009ff057e24 */ /* 0x000fe200080e06ff */
[----:B------:R-:W-:-:S04]  /*e8f0*/  ULDC.64 UR8, c[0x0][0xc00] ;  /* 0x0003000000087ab9 */ /* 0x000fc80000000a00 */
[----:B------:R0:W3:Y:S01]  /*e900*/  LDG.E.CONSTANT R24, desc[UR54][R4.64] ;  /* 0x0000003604187981 */ /* 0x0000e2000c1e9900 */
[----:B------:R-:W-:Y:S01]  /*e910*/  LOP3.LUT P0, R25, R108, 0x3, RZ, 0xc0, !PT ;  /* 0x000000036c197812 */ /* 0x000fe2000780c0ff */
[----:B------:R-:W-:-:S03]  /*e920*/  UIMAD.WIDE UR8, UR44, 0x4, UR8 ;  /* 0x000000042c0878a5 */ /* 0x000fc6000f8e0208 */
        /* <DEDUP_REMOVED lines=68> */
[----:B--2---:R-:W-:-:S03]  /*ed70*/  IMAD.WIDE R10, R90, 0x2, R20 ;  /* 0x000000025a0a7825 */ /* 0x004fc600078e0214 */
[C---:B------:R-:W-:Y:S02]  /*ed80*/  IADD3 R49, P6, R10.reuse, 0x20, RZ ;  /* 0x000000200a317810 */ /* 0x040fe40007fde0ff */
[C---:B------:R-:W-:Y:S02]  /*ed90*/  IADD3 R51, P1, R10.reuse, 0x40, RZ ;  /* 0x000000400a337810 */ /* 0x040fe40007f3e0ff */
[----:B------:R-:W-:Y:S01]  /*eda0*/  LOP3.LUT R4, R49, 0x380, RZ, 0xc0, !PT ;  /* 0x0000038031047812 */ /* 0x000fe200078ec0ff */
[--C-:B------:R-:W-:Y:S01]  /*edb0*/  IMAD.X R101, RZ, RZ, R11.reuse, P6 ;  /* 0x000000ffff657224 */ /* 0x100fe200030e060b */
[----:B------:R-:W-:Y:S01]  /*edc0*/  LOP3.LUT R6, R51, 0x380, RZ, 0xc0, !PT ;  /* 0x0000038033067812 */ /* 0x000fe200078ec0ff */
[----:B------:R-:W-:Y:S01]  /*edd0*/  IMAD.X R15, RZ, RZ, R11, P1 ;  /* 0x000000ffff0f7224 */ /* 0x000fe200008e060b */
[----:B------:R-:W-:Y:S02]  /*ede0*/  IADD3 R63, P2, R10, 0x60, RZ ;  /* 0x000000600a3f7810 */ /* 0x000fe40007f5e0ff */
[----:B------:R-:W-:-:S02]  /*edf0*/  SHF.R.U64 R4, R4, 0x3, RZ ;  /* 0x0000000304047819 */ /* 0x000fc400000012ff */
[----:B------:R-:W-:Y:S01]  /*ee00*/  SHF.R.U64 R6, R6, 0x3, RZ ;  /* 0x0000000306067819 */ /* 0x000fe200000012ff */
[--C-:B------:R-:W-:Y:S01]  /*ee10*/  IMAD.X R13, RZ, RZ, R11.reuse, P2 ;  /* 0x000000ffff0d7224 */ /* 0x100fe200010e060b */
[C---:B------:R-:W-:Y:S02]  /*ee20*/  IADD3 R71, P3, R10.reuse, 0x4000, RZ ;  /* 0x000040000a477810 */ /* 0x040fe40007f7e0ff */
[C---:B------:R-:W-:Y:S02]  /*ee30*/  IADD3 R75, P4, R10.reuse, 0x4020, RZ ;  /* 0x000040200a4b7810 */ /* 0x040fe40007f9e0ff */
[----:B------:R-:W-:Y:S01]  /*ee40*/  IADD3 R79, P5, R10, 0x4040, RZ ;  /* 0x000040400a4f7810 */ /* 0x000fe20007fbe0ff */
[--C-:B------:R-:W-:Y:S01]  /*ee50*/  IMAD.X R95, RZ, RZ, R11.reuse, P3 ;  /* 0x000000ffff5f7224 */ /* 0x100fe200018e060b */
[----:B------:R-:W-:Y:S01]  /*ee60*/  LOP3.LUT R8, R63, 0x380, RZ, 0xc0, !PT ;  /* 0x000003803f087812 */ /* 0x000fe200078ec0ff */
[--C-:B------:R-:W-:Y:S01]  /*ee70*/  IMAD.X R9, RZ, RZ, R11.reuse, P4 ;  /* 0x000000ffff097224 */ /* 0x100fe200020e060b */
[----:B------:R-:W-:Y:S01]  /*ee80*/  LOP3.LUT R100, R4, R49, RZ, 0x3c, !PT ;  /* 0x0000003104647212 */ /* 0x000fe200078e3cff */
[----:B------:R-:W-:Y:S01]  /*ee90*/  IMAD.X R7, RZ, RZ, R11, P5 ;  /* 0x000000ffff077224 */ /* 0x000fe200028e060b */
[----:B------:R-:W-:-:S02]  /*eea0*/  LOP3.LUT R14, R6, R51, RZ, 0x3c, !PT ;  /* 0x00000033060e7212 */ /* 0x000fc400078e3cff */
[----:B------:R-:W-:Y:S02]  /*eeb0*/  LOP3.LUT R4, R71, 0x380, RZ, 0xc0, !PT ;  /* 0x0000038047047812 */ /* 0x000fe400078ec0ff */
[----:B------:R-:W-:Y:S02]  /*eec0*/  LOP3.LUT R6, R75, 0x380, RZ, 0xc0, !PT ;  /* 0x000003804b067812 */ /* 0x000fe400078ec0ff */
[----:B------:R-:W-:Y:S02]  /*eed0*/  LOP3.LUT R30, R79, 0x380, RZ, 0xc0, !PT ;  /* 0x000003804f1e7812 */ /* 0x000fe400078ec0ff */
[----:B------:R-:W-:Y:S02]  /*eee0*/  IADD3 R83, P6, R10, 0x4060, RZ ;  /* 0x000040600a537810 */ /* 0x000fe40007fde0ff */
[----:B------:R-:W-:Y:S02]  /*eef0*/  SHF.R.U64 R8, R8, 0x3, RZ ;  /* 0x0000000308087819 */ /* 0x000fe400000012ff */
[----:B------:R-:W-:-:S02]  /*ef00*/  SHF.R.U64 R4, R4, 0x3, RZ ;  /* 0x0000000304047819 */ /* 0x000fc400000012ff */
[----:B------:R-:W-:Y:S02]  /*ef10*/  SHF.R.U64 R6, R6, 0x3, RZ ;  /* 0x0000000306067819 */ /* 0x000fe400000012ff */
[----:B------:R-:W-:Y:S02]  /*ef20*/  LOP3.LUT R5, R10, 0x380, RZ, 0xc0, !PT ;  /* 0x000003800a057812 */ /* 0x000fe400078ec0ff */
[----:B------:R-:W-:Y:S01]  /*ef30*/  SHF.R.U64 R30, R30, 0x3, RZ ;  /* 0x000000031e1e7819 */ /* 0x000fe200000012ff */
[----:B---3--:R-:W-:Y:S01]  /*ef40*/  SHFL.IDX PT, R88, R155, R24, 0x1c1f ;  /* 0x001c1f189b587589 */ /* 0x008fe200000e0000 */
[----:B------:R-:W-:Y:S02]  /*ef50*/  LOP3.LUT R48, R83, 0x380, RZ, 0xc0, !PT ;  /* 0x0000038053307812 */ /* 0x000fe400078ec0ff */
[----:B------:R-:W-:Y:S01]  /*ef60*/  LOP3.LUT R12, R8, R63, RZ, 0x3c, !PT ;  /* 0x0000003f080c7212 */ /* 0x000fe200078e3cff */
[----:B------:R-:W-:Y:S01]  /*ef70*/  SHFL.IDX PT, R86, R151, R24, 0x1c1f ;  /* 0x001c1f1897567589 */ /* 0x000fe200000e0000 */
[----:B------:R-:W-:-:S02]  /*ef80*/  LOP3.LUT R94, R4, R71, RZ, 0x3c, !PT ;  /* 0x00000047045e7212 */ /* 0x000fc400078e3cff */
[----:B------:R-:W-:Y:S01]  /*ef90*/  LOP3.LUT R8, R6, R75, RZ, 0x3c, !PT ;  /* 0x0000004b06087212 */ /* 0x000fe200078e3cff */
[----:B------:R-:W-:Y:S01]  /*efa0*/  SHFL.IDX PT, R49, R123, R24, 0x1c1f ;  /* 0x001c1f187b317589 */ /* 0x000fe200000e0000 */
[----:B------:R-:W-:Y:S02]  /*efb0*/  SHF.R.U64 R5, R5, 0x3, RZ ;  /* 0x0000000305057819 */ /* 0x000fe400000012ff */
[----:B------:R-:W-:Y:S01]  /*efc0*/  LOP3.LUT R6, R30, R79, RZ, 0x3c, !PT ;  /* 0x0000004f1e067212 */ /* 0x000fe200078e3cff */
[----:B------:R-:W-:Y:S01]  /*efd0*/  SHFL.IDX PT, R60, R85, R24, 0x1c1f ;  /* 0x001c1f18553c7589 */ /* 0x000fe200000e0000 */
[----:B------:R-:W-:Y:S02]  /*efe0*/  SHF.R.U64 R48, R48, 0x3, RZ ;  /* 0x0000000330307819 */ /* 0x000fe400000012ff */
[----:B------:R-:W-:Y:S01]  /*eff0*/  MOV R94, R94 ;  /* 0x0000005e005e7202 */ /* 0x000fe20000000f00 */
[----:B------:R-:W-:Y:S01]  /*f000*/  SHFL.IDX PT, R84, R147, R24, 0x1c1f ;  /* 0x001c1f1893547589 */ /* 0x000fe200000e0000 */
[----:B------:R-:W-:Y:S01]  /*f010*/  LOP3.LUT R10, R5, R10, RZ, 0x3c, !PT ;  /* 0x0000000a050a7212 */ /* 0x000fe200078e3cff */
[----:B------:R-:W-:Y:S01]  /*f020*/  IMAD.X R5, RZ, RZ, R11, P6 ;  /* 0x000000ffff057224 */ /* 0x000fe200030e060b */
[----:B------:R-:W-:Y:S01]  /*f030*/  MOV R95, R6 ;  /* 0x00000006005f7202 */ /* 0x000fe20000000f00 */
[----:B------:R-:W-:Y:S01]  /*f040*/  SHFL.IDX PT, R50, R121, R24, 0x1c1f ;  /* 0x001c1f1879327589 */ /* 0x000fe200000e0000 */
[----:B------:R-:W-:-:S02]  /*f050*/  LOP3.LUT R4, R48, R83, RZ, 0x3c, !PT ;  /* 0x0000005330047212 */ /* 0x000fc400078e3cff */
[----:B------:R-:W-:Y:S01]  /*f060*/  LOP3.LUT R6, R24, 0x2, RZ, 0x3c, !PT ;  /* 0x0000000218067812 */ /* 0x000fe200078e3cff */
[----:B------:R-:W-:Y:S01]  /*f070*/  SHFL.IDX PT, R48, R125, R24, 0x1c1f ;  /* 0x001c1f187d307589 */ /* 0x000fe200000e0000 */
[----:B------:R-:W-:Y:S02]  /*f080*/  MOV R96, R4 ;  /* 0x0000000400607202 */ /* 0x000fe40000000f00 */
[----:B------:R-:W-:Y:S01]  /*f090*/  MOV R30, R8 ;  /* 0x00000008001e7202 */ /* 0x000fe20000000f00 */
[----:B------:R-:W0:Y:S01]  /*f0a0*/  SHFL.IDX PT, R25, R25, R6, 0x1c1f ;  /* 0x001c1f0619197589 */ /* 0x000e2200000e0000 */
[----:B------:R-:W-:Y:S02]  /*f0b0*/  MOV R99, R10 ;  /* 0x0000000a00637202 */ /* 0x000fe40000000f00 */
[----:B------:R-:W-:Y:S01]  /*f0c0*/  MOV R100, R100 ;  /* 0x0000006400647202 */ /* 0x000fe20000000f00 */
[----:B------:R-:W1:Y:S01]  /*f0d0*/  SHFL.IDX PT, R87, R26, R6, 0x1c1f ;  /* 0x001c1f061a577589 */ /* 0x000e6200000e0000 */
[----:B------:R-:W-:-:S02]  /*f0e0*/  MOV R98, R12 ;  /* 0x0000000c00627202 */ /* 0x000fc40000000f00 */
[----:B------:R-:W-:Y:S01]  /*f0f0*/  MOV R97, R14 ;  /* 0x0000000e00617202 */ /* 0x000fe20000000f00 */
[----:B------:R-:W-:Y:S04]  /*f100*/  SHFL.IDX PT, R44, R44, R6, 0x1c1f ;  /* 0x001c1f062c2c7589 */ /* 0x000fe800000e0000 */
[----:B------:R-:W-:Y:S04]  /*f110*/  SHFL.IDX PT, R4, R157, R24, 0x1c1f ;  /* 0x001c1f189d047589 */ /* 0x000fe800000e0000 */
[----:B------:R-:W-:Y:S04]  /*f120*/  SHFL.IDX PT, R53, R53, R24, 0x1c1f ;  /* 0x001c1f1835357589 */ /* 0x000fe800000e0000 */
[----:B------:R-:W-:Y:S04]  /*f130*/  SHFL.IDX PT, R104, R59, R24, 0x1c1f ;  /* 0x001c1f183b687589 */ /* 0x000fe800000e0000 */
[----:B------:R-:W-:Y:S01]  /*f140*/  SHFL.IDX PT, R72, R57, R24, 0x1c1f ;  /* 0x001c1f1839487589 */ /* 0x000fe200000e0000 */
[----:B0-----:R-:W-:-:S02]  /*f150*/  SEL R92, R88, R25, P0 ;  /* 0x00000019585c7207 */ /* 0x001fc40000000000 */
[----:B------:R-:W-:Y:S01]  /*f160*/  SEL R88, R25, R88, P0 ;  /* 0x0000005819587207 */ /* 0x000fe20000000000 */
[----:B------:R-:W-:Y:S01]  /*f170*/  SHFL.IDX PT, R106, R55, R24, 0x1c1f ;  /* 0x001c1f18376a7589 */ /* 0x000fe200000e0000 */
[----:B-1----:R-:W-:Y:S02]  /*f180*/  SEL R90, R86, R87, P0 ;  /* 0x00000057565a7207 */ /* 0x002fe40000000000 */
[----:B------:R-:W-:Y:S01]  /*f190*/  SEL R86, R87, R86, P0 ;  /* 0x0000005657567207 */ /* 0x000fe20000000000 */
        /* <DEDUP_REMOVED lines=8> */
[----:B0-----:R-:W-:-:S02]  /*f220*/  SEL R82, R84, R85, P0 ;  /* 0x0000005554527207 */ /* 0x001fc40000000000 */
[----:B------:R-:W-:Y:S01]  /*f230*/  SEL R84, R85, R84, P0 ;  /* 0x0000005455547207 */ /* 0x000fe20000000000 */
[----:B------:R-:W-:Y:S04]  /*f240*/  SHFL.IDX PT, R52, R117, R24, 0x1c1f ;  /* 0x001c1f1875347589 */ /* 0x000fe800000e0000 */
[----:B------:R-:W-:Y:S04]  /*f250*/  SHFL.IDX PT, R56, R111, R24, 0x1c1f ;  /* 0x001c1f186f387589 */ /* 0x000fe800000e0000 */
[----:B------:R-:W-:Y:S04]  /*f260*/  SHFL.IDX PT, R54, R113, R24, 0x1c1f ;  /* 0x001c1f1871367589 */ /* 0x000fe800000e0000 */
[----:B------:R-:W0:Y:S04]  /*f270*/  SHFL.IDX PT, R8, R29, R6, 0x1c1f ;  /* 0x001c1f061d087589 */ /* 0x000e2800000e0000 */
[----:B------:R-:W1:Y:S04]  /*f280*/  SHFL.IDX PT, R79, R32, R6, 0x1c1f ;  /* 0x001c1f06204f7589 */ /* 0x000e6800000e0000 */
[----:B------:R-:W-:Y:S04]  /*f290*/  SHFL.IDX PT, R28, R43, R6, 0x1c1f ;  /* 0x001c1f062b1c7589 */ /* 0x000fe800000e0000 */
[----:B------:R-:W2:Y:S04]  /*f2a0*/  SHFL.IDX PT, R55, R115, R6, 0x1c1f ;  /* 0x001c1f0673377589 */ /* 0x000ea800000e0000 */
[----:B------:R3:W-:Y:S04]  /*f2b0*/  SHFL.IDX PT, R57, R93, R6, 0x1c1f ;  /* 0x001c1f065d397589 */ /* 0x0007e800000e0000 */
[----:B------:R4:W-:Y:S04]  /*f2c0*/  SHFL.IDX PT, R59, R89, R6, 0x1c1f ;  /* 0x001c1f06593b7589 */ /* 0x0009e800000e0000 */
[----:B------:R-:W-:Y:S01]  /*f2d0*/  SHFL.IDX PT, R7, R149, R24, 0x1c1f ;  /* 0x001c1f1895077589 */ /* 0x000fe200000e0000 */
[----:B0-----:R-:W-:-:S02]  /*f2e0*/  SEL R87, R8, R5, P0 ;  /* 0x0000000508577207 */ /* 0x001fc40000000000 */
[----:B---3--:R-:W-:Y:S01]  /*f2f0*/  SEL R93, R4, R27, P0 ;  /* 0x0000001b045d7207 */ /* 0x008fe20000000000 */
[----:B------:R-:W-:Y:S01]  /*f300*/  SHFL.IDX PT, R74, R139, R24, 0x1c1f ;  /* 0x001c1f188b4a7589 */ /* 0x000fe200000e0000 */
[----:B-1----:R-:W-:Y:S02]  /*f310*/  SEL R80, R78, R79, P0 ;  /* 0x0000004f4e507207 */ /* 0x002fe40000000000 */
[----:B----4-:R-:W-:Y:S01]  /*f320*/  SEL R89, R27, R4, P0 ;  /* 0x000000041b597207 */ /* 0x010fe20000000000 */
[----:B------:R-:W-:Y:S01]  /*f330*/  SHFL.IDX PT, R66, R69, R24, 0x1c1f ;  /* 0x001c1f1845427589 */ /* 0x000fe200000e0000 */
[----:B------:R-:W-:Y:S02]  /*f340*/  SEL R78, R79, R78, P0 ;  /* 0x0000004e4f4e7207 */ /* 0x000fe40000000000 */
[----:B------:R-:W-:Y:S01]  /*f350*/  F2FP.BF16.F32.PACK_AB R4, R93, R92 ;  /* 0x0000005c5d04723e */ /* 0x000fe200000010ff */
[----:B------:R-:W-:Y:S01]  /*f360*/  SHFL.IDX PT, R64, R67, R24, 0x1c1f ;  /* 0x001c1f1843407589 */ /* 0x000fe200000e0000 */
[----:B--2---:R-:W-:-:S03]  /*f370*/  SEL R43, R52, R55, P0 ;  /* 0x00000037342b7207 */ /* 0x004fc60000000000 */
[----:B------:R-:W-:Y:S04]  /*f380*/  SHFL.IDX PT, R102, R65, R24, 0x1c1f ;  /* 0x001c1f1841667589 */ /* 0x000fe800000e0000 */
[----:B------:R0:W1:Y:S04]  /*f390*/  SHFL.IDX PT, R10, R34, R6, 0x1c1f ;  /* 0x001c1f06220a7589 */ /* 0x00006800000e0000 */
[----:B------:R-:W2:Y:S04]  /*f3a0*/  SHFL.IDX PT, R73, R73, R6, 0x1c1f ;  /* 0x001c1f0649497589 */ /* 0x000ea800000e0000 */
[----:B------:R3:W4:Y:S01]  /*f3b0*/  SHFL.IDX PT, R75, R33, R6, 0x1c1f ;  /* 0x001c1f06214b7589 */ /* 0x00072200000e0000 */
[----:B0-----:R-:W-:-:S03]  /*f3c0*/  SEL R34, R49, R44, P0 ;  /* 0x0000002c31227207 */ /* 0x001fc60000000000 */
[----:B------:R-:W-:Y:S04]  /*f3d0*/  SHFL.IDX PT, R101, R77, R6, 0x1c1f ;  /* 0x001c1f064d657589 */ /* 0x000fe800000e0000 */
[----:B------:R-:W-:Y:S04]  /*f3e0*/  SHFL.IDX PT, R103, R103, R6, 0x1c1f ;  /* 0x001c1f0667677589 */ /* 0x000fe800000e0000 */
[----:B------:R-:W-:Y:S04]  /*f3f0*/  SHFL.IDX PT, R9, R145, R24, 0x1c1f ;  /* 0x001c1f1891097589 */ /* 0x000fe800000e0000 */
[----:B------:R-:W-:Y:S01]  /*f400*/  SHFL.IDX PT, R70, R135, R24, 0x1c1f ;  /* 0x001c1f1887467589 */ /* 0x000fe200000e0000 */
[----:B-1----:R-:W-:-:S02]  /*f410*/  SEL R83, R7, R10, P0 ;  /* 0x0000000a07537207 */ /* 0x002fc40000000000 */
[----:B------:R-:W-:Y:S01]  /*f420*/  SEL R85, R10, R7, P0 ;  /* 0x000000070a557207 */ /* 0x000fe20000000000 */
[----:B------:R-:W-:Y:S01]  /*f430*/  SHFL.IDX PT, R68, R131, R24, 0x1c1f ;  /* 0x001c1f1883447589 */ /* 0x000fe200000e0000 */
[----:B--2---:R-:W-:Y:S02]  /*f440*/  SEL R29, R72, R73, P0 ;  /* 0x00000049481d7207 */ /* 0x004fe40000000000 */
[----:B---3--:R-:W-:Y:S01]  /*f450*/  SEL R33, R73, R72, P0 ;  /* 0x0000004849217207 */ /* 0x008fe20000000000 */
[----:B------:R-:W-:Y:S01]  /*f460*/  SHFL.IDX PT, R62, R127, R24, 0x1c1f ;  /* 0x001c1f187f3e7589 */ /* 0x000fe200000e0000 */
[----:B----4-:R-:W-:Y:S02]  /*f470*/  SEL R76, R74, R75, P0 ;  /* 0x0000004b4a4c7207 */ /* 0x010fe40000000000 */
[----:B------:R-:W-:Y:S01]  /*f480*/  SEL R74, R75, R74, P0 ;  /* 0x0000004a4b4a7207 */ /* 0x000fe20000000000 */
[----:B------:R0:W1:Y:S01]  /*f490*/  SHFL.IDX PT, R12, R36, R6, 0x1c1f ;  /* 0x001c1f06240c7589 */ /* 0x00006200000e0000 */
[----:B------:R-:W-:-:S03]  /*f4a0*/  F2FP.BF16.F32.PACK_AB R10, R87, R86 ;  /* 0x00000056570a723e */ /* 0x000fc600000010ff */
[----:B------:R2:W3:Y:S04]  /*f4b0*/  SHFL.IDX PT, R71, R35, R6, 0x1c1f ;  /* 0x001c1f0623477589 */ /* 0x0004e800000e0000 */
[----:B------:R4:W3:Y:S01]  /*f4c0*/  SHFL.IDX PT, R69, R38, R6, 0x1c1f ;  /* 0x001c1f0626457589 */ /* 0x0008e200000e0000 */
[----:B0-----:R-:W-:-:S03]  /*f4d0*/  SEL R36, R44, R49, P0 ;  /* 0x000000312c247207 */ /* 0x001fc60000000000 */
[----:B------:R0:W3:Y:S01]  /*f4e0*/  SHFL.IDX PT, R65, R39, R6, 0x1c1f ;  /* 0x001c1f0627417589 */ /* 0x0000e200000e0000 */
[----:B------:R-:W-:Y:S02]  /*f4f0*/  SEL R44, R46, R53, P0 ;  /* 0x000000352e2c7207 */ /* 0x000fe40000000000 */
[----:B--2---:R-:W-:Y:S01]  /*f500*/  SEL R35, R48, R45, P0 ;  /* 0x0000002d30237207 */ /* 0x004fe20000000000 */
[----:B------:R-:W-:Y:S01]  /*f510*/  SHFL.IDX PT, R11, R141, R24, 0x1c1f ;  /* 0x001c1f188d0b7589 */ /* 0x000fe200000e0000 */
[----:B------:R-:W-:Y:S02]  /*f520*/  SEL R49, R57, R54, P0 ;  /* 0x0000003639317207 */ /* 0x000fe40000000000 */
[----:B----4-:R-:W-:Y:S01]  /*f530*/  SEL R38, R51, R28, P0 ;  /* 0x0000001c33267207 */ /* 0x010fe20000000000 */
[----:B------:R-:W-:Y:S01]  /*f540*/  SHFL.IDX PT, R13, R137, R24, 0x1c1f ;  /* 0x001c1f18890d7589 */ /* 0x000fe200000e0000 */
[----:B0-----:R-:W-:-:S03]  /*f550*/  SEL R39, R50, R47, P0 ;  /* 0x0000002f32277207 */ /* 0x001fc60000000000 */
[----:B------:R-:W-:Y:S01]  /*f560*/  SHFL.IDX PT, R15, R133, R24, 0x1c1f ;  /* 0x001c1f18850f7589 */ /* 0x000fe200000e0000 */
[----:B-1----:R-:W-:-:S03]  /*f570*/  SEL R79, R12, R9, P0 ;  /* 0x000000090c4f7207 */ /* 0x002fc60000000000 */
[----:B------:R-:W-:Y:S01]  /*f580*/  SHFL.IDX PT, R63, R129, R24, 0x1c1f ;  /* 0x001c1f18813f7589 */ /* 0x000fe200000e0000 */
[----:B---3--:R-:W-:Y:S02]  /*f590*/  SEL R72, R70, R71, P0 ;  /* 0x0000004746487207 */ /* 0x008fe40000000000 */
[----:B------:R-:W-:Y:S01]  /*f5a0*/  SEL R70, R71, R70, P0 ;  /* 0x0000004647467207 */ /* 0x000fe20000000000 */
[----:B------:R-:W-:Y:S04]  /*f5b0*/  SHFL.IDX PT, R61, R61, R24, 0x1c1f ;  /* 0x001c1f183d3d7589 */ /* 0x000fe800000e0000 */
[----:B------:R0:W1:Y:S04]  /*f5c0*/  SHFL.IDX PT, R14, R37, R6, 0x1c1f ;  /* 0x001c1f06250e7589 */ /* 0x00006800000e0000 */
[----:B------:R2:W3:Y:S04]  /*f5d0*/  SHFL.IDX PT, R67, R91, R6, 0x1c1f ;  /* 0x001c1f065b437589 */ /* 0x0004e800000e0000 */
[----:B------:R4:W3:Y:S01]  /*f5e0*/  SHFL.IDX PT, R24, R40, R6, 0x1c1f ;  /* 0x001c1f0628187589 */ /* 0x0008e200000e0000 */
[----:B0-----:R-:W-:-:S03]  /*f5f0*/  SEL R37, R45, R48, P0 ;  /* 0x000000302d257207 */ /* 0x001fc60000000000 */
[----:B------:R0:W3:Y:S01]  /*f600*/  SHFL.IDX PT, R58, R41, R6, 0x1c1f ;  /* 0x001c1f06293a7589 */ /* 0x0000e200000e0000 */
[----:B------:R-:W-:Y:S02]  /*f610*/  SEL R45, R55, R52, P0 ;  /* 0x00000034372d7207 */ /* 0x000fe40000000000 */
[----:B--2---:R-:W-:Y:S01]  /*f620*/  SEL R91, R5, R8, P0 ;  /* 0x00000008055b7207 */ /* 0x004fe20000000000 */
[----:B------:R2:W3:Y:S01]  /*f630*/  SHFL.IDX PT, R26, R42, R6, 0x1c1f ;  /* 0x001c1f062a1a7589 */ /* 0x0004e200000e0000 */
[----:B------:R-:W-:Y:S02]  /*f640*/  SEL R48, R59, R56, P0 ;  /* 0x000000383b307207 */ /* 0x000fe40000000000 */
[----:B----4-:R-:W-:Y:S01]  /*f650*/  SEL R40, R28, R51, P0 ;  /* 0x000000331c287207 */ /* 0x010fe20000000000 */
[----:B------:R4:W3:Y:S01]  /*f660*/  SHFL.IDX PT, R32, R81, R6, 0x1c1f ;  /* 0x001c1f0651207589 */ /* 0x0008e200000e0000 */
[----:B------:R-:W-:Y:S02]  /*f670*/  SEL R55, R64, R101, P0 ;  /* 0x0000006540377207 */ /* 0x000fe40000000000 */
[----:B0-----:R-:W-:Y:S01]  /*f680*/  SEL R41, R47, R50, P0 ;  /* 0x000000322f297207 */ /* 0x001fe20000000000 */
[----:B------:R-:W-:Y:S01]  /*f690*/  SHFL.IDX PT, R105, R105, R6, 0x1c1f ;  /* 0x001c1f0669697589 */ /* 0x000fe200000e0000 */
[----:B------:R-:W-:-:S02]  /*f6a0*/  SEL R47, R54, R57, P0 ;  /* 0x00000039362f7207 */ /* 0x000fc40000000000 */
[----:B--2---:R-:W-:Y:S01]  /*f6b0*/  SEL R42, R53, R46, P0 ;  /* 0x0000002e352a7207 */ /* 0x004fe20000000000 */
[----:B------:R-:W0:Y:S01]  /*f6c0*/  SHFL.IDX PT, R107, R107, R6, 0x1c1f ;  /* 0x001c1f066b6b7589 */ /* 0x000e2200000e0000 */
[----:B------:R-:W-:Y:S02]  /*f6d0*/  SEL R46, R56, R59, P0 ;  /* 0x0000003b382e7207 */ /* 0x000fe40000000000 */
[----:B------:R-:W-:Y:S01]  /*f6e0*/  SEL R54, R66, R103, P0 ;  /* 0x0000006742367207 */ /* 0x000fe20000000000 */
[----:B------:R2:W0:Y:S01]  /*f6f0*/  SHFL.IDX PT, R109, R109, R6, 0x1c1f ;  /* 0x001c1f066d6d7589 */ /* 0x00042200000e0000 */
[----:B------:R-:W-:Y:S02]  /*f700*/  SEL R56, R103, R66, P0 ;  /* 0x0000004267387207 */ /* 0x000fe40000000000 */
[----:B------:R-:W-:Y:S02]  /*f710*/  SEL R57, R101, R64, P0 ;  /* 0x0000004065397207 */ /* 0x000fe40000000000 */
[----:B----4-:R-:W-:-:S02]  /*f720*/  SEL R81, R9, R12, P0 ;  /* 0x0000000c09517207 */ /* 0x010fc40000000000 */
[----:B------:R-:W-:Y:S02]  /*f730*/  SEL R66, R68, R69, P0 ;  /* 0x0000004544427207 */ /* 0x000fe40000000000 */
[----:B------:R-:W-:Y:S02]  /*f740*/  SEL R64, R62, R65, P0 ;  /* 0x000000413e407207 */ /* 0x000fe40000000000 */
[----:B-1----:R-:W-:Y:S02]  /*f750*/  SEL R77, R11, R14, P0 ;  /* 0x0000000e0b4d7207 */ /* 0x002fe40000000000 */
[----:B------:R-:W-:Y:S02]  /*f760*/  SEL R75, R14, R11, P0 ;  /* 0x0000000b0e4b7207 */ /* 0x000fe40000000000 */
[----:B---3--:R-:W-:Y:S02]  /*f770*/  SEL R51, R60, R67, P0 ;  /* 0x000000433c337207 */ /* 0x008fe40000000000 */
[----:B------:R-:W-:-:S02]  /*f780*/  SEL R53, R67, R60, P0 ;  /* 0x0000003c43357207 */ /* 0x000fc40000000000 */
[----:B------:R-:W-:Y:S02]  /*f790*/  SEL R68, R69, R68, P0 ;  /* 0x0000004445447207 */ /* 0x000fe40000000000 */
[----:B------:R-:W-:Y:S02]  /*f7a0*/  SEL R62, R65, R62, P0 ;  /* 0x0000003e413e7207 */ /* 0x000fe40000000000 */
[----:B------:R-:W-:Y:S02]  /*f7b0*/  F2FP.BF16.F32.PACK_AB R5, R35, R34 ;  /* 0x000000222305723e */ /* 0x000fe400000010ff */
[----:B--2---:R-:W-:Y:S02]  /*f7c0*/  F2FP.BF16.F32.PACK_AB R6, R89, R88 ;  /* 0x000000585906723e */ /* 0x004fe400000010ff */
[----:B------:R-:W-:Y:S02]  /*f7d0*/  F2FP.BF16.F32.PACK_AB R7, R37, R36 ;  /* 0x000000242507723e */ /* 0x000fe400000010ff */
[----:B------:R-:W-:-:S02]  /*f7e0*/  SEL R73, R13, R24, P0 ;  /* 0x000000180d497207 */ /* 0x000fc40000000000 */
[----:B------:R-:W-:Y:S01]  /*f7f0*/  SEL R71, R24, R13, P0 ;  /* 0x0000000d18477207 */ /* 0x000fe20000000000 */
[----:B------:R1:W-:Y:S01]  /*f800*/  STSM.16.M88.4 [R99], R4 ;  /* 0x0000000463007844 */ /* 0x0003e20000000200 */
[----:B------:R-:W-:Y:S02]  /*f810*/  SEL R67, R15, R58, P0 ;  /* 0x0000003a0f437207 */ /* 0x000fe40000000000 */
[----:B------:R-:W-:Y:S02]  /*f820*/  SEL R69, R58, R15, P0 ;  /* 0x0000000f3a457207 */ /* 0x000fe40000000000 */
[----:B------:R-:W-:Y:S02]  /*f830*/  SEL R65, R63, R26, P0 ;  /* 0x0000001a3f417207 */ /* 0x000fe40000000000 */
[----:B------:R-:W-:Y:S02]  /*f840*/  F2FP.BF16.F32.PACK_AB R8, R91, R90 ;  /* 0x0000005a5b08723e */ /* 0x000fe400000010ff */
[----:B------:R-:W-:-:S02]  /*f850*/  F2FP.BF16.F32.PACK_AB R9, R39, R38 ;  /* 0x000000262709723e */ /* 0x000fc400000010ff */
[----:B------:R-:W-:Y:S02]  /*f860*/  F2FP.BF16.F32.PACK_AB R11, R41, R40 ;  /* 0x00000028290b723e */ /* 0x000fe400000010ff */
[----:B------:R-:W-:Y:S02]  /*f870*/  SEL R50, R61, R32, P0 ;  /* 0x000000203d327207 */ /* 0x000fe40000000000 */
[----:B------:R-:W-:Y:S01]  /*f880*/  SEL R52, R32, R61, P0 ;  /* 0x0000003d20347207 */ /* 0x000fe20000000000 */
[----:B------:R-:W-:Y:S01]  /*f890*/  STSM.16.M88.4 [R100], R8 ;  /* 0x0000000864007844 */ /* 0x000fe20000000200 */
[----:B------:R-:W-:Y:S01]  /*f8a0*/  SEL R63, R26, R63, P0 ;  /* 0x0000003f1a3f7207 */ /* 0x000fe20000000000 */
[----:B-1----:R-:W-:Y:S01]  /*f8b0*/  IMAD.U32 R99, RZ, RZ, UR9 ;  /* 0x00000009ff637e24 */ /* 0x002fe2000f8e00ff */
[----:B------:R-:W-:Y:S02]  /*f8c0*/  F2FP.BF16.F32.PACK_AB R12, R83, R82 ;  /* 0x00000052530c723e */ /* 0x000fe400000010ff */
[----:B------:R-:W-:-:S02]  /*f8d0*/  F2FP.BF16.F32.PACK_AB R13, R43, R42 ;  /* 0x0000002a2b0d723e */ /* 0x000fc400000010ff */
[----:B------:R-:W-:Y:S02]  /*f8e0*/  F2FP.BF16.F32.PACK_AB R14, R85, R84 ;  /* 0x00000054550e723e */ /* 0x000fe400000010ff */
[----:B------:R-:W-:Y:S02]  /*f8f0*/  F2FP.BF16.F32.PACK_AB R15, R45, R44 ;  /* 0x0000002c2d0f723e */ /* 0x000fe400000010ff */
[----:B------:R-:W-:Y:S02]  /*f900*/  F2FP.BF16.F32.PACK_AB R24, R81, R80 ;  /* 0x000000505118723e */ /* 0x000fe400000010ff */
[----:B------:R-:W-:Y:S01]  /*f910*/  F2FP.BF16.F32.PACK_AB R25, R47, R46 ;  /* 0x0000002e2f19723e */ /* 0x000fe200000010ff */
[----:B------:R-:W-:Y:S01]  /*f920*/  STSM.16.M88.4 [R97], R12 ;  /* 0x0000000c61007844 */ /* 0x000fe20000000200 */
[----:B------:R-:W-:Y:S02]  /*f930*/  F2FP.BF16.F32.PACK_AB R26, R79, R78 ;  /* 0x0000004e4f1a723e */ /* 0x000fe400000010ff */
[----:B------:R-:W-:-:S02]  /*f940*/  F2FP.BF16.F32.PACK_AB R27, R49, R48 ;  /* 0x00000030311b723e */ /* 0x000fc400000010ff */
[----:B0-----:R-:W-:Y:S02]  /*f950*/  SEL R58, R104, R107, P0 ;  /* 0x0000006b683a7207 */ /* 0x001fe40000000000 */
[----:B------:R-:W-:Y:S01]  /*f960*/  SEL R60, R107, R104, P0 ;  /* 0x000000686b3c7207 */ /* 0x000fe20000000000 */
[----:B------:R0:W-:Y:S01]  /*f970*/  STSM.16.M88.4 [R98], R24 ;  /* 0x0000001862007844 */ /* 0x0001e20000000200 */
[----:B------:R-:W-:Y:S02]  /*f980*/  SEL R59, R102, R105, P0 ;  /* 0x00000069663b7207 */ /* 0x000fe40000000000 */
[----:B------:R-:W-:Y:S02]  /*f990*/  SEL R61, R105, R102, P0 ;  /* 0x00000066693d7207 */ /* 0x000fe40000000000 */
[----:B------:R-:W-:Y:S02]  /*f9a0*/  SEL R28, R106, R109, P0 ;  /* 0x0000006d6a1c7207 */ /* 0x000fe40000000000 */
[----:B------:R-:W-:-:S02]  /*f9b0*/  SEL R32, R109, R106, P0 ;  /* 0x0000006a6d207207 */ /* 0x000fc40000000000 */
[----:B------:R-:W-:Y:S02]  /*f9c0*/  F2FP.BF16.F32.PACK_AB R4, R77, R76 ;  /* 0x0000004c4d04723e */ /* 0x000fe400000010ff */
[----:B------:R-:W-:Y:S02]  /*f9d0*/  F2FP.BF16.F32.PACK_AB R5, R51, R50 ;  /* 0x000000323305723e */ /* 0x000fe400000010ff */
[----:B------:R-:W-:Y:S02]  /*f9e0*/  F2FP.BF16.F32.PACK_AB R6, R75, R74 ;  /* 0x0000004a4b06723e */ /* 0x000fe400000010ff */
[----:B------:R-:W-:Y:S01]  /*f9f0*/  F2FP.BF16.F32.PACK_AB R7, R53, R52 ;  /* 0x000000343507723e */ /* 0x000fe200000010ff */
[----:B0-----:R-:W-:Y:S01]  /*fa00*/  IMAD.U32 R98, RZ, RZ, UR8 ;  /* 0x00000008ff627e24 */ /* 0x001fe2000f8e00ff */
[----:B------:R-:W-:Y:S01]  /*fa10*/  F2FP.BF16.F32.PACK_AB R8, R73, R72 ;  /* 0x000000484908723e */ /* 0x000fe200000010ff */
[----:B------:R-:W-:Y:S01]  /*fa20*/  ULDC.64 UR8, c[0x0][0xc08] ;  /* 0x0003020000087ab9 */ /* 0x000fe20000000a00 */
[----:B------:R-:W-:Y:S01]  /*fa30*/  F2FP.BF16.F32.PACK_AB R9, R55, R54 ;  /* 0x000000363709723e */ /* 0x000fe200000010ff */
[----:B------:R0:W-:Y:S01]  /*fa40*/  STSM.16.M88.4 [R94], R4 ;  /* 0x000000045e007844 */ /* 0x0001e20000000200 */
[----:B------:R-:W-:-:S02]  /*fa50*/  F2FP.BF16.F32.PACK_AB R10, R71, R70 ;  /* 0x00000046470a723e */ /* 0x000fc400000010ff */
[----:B------:R-:W-:Y:S02]  /*fa60*/  F2FP.BF16.F32.PACK_AB R11, R57, R56 ;  /* 0x00000038390b723e */ /* 0x000fe400000010ff */
[----:B------:R-:W-:Y:S02]  /*fa70*/  F2FP.BF16.F32.PACK_AB R12, R67, R66 ;  /* 0x00000042430c723e */ /* 0x000fe400000010ff */
[----:B------:R-:W-:Y:S01]  /*fa80*/  F2FP.BF16.F32.PACK_AB R13, R59, R58 ;  /* 0x0000003a3b0d723e */ /* 0x000fe200000010ff */
[----:B------:R1:W-:Y:S01]  /*fa90*/  STSM.16.M88.4 [R30], R8 ;  /* 0x000000081e007844 */ /* 0x0003e20000000200 */
[----:B------:R-:W-:Y:S02]  /*faa0*/  F2FP.BF16.F32.PACK_AB R14, R69, R68 ;  /* 0x00000044450e723e */ /* 0x000fe400000010ff */
[----:B------:R-:W-:Y:S02]  /*fab0*/  F2FP.BF16.F32.PACK_AB R15, R61, R60 ;  /* 0x0000003c3d0f723e */ /* 0x000fe400000010ff */
[----:B------:R-:W-:-:S02]  /*fac0*/  F2FP.BF16.F32.PACK_AB R24, R65, R64 ;  /* 0x000000404118723e */ /* 0x000fc400000010ff */
[----:B------:R-:W-:Y:S01]  /*fad0*/  F2FP.BF16.F32.PACK_AB R25, R29, R28 ;  /* 0x0000001c1d19723e */ /* 0x000fe200000010ff */
[----:B------:R2:W-:Y:S01]  /*fae0*/  STSM.16.M88.4 [R95], R12 ;  /* 0x0000000c5f007844 */ /* 0x0005e20000000200 */
[----:B------:R-:W-:Y:S01]  /*faf0*/  F2FP.BF16.F32.PACK_AB R26, R63, R62 ;  /* 0x0000003e3f1a723e */ /* 0x000fe200000010ff */
[----:B0-----:R-:W0:Y:S01]  /*fb00*/  LDC R94, c[0x0][0xbe8] ;  /* 0x0002fa00ff5e7b82 */ /* 0x001e220000000800 */
[----:B------:R-:W-:Y:S02]  /*fb10*/  F2FP.BF16.F32.PACK_AB R27, R33, R32 ;  /* 0x00000020211b723e */ /* 0x000fe400000010ff */
[----:B------:R-:W-:-:S03]  /*fb20*/  ISETP.NE.U32.AND P0, PT, RZ, UR10, PT ;  /* 0x0000000aff007c0c */ /* 0x000fc6000bf05070 */
[----:B------:R3:W-:Y:S02]  /*fb30*/  STSM.16.M88.4 [R96], R24 ;  /* 0x0000001860007844 */ /* 0x0007e40000000200 */
[----:B------:R-:W-:Y:S01]  /*fb40*/  BAR.SYNC.DEFER_BLOCKING 0x1, 0x100 ;  /* 0x0044000000007b1d */ /* 0x000fe20000010000 */
[----:B------:R-:W-:-:S13]  /*fb50*/  ISETP.NE.AND.EX P0, PT, RZ, UR11, PT, P0 ;  /* 0x0000000bff007c0c */ /* 0x000fda000bf05300 */
[----:B------:R-:W4:Y:S01]  /*fb60*/  @P0 LDG.E R97, desc[UR54][R98.64] ;  /* 0x0000003662610981 */ /* 0x000f22000c1e1900 */
[----:B------:R-:W-:Y:S01]  /*fb70*/  UISETP.NE.U32.AND UP0, UPT, UR8, URZ, UPT ;  /* 0x0000003f0800728c */ /* 0x000fe2000bf05070 */
[----:B0-----:R-:W-:Y:S01]  /*fb80*/  ISETP.NE.AND P1, PT, R94, 0x1, PT ;  /* 0x000000015e00780c */ /* 0x001fe20003f25270 */
[----:B------:R-:W-:Y:S02]  /*fb90*/  ULDC UR4, c[0x0][0xa88] ;  /* 0x0002a20000047ab9 */ /* 0x000fe40000000800 */
[----:B------:R-:W-:Y:S01]  /*fba0*/  UISETP.NE.AND.EX UP0, UPT, UR9, URZ, UPT, UP0 ;  /* 0x0000003f0900728c */ /* 0x000fe2000bf05300 */
[----:B-1----:R-:W-:Y:S01]  /*fbb0*/  IMAD.U32 R9, RZ, RZ, UR4 ;  /* 0x00000004ff097e24 */ /* 0x002fe2000f8e00ff */
[----:B------:R-:W-:-:S04]  /*fbc0*/  UMOV UR16, 0x9b8 ;  /* 0x000009b800107882 */ /* 0x000fc80000000000 */
[----:B------:R-:W-:-:S04]  /*fbd0*/  PLOP3.LUT P4, PT, PT, PT, UP0, 0x80, 0x0 ;  /* 0x000000000000781c */ /* 0x000fc80003f8f008 */
[----:B------:R-:W0:Y:S01]  /*fbe0*/  @P1 LDC R6, c[0x0][0xbec] ;  /* 0x0002fb00ff061b82 */ /* 0x000e220000000800 */
[----:B------:R-:W-:-:S04]  /*fbf0*/  @UP0 ULEA UR8, UP1, UR44, UR8, 0x2 ;  /* 0x000000082c080291 */ /* 0x000fc8000f82103f */
[----:B------:R-:W-:Y:S02]  /*fc00*/  @UP0 ULEA.HI.X UR9, UR44, UR9, UR43, 0x2, UP1 ;  /* 0x000000092c090291 */ /* 0x000fe400088f142b */
[----:B------:R-:W-:Y:S01]  /*fc10*/  UISETP.GT.AND UP1, UPT, UR47, 0x1, UPT ;  /* 0x000000012f00788c */ /* 0x000fe2000bf24270 */
[----:B------:R-:W1:Y:S01]  /*fc20*/  @P1 LDC R11, c[0x0][0xbf0] ;  /* 0x0002fc00ff0b1b82 */ /* 0x000e620000000800 */
[----:B------:R-:W-:Y:S02]  /*fc30*/  IMAD.U32 R4, RZ, RZ, UR8 ;  /* 0x00000008ff047e24 */ /* 0x000fe4000f8e00ff */
[----:B------:R-:W-:Y:S01]  /*fc40*/  USEL UR16, UR16, 0x978, UP1 ;  /* 0x0000097810107887 */ /* 0x000fe20008800000 */
[----:B------:R-:W-:Y:S01]  /*fc50*/  IMAD.U32 R5, RZ, RZ, UR9 ;  /* 0x00000009ff057e24 */ /* 0x000fe2000f8e00ff */
[----:B------:R-:W-:Y:S01]  /*fc60*/  UISETP.NE.U32.AND UP0, UPT, UR10, URZ, UPT ;  /* 0x0000003f0a00728c */ /* 0x000fe2000bf05070 */
[----:B--2---:R-:W-:Y:S01]  /*fc70*/  VIADD R13, R18, UR36 ;  /* 0x00000024120d7c36 */ /* 0x004fe20008000000 */
[----:B------:R-:W-:-:S02]  /*fc80*/  UMOV UR4, URZ ;  /* 0x0000003f00047c82 */ /* 0x000fc40008000000 */
[----:B------:R-:W-:Y:S01]  /*fc90*/  UISETP.NE.AND.EX UP0, UPT, UR11, URZ, UPT, UP0 ;  /* 0x0000003f0b00728c */ /* 0x000fe2000bf05300 */
[----:B------:R0:W5:Y:S01]  /*fca0*/  @P4 LDG.E R9, desc[UR54][R4.64] ;  /* 0x0000003604094981 */ /* 0x000162000c1e1900 */
[----:B------:R-:W-:Y:S01]  /*fcb0*/  USEL UR7, UR37, URZ, UP1 ;  /* 0x0000003f25077287 */ /* 0x000fe20008800000 */
[----:B------:R-:W-:Y:S01]  /*fcc0*/  IMAD.MOV.U32 R7, RZ, RZ, R13 ;  /* 0x000000ffff077224 */ /* 0x000fe200078e000d */
[----:B------:R-:W-:Y:S02]  /*fcd0*/  USEL UR44, UR44, URZ, !UP0 ;  /* 0x0000003f2c2c7287 */ /* 0x000fe4000c000000 */
[----:B------:R-:W-:Y:S01]  /*fce0*/  ULDC.64 UR10, c[0x0][UR16+0x218] ;  /* 0x00008600100a7abb */ /* 0x000fe20008000a00 */
[----:B------:R-:W-:Y:S01]  /*fcf0*/  ULDC.64 UR14, c[0x0][UR16+0x228] ;  /* 0x00008a00100e7abb */ /* 0x000fe20008000a00 */
[----:B------:R-:W-:Y:S01]  /*fd00*/  ULDC.64 UR12, c[0x0][UR16+0x220] ;  /* 0x00008800100c7abb */ /* 0x000fe20008000a00 */
[----:B------:R-:W-:Y:S02]  /*fd10*/  UIMAD.WIDE.U32 UR8, UR10, UR45, URZ ;  /* 0x0000002d0a0872a5 */ /* 0x000fe4000f8e003f */
[----:B------:R-:W-:Y:S01]  /*fd20*/  UIMAD.WIDE.U32 UR18, UR14, UR7, URZ ;  /* 0x000000070e1272a5 */ /* 0x000fe2000f8e003f */
[----:B0-----:R-:W-:Y:S01]  /*fd30*/  @P1 IMAD.HI.U32 R4, R13, R6, RZ ;  /* 0x000000060d041227 */ /* 0x001fe200078e00ff */
[----:B------:R-:W-:-:S02]  /*fd40*/  UIMAD UR10, UR11, UR45, URZ ;  /* 0x0000002d0b0a72a4 */ /* 0x000fc4000f8e023f */
[----:B------:R-:W-:Y:S02]  /*fd50*/  UIMAD UR14, UR15, UR7, URZ ;  /* 0x000000070f0e72a4 */ /* 0x000fe4000f8e023f */
[----:B------:R-:W-:Y:S01]  /*fd60*/  USEL UR43, UR43, URZ, !UP0 ;  /* 0x0000003f2b2b7287 */ /* 0x000fe2000c000000 */
[----:B-1----:R-:W-:Y:S01]  /*fd70*/  @P1 SHF.R.U32.HI R7, RZ, R11, R4 ;  /* 0x0000000bff071219 */ /* 0x002fe20000011604 */
[----:B------:R-:W-:Y:S01]  /*fd80*/  UIMAD UR7, UR13, UR44, URZ ;  /* 0x0000002c0d0772a4 */ /* 0x000fe2000f8e023f */
[----:B------:R-:W-:Y:S01]  /*fd90*/  IMAD.U32 R4, RZ, RZ, UR18 ;  /* 0x00000012ff047e24 */ /* 0x000fe2000f8e00ff */
[----:B------:R-:W-:Y:S01]  /*fda0*/  UIADD3 UR9, UR9, UR10, URZ ;  /* 0x0000000a09097290 */ /* 0x000fe2000fffe03f */
[----:B------:R-:W-:Y:S01]  /*fdb0*/  IMAD.U32 R5, RZ, RZ, UR19 ;  /* 0x00000013ff057e24 */ /* 0x000fe2000f8e00ff */
[----:B------:R-:W-:Y:S01]  /*fdc0*/  UIMAD.WIDE.U32 UR10, UR12, UR44, URZ ;  /* 0x0000002c0c0a72a5 */ /* 0x000fe2000f8e003f */
[--C-:B------:R-:W-:Y:S01]  /*fdd0*/  IMAD.MOV R11, RZ, RZ, -R7.reuse ;  /* 0x000000ffff0b7224 */ /* 0x100fe200078e0a07 */
[----:B------:R-:W-:Y:S01]  /*fde0*/  UIMAD UR7, UR12, UR43, UR7 ;  /* 0x0000002b0c0772a4 */ /* 0x000fe2000f8e0207 */
[----:B------:R-:W-:Y:S01]  /*fdf0*/  SHF.R.S32.HI R5, RZ, 0x1f, R7 ;  /* 0x0000001fff057819 */ /* 0x000fe20000011407 */
[----:B------:R-:W-:Y:S01]  /*fe00*/  UIADD3 UR14, UR19, UR14, URZ ;  /* 0x0000000e130e7290 */ /* 0x000fe2000fffe03f */
[----:B------:R-:W-:Y:S01]  /*fe10*/  IMAD R11, R94, R11, R13 ;  /* 0x0000000b5e0b7224 */ /* 0x000fe200078e020d */
[----:B------:R-:W-:-:S04]  /*fe20*/  UIADD3 UR7, UR11, UR7, URZ ;  /* 0x000000070b077290 */ /* 0x000fc8000fffe03f */
[----:B------:R-:W-:Y:S01]  /*fe30*/  IMAD.U32 R8, RZ, RZ, UR14 ;  /* 0x0000000eff087e24 */ /* 0x000fe2000f8e00ff */
[----:B------:R-:W-:Y:S02]  /*fe40*/  SHF.R.S32.HI R6, RZ, 0x1f, R11 ;  /* 0x0000001fff067819 */ /* 0x000fe4000001140b */
[----:B----4-:R-:W-:-:S13]  /*fe50*/  @P0 R2UR UR4, R97 ;  /* 0x00000000610402ca */ /* 0x010fda00000e0000 */
        /* <DEDUP_REMOVED lines=15> */
[----:B---3--:R-:W-:Y:S08]  /*ff50*/  @P4 BRA `(.L_x_2122) ;  /* 0x0000000000104947 */ /* 0x008ff00003800000 */
[----:B------:R-:W-:Y:S05]  /*ff60*/  @!P0 BRA `(.L_x_2122) ;  /* 0x00000000000c8947 */ /* 0x000fea0003800000 */
[----:B------:R-:W2:Y:S04]  /*ff70*/  LDG.E R4, desc[UR54][R98.64] ;  /* 0x0000003662047981 */ /* 0x000ea8000c1e1900 */
[----:B-----5:R-:W2:Y:S02]  /*ff80*/  LDG.E R9, desc[UR54][R98.64+0x4] ;  /* 0x0000043662097981 */ /* 0x020ea4000c1e1900 */
[----:B--2---:R-:W-:-:S07]  /*ff90*/  IMAD.IADD R9, R9, 0x1, -R4 ;  /* 0x0000000109097824 */ /* 0x004fce00078e0a04 */
.L_x_2122:
[----:B------:R-:W2:Y:S01]  /*ffa0*/  LDL R11, [R1+0x38] ;  /* 0x00003800010b7983 */ /* 0x000ea20000100800 */
[----:B------:R-:W0:Y:S03]  /*ffb0*/  S2R R4, SR_TID.X ;  /* 0x0000000000047919 */ /* 0x000e260000002100 */
[----:B------:R-:W-:Y:S04]  /*ffc0*/  SHFL.IDX PT, R5, R10, RZ, 0x1c1f ;  /* 0x001c1fff0a057589 */ /* 0x000fe800000e0000 */
[----:B------:R-:W-:Y:S04]  /*ffd0*/  SHFL.IDX PT, R6, R8, 0x1, 0x1c1f ;  /* 0x003c1f0008067f89 */ /* 0x000fe800000e0000 */
[----:B------:R-:W-:Y:S01]  /*ffe0*/  SHFL.IDX PT, R7, R10, 0x1, 0x1c1f ;  /* 0x003c1f000a077f89 */ /* 0x000fe200000e0000 */
[----:B0-----:R-:W-:-:S05]  /*fff0*/  VIADD R14, R4, 0xffffff80 ;  /* 0xffffff80040e7836 */ /* 0x001fca0000000000 */
[----:B------:R-:W-:-:S04]  /*10000*/  SHF.R.S32.HI R12, RZ, 0x1f, R14 ;  /* 0x0000001fff0c7819 */ /* 0x000fc8000001140e */
[----:B------:R-:W-:Y:S01]  /*10010*/  LEA.HI R12, R12, R14, RZ, 0x7 ;  /* 0x0000000e0c0c7211 */ /* 0x000fe200078f38ff */
[----:B------:R-:W0:Y:S03]  /*10020*/  SHFL.IDX PT, R4, R8, RZ, 0x1c1f ;  /* 0x001c1fff08047589 */ /* 0x000e2600000e0000 */
[----:B------:R-:W-:Y:S01]  /*10030*/  LOP3.LUT R12, R12, 0xffffff80, RZ, 0xc0, !PT ;  /* 0xffffff800c0c7812 */ /* 0x000fe200078ec0ff */
[----:B-----5:R-:W-:-:S04]  /*10040*/  IMAD R30, R9, R94, RZ ;  /* 0x0000005e091e7224 */ /* 0x020fc800078e02ff */
[----:B------:R-:W-:-:S05]  /*10050*/  IMAD.IADD R12, R14, 0x1, -R12 ;  /* 0x000000010e0c7824 */ /* 0x000fca00078e0a0c */
[----:B------:R-:W-:Y:S01]  /*10060*/  LOP3.LUT P0, RZ, R12, 0x3, RZ, 0xc0, !PT ;  /* 0x000000030cff7812 */ /* 0x000fe2000780c0ff */
[----:B--2---:R-:W-:-:S04]  /*10070*/  VIADD R11, R11, UR36 ;  /* 0x000000240b0b7c36 */ /* 0x004fc80008000000 */
[C---:B------:R-:W-:Y:S01]  /*10080*/  VIADD R25, R11.reuse, 0x8 ;  /* 0x000000080b197836 */ /* 0x040fe20000000000 */
[----:B------:R-:W-:-:S04]  /*10090*/  ISETP.GE.OR P2, PT, R11, R30, P0 ;  /* 0x0000001e0b00720c */ /* 0x000fc80000746670 */
[----:B------:R-:W-:-:S09]  /*100a0*/  ISETP.GE.OR P0, PT, R25, R30, P0 ;  /* 0x0000001e1900720c */ /* 0x000fd20000706670 */
[----:B0-----:R0:W-:Y:S04]  /*100b0*/  @!P2 ST.E desc[UR54][R4.64], R3 ;  /* 0x000000030400a985 */ /* 0x0011e8000c101936 */
[----:B------:R0:W-:Y:S01]  /*100c0*/  @!P0 ST.E desc[UR54][R6.64], R2 ;  /* 0x0000000206008985 */ /* 0x0001e2000c101936 */
[----:B------:R-:W-:-:S13]  /*100d0*/  PLOP3.LUT P0, PT, PT, PT, UP1, 0x80, 0x0 ;  /* 0x000000000000781c */ /* 0x000fda0003f0f018 */
[----:B0-----:R-:W-:Y:S05]  /*100e0*/  @P0 BRA `(.L_x_2123) ;  /* 0x0000000800a00947 */ /* 0x001fea0003800000 */
[----:B------:R-:W-:Y:S01]  /*100f0*/  VIADD R12, R108, 0xffffff80 ;  /* 0xffffff806c0c7836 */ /* 0x000fe20000000000 */
[----:B------:R-:W-:Y:S01]  /*10100*/  ULDC.64 UR10, c[0x0][0xaa0] ;  /* 0x0002a800000a7ab9 */ /* 0x000fe20000000a00 */
[----:B------:R-:W0:Y:S03]  /*10110*/  @P1 LDC R29, c[0x0][0xbf0] ;  /* 0x0002fc00ff1d1b82 */ /* 0x000e260000000800 */
[----:B------:R-:W-:-:S04]  /*10120*/  SHF.R.S32.HI R95, RZ, 0x1f, R12 ;  /* 0x0000001fff5f7819 */ /* 0x000fc8000001140c */
[----:B------:R-:W-:-:S04]  /*10130*/  LEA.HI R95, R95, R12, RZ, 0x3 ;  /* 0x0000000c5f5f7211 */ /* 0x000fc800078f18ff */
[----:B------:R-:W-:-:S05]  /*10140*/  SHF.R.S32.HI R95, RZ, 0x3, R95 ;  /* 0x00000003ff5f7819 */ /* 0x000fca000001145f */
[----:B------:R-:W-:-:S04]  /*10150*/  IMAD R3, R95, 0x40, R17 ;  /* 0x000000405f037824 */ /* 0x000fc800078e0211 */
[----:B------:R-:W-:-:S03]  /*10160*/  IMAD.WIDE R20, R3, 0x2, R20 ;  /* 0x0000000203147825 */ /* 0x000fc600078e0214 */
[C---:B------:R-:W-:Y:S01]  /*10170*/  IADD3 R9, P6, R20.reuse, 0x1000, RZ ;  /* 0x0000100014097810 */ /* 0x040fe20007fde0ff */
[----:B------:R-:W-:Y:S01]  /*10180*/  UIMAD UR7, UR12, UR10, URZ ;  /* 0x0000000a0c0772a4 */ /* 0x000fe2000f8e023f */
[C---:B------:R-:W-:Y:S02]  /*10190*/  IADD3 R13, P5, R20.reuse, 0x2000, RZ ;  /* 0x00002000140d7810 */ /* 0x040fe40007fbe0ff */
[----:B------:R-:W-:Y:S01]  /*101a0*/  LOP3.LUT R8, R9, 0x380, RZ, 0xc0, !PT ;  /* 0x0000038009087812 */ /* 0x000fe200078ec0ff */
[----:B------:R-:W-:Y:S01]  /*101b0*/  UIMAD.WIDE.U32 UR8, UR4, UR10, URZ ;  /* 0x0000000a040872a5 */ /* 0x000fe2000f8e003f */
[----:B------:R-:W-:Y:S02]  /*101c0*/  IADD3 R25, P4, R20, 0x3000, RZ ;  /* 0x0000300014197810 */ /* 0x000fe40007f9e0ff */
[----:B------:R-:W-:Y:S01]  /*101d0*/  SHF.R.U64 R8, R8, 0x3, RZ ;  /* 0x0000000308087819 */ /* 0x000fe200000012ff */
[----:B------:R-:W-:Y:S01]  /*101e0*/  UIMAD UR7, UR4, UR11, UR7 ;  /* 0x0000000b040772a4 */ /* 0x000fe2000f8e0207 */
[----:B------:R-:W-:-:S02]  /*101f0*/  IADD3 R33, P3, R20, 0x4000, RZ ;  /* 0x0000400014217810 */ /* 0x000fc40007f7e0ff */
[----:B------:R-:W-:Y:S01]  /*10200*/  LOP3.LUT R8, R8, R9, RZ, 0x3c, !PT ;  /* 0x0000000908087212 */ /* 0x000fe200078e3cff */
[----:B------:R-:W-:Y:S01]  /*10210*/  IMAD.X R9, RZ, RZ, R21, P6 ;  /* 0x000000ffff097224 */ /* 0x000fe200030e0615 */
[C---:B------:R-:W-:Y:S01]  /*10220*/  IADD3 R3, P6, R20.reuse, 0x7000, RZ ;  /* 0x0000700014037810 */ /* 0x040fe20007fde0ff */
[----:B------:R-:W-:Y:S01]  /*10230*/  UIADD3 UR9, UR9, UR7, URZ ;  /* 0x0000000709097290 */ /* 0x000fe2000fffe03f */
[C---:B------:R-:W-:Y:S01]  /*10240*/  IADD3 R37, P2, R20.reuse, 0x5000, RZ ;  /* 0x0000500014257810 */ /* 0x040fe20007f5e0ff */
[----:B------:R-:W-:Y:S01]  /*10250*/  ULDC.64 UR10, c[0x0][0xae8] ;  /* 0x0002ba00000a7ab9 */ /* 0x000fe20000000a00 */
[----:B------:R-:W-:Y:S02]  /*10260*/  LOP3.LUT R2, R3, 0x380, RZ, 0xc0, !PT ;  /* 0x0000038003027812 */ /* 0x000fe400078ec0ff */
[C---:B------:R-:W-:Y:S02]  /*10270*/  IADD3 R41, P0, R20.reuse, 0x6000, RZ ;  /* 0x0000600014297810 */ /* 0x040fe40007f1e0ff */
[----:B------:R-:W-:-:S02]  /*10280*/  LOP3.LUT R5, R20, 0x380, RZ, 0xc0, !PT ;  /* 0x0000038014057812 */ /* 0x000fc400078ec0ff */
[----:B------:R-:W-:Y:S02]  /*10290*/  LOP3.LUT R12, R13, 0x380, RZ, 0xc0, !PT ;  /* 0x000003800d0c7812 */ /* 0x000fe400078ec0ff */
[----:B------:R-:W-:Y:S01]  /*102a0*/  LOP3.LUT R24, R25, 0x380, RZ, 0xc0, !PT ;  /* 0x0000038019187812 */ /* 0x000fe200078ec0ff */
[----:B------:R-:W-:Y:S01]  /*102b0*/  USHF.R.S32.HI UR4, URZ, 0x1f, UR44 ;  /* 0x0000001f3f047899 */ /* 0x000fe2000801142c */
[----:B------:R-:W-:Y:S01]  /*102c0*/  SHF.R.U64 R2, R2, 0x3, RZ ;  /* 0x0000000302027819 */ /* 0x000fe200000012ff */
[----:B------:R-:W-:Y:S01]  /*102d0*/  UIMAD.WIDE.U32 UR8, UR45, UR10, UR8 ;  /* 0x0000000a2d0872a5 */ /* 0x000fe2000f8e0008 */
[----:B------:R-:W-:Y:S01]  /*102e0*/  LOP3.LUT R32, R33, 0x380, RZ, 0xc0, !PT ;  /* 0x0000038021207812 */ /* 0x000fe200078ec0ff */
[----:B------:R-:W-:Y:S01]  /*102f0*/  IMAD.X R45, RZ, RZ, R21, P6 ;  /* 0x000000ffff2d7224 */ /* 0x000fe200030e0615 */
[----:B------:R-:W-:Y:S01]  /*10300*/  LOP3.LUT R44, R2, R3, RZ, 0x3c, !PT ;  /* 0x00000003022c7212 */ /* 0x000fe200078e3cff */
[----:B------:R-:W5:Y:S01]  /*10310*/  LD.E.128 R8, desc[UR54][R8.64] ;  /* 0x0000003608087980 */ /* 0x000f62000c101d00 */
[----:B------:R-:W1:Y:S01]  /*10320*/  @P1 LDC R3, c[0x0][0xbec] ;  /* 0x0002fb00ff031b82 */ /* 0x000e620000000800 */
[----:B------:R-:W-:Y:S01]  /*10330*/  IMAD R2, R22, 0x20, R95 ;  /* 0x0000002016027824 */ /* 0x000fe200078e025f */
[----:B------:R-:W-:-:S02]  /*10340*/  LOP3.LUT R36, R37, 0x380, RZ, 0xc0, !PT ;  /* 0x0000038025247812 */ /* 0x000fc400078ec0ff */
[----:B------:R-:W-:Y:S02]  /*10350*/  LOP3.LUT R40, R41, 0x380, RZ, 0xc0, !PT ;  /* 0x0000038029287812 */ /* 0x000fe400078ec0ff */
[----:B------:R-:W-:Y:S01]  /*10360*/  SHF.R.U64 R5, R5, 0x3, RZ ;  /* 0x0000000305057819 */ /* 0x000fe200000012ff */
[----:B------:R-:W-:Y:S01]  /*10370*/  VIADD R28, R2, UR36 ;  /* 0x00000024021c7c36 */ /* 0x000fe20008000000 */
[----:B------:R-:W-:Y:S01]  /*10380*/  SHF.R.U64 R12, R12, 0x3, RZ ;  /* 0x000000030c0c7819 */ /* 0x000fe200000012ff */
[----:B------:R-:W-:Y:S01]  /*10390*/  UIMAD UR9, UR45, UR11, UR9 ;  /* 0x0000000b2d0972a4 */ /* 0x000fe2000f8e0209 */
[----:B------:R-:W-:Y:S01]  /*103a0*/  SHF.R.U64 R24, R24, 0x3, RZ ;  /* 0x0000000318187819 */ /* 0x000fe200000012ff */
[----:B------:R-:W5:Y:S01]  /*103b0*/  LD.E.128 R44, desc[UR54][R44.64] ;  /* 0x000000362c2c7980 */ /* 0x000f62000c101d00 */
[----:B------:R-:W-:Y:S01]  /*103c0*/  SHF.R.U64 R32, R32, 0x3, RZ ;  /* 0x0000000320207819 */ /* 0x000fe200000012ff */
[----:B------:R-:W-:Y:S01]  /*103d0*/  ULDC.64 UR10, c[0x0][0xaf0] ;  /* 0x0002bc00000a7ab9 */ /* 0x000fe20000000a00 */
[----:B------:R-:W-:-:S02]  /*103e0*/  SHF.R.U64 R36, R36, 0x3, RZ ;  /* 0x0000000324247819 */ /* 0x000fc400000012ff */
[----:B------:R-:W-:Y:S02]  /*103f0*/  SHF.R.U64 R40, R40, 0x3, RZ ;  /* 0x0000000328287819 */ /* 0x000fe400000012ff */
[----:B------:R-:W-:Y:S01]  /*10400*/  LOP3.LUT R20, R5, R20, RZ, 0x3c, !PT ;  /* 0x0000001405147212 */ /* 0x000fe200078e3cff */
[----:B------:R-:W-:Y:S01]  /*10410*/  UIMAD UR4, UR4, UR10, URZ ;  /* 0x0000000a040472a4 */ /* 0x000fe2000f8e023f */
[----:B------:R-:W-:Y:S01]  /*10420*/  LOP3.LUT R12, R12, R13, RZ, 0x3c, !PT ;  /* 0x0000000d0c0c7212 */ /* 0x000fe200078e3cff */
[--C-:B------:R-:W-:Y:S01]  /*10430*/  IMAD.X R13, RZ, RZ, R21.reuse, P5 ;  /* 0x000000ffff0d7224 */ /* 0x100fe200028e0615 */
[----:B------:R-:W-:Y:S01]  /*10440*/  LOP3.LUT R24, R24, R25, RZ, 0x3c, !PT ;  /* 0x0000001918187212 */ /* 0x000fe200078e3cff */
[--C-:B------:R-:W-:Y:S01]  /*10450*/  IMAD.X R25, RZ, RZ, R21.reuse, P4 ;  /* 0x000000ffff197224 */ /* 0x100fe200020e0615 */
[----:B------:R-:W-:Y:S01]  /*10460*/  LOP3.LUT R32, R32, R33, RZ, 0x3c, !PT ;  /* 0x0000002120207212 */ /* 0x000fe200078e3cff */
[----:B-1----:R-:W-:Y:S01]  /*10470*/  @P1 IMAD.HI.U32 R2, R28, R3, RZ ;  /* 0x000000031c021227 */ /* 0x002fe200078e00ff */
[----:B------:R-:W-:Y:S01]  /*10480*/  LOP3.LUT R36, R36, R37, RZ, 0x3c, !PT ;  /* 0x0000002524247212 */ /* 0x000fe200078e3cff */
[----:B------:R1:W5:Y:S01]  /*10490*/  LD.E.128 R4, desc[UR54][R20.64] ;  /* 0x0000003614047980 */ /* 0x000362000c101d00 */
[----:B------:R-:W-:Y:S01]  /*104a0*/  LOP3.LUT R40, R40, R41, RZ, 0x3c, !PT ;  /* 0x0000002928287212 */ /* 0x000fe200078e3cff */
[----:B------:R-:W-:-:S02]  /*104b0*/  IMAD.X R33, RZ, RZ, R21, P3 ;  /* 0x000000ffff217224 */ /* 0x000fc400018e0615 */
[--C-:B------:R-:W-:Y:S01]  /*104c0*/  IMAD.X R37, RZ, RZ, R21.reuse, P2 ;  /* 0x000000ffff257224 */ /* 0x100fe200010e0615 */
[----:B------:R-:W-:Y:S01]  /*104d0*/  UIMAD UR4, UR44, UR11, UR4 ;  /* 0x0000000b2c0472a4 */ /* 0x000fe2000f8e0204 */
[----:B------:R-:W-:Y:S01]  /*104e0*/  IMAD.X R41, RZ, RZ, R21, P0 ;  /* 0x000000ffff297224 */ /* 0x000fe200000e0615 */
[----:B------:R-:W-:Y:S01]  /*104f0*/  UIMAD.WIDE.U32 UR44, UR44, UR10, UR8 ;  /* 0x0000000a2c2c72a5 */ /* 0x000fe2000f8e0008 */
[----:B------:R-:W5:Y:S01]  /*10500*/  LD.E.128 R12, desc[UR54][R12.64] ;  /* 0x000000360c0c7980 */ /* 0x000f62000c101d00 */
[----:B-1----:R-:W-:Y:S01]  /*10510*/  IMAD.MOV.U32 R21, RZ, RZ, R28 ;  /* 0x000000ffff157224 */ /* 0x002fe200078e001c */
[----:B0-----:R-:W-:Y:S01]  /*10520*/  @P1 SHF.R.U32.HI R21, RZ, R29, R2 ;  /* 0x0000001dff151219 */ /* 0x001fe20000011602 */
[----:B------:R-:W-:Y:S01]  /*10530*/  UIADD3 UR4, UR45, UR4, URZ ;  /* 0x000000042d047290 */ /* 0x000fe2000fffe03f */
[----:B------:R-:W5:Y:S01]  /*10540*/  LD.E.128 R24, desc[UR54][R24.64] ;  /* 0x0000003618187980 */ /* 0x000f62000c101d00 */
[----:B------:R-:W-:Y:S01]  /*10550*/  ULDC.64 UR8, c[0x0][0xae0] ;  /* 0x0002b80000087ab9 */ /* 0x000fe20000000a00 */
[--C-:B------:R-:W-:Y:S01]  /*10560*/  SHF.R.S32.HI R20, RZ, 0x1f, R21.reuse ;  /* 0x0000001fff147819 */ /* 0x100fe20000011415 */
[----:B------:R-:W-:Y:S01]  /*10570*/  IMAD.MOV R29, RZ, RZ, -R21 ;  /* 0x000000ffff1d7224 */ /* 0x000fe200078e0a15 */
[----:B------:R-:W5:Y:S01]  /*10580*/  LD.E.128 R32, desc[UR54][R32.64] ;  /* 0x0000003620207980 */ /* 0x000f62000c101d00 */
[----:B------:R-:W-:-:S02]  /*10590*/  IMAD.U32 R3, RZ, RZ, UR45 ;  /* 0x0000002dff037e24 */ /* 0x000fc4000f8e00ff */
[----:B------:R-:W-:Y:S01]  /*105a0*/  IMAD R20, R20, UR8, RZ ;  /* 0x0000000814147c24 */ /* 0x000fe2000f8e02ff */
[----:B------:R-:W5:Y:S01]  /*105b0*/  LD.E.128 R36, desc[UR54][R36.64] ;  /* 0x0000003624247980 */ /* 0x000f62000c101d00 */
[----:B------:R-:W-:Y:S02]  /*105c0*/  IMAD R29, R94, R29, R28 ;  /* 0x0000001d5e1d7224 */ /* 0x000fe400078e021c */
[----:B------:R-:W-:Y:S01]  /*105d0*/  IMAD.U32 R2, RZ, RZ, UR44 ;  /* 0x0000002cff027e24 */ /* 0x000fe2000f8e00ff */
[----:B------:R-:W5:Y:S01]  /*105e0*/  LD.E.128 R40, desc[UR54][R40.64] ;  /* 0x0000003628287980 */ /* 0x000f62000c101d00 */
[----:B------:R-:W-:Y:S02]  /*105f0*/  IMAD.U32 R3, RZ, RZ, UR4 ;  /* 0x00000004ff037e24 */ /* 0x000fe4000f8e00ff */
[C---:B------:R-:W-:Y:S01]  /*10600*/  IMAD R49, R21.reuse, UR9, R20 ;  /* 0x0000000915317c24 */ /* 0x040fe2000f8e0214 */
[----:B------:R-:W-:Y:S01]  /*10610*/  @!PT LDS RZ, [RZ] ;  /* 0x00000000fffff984 */ /* 0x000fe20000000800 */
[----:B------:R-:W-:Y:S01]  /*10620*/  @!PT LDS RZ, [RZ] ;  /* 0x00000000fffff984 */ /* 0x000fe20000000800 */
[----:B------:R-:W-:Y:S01]  /*10630*/  @!PT LDS RZ, [RZ] ;  /* 0x00000000fffff984 */ /* 0x000fe20000000800 */
[----:B------:R-:W-:Y:S01]  /*10640*/  @!PT LDS RZ, [RZ] ;  /* 0x00000000fffff984 */ /* 0x000fe20000000800 */
[----:B------:R0:W-:Y:S06]  /*10650*/  MEMBAR.ALL.CTA ;  /* 0x0000000000007992 */ /* 0x0001ec0000008000 */
[----:B0-----:R-:W0:Y:S01]  /*10660*/  FENCE.VIEW.ASYNC.S ;  /* 0x00000000000073c6 */ /* 0x001e220000000000 */
[----:B------:R-:W-:Y:S01]  /*10670*/  SHF.R.S32.HI R20, RZ, 0x1f, R29 ;  /* 0x0000001fff147819 */ /* 0x000fe2000001141d */
[----:B------:R-:W-:Y:S01]  /*10680*/  IMAD.WIDE.U32 R2, R21, UR8, R2 ;  /* 0x0000000815027c25 */ /* 0x000fe2000f8e0002 */
[----:B------:R-:W-:-:S03]  /*10690*/  ULDC.64 UR8, c[0x0][0xad8] ;  /* 0x0002b60000087ab9 */ /* 0x000fc60000000a00 */
[----:B------:R-:W-:Y:S02]  /*106a0*/  IMAD.IADD R3, R3, 0x1, R49 ;  /* 0x0000000103037824 */ /* 0x000fe400078e0231 */
[----:B------:R-:W-:Y:S02]  /*106b0*/  IMAD R20, R20, UR8, RZ ;  /* 0x0000000814147c24 */ /* 0x000fe4000f8e02ff */
[----:B------:R-:W-:Y:S02]  /*106c0*/  VIADD R51, R95, UR36 ;  /* 0x000000245f337c36 */ /* 0x000fe40008000000 */
[C---:B------:R-:W-:Y:S02]  /*106d0*/  IMAD R49, R29.reuse, UR9, R20 ;  /* 0x000000091d317c24 */ /* 0x040fe4000f8e0214 */
[----:B------:R-:W-:Y:S01]  /*106e0*/  IMAD.WIDE.U32 R2, R29, UR8, R2 ;  /* 0x000000081d027c25 */ /* 0x000fe2000f8e0002 */
[----:B------:R-:W-:Y:S01]  /*106f0*/  ISETP.GE.AND P2, PT, R51, R30, PT ;  /* 0x0000001e3300720c */ /* 0x000fe20003f46270 */
[----:B------:R-:W-:-:S02]  /*10700*/  ULDC.64 UR8, c[0x0][0xa80] ;  /* 0x0002a00000087ab9 */ /* 0x000fc40000000a00 */
[----:B------:R-:W-:Y:S01]  /*10710*/  VIADD R0, R0, 0x2e820 ;  /* 0x0002e82000007836 */ /* 0x000fe20000000000 */
[C---:B------:R-:W-:Y:S01]  /*10720*/  LEA R28, P3, R2.reuse, UR8, 0x1 ;  /* 0x00000008021c7c11 */ /* 0x040fe2000f8608ff */
[----:B------:R-:W-:Y:S02]  /*10730*/  IMAD.IADD R3, R3, 0x1, R49 ;  /* 0x0000000103037824 */ /* 0x000fe400078e0231 */
[----:B------:R-:W-:Y:S01]  /*10740*/  VIADD R21, R51, 0x20 ;  /* 0x0000002033157836 */ /* 0x000fe20000000000 */
[----:B------:R-:W-:Y:S02]  /*10750*/  PRMT R0, RZ, 0x654, R0 ;  /* 0x00000654ff007816 */ /* 0x000fe40000000000 */
[----:B------:R-:W-:Y:S02]  /*10760*/  LEA.HI.X R29, R2, UR9, R3, 0x1, P3 ;  /* 0x00000009021d7c11 */ /* 0x000fe400098f0c03 */
[----:B------:R-:W-:Y:S01]  /*10770*/  ISETP.GE.AND P0, PT, R21, R30, PT ;  /* 0x0000001e1500720c */ /* 0x000fe20003f06270 */
[----:B------:R-:W-:Y:S01]  /*10780*/  VIADD R21, R51, 0x40 ;  /* 0x0000004033157836 */ /* 0x000fe20000000000 */
[----:B0-----:R0:W-:Y:S01]  /*10790*/  SYNCS.ARRIVE.TRANS64.RED.A1T0 RZ, [R0+URZ], RZ ;  /* 0x000000ff00ff79a7 */ /* 0x0011e2000810043f */
[----:B------:R1:W2:Y:S01]  /*107a0*/  SHFL.IDX PT, R20, R28, RZ, 0x181f ;  /* 0x00181fff1c147589 */ /* 0x0002a200000e0000 */
[----:B------:R-:W-:Y:S01]  /*107b0*/  BSSY B1, `(.L_x_2124) ;  /* 0x000000f000017945 */ /* 0x000fe20003800000 */
[----:B------:R-:W-:-:S02]  /*107c0*/  SHF.R.S32.HI R48, RZ, 0x1f, R19 ;  /* 0x0000001fff307819 */ /* 0x000fc40000011413 */
[----:B------:R-:W-:Y:S01]  /*107d0*/  ISETP.GE.AND P1, PT, R21, R30, PT ;  /* 0x0000001e1500720c */ /* 0x000fe20003f26270 */
[----:B0-----:R1:W0:Y:S01]  /*107e0*/  SHFL.IDX PT, R0, R29, RZ, 0x181f ;  /* 0x00181fff1d007589 */ /* 0x00122200000e0000 */
[----:B------:R-:W-:Y:S01]  /*107f0*/  SHF.R.S32.HI R50, RZ, 0x1f, R17 ;  /* 0x0000001fff327819 */ /* 0x000fe20000011411 */
[----:B------:R-:W-:Y:S10]  /*10800*/  @P2 BRA `(.L_x_2125) ;  /* 0x0000000000242947 */ /* 0x000ff40003800000 */
[----:B------:R-:W-:Y:S02]  /*10810*/  ULDC UR4, c[0x0][0xac8] ;  /* 0x0002b20000047ab9 */ /* 0x000fe40000000800 */
        /* <DEDUP_REMOVED lines=8> */
.L_x_2125:
[----:B------:R-:W-:Y:S05]  /*108a0*/  BSYNC B1 ;  /* 0x0000000000017941 */ /* 0x000fea0003800000 */
.L_x_2124:
[----:B0-----:R0:W4:Y:S01]  /*108b0*/  SHFL.IDX PT, R0, R29, 0x1, 0x181f ;  /* 0x00381f001d007f89 */ /* 0x00112200000e0000 */
[----:B------:R-:W-:Y:S03]  /*108c0*/  BSSY B1, `(.L_x_2126) ;  /* 0x000000c000017945 */ /* 0x000fe60003800000 */
[----:B---3-5:R0:W3:Y:S01]  /*108d0*/  SHFL.IDX PT, R4, R28, 0x1, 0x181f ;  /* 0x00381f001c047f89 */ /* 0x0280e200000e0000 */
[----:B------:R-:W-:Y:S05]  /*108e0*/  @P0 BRA `(.L_x_2127) ;  /* 0x0000000000240947 */ /* 0x000fea0003800000 */
[----:B------:R-:W-:Y:S02]  /*108f0*/  ULDC UR4, c[0x0][0xac8] ;  /* 0x0002b20000047ab9 */ /* 0x000fe40000000800 */
[----:B------:R-:W-:Y:S02]  /*10900*/  ISETP.GE.AND P3, PT, R17, UR4, PT ;  /* 0x0000000411007c0c */ /* 0x000fe4000bf66270 */
[----:B------:R-:W-:-:S11]  /*10910*/  ISETP.GE.AND P4, PT, R19, UR4, PT ;  /* 0x0000000413007c0c */ /* 0x000fd6000bf86270 */
[-C--:B---3--:R-:W-:Y:S02]  /*10920*/  @!P3 LEA R2, P0, R17, R4.reuse, 0x1 ;  /* 0x000000041102b211 */ /* 0x088fe400078008ff */
[----:B------:R-:W-:Y:S02]  /*10930*/  @!P4 LEA R4, P2, R19, R4, 0x1 ;  /* 0x000000041304c211 */ /* 0x000fe400078408ff */
[-C--:B----4-:R-:W-:Y:S02]  /*10940*/  @!P3 LEA.HI.X R3, R17, R0.reuse, R50, 0x1, P0 ;  /* 0x000000001103b211 */ /* 0x090fe400000f0c32 */
[----:B------:R-:W-:-:S03]  /*10950*/  @!P4 LEA.HI.X R5, R19, R0, R48, 0x1, P2 ;  /* 0x000000001305c211 */ /* 0x000fc600010f0c30 */
[----:B------:R3:W-:Y:S04]  /*10960*/  @!P3 ST.E.128 desc[UR54][R2.64], R8 ;  /* 0x000000080200b985 */ /* 0x0007e8000c101d36 */
[----:B------:R3:W-:Y:S02]  /*10970*/  @!P4 ST.E.128 desc[UR54][R4.64], R36 ;  /* 0x000000240400c985 */ /* 0x0007e4000c101d36 */
.L_x_2127:
[----:B------:R-:W-:Y:S05]  /*10980*/  BSYNC B1 ;  /* 0x0000000000017941 */ /* 0x000fea0003800000 */
.L_x_2126:
[----:B----4-:R4:W0:Y:S01]  /*10990*/  SHFL.IDX PT, R0, R29, 0x2, 0x181f ;  /* 0x00581f001d007f89 */ /* 0x01082200000e0000 */
[----:B------:R-:W-:Y:S03]  /*109a0*/  BSSY B1, `(.L_x_2128) ;  /* 0x000000c000017945 */ /* 0x000fe60003800000 */
[----:B---3--:R4:W3:Y:S01]  /*109b0*/  SHFL.IDX PT, R4, R28, 0x2, 0x181f ;  /* 0x00581f001c047f89 */ /* 0x0088e200000e0000 */
[----:B------:R-:W-:Y:S05]  /*109c0*/  @P1 BRA `(.L_x_2129) ;  /* 0x0000000000241947 */ /* 0x000fea0003800000 */
[----:B------:R-:W-:Y:S02]  /*109d0*/  ULDC UR4, c[0x0][0xac8] ;  /* 0x0002b20000047ab9 */ /* 0x000fe40000000800 */
[----:B------:R-:W-:Y:S02]  /*109e0*/  ISETP.GE.AND P2, PT, R17, UR4, PT ;  /* 0x0000000411007c0c */ /* 0x000fe4000bf46270 */
[----:B------:R-:W-:-:S11]  /*109f0*/  ISETP.GE.AND P3, PT, R19, UR4, PT ;  /* 0x0000000413007c0c */ /* 0x000fd6000bf66270 */
[-C--:B---3--:R-:W-:Y:S02]  /*10a00*/  @!P2 LEA R2, P0, R17, R4.reuse, 0x1 ;  /* 0x000000041102a211 */ /* 0x088fe400078008ff */
[----:B------:R-:W-:Y:S02]  /*10a10*/  @!P3 LEA R4, P1, R19, R4, 0x1 ;  /* 0x000000041304b211 */ /* 0x000fe400078208ff */
[-C--:B0-----:R-:W-:Y:S02]  /*10a20*/  @!P2 LEA.HI.X R3, R17, R0.reuse, R50, 0x1, P0 ;  /* 0x000000001103a211 */ /* 0x081fe400000f0c32 */
[----:B------:R-:W-:-:S03]  /*10a30*/  @!P3 LEA.HI.X R5, R19, R0, R48, 0x1, P1 ;  /* 0x000000001305b211 */ /* 0x000fc600008f0c30 */
[----:B------:R0:W-:Y:S04]  /*10a40*/  @!P2 ST.E.128 desc[UR54][R2.64], R12 ;  /* 0x0000000c0200a985 */ /* 0x0001e8000c101d36 */
[----:B------:R0:W-:Y:S02]  /*10a50*/  @!P3 ST.E.128 desc[UR54][R4.64], R40 ;  /* 0x000000280400b985 */ /* 0x0001e4000c101d36 */
.L_x_2129:
[----:B------:R-:W-:Y:S05]  /*10a60*/  BSYNC B1 ;  /* 0x0000000000017941 */ /* 0x000fea0003800000 */
.L_x_2128:
[----:B0-----:R-:W-:Y:S01]  /*10a70*/  VIADD R3, R51, 0x60 ;  /* 0x0000006033037836 */ /* 0x001fe20000000000 */
[----:B------:R0:W0:Y:S04]  /*10a80*/  SHFL.IDX PT, R0, R29, 0x3, 0x181f ;  /* 0x00781f001d007f89 */ /* 0x00002800000e0000 */
[----:B------:R-:W-:Y:S01]  /*10a90*/  ISETP.GE.AND P0, PT, R3, R30, PT ;  /* 0x0000001e0300720c */ /* 0x000fe20003f06270 */
[----:B-1--4-:R-:W1:-:S12]  /*10aa0*/  SHFL.IDX PT, R28, R28, 0x3, 0x181f ;  /* 0x00781f001c1c7f89 */ /* 0x012e5800000e0000 */
[----:B------:R-:W-:Y:S05]  /*10ab0*/  @P0 BRA `(.L_x_2130) ;  /* 0x00000018008c0947 */ /* 0x000fea0003800000 */
[----:B------:R-:W-:Y:S02]  /*10ac0*/  ULDC UR4, c[0x0][0xac8] ;  /* 0x0002b20000047ab9 */ /* 0x000fe40000000800 */
[----:B------:R-:W-:-:S13]  /*10ad0*/  ISETP.GE.AND P1, PT, R17, UR4, PT ;  /* 0x0000000411007c0c */ /* 0x000fda000bf26270 */
[----:B-1----:R-:W-:-:S04]  /*10ae0*/  @!P1 LEA R2, P0, R17, R28, 0x1 ;  /* 0x0000001c11029211 */ /* 0x002fc800078008ff */
[----:B0-----:R-:W-:Y:S02]  /*10af0*/  @!P1 LEA.HI.X R3, R17, R0, R50, 0x1, P0 ;  /* 0x0000000011039211 */ /* 0x001fe400000f0c32 */
[----:B------:R-:W-:-:S03]  /*10b00*/  ISETP.GE.AND P0, PT, R19, UR4, PT ;  /* 0x0000000413007c0c */ /* 0x000fc6000bf06270 */
[----:B------:R4:W-:Y:S10]  /*10b10*/  @!P1 ST.E.128 desc[UR54][R2.64], R24 ;  /* 0x0000001802009985 */ /* 0x0009f4000c101d36 */
[----:B------:R-:W-:Y:S05]  /*10b20*/  @P0 BRA `(.L_x_2130) ;  /* 0x0000001800700947 */ /* 0x000fea0003800000 */
[----:B----4-:R-:W-:-:S04]  /*10b30*/  LEA R2, P0, R19, R28, 0x1 ;  /* 0x0000001c13027211 */ /* 0x010fc800078008ff */
[----:B------:R-:W-:-:S05]  /*10b40*/  LEA.HI.X R3, R19, R0, R48, 0x1, P0 ;  /* 0x0000000013037211 */ /* 0x000fca00000f0c30 */
[----:B------:R0:W-:Y:S01]  /*10b50*/  ST.E.128 desc[UR54][R2.64], R44 ;  /* 0x0000002c02007985 */ /* 0x0001e2000c101d36 */
[----:B------:R-:W-:Y:S05]  /*10b60*/  BRA `(.L_x_2130) ;  /* 0x0000001800607947 */ /* 0x000fea0003800000 */
.L_x_2123:
[----:B------:R-:W-:Y:S01]  /*10b70*/  ULDC.64 UR10, c[0x0][0xb08] ;  /* 0x0002c200000a7ab9 */ /* 0x000fe20000000a00 */
[----:B------:R-:W0:Y:S01]  /*10b80*/  @P1 LDC R2, c[0x0][0xbec] ;  /* 0x0002fb00ff021b82 */ /* 0x000e220000000800 */
[----:B------:R-:W-:Y:S01]  /*10b90*/  UIMAD UR7, UR12, UR10, URZ ;  /* 0x0000000a0c0772a4 */ /* 0x000fe2000f8e023f */
[----:B------:R-:W-:Y:S01]  /*10ba0*/  IMAD.MOV.U32 R5, RZ, RZ, R13 ;  /* 0x000000ffff057224 */ /* 0x000fe200078e000d */
[----:B------:R-:W-:Y:S01]  /*10bb0*/  UIMAD.WIDE.U32 UR8, UR4, UR10, URZ ;  /* 0x0000000a040872a5 */ /* 0x000fe2000f8e003f */
[----:B------:R-:W-:Y:S01]  /*10bc0*/  ISETP.GE.AND P0, PT, R11, R30, PT ;  /* 0x0000001e0b00720c */ /* 0x000fe20003f06270 */
[----:B------:R-:W-:Y:S01]  /*10bd0*/  UIMAD UR7, UR4, UR11, UR7 ;  /* 0x0000000b040772a4 */ /* 0x000fe2000f8e0207 */
[C---:B------:R-:W-:Y:S01]  /*10be0*/  VIADD R21, R16.reuse, 0x8 ;  /* 0x0000000810157836 */ /* 0x040fe20000000000 */
[----:B------:R-:W-:Y:S01]  /*10bf0*/  USHF.R.S32.HI UR4, URZ, 0x1f, UR44 ;  /* 0x0000001f3f047899 */ /* 0x000fe2000801142c */
[----:B------:R-:W1:Y:S01]  /*10c00*/  @P1 LDC R3, c[0x0][0xbf0] ;  /* 0x0002fc00ff031b82 */ /* 0x000e620000000800 */
[----:B------:R-:W-:Y:S01]  /*10c10*/  UIADD3 UR9, UR9, UR7, URZ ;  /* 0x0000000709097290 */ /* 0x000fe2000fffe03f */
[C---:B------:R-:W-:Y:S01]  /*10c20*/  VIADD R27, R16.reuse, 0x10 ;  /* 0x00000010101b7836 */ /* 0x040fe20000000000 */
[----:B------:R-:W-:Y:S01]  /*10c30*/  ULDC.64 UR10, c[0x0][0xb38] ;  /* 0x0002ce00000a7ab9 */ /* 0x000fe20000000a00 */
[C---:B------:R-:W-:Y:S01]  /*10c40*/  VIADD R107, R16.reuse, 0x20 ;  /* 0x00000020106b7836 */ /* 0x040fe20000000000 */
[----:B------:R-:W-:Y:S01]  /*10c50*/  UIMAD.WIDE.U32 UR8, UR45, UR10, UR8 ;  /* 0x0000000a2d0872a5 */ /* 0x000fe2000f8e0008 */
[C---:B------:R-:W-:Y:S01]  /*10c60*/  VIADD R109, R16.reuse, 0x18 ;  /* 0x00000018106d7836 */ /* 0x040fe20000000000 */
[----:B------:R-:W-:Y:S01]  /*10c70*/  BSSY B1, `(.L_x_2131) ;  /* 0x0000078000017945 */ /* 0x000fe20003800000 */
[----:B------:R-:W-:Y:S01]  /*10c80*/  SHF.R.S32.HI R24, RZ, 0x1f, R21 ;  /* 0x0000001fff187819 */ /* 0x000fe20000011415 */
[----:B------:R-:W-:Y:S01]  /*10c90*/  UIMAD UR9, UR45, UR11, UR9 ;  /* 0x0000000b2d0972a4 */ /* 0x000fe2000f8e0209 */
[----:B------:R-:W-:Y:S01]  /*10ca0*/  SHF.R.S32.HI R26, RZ, 0x1f, R27 ;  /* 0x0000001fff1a7819 */ /* 0x000fe2000001141b */
[C---:B------:R-:W-:Y:S01]  /*10cb0*/  VIADD R106, R16.reuse, 0x20 ;  /* 0x00000020106a7836 */ /* 0x040fe20000000000 */
[----:B------:R-:W-:Y:S01]  /*10cc0*/  ULDC.64 UR10, c[0x0][0xb40] ;  /* 0x0002d000000a7ab9 */ /* 0x000fe20000000a00 */
[----:B------:R-:W-:Y:S01]  /*10cd0*/  SHF.R.S32.HI R95, RZ, 0x1f, R23 ;  /* 0x0000001fff5f7819 */ /* 0x000fe20000011417 */
[----:B------:R-:W-:Y:S01]  /*10ce0*/  UIMAD UR4, UR4, UR10, URZ ;  /* 0x0000000a040472a4 */ /* 0x000fe2000f8e023f */
[----:B------:R-:W-:Y:S01]  /*10cf0*/  SHF.R.S32.HI R96, RZ, 0x1f, R228 ;  /* 0x0000001fff607819 */ /* 0x000fe200000114e4 */
[----:B0-----:R-:W-:Y:S01]  /*10d00*/  @P1 IMAD.HI.U32 R2, R13, R2, RZ ;  /* 0x000000020d021227 */ /* 0x001fe200078e00ff */
[----:B------:R-:W-:Y:S01]  /*10d10*/  SHF.R.S32.HI R97, RZ, 0x1f, R229 ;  /* 0x0000001fff617819 */ /* 0x000fe200000114e5 */
[----:B------:R-:W-:Y:S01]  /*10d20*/  UIMAD UR4, UR44, UR11, UR4 ;  /* 0x0000000b2c0472a4 */ /* 0x000fe2000f8e0204 */
[----:B------:R-:W-:Y:S01]  /*10d30*/  SHF.R.S32.HI R98, RZ, 0x1f, R230 ;  /* 0x0000001fff627819 */ /* 0x000fe200000114e6 */
[----:B------:R-:W-:Y:S01]  /*10d40*/  UIMAD.WIDE.U32 UR44, UR44, UR10, UR8 ;  /* 0x0000000a2c2c72a5 */ /* 0x000fe2000f8e0008 */
[----:B------:R-:W-:Y:S01]  /*10d50*/  SHF.R.S32.HI R99, RZ, 0x1f, R231 ;  /* 0x0000001fff637819 */ /* 0x000fe200000114e7 */
[----:B------:R-:W-:Y:S01]  /*10d60*/  VIADD R108, R16, 0x18 ;  /* 0x00000018106c7836 */ /* 0x000fe20000000000 */
[----:B------:R-:W-:Y:S01]  /*10d70*/  ULDC.64 UR10, c[0x0][0xb48] ;  /* 0x0002d200000a7ab9 */ /* 0x000fe20000000a00 */
[----:B------:R-:W-:Y:S01]  /*10d80*/  UIADD3 UR9, UR45, UR4, URZ ;  /* 0x000000042d097290 */ /* 0x000fe2000fffe03f */
[----:B-1----:R-:W-:-:S02]  /*10d90*/  @P1 SHF.R.U32.HI R5, RZ, R3, R2 ;  /* 0x00000003ff051219 */ /* 0x002fc40000011602 */
[----:B------:R-:W-:Y:S01]  /*10da0*/  UMOV UR8, UR44 ;  /* 0x0000002c00087c82 */ /* 0x000fe20008000000 */
[----:B------:R-:W-:Y:S01]  /*10db0*/  SHF.R.S32.HI R100, RZ, 0x1f, R232 ;  /* 0x0000001fff647819 */ /* 0x000fe200000114e8 */
[----:B------:R-:W-:Y:S01]  /*10dc0*/  UIMAD.WIDE.U32 UR8, UR37, UR10, UR8 ;  /* 0x0000000a250872a5 */ /* 0x000fe2000f8e0008 */
[--C-:B------:R-:W-:Y:S01]  /*10dd0*/  SHF.R.S32.HI R2, RZ, 0x1f, R5.reuse ;  /* 0x0000001fff027819 */ /* 0x100fe20000011405 */
[----:B------:R-:W-:Y:S01]  /*10de0*/  IMAD.MOV R7, RZ, RZ, -R5 ;  /* 0x000000ffff077224 */ /* 0x000fe200078e0a05 */
[----:B------:R-:W-:Y:S01]  /*10df0*/  SHF.R.S32.HI R101, RZ, 0x1f, R233 ;  /* 0x0000001fff657819 */ /* 0x000fe200000114e9 */
[----:B------:R-:W-:Y:S01]  /*10e00*/  UIMAD UR37, UR37, UR11, UR9 ;  /* 0x0000000b252572a4 */ /* 0x000fe2000f8e0209 */
[----:B------:R-:W-:Y:S01]  /*10e10*/  SHF.R.S32.HI R102, RZ, 0x1f, R234 ;  /* 0x0000001fff667819 */ /* 0x000fe200000114ea */
[----:B------:R-:W-:Y:S01]  /*10e20*/  IMAD R7, R94, R7, R13 ;  /* 0x000000075e077224 */ /* 0x000fe200078e020d */
[----:B------:R-:W-:Y:S01]  /*10e30*/  ULDC.64 UR10, c[0x0][0xb30] ;  /* 0x0002cc00000a7ab9 */ /* 0x000fe20000000a00 */
[----:B------:R-:W-:Y:S01]  /*10e40*/  IMAD.U32 R3, RZ, RZ, UR9 ;  /* 0x00000009ff037e24 */ /* 0x000fe2000f8e00ff */
[----:B------:R-:W-:Y:S01]  /*10e50*/  SHF.R.S32.HI R103, RZ, 0x1f, R235 ;  /* 0x0000001fff677819 */ /* 0x000fe200000114eb */
[----:B------:R-:W-:Y:S01]  /*10e60*/  IMAD R4, R2, UR10, RZ ;  /* 0x0000000a02047c24 */ /* 0x000fe2000f8e02ff */
[----:B------:R-:W-:Y:S01]  /*10e70*/  SHF.R.S32.HI R104, RZ, 0x1f, R236 ;  /* 0x0000001fff687819 */ /* 0x000fe200000114ec */
[----:B------:R-:W-:Y:S01]  /*10e80*/  IMAD.U32 R2, RZ, RZ, UR8 ;  /* 0x00000008ff027e24 */ /* 0x000fe2000f8e00ff */
[----:B------:R-:W-:Y:S01]  /*10e90*/  ULDC.64 UR8, c[0x0][0xb28] ;  /* 0x0002ca0000087ab9 */ /* 0x000fe20000000a00 */
        /* <DEDUP_REMOVED lines=12> */
[----:B------:R-:W-:Y:S01]  /*10f60*/  VIADD R4, R0, 0x2e820 ;  /* 0x0002e82000047836 */ /* 0x000fe20000000000 */
[----:B------:R-:W-:Y:S01]  /*10f70*/  LEA R0, P1, R2, UR8, 0x2 ;  /* 0x0000000802007c11 */ /* 0x000fe2000f8210ff */
[----:B------:R-:W-:-:S03]  /*10f80*/  IMAD.IADD R3, R3, 0x1, R5 ;  /* 0x0000000103037824 */ /* 0x000fc600078e0205 */
[----:B------:R-:W-:Y:S02]  /*10f90*/  PRMT R4, RZ, 0x654, R4 ;  /* 0x00000654ff047816 */ /* 0x000fe40000000004 */
[----:B------:R-:W-:Y:S02]  /*10fa0*/  LEA.HI.X R20, R2, UR9, R3, 0x2, P1 ;  /* 0x0000000902147c11 */ /* 0x000fe400088f1403 */
[----:B------:R0:W-:Y:S03]  /*10fb0*/  SYNCS.ARRIVE.TRANS64.RED.A1T0 RZ, [R4+URZ], RZ ;  /* 0x000000ff04ff79a7 */ /* 0x0001e6000810043f */
[----:B------:R1:W2:Y:S04]  /*10fc0*/  SHFL.IDX PT, R5, R20, RZ, 0x1c1f ;  /* 0x001c1fff14057589 */ /* 0x0002a800000e0000 */
[----:B0-----:R1:W0:Y:S01]  /*10fd0*/  SHFL.IDX PT, R4, R0, RZ, 0x1c1f ;  /* 0x001c1fff00047589 */ /* 0x00122200000e0000 */
[----:B------:R-:W-:Y:S05]  /*10fe0*/  @P0 BRA `(.L_x_2132) ;  /* 0x0000000400000947 */ /* 0x000fea0003800000 */
[----:B------:R-:W-:Y:S02]  /*10ff0*/  ULDC UR4, c[0x0][0xac8] ;  /* 0x0002b20000047ab9 */ /* 0x000fe40000000800 */
[----:B------:R-:W-:Y:S02]  /*11000*/  ISETP.GE.AND P3, PT, R21, UR4, PT ;  /* 0x0000000415007c0c */ /* 0x000fe4000bf66270 */
[----:B------:R-:W-:Y:S02]  /*11010*/  ISETP.GE.AND P2, PT, R16, UR4, PT ;  /* 0x0000000410007c0c */ /* 0x000fe4000bf46270 */
[----:B------:R-:W-:Y:S02]  /*11020*/  ISETP.GE.AND P1, PT, R27, UR4, PT ;  /* 0x000000041b007c0c */ /* 0x000fe4000bf26270 */
[----:B------:R-:W-:Y:S02]  /*11030*/  ISETP.GE.AND P0, PT, R108, UR4, PT ;  /* 0x000000046c007c0c */ /* 0x000fe4000bf06270 */
[----:B------:R-:W-:-:S05]  /*11040*/  ISETP.GE.AND P4, PT, R106, UR4, PT ;  /* 0x000000046a007c0c */ /* 0x000fca000bf86270 */
[CC--:B0-----:R-:W-:Y:S02]  /*11050*/  @!P3 LEA R6, P5, R21.reuse, R4.reuse, 0x2 ;  /* 0x000000041506b211 */ /* 0x0c1fe400078a10ff */
[----:B--2---:R-:W-:Y:S02]  /*11060*/  @!P2 IMAD.WIDE R2, R16, 0x4, R4 ;  /* 0x000000041002a825 */ /* 0x004fe400078e0204 */
        /* <DEDUP_REMOVED lines=22> */
[----:B--2---:R-:W-:-:S03]  /*111d0*/  @!P0 LEA R6, P2, R235, R4, 0x2 ;  /* 0x00000004eb068211 */ /* 0x004fc600078410ff */
[----:B------:R-:W-:Y:S01]  /*111e0*/  @!P3 ST.E.64 desc[UR54][R14.64], R80 ;  /* 0x000000500e00b985 */ /* 0x000fe2000c101b36 */
[----:B------:R-:W-:Y:S02]  /*111f0*/  ISETP.GE.AND P3, PT, R232, UR4, PT ;  /* 0x00000004e8007c0c */ /* 0x000fe4000bf66270 */
[CC--:B---3--:R-:W-:Y:S02]  /*11200*/  @!P1 LEA R8, P5, R234.reuse, R4.reuse, 0x2 ;  /* 0x00000004ea089211 */ /* 0x0c8fe400078a10ff */
        /* <DEDUP_REMOVED lines=8> */
[C---:B----4-:R-:W-:Y:S02]  /*11290*/  @!P3 LEA R2, P1, R232.reuse, R4, 0x2 ;  /* 0x00000004e802b211 */ /* 0x050fe400078210ff */
[----:B------:R-:W-:Y:S01]  /*112a0*/  ISETP.GE.AND P5, PT, R229, UR4, PT ;  /* 0x00000004e5007c0c */ /* 0x000fe2000bfa6270 */
[----:B------:R3:W-:Y:S01]  /*112b0*/  @!P4 ST.E.64 desc[UR54][R10.64], R74 ;  /* 0x0000004a0a00c985 */ /* 0x0007e2000c101b36 */
[----:B------:R-:W-:Y:S02]  /*112c0*/  @!P3 LEA.HI.X R3, R232, R5, R100, 0x2, P1 ;  /* 0x00000005e803b211 */ /* 0x000fe400008f1464 */
[----:B------:R-:W-:-:S02]  /*112d0*/  ISETP.GE.AND P4, PT, R228, UR4, PT ;  /* 0x00000004e4007c0c */ /* 0x000fc4000bf86270 */
[----:B------:R-:W-:Y:S01]  /*112e0*/  ISETP.GE.AND P1, PT, R23, UR4, PT ;  /* 0x0000000417007c0c */ /* 0x000fe2000bf26270 */
[----:B------:R4:W-:Y:S01]  /*112f0*/  @!P3 ST.E.64 desc[UR54][R2.64], R72 ;  /* 0x000000480200b985 */ /* 0x0009e2000c101b36 */
[CC--:B-----5:R-:W-:Y:S02]  /*11300*/  @!P2 LEA R12, P6, R231.reuse, R4.reuse, 0x2 ;  /* 0x00000004e70ca211 */ /* 0x0e0fe400078c10ff */
[C---:B0-----:R-:W-:Y:S02]  /*11310*/  @!P0 LEA R6, P3, R230.reuse, R4, 0x2 ;  /* 0x00000004e6068211 */ /* 0x041fe400078610ff */
[-C--:B------:R-:W-:Y:S02]  /*11320*/  @!P2 LEA.HI.X R13, R231, R5.reuse, R99, 0x2, P6 ;  /* 0x00000005e70da211 */ /* 0x080fe400030f1463 */
[----:B------:R-:W-:-:S03]  /*11330*/  @!P0 LEA.HI.X R7, R230, R5, R98, 0x2, P3 ;  /* 0x00000005e6078211 */ /* 0x000fc600018f1462 */
[----:B------:R4:W-:Y:S01]  /*11340*/  @!P2 ST.E.64 desc[UR54][R12.64], R70 ;  /* 0x000000460c00a985 */ /* 0x0009e2000c101b36 */
[-C--:B--2---:R-:W-:Y:S02]  /*11350*/  @!P5 LEA R8, P2, R229, R4.reuse, 0x2 ;  /* 0x00000004e508d211 */ /* 0x084fe400078410ff */
[CC--:B---3--:R-:W-:Y:S01]  /*11360*/  @!P4 LEA R10, P3, R228.reuse, R4.reuse, 0x2 ;  /* 0x00000004e40ac211 */ /* 0x0c8fe200078610ff */
        /* <DEDUP_REMOVED lines=8> */
.L_x_2132:
[----:B------:R-:W-:Y:S05]  /*113f0*/  BSYNC B1 ;  /* 0x0000000000017941 */ /* 0x000fea0003800000 */
.L_x_2131:
[----:B------:R-:W-:Y:S01]  /*11400*/  ISETP.GE.AND P0, PT, R25, R30, PT ;  /* 0x0000001e1900720c */ /* 0x000fe20003f06270 */
[----:B--2-4-:R2:W3:Y:S04]  /*11410*/  SHFL.IDX PT, R5, R20, 0x1, 0x1c1f ;  /* 0x003c1f0014057f89 */ /* 0x0144e800000e0000 */
[----:B0-----:R2:W0:Y:S08]  /*11420*/  SHFL.IDX PT, R4, R0, 0x1, 0x1c1f ;  /* 0x003c1f0000047f89 */ /* 0x00143000000e0000 */
[----:B--2---:R-:W-:Y:S05]  /*11430*/  @P0 BRA `(.L_x_2130) ;  /* 0x00000010002c0947 */ /* 0x004fea0003800000 */
[----:B------:R-:W-:Y:S02]  /*11440*/  ULDC UR4, c[0x0][0xac8] ;  /* 0x0002b20000047ab9 */ /* 0x000fe40000000800 */
[----:B------:R-:W-:Y:S02]  /*11450*/  ISETP.GE.AND P1, PT, R21, UR4, PT ;  /* 0x0000000415007c0c */ /* 0x000fe4000bf26270 */
[----:B------:R-:W-:Y:S02]  /*11460*/  ISETP.GE.AND P0, PT, R27, UR4, PT ;  /* 0x000000041b007c0c */ /* 0x000fe4000bf06270 */
[----:B------:R-:W-:Y:S02]  /*11470*/  ISETP.GE.AND P5, PT, R16, UR4, PT ;  /* 0x0000000410007c0c */ /* 0x000fe4000bfa6270 */
[----:B------:R-:W-:-:S07]  /*11480*/  ISETP.GE.AND P2, PT, R108, UR4, PT ;  /* 0x000000046c007c0c */ /* 0x000fce000bf46270 */
[-C--:B0-----:R-:W-:Y:S02]  /*11490*/  @!P1 LEA R6, P3, R21, R4.reuse, 0x2 ;  /* 0x0000000415069211 */ /* 0x081fe400078610ff */
[-C--:B------:R-:W-:Y:S02]  /*114a0*/  @!P0 LEA R8, P4, R27, R4.reuse, 0x2 ;  /* 0x000000041b088211 */ /* 0x080fe400078810ff */
[-C--:B---3--:R-:W-:Y:S01]  /*114b0*/  @!P1 LEA.HI.X R7, R21, R5.reuse, R24, 0x2, P3 ;  /* 0x0000000515079211 */ /* 0x088fe200018f1418 */
[----:B------:R-:W-:Y:S01]  /*114c0*/  @!P5 IMAD.WIDE R2, R16, 0x4, R4 ;  /* 0x000000041002d825 */ /* 0x000fe200078e0204 */
[----:B------:R-:W-:Y:S02]  /*114d0*/  ISETP.GE.AND P3, PT, R106, UR4, PT ;  /* 0x000000046a007c0c */ /* 0x000fe4000bf66270 */
[----:B------:R-:W-:Y:S02]  /*114e0*/  @!P0 LEA.HI.X R9, R27, R5, R26, 0x2, P4 ;  /* 0x000000051b098211 */ /* 0x000fe400020f141a */
[----:B------:R-:W-:Y:S01]  /*114f0*/  ISETP.GE.AND P4, PT, R237, UR4, PT ;  /* 0x00000004ed007c0c */ /* 0x000fe2000bf86270 */
[----:B------:R0:W-:Y:S04]  /*11500*/  @!P5 ST.E.64 desc[UR54][R2.64], R34 ;  /* 0x000000220200d985 */ /* 0x0001e8000c101b36 */
[----:B------:R2:W-:Y:S01]  /*11510*/  @!P1 ST.E.64 desc[UR54][R6.64], R36 ;  /* 0x0000002406009985 */ /* 0x0005e2000c101b36 */
[----:B------:R-:W-:-:S03]  /*11520*/  @!P2 LEA R10, P1, R108, R4, 0x2 ;  /* 0x000000046c0aa211 */ /* 0x000fc600078210ff */
        /* <DEDUP_REMOVED lines=11> */
[----:B0-----:R-:W-:-:S03]  /*115e0*/  @!P0 LEA R2, P3, R236, R4, 0x2 ;  /* 0x00000004ec028211 */ /* 0x001fc600078610ff */
[----:B------:R-:W-:Y:S01]  /*115f0*/  @!P4 ST.E.64 desc[UR54][R14.64], R44 ;  /* 0x0000002c0e00c985 */ /* 0x000fe2000c101b36 */
[----:B------:R-:W-:Y:S02]  /*11600*/  ISETP.GE.AND P4, PT, R233, UR4, PT ;  /* 0x00000004e9007c0c */ /* 0x000fe4000bf86270 */
[CC--:B--2---:R-:W-:Y:S02]  /*11610*/  @!P1 LEA R6, P5, R235.reuse, R4.reuse, 0x2 ;  /* 0x00000004eb069211 */ /* 0x0c4fe400078a10ff */
[-C--:B------:R-:W-:Y:S02]  /*11620*/  @!P0 LEA.HI.X R3, R236, R5.reuse, R104, 0x2, P3 ;  /* 0x00000005ec038211 */ /* 0x080fe400018f1468 */
[----:B------:R-:W-:Y:S02]  /*11630*/  ISETP.GE.AND P3, PT, R232, UR4, PT ;  /* 0x00000004e8007c0c */ /* 0x000fe4000bf66270 */
[----:B---3--:R-:W-:Y:S01]  /*11640*/  @!P2 LEA R8, P6, R234, R4, 0x2 ;  /* 0x00000004ea08a211 */ /* 0x008fe200078c10ff */
        /* <DEDUP_REMOVED lines=29> */
[----:B----4-:R-:W-:-:S04]  /*11820*/  LEA R2, P0, R23, R4, 0x2 ;  /* 0x0000000417027211 */ /* 0x010fc800078010ff */
[----:B------:R-:W-:-:S05]  /*11830*/  LEA.HI.X R3, R23, R5, R95, 0x2, P0 ;  /* 0x0000000517037211 */ /* 0x000fca00000f145f */
[----:B------:R0:W-:Y:S01]  /*11840*/  ST.E.64 desc[UR54][R2.64], R32 ;  /* 0x0000002002007985 */ /* 0x0001e2000c101b36 */
[----:B------:R-:W-:Y:S05]  /*11850*/  BRA `(.L_x_2130) ;  /* 0x0000000c00247947 */ /* 0x000fea0003800000 */
.L_x_2121:
        /* <DEDUP_REMOVED lines=31> */
.L_x_2133:
[----:B------:R-:W-:Y:S01]  /*11a50*/  USEL UR44, UR44, URZ, !UP0 ;  /* 0x0000003f2c2c7287 */ /* 0x000fe2000c000000 */
[----:B------:R-:W-:Y:S01]  /*11a60*/  BSSY B1, `(.L_x_2134) ;  /* 0x0000037000017945 */ /* 0x000fe20003800000 */
[----:B------:R-:W-:-:S03]  /*11a70*/  USEL UR43, UR43, URZ, !UP0 ;  /* 0x0000003f2b2b7287 */ /* 0x000fc6000c000000 */
[----:B------:R-:W-:Y:S09]  /*11a80*/  @P0 BRA `(.L_x_2135) ;  /* 0x0000000000d00947 */ /* 0x000ff20003800000 */
[----:B------:R-:W0:Y:S01]  /*11a90*/  LDC R9, c[0x0][0xbe8] ;  /* 0x0002fa00ff097b82 */ /* 0x000e220000000800 */
[----:B------:R-:W-:-:S05]  /*11aa0*/  IMAD.U32 R4, RZ, RZ, UR36 ;  /* 0x00000024ff047e24 */ /* 0x000fca000f8e00ff */
[----:B------:R-:W-:Y:S01]  /*11ab0*/  IADD3 R4, R4, -0x80, R7 ;  /* 0xffffff8004047810 */ /* 0x000fe20007ffe007 */
        /* <DEDUP_REMOVED lines=49> */
.L_x_2135:
[----:B------:R-:W-:Y:S05]  /*11dd0*/  BSYNC B1 ;  /* 0x0000000000017941 */ /* 0x000fea0003800000 */
.L_x_2134:
[----:B------:R-:W-:-:S06]  /*11de0*/  UISETP.GT.AND UP0, UPT, UR47, 0x1, UPT ;  /* 0x000000012f00788c */ /* 0x000fcc000bf04270 */
[----:B------:R-:W-:-:S13]  /*11df0*/  PLOP3.LUT P0, PT, PT, PT, UP0, 0x80, 0x0 ;  /* 0x000000000000781c */ /* 0x000fda0003f0f008 */
[----:B------:R-:W-:Y:S05]  /*11e00*/  @P0 BRA `(.L_x_2130) ;  /* 0x0000000400b80947 */ /* 0x000fea0003800000 */
[----:B------:R-:W1:Y:S01]  /*11e10*/  LDC R11, c[0x0][0xbe8] ;  /* 0x0002fa00ff0b7b82 */ /* 0x000e620000000800 */
[----:B------:R-:W-:Y:S01]  /*11e20*/  SHF.R.S32.HI R8, RZ, 0x1f, R10 ;  /* 0x0000001fff087819 */ /* 0x000fe2000001140a */
[----:B------:R-:W-:Y:S01]  /*11e30*/  ULDC.64 UR10, c[0x0][0xaa0] ;  /* 0x0002a800000a7ab9 */ /* 0x000fe20000000a00 */
[----:B------:R-:W-:Y:S01]  /*11e40*/  BSSY B1, `(.L_x_2136) ;  /* 0x0000040000017945 */ /* 0x000fe20003800000 */
[----:B------:R-:W-:Y:S01]  /*11e50*/  UIMAD UR7, UR16, UR10, URZ ;  /* 0x0000000a100772a4 */ /* 0x000fe2000f8e023f */
[----:B------:R-:W-:Y:S01]  /*11e60*/  LEA.HI R8, R8, R10, RZ, 0x3 ;  /* 0x0000000a08087211 */ /* 0x000fe200078f18ff */
[----:B------:R-:W-:Y:S01]  /*11e70*/  UIMAD.WIDE.U32 UR8, UR4, UR10, URZ ;  /* 0x0000000a040872a5 */ /* 0x000fe2000f8e003f */
[----:B------:R-:W-:Y:S01]  /*11e80*/  SHF.R.S32.HI R10, RZ, 0x1f, R19 ;  /* 0x0000001fff0a7819 */ /* 0x000fe20000011413 */
[----:B------:R-:W-:Y:S01]  /*11e90*/  UIMAD UR7, UR4, UR11, UR7 ;  /* 0x0000000b040772a4 */ /* 0x000fe2000f8e0207 */
[----:B------:R-:W-:Y:S02]  /*11ea0*/  SHF.R.S32.HI R8, RZ, 0x3, R8 ;  /* 0x00000003ff087819 */ /* 0x000fe40000011408 */
[----:B------:R-:W-:Y:S01]  /*11eb0*/  ULDC.64 UR10, c[0x0][0xae8] ;  /* 0x0002ba00000a7ab9 */ /* 0x000fe20000000a00 */
[----:B------:R-:W-:Y:S01]  /*11ec0*/  UIADD3 UR9, UR9, UR7, URZ ;  /* 0x0000000709097290 */ /* 0x000fe2000fffe03f */
[----:B------:R-:W-:Y:S01]  /*11ed0*/  SHF.R.S32.HI R12, RZ, 0x1f, R17 ;  /* 0x0000001fff0c7819 */ /* 0x000fe20000011411 */
[----:B------:R-:W-:-:S02]  /*11ee0*/  IMAD R2, R22, 0x20, R8 ;  /* 0x0000002016027824 */ /* 0x000fc400078e0208 */
[----:B------:R-:W-:Y:S01]  /*11ef0*/  UIMAD.WIDE.U32 UR8, UR45, UR10, UR8 ;  /* 0x0000000a2d0872a5 */ /* 0x000fe2000f8e0008 */
[----:B------:R-:W-:Y:S02]  /*11f00*/  VIADD R8, R8, UR36 ;  /* 0x0000002408087c36 */ /* 0x000fe40008000000 */
[----:B------:R-:W-:Y:S01]  /*11f10*/  VIADD R6, R2, UR36 ;  /* 0x0000002402067c36 */ /* 0x000fe20008000000 */
[----:B------:R-:W-:-:S03]  /*11f20*/  UIMAD UR9, UR45, UR11, UR9 ;  /* 0x0000000b2d0972a4 */ /* 0x000fc6000f8e0209 */
[----:B------:R-:W-:Y:S01]  /*11f30*/  ULDC.64 UR10, c[0x0][0xaf0] ;  /* 0x0002bc00000a7ab9 */ /* 0x000fe20000000a00 */
[----:B-1----:R-:W-:Y:S01]  /*11f40*/  ISETP.NE.AND P0, PT, R11, 0x1, PT ;  /* 0x000000010b00780c */ /* 0x002fe20003f05270 */
[----:B------:R-:W-:Y:S01]  /*11f50*/  UIMAD UR43, UR43, UR10, URZ ;  /* 0x0000000a2b2b72a4 */ /* 0x000fe2000f8e023f */
[----:B0-----:R-:W-:-:S03]  /*11f60*/  IMAD.MOV.U32 R5, RZ, RZ, R6 ;  /* 0x000000ffff057224 */ /* 0x001fc600078e0006 */
        /* <DEDUP_REMOVED lines=19> */
[----:B------:R-:W-:Y:S02]  /*120a0*/  IMAD.IADD R3, R3, 0x1, R9 ;  /* 0x0000000103037824 */ /* 0x000fe400078e0209 */
[----:B------:R-:W-:Y:S02]  /*120b0*/  IMAD R4, R4, UR8, RZ ;  /* 0x0000000804047c24 */ /* 0x000fe4000f8e02ff */
[----:B-----5:R-:W-:Y:S02]  /*120c0*/  IMAD R11, R0, R11, RZ ;  /* 0x0000000b000b7224 */ /* 0x020fe400078e02ff */
[C---:B------:R-:W-:Y:S02]  /*120d0*/  IMAD R5, R7.reuse, UR9, R4 ;  /* 0x0000000907057c24 */ /* 0x040fe4000f8e0204 */
[----:B------:R-:W-:Y:S01]  /*120e0*/  IMAD.WIDE.U32 R2, R7, UR8, R2 ;  /* 0x0000000807027c25 */ /* 0x000fe2000f8e0002 */
[----:B------:R-:W-:Y:S01]  /*120f0*/  ISETP.GE.AND P2, PT, R8, R11, PT ;  /* 0x0000000b0800720c */ /* 0x000fe20003f46270 */
[----:B------:R-:W-:-:S02]  /*12100*/  ULDC.64 UR8, c[0x0][0xa80] ;  /* 0x0002a00000087ab9 */ /* 0x000fc40000000a00 */
        /* <DEDUP_REMOVED lines=13> */
[-C--:B-1----:R-:W-:Y:S02]  /*121e0*/  @!P4 LEA R6, P2, R17, R2.reuse, 0x1 ;  /* 0x000000021106c211 */ /* 0x082fe400078408ff */
[----:B------:R-:W-:Y:S02]  /*121f0*/  @!P5 LEA R2, P3, R19, R2, 0x1 ;  /* 0x000000021302d211 */ /* 0x000fe400078608ff */
[-C--:B--2---:R-:W-:Y:S02]  /*12200*/  @!P4 LEA.HI.X R7, R17, R0.reuse, R12, 0x1, P2 ;  /* 0x000000001107c211 */ /* 0x084fe400010f0c0c */
[----:B------:R-:W-:-:S03]  /*12210*/  @!P5 LEA.HI.X R3, R19, R0, R10, 0x1, P3 ;  /* 0x000000001303d211 */ /* 0x000fc600018f0c0a */
[----:B------:R3:W-:Y:S04]  /*12220*/  @!P4 ST.E.128 desc[UR54][R6.64], RZ ;  /* 0x000000ff0600c985 */ /* 0x0007e8000c101d36 */
[----:B------:R3:W-:Y:S02]  /*12230*/  @!P5 ST.E.128 desc[UR54][R2.64], RZ ;  /* 0x000000ff0200d985 */ /* 0x0007e4000c101d36 */
.L_x_2137:
[----:B------:R-:W-:Y:S05]  /*12240*/  BSYNC B1 ;  /* 0x0000000000017941 */ /* 0x000fea0003800000 */
.L_x_2136:
[----:B--2---:R2:W4:Y:S01]  /*12250*/  SHFL.IDX PT, R0, R5, 0x1, 0x181f ;  /* 0x00381f0005007f89 */ /* 0x00452200000e0000 */
[----:B------:R-:W-:Y:S03]  /*12260*/  BSSY B1, `(.L_x_2138) ;  /* 0x000000c000017945 */ /* 0x000fe60003800000 */
[----:B-1-3--:R2:W1:Y:S01]  /*12270*/  SHFL.IDX PT, R2, R4, 0x1, 0x181f ;  /* 0x00381f0004027f89 */ /* 0x00a46200000e0000 */
[----:B------:R-:W-:Y:S05]  /*12280*/  @P1 BRA `(.L_x_2139) ;  /* 0x0000000000241947 */ /* 0x000fea0003800000 */
[----:B------:R-:W-:Y:S02]  /*12290*/  ULDC UR4, c[0x0][0xac8] ;  /* 0x0002b20000047ab9 */ /* 0x000fe40000000800 */
[----:B------:R-:W-:Y:S02]  /*122a0*/  ISETP.GE.AND P3, PT, R17, UR4, PT ;  /* 0x0000000411007c0c */ /* 0x000fe4000bf66270 */
[----:B------:R-:W-:-:S11]  /*122b0*/  ISETP.GE.AND P4, PT, R19, UR4, PT ;  /* 0x0000000413007c0c */ /* 0x000fd6000bf86270 */
[-C--:B-1----:R-:W-:Y:S02]  /*122c0*/  @!P3 LEA R6, P1, R17, R2.reuse, 0x1 ;  /* 0x000000021106b211 */ /* 0x082fe400078208ff */
[----:B------:R-:W-:Y:S02]  /*122d0*/  @!P4 LEA R2, P2, R19, R2, 0x1 ;  /* 0x000000021302c211 */ /* 0x000fe400078408ff */
[-C--:B----4-:R-:W-:Y:S02]  /*122e0*/  @!P3 LEA.HI.X R7, R17, R0.reuse, R12, 0x1, P1 ;  /* 0x000000001107b211 */ /* 0x090fe400008f0c0c */
[----:B------:R-:W-:-:S03]  /*122f0*/  @!P4 LEA.HI.X R3, R19, R0, R10, 0x1, P2 ;  /* 0x000000001303c211 */ /* 0x000fc600010f0c0a */
[----:B------:R3:W-:Y:S04]  /*12300*/  @!P3 ST.E.128 desc[UR54][R6.64], RZ ;  /* 0x000000ff0600b985 */ /* 0x0007e8000c101d36 */
[----:B------:R3:W-:Y:S02]  /*12310*/  @!P4 ST.E.128 desc[UR54][R2.64], RZ ;  /* 0x000000ff0200c985 */ /* 0x0007e4000c101d36 */
.L_x_2139:
[----:B------:R-:W-:Y:S05]  /*12320*/  BSYNC B1 ;  /* 0x0000000000017941 */ /* 0x000fea0003800000 */
.L_x_2138:
[----:B----4-:R4:W0:Y:S01]  /*12330*/  SHFL.IDX PT, R0, R5, 0x2, 0x181f ;  /* 0x00581f0005007f89 */ /* 0x01082200000e0000 */
        /* <DEDUP_REMOVED lines=8> */
[-C--:B0-----:R-:W-:Y:S02]  /*123c0*/  @!P2 LEA.HI.X R7, R17, R0.reuse, R12, 0x1, P0 ;  /* 0x000000001107a211 */ /* 0x081fe400000f0c0c */
[----:B------:R-:W-:-:S03]  /*123d0*/  @!P3 LEA.HI.X R3, R19, R0, R10, 0x1, P1 ;  /* 0x000000001303b211 */ /* 0x000fc600008f0c0a */
[----:B------:R3:W-:Y:S04]  /*123e0*/  @!P2 ST.E.128 desc[UR54][R6.64], RZ ;  /* 0x000000ff0600a985 */ /* 0x0007e8000c101d36 */
[----:B------:R3:W-:Y:S02]  /*123f0*/  @!P3 ST.E.128 desc[UR54][R2.64], RZ ;  /* 0x000000ff0200b985 */ /* 0x0007e4000c101d36 */
.L_x_2141:
[----:B------:R-:W-:Y:S05]  /*12400*/  BSYNC B1 ;  /* 0x0000000000017941 */ /* 0x000fea0003800000 */
.L_x_2140:
[----:B0-----:R-:W-:Y:S01]  /*12410*/  VIADD R0, R8, 0x60 ;  /* 0x0000006008007836 */ /* 0x001fe20000000000 */
[----:B---3--:R0:W3:Y:S04]  /*12420*/  SHFL.IDX PT, R6, R5, 0x3, 0x181f ;  /* 0x00781f0005067f89 */ /* 0x0080e800000e0000 */
[----:B------:R-:W-:Y:S01]  /*12430*/  ISETP.GE.AND P0, PT, R0, R11, PT ;  /* 0x0000000b0000720c */ /* 0x000fe20003f06270 */
[----:B-1----:R0:W1:-:S12]  /*12440*/  SHFL.IDX PT, R2, R4, 0x3, 0x181f ;  /* 0x00781f0004027f89 */ /* 0x00205800000e0000 */
[----:B0-----:R-:W-:Y:S05]  /*12450*/  @P0 BRA `(.L_x_2130) ;  /* 0x0000000000240947 */ /* 0x001fea0003800000 */
[----:B------:R-:W-:Y:S02]  /*12460*/  ULDC UR4, c[0x0][0xac8] ;  /* 0x0002b20000047ab9 */ /* 0x000fe40000000800 */
[----:B------:R-:W-:Y:S02]  /*12470*/  ISETP.GE.AND P2, PT, R17, UR4, PT ;  /* 0x0000000411007c0c */ /* 0x000fe4000bf46270 */
[----:B------:R-:W-:-:S11]  /*12480*/  ISETP.GE.AND P3, PT, R19, UR4, PT ;  /* 0x0000000413007c0c */ /* 0x000fd6000bf66270 */
[-C--:B-12-4-:R-:W-:Y:S02]  /*12490*/  @!P2 LEA R4, P0, R17, R2.reuse, 0x1 ;  /* 0x000000021104a211 */ /* 0x096fe400078008ff */
[----:B------:R-:W-:Y:S02]  /*124a0*/  @!P3 LEA R2, P1, R19, R2, 0x1 ;  /* 0x000000021302b211 */ /* 0x000fe400078208ff */
[-C--:B---3--:R-:W-:Y:S02]  /*124b0*/  @!P2 LEA.HI.X R5, R17, R6.reuse, R12, 0x1, P0 ;  /* 0x000000061105a211 */ /* 0x088fe400000f0c0c */
[----:B------:R-:W-:-:S03]  /*124c0*/  @!P3 LEA.HI.X R3, R19, R6, R10, 0x1, P1 ;  /* 0x000000061303b211 */ /* 0x000fc600008f0c0a */
[----:B------:R0:W-:Y:S04]  /*124d0*/  @!P2 ST.E.128 desc[UR54][R4.64], RZ ;  /* 0x000000ff0400a985 */ /* 0x0001e8000c101d36 */
[----:B------:R0:W-:Y:S02]  /*124e0*/  @!P3 ST.E.128 desc[UR54][R2.64], RZ ;  /* 0x000000ff0200b985 */ /* 0x0001e4000c101d36 */
.L_x_2130:
[----:B------:R-:W-:Y:S05]  /*124f0*/  BSYNC B0 ;  /* 0x0000000000007941 */ /* 0x000fea0003800000 */
.L_x_2120:
[----:B------:R-:W-:Y:S02]  /*12500*/  ULDC UR4, c[0x0][0xc3c] ;  /* 0x00030f0000047ab9 */ /* 0x000fe40000000800 */
[----:B------:R-:W-:-:S13]  /*12510*/  ISETP.GE.AND P0, PT, R31, UR4, PT ;  /* 0x000000041f007c0c */ /* 0x000fda000bf06270 */
[----:B------:R-:W-:Y:S05]  /*12520*/  @!P0 BRA `(.L_x_2142) ;  /* 0xfffffee800a88947 */ /* 0x000fea000383ffff */
[----:B------:R-:W-:Y:S05]  /*12530*/  EXIT ;  /* 0x000000000000794d */ /* 0x000fea0003800000 */
.L_x_2080:
[----:B------:R-:W-:-:S08]  /*12540*/  NOP ;  /* 0x0000000000007918 */ /* 0x000fd00000000000 */
[----:B------:R-:W0:-:S00]  /*12550*/  USETMAXREG.DEALLOC.CTAPOOL 0x18 ;  /* 0x00000018000079c8 */ /* 0x000e0000080e0500 */
[----:B0-----:R-:W-:Y:S01]  /*12560*/  LOP3.LUT R0, R0, 0x3, RZ, 0xc0, !PT ;  /* 0x0000000300007812 */ /* 0x001fe200078ec0ff */
[----:B------:R-:W-:-:S05]  /*12570*/  IMAD.MOV.U32 R6, RZ, RZ, RZ ;  /* 0x000000ffff067224 */ /* 0x000fca00078e00ff */
[----:B------:R-:W0:Y:S02]  /*12580*/  SHFL.IDX PT, R0, R0, RZ, 0x1f ;  /* 0x00001fff00007589 */ /* 0x000e2400000e0000 */
[----:B0-----:R-:W-:-:S04]  /*12590*/  ISETP.NE.AND P0, PT, R0, RZ, PT ;  /* 0x000000ff0000720c */ /* 0x001fc80003f05270 */
[----:B------:R-:W-:-:S05]  /*125a0*/  P2R R0, PR, RZ, 0x1 ;  /* 0x00000001ff007803 */ /* 0x000fca0000000000 */
[----:B------:R0:W-:Y:S04]  /*125b0*/  STL [R1+0x34], R0 ;  /* 0x0000340001007387 */ /* 0x0001e80000100800 */
[----:B------:R-:W-:Y:S05]  /*125c0*/  @!P0 BRA `(.L_x_2143) ;  /* 0x00000000002c8947 */ /* 0x000fea0003800000 */
[----:B------:R-:W1:Y:S08]  /*125d0*/  S2UR UR5, SR_CgaCtaId ;  /* 0x00000000000579c3 */ /* 0x000e700000008800 */
[----:B------:R-:W-:Y:S06]  /*125e0*/  BAR.SYNC.DEFER_BLOCKING 0x5, 0x180 ;  /* 0x0146000000007b1d */ /* 0x000fec0000010000 */
[----:B------:R-:W-:-:S02]  /*125f0*/  UMOV UR4, 0x400 ;  /* 0x0000040000047882 */ /* 0x000fc40000000000 */
[----:B-1----:R-:W-:-:S09]  /*12600*/  ULEA UR4, UR5, UR4, 0x18 ;  /* 0x0000000405047291 */ /* 0x002fd2000f8ec03f */
[----:B------:R-:W1:Y:S04]  /*12610*/  LDS.128 R4, [UR4+0x2e8d0] ;  /* 0x02e8d004ff047984 */ /* 0x000e680008000c00 */
[----:B-1----:R1:W-:Y:S01]  /*12620*/  STL.64 [R1+0x10], R4 ;  /* 0x0000100401007387 */ /* 0x0023e20000100a00 */
[----:B0-----:R-:W-:-:S03]  /*12630*/  IMAD.MOV.U32 R0, RZ, RZ, R7 ;  /* 0x000000ffff007224 */ /* 0x001fc600078e0007 */
[----:B------:R1:W-:Y:S02]  /*12640*/  STL [R1+0x18], R6 ;  /* 0x0000180601007387 */ /* 0x0003e40000100800 */
[----:B------:R-:W-:Y:S01]  /*12650*/  R2UR UR42, R0 ;  /* 0x00000000002a72ca */ /* 0x000fe200000e0000 */
[----:B------:R-:W-:Y:S06]  /*12660*/  BAR.ARV 0x4, 0x180 ;  /* 0x0106000000007b1d */ /* 0x000fec0000002000 */
[----:B------:R-:W-:Y:S08]  /*12670*/  BRA `(.L_x_2144) ;  /* 0x0000000c00c47947 */ /* 0x000ff00003800000 */
.L_x_2143:
[----:B0-----:R-:W0:Y:S01]  /*12680*/  S2R R0, SR_TID.X ;  /* 0x0000000000007919 */ /* 0x001e220000002100 */
        /* <DEDUP_REMOVED lines=43> */
.L_x_2147:
        /* <DEDUP_REMOVED lines=39> */
.L_x_2145:
        /* <DEDUP_REMOVED lines=15> */
.L_x_2148:
        /* <DEDUP_REMOVED lines=62> */
.L_x_2149:
        /* <DEDUP_REMOVED lines=63> */
.L_x_2150:
[----:B01----:R-:W-:-:S05]  /*13470*/  LOP3.LUT R3, RZ, R2, RZ, 0x33, !PT ;  /* 0x00000002ff037212 */ /* 0x003fca00078e33ff */
[----:B------:R-:W-:-:S05]  /*13480*/  IMAD.IADD R2, R6, 0x1, R3 ;  /* 0x0000000106027824 */ /* 0x000fca00078e0203 */
[----:B------:R1:W-:Y:S01]  /*13490*/  STL [R1+0x14], R2 ;  /* 0x0000140201007387 */ /* 0x0003e20000100800 */
[----:B------:R-:W-:Y:S05]  /*134a0*/  BRA `(.L_x_2151) ;  /* 0x00000000000c7947 */ /* 0x000fea0003800000 */
.L_x_2146:
[----:B------:R0:W-:Y:S04]  /*134b0*/  STL [R1+0x10], R7 ;  /* 0x0000100701007387 */ /* 0x0001e80000100800 */
[----:B------:R0:W-:Y:S04]  /*134c0*/  STL [R1+0x14], RZ ;  /* 0x000014ff01007387 */ /* 0x0001e80000100800 */
[----:B------:R0:W-:Y:S02]  /*134d0*/  STL [R1+0x18], RZ ;  /* 0x000018ff01007387 */ /* 0x0001e40000100800 */
.L_x_2151:
        /* <DEDUP_REMOVED lines=11> */
.L_x_2144:
[----:B0-----:R-:W-:Y:S01]  /*13590*/  IMAD.MOV.U32 R0, RZ, RZ, 0x1 ;  /* 0x00000001ff007424 */ /* 0x001fe200078e00ff */
[----:B------:R-:W-:Y:S01]  /*135a0*/  ULDC UR4, c[0x0][0xc3c] ;  /* 0x00030f0000047ab9 */ /* 0x000fe20000000800 */
[----:B------:R0:W-:Y:S01]  /*135b0*/  STL [R1], RZ ;  /* 0x000000ff01007387 */ /* 0x0001e20000100800 */
[----:B------:R-:W-:-:S03]  /*135c0*/  UISETP.GE.AND UP0, UPT, UR42, UR4, UPT ;  /* 0x000000042a00728c */ /* 0x000fc6000bf06270 */
[----:B------:R0:W-:Y:S03]  /*135d0*/  STL [R1+0x4], R0 ;  /* 0x0000040001007387 */ /* 0x0001e60000100800 */
[----:B------:R-:W-:Y:S01]  /*135e0*/  PLOP3.LUT P0, PT, PT, PT, UP0, 0x80, 0x0 ;  /* 0x000000000000781c */ /* 0x000fe20003f0f008 */
[----:B------:R0:W-:-:S12]  /*135f0*/  STL [R1+0x30], RZ ;  /* 0x000030ff01007387 */ /* 0x0001d80000100800 */
[----:B0-----:R-:W-:Y:S05]  /*13600*/  @P0 BRA `(.L_x_2152) ;  /* 0x0000004c00c40947 */ /* 0x001fea0003800000 */
[----:B-1----:R-:W0:Y:S01]  /*13610*/  S2R R6, SR_TID.X ;  /* 0x0000000000067919 */ /* 0x002e220000002100 */
        /* <DEDUP_REMOVED lines=34> */
[----:B------:R-:W-:Y:S01]  /*13840*/  IMAD.MOV.U32 R2, RZ, RZ, 0x40 ;  /* 0x00000040ff027424 */ /* 0x000fe200078e00ff */
[----:B------:R-:W-:Y:S01]  /*13850*/  LOP3.LUT R4, R4, 0x70, R0, 0xf8, !PT ;  /* 0x0000007004047812 */ /* 0x000fe200078ef800 */
[----:B------:R-:W-:-:S03]  /*13860*/  IMAD.MOV.U32 R0, RZ, RZ, 0x1 ;  /* 0x00000001ff007424 */ /* 0x000fc600078e00ff */
[----:B------:R-:W-:Y:S01]  /*13870*/  SEL R2, R2, 0xffffffc0, !P0 ;  /* 0xffffffc002027807 */ /* 0x000fe20004000000 */
[----:B------:R-:W-:-:S05]  /*13880*/  IMAD.IADD R2, R18, 0x1, R3 ;  /* 0x0000000112027824 */ /* 0x000fca00078e0203 */
[----:B------:R0:W-:Y:S04]  /*13890*/  STL [R1+0x2c], R2 ;  /* 0x00002c0201007387 */ /* 0x0001e80000100800 */
[----:B------:R0:W-:Y:S04]  /*138a0*/  STL [R1+0x30], RZ ;  /* 0x000030ff01007387 */ /* 0x0001e80000100800 */
[----:B------:R0:W-:Y:S04]  /*138b0*/  STL [R1+0x4], R0 ;  /* 0x0000040001007387 */ /* 0x0001e80000100800 */
[----:B------:R0:W-:Y:S02]  /*138c0*/  STL [R1], RZ ;  /* 0x000000ff01007387 */ /* 0x0001e40000100800 */
.L_x_2220:
[----:B------:R-:W-:Y:S01]  /*138d0*/  ULDC.64 UR4, c[0x0][0xc88] ;  /* 0x0003220000047ab9 */ /* 0x000fe20000000a00 */
[----:B0-----:R-:W-:Y:S01]  /*138e0*/  IMAD.MOV.U32 R0, RZ, RZ, RZ ;  /* 0x000000ffff007224 */ /* 0x001fe200078e00ff */
[----:B------:R-:W-:Y:S01]  /*138f0*/  UIMAD.WIDE UR4, UR42, 0x4, UR4 ;  /* 0x000000042a0478a5 */ /* 0x000fe2000f8e0204 */
[----:B------:R-:W2:Y:S01]  /*13900*/  LDL.LU R12, [R1+0x18] ;  /* 0x00001800010c7983 */ /* 0x000ea20000300800 */
[----:B------:R-:W-:Y:S01]  /*13910*/  ULDC.64 UR6, c[0x0][0xa08] ;  /* 0x0002820000067ab9 */ /* 0x000fe20000000a00 */
[----:B------:R-:W-:Y:S01]  /*13920*/  IMAD.MOV.U32 R9, RZ, RZ, RZ ;  /* 0x000000ffff097224 */ /* 0x000fe200078e00ff */
[----:B------:R-:W-:Y:S01]  /*13930*/  ULDC.64 UR8, c[0x0][0xa18] ;  /* 0x0002860000087ab9 */ /* 0x000fe20000000a00 */
[----:B------:R-:W0:Y:S01]  /*13940*/  LDC R17, c[0x0][0x288] ;  /* 0x0000a200ff117b82 */ /* 0x000e220000000800 */
[----:B------:R-:W-:Y:S02]  /*13950*/  IMAD.U32 R2, RZ, RZ, UR4 ;  /* 0x00000004ff027e24 */ /* 0x000fe4000f8e00ff */
[----:B------:R-:W-:Y:S01]  /*13960*/  IMAD.U32 R3, RZ, RZ, UR5 ;  /* 0x00000005ff037e24 */ /* 0x000fe2000f8e00ff */
[----:B------:R-:W-:-:S04]  /*13970*/  ULDC.64 UR4, c[0x0][0xa28] ;  /* 0x00028a0000047ab9 */ /* 0x000fc80000000a00 */
[----:B------:R-:W3:Y:S01]  /*13980*/  LDG.E R2, desc[UR54][R2.64] ;  /* 0x0000003602027981 */ /* 0x000ee2000c1e1900 */
[----:B------:R-:W-:Y:S01]  /*13990*/  UISETP.NE.U32.AND UP0, UPT, UR4, URZ, UPT ;  /* 0x0000003f0400728c */ /* 0x000fe2000bf05070 */
[----:B-1----:R-:W1:Y:S03]  /*139a0*/  LDC R10, c[0x0][0x424] ;  /* 0x00010900ff0a7b82 */ /* 0x002e660000000800 */
[----:B------:R-:W-:-:S05]  /*139b0*/  UISETP.NE.AND.EX UP0, UPT, UR5, URZ, UPT, UP0 ;  /* 0x0000003f0500728c */ /* 0x000fca000bf05300 */
[----:B------:R-:W4:Y:S01]  /*139c0*/  LDC R11, c[0x0][0x2f0] ;  /* 0x0000bc00ff0b7b82 */ /* 0x000f220000000800 */
[----:B------:R-:W-:Y:S02]  /*139d0*/  PLOP3.LUT P0, PT, PT, PT, UP0, 0x80, 0x0 ;  /* 0x000000000000781c */ /* 0x000fe40003f0f008 */
[----:B---3--:R-:W-:-:S13]  /*139e0*/  R2UR UR43, R2 ;  /* 0x00000000022b72ca */ /* 0x008fda00000e0000 */
[----:B------:R-:W-:Y:S02]  /*139f0*/  USHF.R.S32.HI UR46, URZ, 0x1f, UR43 ;  /* 0x0000001f3f2e7899 */ /* 0x000fe4000801142b */
[----:B------:R-:W-:-:S04]  /*13a00*/  @UP0 ULEA UR4, UP1, UR43, UR4, 0x2 ;  /* 0x000000042b040291 */ /* 0x000fc8000f82103f */
[----:B------:R-:W-:Y:S02]  /*13a10*/  @UP0 ULEA.HI.X UR5, UR43, UR5, UR46, 0x2, UP1 ;  /* 0x000000052b050291 */ /* 0x000fe400088f142e */
[----:B------:R-:W-:-:S04]  /*13a20*/  IMAD.U32 R2, RZ, RZ, UR4 ;  /* 0x00000004ff027e24 */ /* 0x000fc8000f8e00ff */
[----:B------:R-:W-:Y:S01]  /*13a30*/  IMAD.U32 R3, RZ, RZ, UR5 ;  /* 0x00000005ff037e24 */ /* 0x000fe2000f8e00ff */
[----:B------:R-:W-:Y:S01]  /*13a40*/  ULDC.64 UR4, c[0x0][0xa00] ;  /* 0x0002800000047ab9 */ /* 0x000fe20000000a00 */
[----:B------:R-:W-:-:S03]  /*13a50*/  USHF.L.U32 UR48, UR43, 0x2, URZ ;  /* 0x000000022b307899 */ /* 0x000fc6000800063f */
[----:B------:R3:W5:Y:S01]  /*13a60*/  @P0 LDG.E R0, desc[UR54][R2.64] ;  /* 0x0000003602000981 */ /* 0x000762000c1e1900 */
[----:B------:R-:W-:Y:S01]  /*13a70*/  ISETP.NE.U32.AND P0, PT, RZ, UR4, PT ;  /* 0x00000004ff007c0c */ /* 0x000fe2000bf05070 */
[----:B------:R-:W-:Y:S02]  /*13a80*/  USHF.L.U64.HI UR49, UR43, 0x2, UR46 ;  /* 0x000000022b317899 */ /* 0x000fe4000801022e */
[----:B------:R-:W-:Y:S01]  /*13a90*/  UIADD3 UR4, UP0, UR48, UR4, URZ ;  /* 0x0000000430047290 */ /* 0x000fe2000ff1e03f */
[----:B------:R-:W-:Y:S02]  /*13aa0*/  ISETP.NE.AND.EX P2, PT, RZ, UR5, PT, P0 ;  /* 0x00000005ff007c0c */ /* 0x000fe4000bf45300 */
[----:B------:R-:W-:Y:S01]  /*13ab0*/  ISETP.NE.U32.AND P0, PT, RZ, UR6, PT ;  /* 0x00000006ff007c0c */ /* 0x000fe2000bf05070 */
[----:B------:R-:W-:Y:S02]  /*13ac0*/  UIADD3.X UR5, UR49, UR5, URZ, UP0, !UPT ;  /* 0x0000000531057290 */ /* 0x000fe400087fe43f */
[----:B---3--:R-:W-:Y:S01]  /*13ad0*/  IMAD.U32 R2, RZ, RZ, UR4 ;  /* 0x00000004ff027e24 */ /* 0x008fe2000f8e00ff */
[----:B------:R-:W-:Y:S01]  /*13ae0*/  UIADD3 UR4, UP0, UR48, UR6, URZ ;  /* 0x0000000630047290 */ /* 0x000fe2000ff1e03f */
[----:B------:R-:W-:-:S02]  /*13af0*/  ISETP.NE.AND.EX P0, PT, RZ, UR7, PT, P0 ;  /* 0x00000007ff007c0c */ /* 0x000fc4000bf05300 */
[----:B------:R-:W-:Y:S01]  /*13b00*/  IMAD.U32 R3, RZ, RZ, UR5 ;  /* 0x00000005ff037e24 */ /* 0x000fe2000f8e00ff */
[----:B------:R-:W-:-:S04]  /*13b10*/  UIADD3.X UR5, UR49, UR7, URZ, UP0, !UPT ;  /* 0x0000000731057290 */ /* 0x000fc800087fe43f */
[----:B------:R-:W3:Y:S01]  /*13b20*/  @P2 LDG.E R8, desc[UR54][R2.64] ;  /* 0x0000003602082981 */ /* 0x000ee2000c1e1900 */
[----:B------:R-:W-:Y:S01]  /*13b30*/  IMAD.U32 R6, RZ, RZ, UR4 ;  /* 0x00000004ff067e24 */ /* 0x000fe2000f8e00ff */
[----:B------:R-:W-:Y:S01]  /*13b40*/  UISETP.NE.U32.AND UP0, UPT, UR8, URZ, UPT ;  /* 0x0000003f0800728c */ /* 0x000fe2000bf05070 */
[----:B------:R-:W-:-:S03]  /*13b50*/  IMAD.U32 R7, RZ, RZ, UR5 ;  /* 0x00000005ff077e24 */ /* 0x000fc6000f8e00ff */
[----:B------:R-:W-:Y:S02]  /*13b60*/  UISETP.NE.AND.EX UP0, UPT, UR9, URZ, UPT, UP0 ;  /* 0x0000003f0900728c */ /* 0x000fe4000bf05300 */
[----:B------:R-:W5:Y:S04]  /*13b70*/  @P0 LDG.E R9, desc[UR54][R6.64] ;  /* 0x0000003606090981 */ /* 0x000f68000c1e1900 */
[----:B------:R-:W-:-:S05]  /*13b80*/  PLOP3.LUT P3, PT, PT, PT, UP0, 0x80, 0x0 ;  /* 0x000000000000781c */ /* 0x000fca0003f6f008 */
[----:B------:R-:W-:-:S04]  /*13b90*/  @UP0 UIADD3 UR4, UP1, UR48, UR8, URZ ;  /* 0x0000000830040290 */ /* 0x000fc8000ff3e03f */
[----:B------:R-:W-:Y:S02]  /*13ba0*/  @UP0 UIADD3.X UR5, UR49, UR9, URZ, UP1, !UPT ;  /* 0x0000000931050290 */ /* 0x000fe40008ffe43f */
[----:B------:R-:W-:-:S04]  /*13bb0*/  IMAD.U32 R4, RZ, RZ, UR4 ;  /* 0x00000004ff047e24 */ /* 0x000fc8000f8e00ff */
[----:B------:R-:W-:-:S05]  /*13bc0*/  IMAD.U32 R5, RZ, RZ, UR5 ;  /* 0x00000005ff057e24 */ /* 0x000fca000f8e00ff */
[----:B0-----:R0:W5:Y:S01]  /*13bd0*/  @P3 LDG.E R17, desc[UR54][R4.64] ;  /* 0x0000003604113981 */ /* 0x001162000c1e1900 */
[----:B------:R-:W-:Y:S01]  /*13be0*/  UMOV UR47, URZ ;  /* 0x0000003f002f7c82 */ /* 0x000fe20008000000 */
[----:B--2---:R-:W-:Y:S01]  /*13bf0*/  R2UR UR36, R12 ;  /* 0x000000000c2472ca */ /* 0x004fe200000e0000 */
[----:B0-----:R-:W0:Y:S02]  /*13c00*/  LDC.64 R4, c[0x0][0x418] ;  /* 0x00010600ff047b82 */ /* 0x001e240000000a00 */
[----:B0-----:R-:W-:Y:S02]  /*13c10*/  ISETP.NE.U32.AND P1, PT, R4, RZ, PT ;  /* 0x000000ff0400720c */ /* 0x001fe40003f25070 */
[----:B------:R-:W-:Y:S02]  /*13c20*/  LOP3.LUT R4, R12, 0xff000000, RZ, 0xc0, !PT ;  /* 0xff0000000c047812 */ /* 0x000fe400078ec0ff */
[----:B------:R-:W-:Y:S02]  /*13c30*/  ISETP.NE.AND.EX P1, PT, R5, RZ, PT, P1 ;  /* 0x000000ff0500720c */ /* 0x000fe40003f25310 */
[----:B------:R-:W-:-:S02]  /*13c40*/  SHF.R.U32.HI R4, RZ, 0x8, R4 ;  /* 0x00000008ff047819 */ /* 0x000fc40000011604 */
[----:B---3--:R-:W-:Y:S02]  /*13c50*/  @P2 R2UR UR47, R8 ;  /* 0x00000000082f22ca */ /* 0x008fe400000e0000 */
[----:B------:R-:W-:-:S04]  /*13c60*/  LOP3.LUT R8, R12, 0xff0000, RZ, 0xc0, !PT ;  /* 0x00ff00000c087812 */ /* 0x000fc800078ec0ff */
[----:B------:R-:W-:Y:S01]  /*13c70*/  LEA.HI R8, R8, R4, RZ, 0x10 ;  /* 0x0000000408087211 */ /* 0x000fe200078f80ff */
[----:B-1--4-:R-:W-:Y:S08]  /*13c80*/  @P3 BRA `(.L_x_2153) ;  /* 0x0000000000103947 */ /* 0x012ff00003800000 */
[----:B------:R-:W-:Y:S05]  /*13c90*/  @!P2 BRA `(.L_x_2153) ;  /* 0x00000000000ca947 */ /* 0x000fea0003800000 */
[----:B-----5:R-:W2:Y:S04]  /*13ca0*/  LDG.E R17, desc[UR54][R2.64] ;  /* 0x0000003602117981 */ /* 0x020ea8000c1e1900 */
[----:B------:R-:W2:Y:S02]  /*13cb0*/  LDG.E R2, desc[UR54][R2.64+0x4] ;  /* 0x0000043602027981 */ /* 0x000ea4000c1e1900 */
[----:B--2---:R-:W-:-:S07]  /*13cc0*/  IMAD.IADD R17, R2, 0x1, -R17 ;  /* 0x0000000102117824 */ /* 0x004fce00078e0a11 */
.L_x_2153:
[----:B------:R-:W-:Y:S01]  /*13cd0*/  IMAD.U32 R3, RZ, RZ, UR43 ;  /* 0x0000002bff037e24 */ /* 0x000fe2000f8e00ff */
[----:B------:R-:W-:Y:S01]  /*13ce0*/  ULDC.64 UR4, c[0x0][0xa20] ;  /* 0x0002880000047ab9 */ /* 0x000fe20000000a00 */
[----:B-----5:R-:W-:Y:S01]  /*13cf0*/  IMAD.IADD R4, R9, 0x1, R0 ;  /* 0x0000000109047824 */ /* 0x020fe200078e0200 */
[----:B------:R-:W-:Y:S01]  /*13d00*/  ISETP.NE.U32.AND P2, PT, RZ, UR4, PT ;  /* 0x00000004ff007c0c */ /* 0x000fe2000bf45070 */
[----:B------:R-:W-:Y:S01]  /*13d10*/  ULOP3.LUT UR36, UR36, 0xffff, URZ, 0xc0, !UPT ;  /* 0x0000ffff24247892 */ /* 0x000fe2000f8ec03f */
[----:B------:R0:W-:Y:S01]  /*13d20*/  STL [R1+0x8], R3 ;  /* 0x0000080301007387 */ /* 0x0001e20000100800 */
[----:B------:R-:W-:Y:S02]  /*13d30*/  SEL R10, R10, 0x1, P1 ;  /* 0x000000010a0a7807 */ /* 0x000fe40000800000 */
[----:B------:R-:W-:Y:S01]  /*13d40*/  ISETP.NE.AND.EX P2, PT, RZ, UR5, PT, P2 ;  /* 0x00000005ff007c0c */ /* 0x000fe2000bf45320 */
[----:B------:R0:W-:Y:S02]  /*13d50*/  STL [R1+0x20], R4 ;  /* 0x0000200401007387 */ /* 0x0001e40000100800 */
[----:B------:R-:W-:-:S10]  /*13d60*/  IMAD R2, R10, R11, RZ ;  /* 0x0000000b0a027224 */ /* 0x000fd400078e02ff */
[----:B0-----:R-:W-:Y:S05]  /*13d70*/  @!P2 BRA `(.L_x_2154) ;  /* 0x000000000018a947 */ /* 0x001fea0003800000 */
[----:B------:R-:W-:-:S04]  /*13d80*/  UIADD3 UR4, UP0, UR48, UR4, URZ ;  /* 0x0000000430047290 */ /* 0x000fc8000ff1e03f */
[----:B------:R-:W-:Y:S02]  /*13d90*/  UIADD3.X UR5, UR49, UR5, URZ, UP0, !UPT ;  /* 0x0000000531057290 */ /* 0x000fe400087fe43f */
[----:B------:R-:W-:-:S04]  /*13da0*/  IMAD.U32 R2, RZ, RZ, UR4 ;  /* 0x00000004ff027e24 */ /* 0x000fc8000f8e00ff */
[----:B------:R-:W-:-:S05]  /*13db0*/  IMAD.U32 R3, RZ, RZ, UR5 ;  /* 0x00000005ff037e24 */ /* 0x000fca000f8e00ff */
[----:B------:R0:W5:Y:S01]  /*13dc0*/  LDG.E R2, desc[UR54][R2.64] ;  /* 0x0000003602027981 */ /* 0x000162000c1e1900 */
[----:B------:R-:W-:Y:S05]  /*13dd0*/  BRA `(.L_x_2155) ;  /* 0x0000000000107947 */ /* 0x000fea0003800000 */
.L_x_2154:
[----:B------:R-:W-:Y:S05]  /*13de0*/  @!P0 BRA `(.L_x_2155) ;  /* 0x00000000000c8947 */ /* 0x000fea0003800000 */
[----:B------:R-:W2:Y:S04]  /*13df0*/  LDG.E R2, desc[UR54][R6.64] ;  /* 0x0000003606027981 */ /* 0x000ea8000c1e1900 */
[----:B------:R-:W2:Y:S02]  /*13e00*/  LDG.E R6, desc[UR54][R6.64+0x4] ;  /* 0x0000043606067981 */ /* 0x000ea4000c1e1900 */
[----:B--2---:R-:W-:-:S07]  /*13e10*/  IMAD.IADD R2, R6, 0x1, -R2 ;  /* 0x0000000106027824 */ /* 0x004fce00078e0a02 */
.L_x_2155:
[----:B0-----:R-:W2:Y:S01]  /*13e20*/  LDL R3, [R1+0x14] ;  /* 0x0000140001037983 */ /* 0x001ea20000100800 */
[----:B-----5:R-:W-:Y:S02]  /*13e30*/  IMAD.IADD R2, R2, 0x1, -R0 ;  /* 0x0000000102027824 */ /* 0x020fe400078e0a00 */
[----:B------:R-:W0:Y:S02]  /*13e40*/  LDC R0, c[0x0][0x448] ;  /* 0x00011200ff007b82 */ /* 0x000e240000000800 */
[C---:B------:R-:W-:Y:S01]  /*13e50*/  VIADD R5, R2.reuse, 0xdf ;  /* 0x000000df02057836 */ /* 0x040fe20000000000 */
[----:B------:R-:W-:Y:S02]  /*13e60*/  IADD3 R2, R2, 0xe0, -R17 ;  /* 0x000000e002027810 */ /* 0x000fe40007ffe811 */
[----:B0-----:R-:W-:-:S13]  /*13e70*/  ISETP.NE.AND P0, PT, R0, 0x1, PT ;  /* 0x000000010000780c */ /* 0x001fda0003f05270 */
[----:B------:R-:W0:Y:S08]  /*13e80*/  @P0 LDC R4, c[0x0][0x44c] ;  /* 0x00011300ff040b82 */ /* 0x000e300000000800 */
[----:B------:R-:W1:Y:S01]  /*13e90*/  @P0 LDC R0, c[0x0][0x450] ;  /* 0x00011400ff000b82 */ /* 0x000e620000000800 */
[----:B--2---:R-:W-:-:S04]  /*13ea0*/  IMAD.SHL.U32 R3, R3, 0x80, RZ ;  /* 0x0000008003037824 */ /* 0x004fc800078e00ff */
[----:B------:R-:W-:-:S04]  /*13eb0*/  VIADD R3, R3, 0x7f ;  /* 0x0000007f03037836 */ /* 0x000fc80000000000 */
[----:B0-----:R-:W-:-:S05]  /*13ec0*/  @P0 IMAD.HI.U32 R4, R3, R4, RZ ;  /* 0x0000000403040227 */ /* 0x001fca00078e00ff */
[----:B-1----:R-:W-:Y:S01]  /*13ed0*/  @P0 SHF.R.U32.HI R3, RZ, R0, R4 ;  /* 0x00000000ff030219 */ /* 0x002fe20000011604 */
[----:B------:R-:W-:-:S04]  /*13ee0*/  IMAD.MOV.U32 R4, RZ, RZ, RZ ;  /* 0x000000ffff047224 */ /* 0x000fc800078e00ff */
[----:B------:R-:W-:Y:S02]  /*13ef0*/  IMAD.IADD R3, R2, 0x1, R3 ;  /* 0x0000000102037824 */ /* 0x000fe400078e0203 */
[----:B------:R-:W-:Y:S02]  /*13f00*/  IMAD.MOV.U32 R2, RZ, RZ, RZ ;  /* 0x000000ffff027224 */ /* 0x000fe400078e00ff */
[----:B------:R-:W-:-:S04]  /*13f10*/  IMAD.HI R4, R5, -0x6db6db6d, R4 ;  /* 0x9249249305047827 */ /* 0x000fc800078e0204 */
[----:B------:R-:W-:Y:S01]  /*13f20*/  IMAD.HI R2, R3, -0x6db6db6d, R2 ;  /* 0x9249249303027827 */ /* 0x000fe200078e0202 */
[----:B------:R-:W-:-:S04]  /*13f30*/  SHF.R.U32.HI R0, RZ, 0x1f, R4 ;  /* 0x0000001fff007819 */ /* 0x000fc80000011604 */
[----:B------:R-:W-:Y:S02]  /*13f40*/  SHF.R.U32.HI R3, RZ, 0x1f, R2 ;  /* 0x0000001fff037819 */ /* 0x000fe40000011602 */
[----:B------:R-:W-:Y:S02]  /*13f50*/  LEA.HI.SX32 R0, R4, R0, 0x19 ;  /* 0x0000000004007211 */ /* 0x000fe400078fcaff */
[----:B------:R-:W-:Y:S01]  /*13f60*/  LEA.HI.SX32 R3, R2, R3, 0x19 ;  /* 0x0000000302037211 */ /* 0x000fe200078fcaff */
[----:B------:R-:W-:-:S03]  /*13f70*/  IMAD.MOV.U32 R2, RZ, RZ, RZ ;  /* 0x000000ffff027224 */ /* 0x000fc600078e00ff */
[----:B------:R-:W-:Y:S02]  /*13f80*/  VIMNMX R19, R0, R3, PT ;  /* 0x0000000300137248 */ /* 0x000fe40003fe0100 */
[----:B------:R-:W-:Y:S02]  /*13f90*/  SHF.R.U32.HI R0, RZ, 0x10, R8 ;  /* 0x00000010ff007819 */ /* 0x000fe40000011608 */
[----:B------:R-:W-:Y:S02]  /*13fa0*/  ISETP.GE.AND P1, PT, R19, 0x1, PT ;  /* 0x000000011300780c */ /* 0x000fe40003f26270 */
[----:B------:R-:W-:-:S13]  /*13fb0*/  ISETP.NE.AND P0, PT, R0, RZ, PT ;  /* 0x000000ff0000720c */ /* 0x000fda0003f05270 */
[----:B------:R-:W0:Y:S01]  /*13fc0*/  @!P0 LDC R0, c[0x0][0x9f0] ;  /* 0x00027c00ff008b82 */ /* 0x000e220000000800 */
        /* <DEDUP_REMOVED lines=12> */
[----:B------:R-:W-:-:S04]  /*14090*/  IADD3 R3, R0, -0x1, R19 ;  /* 0xffffffff00037810 */ /* 0x000fc80007ffe013 */
        /* <DEDUP_REMOVED lines=14> */
.L_x_2156:
[----:B------:R-:W-:Y:S01]  /*14180*/  LOP3.LUT R8, R8, 0xff, RZ, 0xc0, !PT ;  /* 0x000000ff08087812 */ /* 0x000fe200078ec0ff */
[----:B------:R-:W-:Y:S04]  /*14190*/  BSSY B7, `(.L_x_2157) ;  /* 0x000032c000077945 */ /* 0x000fe80003800000 */
[----:B0-----:R-:W-:-:S05]  /*141a0*/  IMAD R0, R8, R2, RZ ;  /* 0x0000000208007224 */ /* 0x001fca00078e02ff */
[----:B------:R0:W-:Y:S01]  /*141b0*/  STL [R1+0xc], R0 ;  /* 0x00000c0001007387 */ /* 0x0001e20000100800 */
[----:B------:R-:W-:-:S04]  /*141c0*/  VIADDMNMX R19, R0, R2, R19, PT ;  /* 0x0000000200137246 */ /* 0x000fc80003800113 */
[----:B------:R-:W-:-:S13]  /*141d0*/  ISETP.GT.AND P0, PT, R19, R0, PT ;  /* 0x000000001300720c */ /* 0x000fda0003f04270 */
[----:B------:R-:W-:Y:S05]  /*141e0*/  @P0 BRA `(.L_x_2158) ;  /* 0x0000000000480947 */ /* 0x000fea0003800000 */
[----:B0-----:R-:W0:Y:S02]  /*141f0*/  S2R R0, SR_TID.X ;  /* 0x0000000000007919 */ /* 0x001e240000002100 */
        /* <DEDUP_REMOVED lines=17> */
.L_x_2158:
[----:B0-----:R-:W-:Y:S01]  /*14310*/  VIADD R0, R18, 0x20400 ;  /* 0x0002040012007836 */ /* 0x001fe20000000000 */
        /* <DEDUP_REMOVED lines=19> */
.L_x_2161:
[----:B------:R-:W-:Y:S05]  /*14450*/  BSYNC B6 ;  /* 0x0000000000067941 */ /* 0x000fea0003800000 */
.L_x_2160:
[----:B------:R-:W-:Y:S01]  /*14460*/  VIADD R0, R18, 0xe400 ;  /* 0x0000e40012007836 */ /* 0x000fe20000000000 */
[----:B------:R-:W-:Y:S04]  /*14470*/  BSSY B6, `(.L_x_2162) ;  /* 0x0000014000067945 */ /* 0x000fe80003800000 */
[----:B------:R-:W-:-:S04]  /*14480*/  LOP3.LUT P0, RZ, R0, 0x3ff, RZ, 0xc0, !PT ;  /* 0x000003ff00ff7812 */ /* 0x000fc8000780c0ff */
[----:B------:R-:W-:-:S09]  /*14490*/  P2R R16, PR, RZ, 0x1 ;  /* 0x00000001ff107803 */ /* 0x000fd20000000000 */
        /* <DEDUP_REMOVED lines=17> */
.L_x_2163:
[----:B------:R-:W-:Y:S05]  /*145b0*/  BSYNC B6 ;  /* 0x0000000000067941 */ /* 0x000fea0003800000 */
.L_x_2162:
        /* <DEDUP_REMOVED lines=20> */
.L_x_2165:
[----:B------:R-:W-:Y:S05]  /*14700*/  BSYNC B6 ;  /* 0x0000000000067941 */ /* 0x000fea0003800000 */
.L_x_2164:
[----:B------:R-:W-:Y:S01]  /*14710*/  ISETP.NE.AND P6, PT, R16, RZ, PT ;  /* 0x000000ff1000720c */ /* 0x000fe20003fc5270 */
[----:B------:R-:W-:-:S12]  /*14720*/  BSSY B6, `(.L_x_2166) ;  /* 0x0000012000067945 */ /* 0x000fd80003800000 */
        /* <DEDUP_REMOVED lines=17> */
.L_x_2167:
[----:B------:R-:W-:Y:S05]  /*14840*/  BSYNC B6 ;  /* 0x0000000000067941 */ /* 0x000fea0003800000 */
.L_x_2166:
        /* <DEDUP_REMOVED lines=9> */
[----:B------:R-:W0:Y:S01]  /*148e0*/  S2R R0, SR_TID.X ;  /* 0x0000000000007919 */ /* 0x000e220000002100 */
[----:B------:R-:W-:-:S03]  /*148f0*/  ULDC.64 UR4, c[0x0][0xa08] ;  /* 0x0002820000047ab9 */ /* 0x000fc60000000a00 */
[----:B--2---:R1:W2:Y:S01]  /*14900*/  @P0 LDG.E R8, desc[UR54][R2.64] ;  /* 0x0000003602080981 */ /* 0x0042a2000c1e1900 */
[----:B0-----:R-:W-:-:S04]  /*14910*/  SHF.R.U32.HI R0, RZ, 0x5, R0 ;  /* 0x00000005ff007819 */ /* 0x001fc80000011600 */
[----:B------:R-:W-:Y:S01]  /*14920*/  LOP3.LUT R0, R0, 0x3, RZ, 0xc0, !PT ;  /* 0x0000000300007812 */ /* 0x000fe200078ec0ff */
[----:B-1----:R-:W0:Y:S01]  /*14930*/  LDC.64 R2, c[0x0][0x418] ;  /* 0x00010600ff027b82 */ /* 0x002e220000000a00 */
[----:B--2---:R-:W-:Y:S01]  /*14940*/  SHF.R.S32.HI R9, RZ, 0x1f, R8 ;  /* 0x0000001fff097819 */ /* 0x004fe20000011408 */
[----:B------:R1:W-:Y:S01]  /*14950*/  @P0 STL [R1+0x8], R8 ;  /* 0x0000080801000387 */ /* 0x0003e20000100800 */
[----:B0-----:R-:W-:Y:S01]  /*14960*/  LOP3.LUT P0, RZ, R2, UR4, RZ, 0xfc, !PT ;  /* 0x0000000402ff7c12 */ /* 0x001fe2000f80fcff */
[----:B------:R-:W-:Y:S02]  /*14970*/  UMOV UR4, 0xffffffff ;  /* 0xffffffff00047882 */ /* 0x000fe40000000000 */
[----:B------:R1:W-:Y:S01]  /*14980*/  STL [R1+0x18], R9 ;  /* 0x0000180901007387 */ /* 0x0003e20000100800 */
[----:B------:R-:W-:-:S04]  /*14990*/  LOP3.LUT P0, RZ, R3, UR5, RZ, 0xfc, P0 ;  /* 0x0000000503ff7c12 */ /* 0x000fc8000800fcff */
[----:B------:R-:W-:Y:S01]  /*149a0*/  SEL R16, R8, RZ, !P0 ;  /* 0x000000ff08107207 */ /* 0x000fe20004000000 */
[----:B------:R-:W-:Y:S08]  /*149b0*/  BRA.DIV UR4, `(.L_x_2168) ;  /* 0x00000042048c7947 */ /* 0x000ff0000b800000 */
[----:B------:R0:W2:Y:S02]  /*149c0*/  SHFL.IDX PT, R14, R0, RZ, 0x1f ;  /* 0x00001fff000e7589 */ /* 0x0000a400000e0000 */
.L_x_2239:
        /* <DEDUP_REMOVED lines=9> */
.L_x_2242:
        /* <DEDUP_REMOVED lines=21> */
.L_x_2171:
[----:B0-----:R-:W2:Y:S04]  /*14bb0*/  LDL R3, [R1] ;  /* 0x0000000001037983 */ /* 0x001ea80000100800 */
[----:B------:R-:W3:Y:S01]  /*14bc0*/  LDL R2, [R1+0x4] ;  /* 0x0000040001027983 */ /* 0x000ee20000100800 */
[----:B-1----:R-:W0:Y:S02]  /*14bd0*/  S2R R8, SR_TID.X ;  /* 0x0000000000087919 */ /* 0x002e240000002100 */
[----:B0-----:R-:W-:-:S04]  /*14be0*/  LOP3.LUT R8, R8, 0x7f, RZ, 0xc0, !PT ;  /* 0x0000007f08087812 */ /* 0x001fc800078ec0ff */
[----:B------:R-:W-:Y:S01]  /*14bf0*/  ISETP.NE.AND P1, PT, R8, RZ, PT ;  /* 0x000000ff0800720c */ /* 0x000fe20003f25270 */
[----:B--2---:R-:W-:Y:S01]  /*14c00*/  IMAD R4, R3, 0x8, R18 ;  /* 0x0000000803047824 */ /* 0x004fe200078e0212 */
[----:B---3--:R-:W-:-:S04]  /*14c10*/  SHF.L.U32 R3, R2, 0x1f, RZ ;  /* 0x0000001f02037819 */ /* 0x008fc800000006ff */
[----:B------:R-:W0:Y:S02]  /*14c20*/  SYNCS.PHASECHK.TRANS64.TRYWAIT P0, [R4+URZ+0x2e880], R3 ;  /* 0x02e88003040075a7 */ /* 0x000e24000800017f */
[----:B0-----:R-:W-:Y:S05]  /*14c30*/  @!P0 BRA `(.L_x_2172) ;  /* 0x00000040002c8947 */ /* 0x001fea0003800000 */
.L_x_2243:
        /* <DEDUP_REMOVED lines=8> */
.L_x_2173:
[----:B------:R-:W2:Y:S04]  /*14cc0*/  LDL R2, [R1] ;  /* 0x0000000001027983 */ /* 0x000ea80000100800 */
[----:B------:R-:W3:Y:S01]  /*14cd0*/  LDL R5, [R1+0x20] ;  /* 0x0000200001057983 */ /* 0x000ee20000100800 */
        /* <DEDUP_REMOVED lines=15> */
[----:B-12---:R-:W-:Y:S05]  /*14dd0*/  @!P0 BRA `(.L_x_2174) ;  /* 0x0000003c00d88947 */ /* 0x006fea0003800000 */
.L_x_2244:
        /* <DEDUP_REMOVED lines=8> */
.L_x_2175:
        /* <DEDUP_REMOVED lines=8> */
[----:B------:R-:W-:Y:S01]  /*14ee0*/  PLOP3.LUT P0, PT, PT, PT, PT, 0x80, 0x0 ;  /* 0x000000000000781c */ /* 0x000fe20003f0f070 */
[----:B------:R-:W-:Y:S01]  /*14ef0*/  UMOV UR10, URZ ;  /* 0x0000003f000a7c82 */ /* 0x000fe20008000000 */
[----:B------:R-:W-:-:S02]  /*14f00*/  UMOV UR12, UR36 ;  /* 0x00000024000c7c82 */ /* 0x000fc40008000000 */
[----:B------:R-:W-:Y:S01]  /*14f10*/  P2R R0, PR, RZ, 0x1 ;  /* 0x00000001ff007803 */ /* 0x000fe20000000000 */
[----:B------:R-:W-:Y:S02]  /*14f20*/  UIADD3 UR8, UR8, 0x20400, URZ ;  /* 0x0002040008087890 */ /* 0x000fe4000fffe03f */
[----:B------:R-:W-:Y:S02]  /*14f30*/  UIADD3 UR9, UR9, 0x2e830, URZ ;  /* 0x0002e83009097890 */ /* 0x000fe4000fffe03f */
[----:B------:R2:W-:Y:S07]  /*14f40*/  STL [R1+0x1c], R0 ;  /* 0x00001c0001007387 */ /* 0x0005ee0000100800 */
[----:B------:R2:W-:Y:S01]  /*14f50*/  UTMALDG.4D [UR8], [UR4], desc[UR6] ;  /* 0x00000608040075b4 */ /* 0x0005e20008019000 */
[----:B------:R-:W-:-:S02]  /*14f60*/  NOP ;  /* 0x0000000000007918 */ /* 0x000fc40000000000 */
.L_x_2169:
[----:B------:R-:W-:Y:S05]  /*14f70*/  WARPSYNC.ALL ;  /* 0x0000000000007948 */ /* 0x000fea0003800000 */
[----:B0-2---:R-:W-:Y:S01]  /*14f80*/  VIADD R0, R18, 0x1c400 ;  /* 0x0001c40012007836 */ /* 0x005fe20000000000 */
[----:B------:R-:W-:Y:S01]  /*14f90*/  USHF.R.S32.HI UR4, URZ, 0x1f, UR47 ;  /* 0x0000001f3f047899 */ /* 0x000fe2000801142f */
        /* <DEDUP_REMOVED lines=18> */
[----:B-1----:R-:W-:Y:S02]  /*150c0*/  IMAD.U32 R4, RZ, RZ, UR6 ;  /* 0x00000006ff047e24 */ /* 0x002fe4000f8e00ff */
        /* <DEDUP_REMOVED lines=11> */
.L_x_2177:
[----:B------:R-:W-:Y:S05]  /*15180*/  BSYNC B6 ;  /* 0x0000000000067941 */ /* 0x000fea0003800000 */
.L_x_2176:
[----:B------:R-:W2:Y:S01]  /*15190*/  LDL R7, [R1+0x14] ;  /* 0x0000140001077983 */ /* 0x000ea20000100800 */
[----:B------:R-:W0:Y:S01]  /*151a0*/  LDC R5, c[0x0][0x448] ;  /* 0x00011200ff057b82 */ /* 0x000e220000000800 */
[----:B------:R-:W-:Y:S02]  /*151b0*/  ULDC.64 UR6, c[0x0][0x2d8] ;  /* 0x0000b60000067ab9 */ /* 0x000fe40000000a00 */
[----:B-1----:R1:W5:Y:S01]  /*151c0*/  LDL R9, [R1+0x2c] ;  /* 0x00002c0001097983 */ /* 0x0023620000100800 */
[----:B------:R-:W3:Y:S01]  /*151d0*/  S2R R2, SR_TID.X ;  /* 0x0000000000027919 */ /* 0x000ee20000002100 */
[----:B------:R-:W-:Y:S01]  /*151e0*/  UMOV UR4, UR48 ;  /* 0x0000003000047c82 */ /* 0x000fe20008000000 */
[----:B------:R-:W-:Y:S01]  /*151f0*/  UMOV UR5, UR37 ;  /* 0x0000002500057c82 */ /* 0x000fe20008000000 */
[----:B------:R-:W-:Y:S01]  /*15200*/  ULDC.64 UR8, c[0x0][0x2e0] ;  /* 0x0000b80000087ab9 */ /* 0x000fe20000000a00 */
[----:B0-----:R-:W-:-:S13]  /*15210*/  ISETP.NE.AND P0, PT, R5, 0x1, PT ;  /* 0x000000010500780c */ /* 0x001fda0003f05270 */
[----:B------:R-:W0:Y:S01]  /*15220*/  @P0 LDC R3, c[0x0][0x44c] ;  /* 0x00011300ff030b82 */ /* 0x000e220000000800 */
[C---:B---3--:R-:W-:Y:S01]  /*15230*/  LOP3.LUT R0, R2.reuse, 0x7f, RZ, 0xc0, !PT ;  /* 0x0000007f02007812 */ /* 0x048fe200078ec0ff */
[----:B------:R-:W-:-:S03]  /*15240*/  IMAD.SHL.U32 R2, R2, 0x10, RZ ;  /* 0x0000001002027824 */ /* 0x000fc600078e00ff */
[----:B------:R-:W-:-:S03]  /*15250*/  SHF.R.U32.HI R0, RZ, 0x3, R0 ;  /* 0x00000003ff007819 */ /* 0x000fc60000011600 */
[----:B------:R-:W3:Y:S01]  /*15260*/  @P0 LDC R4, c[0x0][0x450] ;  /* 0x00011400ff040b82 */ /* 0x000ee20000000800 */
[----:B------:R-:W-:Y:S01]  /*15270*/  LOP3.LUT R2, R0, 0x70, R2, 0xf8, !PT ;  /* 0x0000007000027812 */ /* 0x000fe200078ef802 */
[----:B------:R-:W4:Y:S01]  /*15280*/  S2R R8, SR_TID.X ;  /* 0x0000000000087919 */ /* 0x000f220000002100 */
[----:B------:R-:W-:Y:S02]  /*15290*/  UIMAD.WIDE.U32 UR4, UR36, UR6, UR4 ;  /* 0x00000006240472a5 */ /* 0x000fe4000f8e0004 */
[----:B------:R-:W-:Y:S02]  /*152a0*/  UIMAD UR6, UR46, UR8, URZ ;  /* 0x000000082e0672a4 */ /* 0x000fe4000f8e023f */
[----:B------:R-:W-:Y:S02]  /*152b0*/  UIMAD UR5, UR36, UR7, UR5 ;  /* 0x00000007240572a4 */ /* 0x000fe4000f8e0205 */
[----:B------:R-:W-:Y:S02]  /*152c0*/  UIMAD UR6, UR43, UR9, UR6 ;  /* 0x000000092b0672a4 */ /* 0x000fe4000f8e0206 */
[----:B------:R-:W-:-:S03]  /*152d0*/  UIMAD.WIDE.U32 UR4, UR43, UR8, UR4 ;  /* 0x000000082b0472a5 */ /* 0x000fc6000f8e0004 */
[----:B------:R-:W-:Y:S01]  /*152e0*/  ULDC.64 UR8, c[0x0][0x2d0] ;  /* 0x0000b40000087ab9 */ /* 0x000fe20000000a00 */
[----:B------:R-:W-:Y:S01]  /*152f0*/  UIADD3 UR5, UR5, UR6, URZ ;  /* 0x0000000605057290 */ /* 0x000fe2000fffe03f */
[----:B----4-:R-:W-:-:S05]  /*15300*/  IMAD.SHL.U32 R10, R8, 0x10, RZ ;  /* 0x00000010080a7824 */ /* 0x010fca00078e00ff */
[----:B------:R-:W-:Y:S01]  /*15310*/  LOP3.LUT R10, R10, 0x70, RZ, 0xc0, !PT ;  /* 0x000000700a0a7812 */ /* 0x000fe200078ec0ff */
[----:B--2---:R-:W-:-:S04]  /*15320*/  IMAD R0, R7, 0x80, R2 ;  /* 0x0000008007007824 */ /* 0x004fc800078e0202 */
[----:B0-----:R-:W-:-:S04]  /*15330*/  @P0 IMAD.HI.U32 R3, R0, R3, RZ ;  /* 0x0000000300030227 */ /* 0x001fc800078e00ff */
[----:B------:R-:W-:Y:S01]  /*15340*/  IMAD.MOV.U32 R2, RZ, RZ, R0 ;  /* 0x000000ffff027224 */ /* 0x000fe200078e0000 */
[----:B---3--:R-:W-:-:S04]  /*15350*/  @P0 SHF.R.U32.HI R2, RZ, R4, R3 ;  /* 0x00000004ff020219 */ /* 0x008fc80000011603 */
        /* <DEDUP_REMOVED lines=19> */
[----:B-1----:R-:W-:Y:S09]  /*15490*/  BRA.DIV UR4, `(.L_x_2178) ;  /* 0x0000003a043c7947 */ /* 0x002ff2000b800000 */
[----:B------:R-:W2:Y:S01]  /*154a0*/  LDL.LU R7, [R1+0x14] ;  /* 0x0000140001077983 */ /* 0x000ea20000300800 */
[----:B------:R-:W0:Y:S01]  /*154b0*/  S2R R6, SR_TID.X ;  /* 0x0000000000067919 */ /* 0x000e220000002100 */
[----:B------:R-:W-:Y:S02]  /*154c0*/  IMAD R3, R17, R5, RZ ;  /* 0x0000000511037224 */ /* 0x000fe400078e02ff */
[----:B------:R-:W1:Y:S01]  /*154d0*/  SHFL.IDX PT, R5, R2, RZ, 0x181f ;  /* 0x00181fff02057589 */ /* 0x000e6200000e0000 */
[----:B0-----:R-:W-:-:S04]  /*154e0*/  LOP3.LUT R6, R6, 0x7f, RZ, 0xc0, !PT ;  /* 0x0000007f06067812 */ /* 0x001fc800078ec0ff */
[----:B------:R-:W-:Y:S02]  /*154f0*/  SHF.R.U32.HI R8, RZ, 0x3, R6 ;  /* 0x00000003ff087819 */ /* 0x000fe40000011606 */
[----:B------:R-:W0:Y:S03]  /*15500*/  SHFL.IDX PT, R6, R0, RZ, 0x181f ;  /* 0x00181fff00067589 */ /* 0x000e2600000e0000 */
[----:B--2---:R-:W-:-:S05]  /*15510*/  IMAD R4, R7, 0x80, R8 ;  /* 0x0000008007047824 */ /* 0x004fca00078e0208 */
[----:B------:R-:W-:-:S13]  /*15520*/  ISETP.GE.AND P1, PT, R4, R3, PT ;  /* 0x000000030400720c */ /* 0x000fda0003f26270 */
[----:B-1----:R-:W-:-:S05]  /*15530*/  @!P1 IADD3 R5, P2, R10, R5, RZ ;  /* 0x000000050a059210 */ /* 0x002fca0007f5e0ff */
[----:B0-----:R-:W-:-:S04]  /*15540*/  @!P1 IMAD.X R6, RZ, RZ, R6, P2 ;  /* 0x000000ffff069224 */ /* 0x001fc800010e0606 */
        /* <DEDUP_REMOVED lines=48> */
[----:B------:R-:W1:Y:S04]  /*15850*/  SHFL.IDX PT, R0, R0, 0x7, 0x181f ;  /* 0x00f81f0000007f89 */ /* 0x000e6800000e0000 */
[----:B------:R-:W2:Y:S01]  /*15860*/  SHFL.IDX PT, R2, R2, 0x7, 0x181f ;  /* 0x00f81f0002027f89 */ /* 0x000ea200000e0000 */
[----:B0-----:R-:W-:-:S05]  /*15870*/  @!P1 IADD3 R6, P2, R10, R6, RZ ;  /* 0x000000060a069210 */ /* 0x001fca0007f5e0ff */
[----:B------:R-:W-:-:S04]  /*15880*/  @!P1 IMAD.X R5, RZ, RZ, R5, P2 ;  /* 0x000000ffff059224 */ /* 0x000fc800010e0605 */
[----:B------:R-:W-:-:S05]  /*15890*/  @!P1 IMAD.MOV.U32 R7, RZ, RZ, R5 ;  /* 0x000000ffff079224 */ /* 0x000fca00078e0005 */
[----:B-12---:R0:W-:Y:S02]  /*158a0*/  @!P1 LDGSTS.E.BYPASS.LTC128B.128 [R9+0x1f400], desc[UR54][R6.64], !P0 ;  /* 0x1f40000006099fae */ /* 0x0061e4000c101d76 */
.L_x_2261:
[----:B------:R-:W-:-:S05]  /*158b0*/  VIADD R4, R4, 0x70 ;  /* 0x0000007004047836 */ /* 0x000fca0000000000 */
[----:B------:R-:W-:-:S13]  /*158c0*/  ISETP.GE.AND P1, PT, R4, R3, PT ;  /* 0x000000030400720c */ /* 0x000fda0003f26270 */
[----:B------:R-:W-:-:S05]  /*158d0*/  @!P1 IADD3 R2, P2, R10, R2, RZ ;  /* 0x000000020a029210 */ /* 0x000fca0007f5e0ff */
[----:B------:R-:W-:-:S05]  /*158e0*/  @!P1 IMAD.X R3, RZ, RZ, R0, P2 ;  /* 0x000000ffff039224 */ /* 0x000fca00010e0600 */
[----:B------:R-:W-:Y:S01]  /*158f0*/  @!PT LDS RZ, [RZ] ;  /* 0x00000000fffff984 */ /* 0x000fe20000000800 */
[----:B------:R-:W-:Y:S01]  /*15900*/  @!PT LDS RZ, [RZ] ;  /* 0x00000000fffff984 */ /* 0x000fe20000000800 */
[----:B------:R-:W-:Y:S01]  /*15910*/  @!PT LDS RZ, [RZ] ;  /* 0x00000000fffff984 */ /* 0x000fe20000000800 */
[----:B------:R1:W-:Y:S01]  /*15920*/  @!P1 LDGSTS.E.BYPASS.LTC128B.128 [R9+0x1fc00], desc[UR54][R2.64], !P0 ;  /* 0x1fc0000002099fae */ /* 0x0003e2000c101d76 */
[----:B------:R-:W-:Y:S01]  /*15930*/  PLOP3.LUT P0, PT, PT, PT, PT, 0x80, 0x0 ;  /* 0x000000000000781c */ /* 0x000fe20003f0f070 */
[----:B------:R-:W-:-:S12]  /*15940*/  NOP ;  /* 0x0000000000007918 */ /* 0x000fd80000000000 */
.L_x_2179:
[----:B------:R-:W-:Y:S02]  /*15950*/  PLOP3.LUT P1, PT, P1, P0, PT, 0xa2, 0x0 ;  /* 0x000000000000781c */ /* 0x000fe40000f21472 */
[----:B------:R-:W-:-:S08]  /*15960*/  @P0 R2UR P1, UR4, R18 ;  /* 0x00000000120402ca */ /* 0x000fd00000020000 */
[----:B------:R-:W-:-:S05]  /*15970*/  @P0 PLOP3.LUT P0, PT, P1, PT, PT, 0x80, 0x0 ;  /* 0x000000000000081c */ /* 0x000fca0000f0f070 */
[----:B------:R-:W-:Y:S01]  /*15980*/  @!P1 SYNCS.ARRIVE.TRANS64.RED.A0T1 RZ, [UR4+0x2e800], RZ ;  /* 0x02e800ffffff99a7 */ /* 0x000fe20008200404 */
[----:B------:R-:W-:Y:S07]  /*15990*/  @!P1 ARRIVES.LDGSTSBAR.64.TRANSCNT [UR4+0x2e800] ;  /* 0x02e80000ff0099b0 */ /* 0x000fee0008000a84 */
[----:B------:R-:W-:Y:S05]  /*159a0*/  @P0 BRA.U.ANY `(.L_x_2179) ;  /* 0xfffffffd00e80947 */ /* 0x000fea000393ffff */
[----:B-1----:R-:W2:Y:S02]  /*159b0*/  LDL.LU R2, [R1+0x30] ;  /* 0x0000300001027983 */ /* 0x002ea40000300800 */
        /* <DEDUP_REMOVED lines=9> */
[----:B------:R-:W2:Y:S03]  /*15a50*/  SYNCS.PHASECHK.TRANS64.TRYWAIT P0, [R18+URZ+0x2e820], R0 ;  /* 0x02e82000120075a7 */ /* 0x000ea6000800017f */
[----:B-12---:R-:W-:Y:S05]  /*15a60*/  @!P0 BRA `(.L_x_2181) ;  /* 0x0000003c00408947 */ /* 0x006fea0003800000 */
.L_x_2262:
[----:B------:R-:W-:Y:S05]  /*15a70*/  BSYNC B0 ;  /* 0x0000000000007941 */ /* 0x000fea0003800000 */
.L_x_2180:
[----:B------:R-:W2:Y:S01]  /*15a80*/  LDL R2, [R1+0xc] ;  /* 0x00000c0001027983 */ /* 0x000ea20000100800 */
[----:B------:R-:W-:-:S05]  /*15a90*/  VIADD R17, R19, 0xfffffffe ;  /* 0xfffffffe13117836 */ /* 0x000fca0000000000 */
[----:B--2---:R-:W-:-:S13]  /*15aa0*/  ISETP.GE.AND P0, PT, R17, R2, PT ;  /* 0x000000021100720c */ /* 0x004fda0003f06270 */
[----:B------:R-:W-:Y:S05]  /*15ab0*/  @!P0 BRA `(.L_x_2182) ;  /* 0x0000000c00ec8947 */ /* 0x000fea0003800000 */
[----:B-1----:R1:W5:Y:S04]  /*15ac0*/  LDL.LU R0, [R1+0x4] ;  /* 0x0000040001007983 */ /* 0x0023680000300800 */
[----:B0-----:R1:W5:Y:S02]  /*15ad0*/  LDL.LU R6, [R1] ;  /* 0x0000000001067983 */ /* 0x0013640000300800 */
.L_x_2202:
[----:B------:R-:W2:Y:S01]  /*15ae0*/  LDL R2, [R1+0x1c] ;  /* 0x00001c0001027983 */ /* 0x000ea20000100800 */
[----:B-----5:R-:W-:Y:S01]  /*15af0*/  VIADD R3, R6, 0x1 ;  /* 0x0000000106037836 */ /* 0x020fe20000000000 */
[----:B------:R-:W-:Y:S05]  /*15b00*/  YIELD ;  /* 0x0000000000007946 */ /* 0x000fea0003800000 */
[C---:B------:R-:W-:Y:S01]  /*15b10*/  ISETP.NE.AND P0, PT, R3.reuse, 0x2, PT ;  /* 0x000000020300780c */ /* 0x040fe20003f05270 */
[----:B------:R-:W-:Y:S03]  /*15b20*/  BSSY B0, `(.L_x_2183) ;  /* 0x000006c000007945 */ /* 0x000fe60003800000 */
[----:B------:R-:W-:-:S02]  /*15b30*/  SEL R9, R3, RZ, P0 ;  /* 0x000000ff03097207 */ /* 0x000fc40000000000 */
[----:B--2---:R-:W-:Y:S02]  /*15b40*/  ISETP.NE.AND P1, PT, R2, RZ, PT ;  /* 0x000000ff0200720c */ /* 0x004fe40003f25270 */
        /* <DEDUP_REMOVED lines=29> */
.L_x_2185:
        /* <DEDUP_REMOVED lines=8> */
.L_x_2263:
[----:B------:R-:W-:Y:S05]  /*15da0*/  BSYNC B1 ;  /* 0x0000000000017941 */ /* 0x000fea0003800000 */
.L_x_2186:
        /* <DEDUP_REMOVED lines=9> */
.L_x_2189:
[----:B------:R-:W-:Y:S05]  /*15e40*/  BSYNC B1 ;  /* 0x0000000000017941 */ /* 0x000fea0003800000 */
.L_x_2188:
[----:B------:R-:W3:Y:S04]  /*15e50*/  LDL R2, [R1] ;  /* 0x0000000001027983 */ /* 0x000ee80000100800 */
[----:B------:R-:W4:Y:S01]  /*15e60*/  LDL R5, [R1+0x20] ;  /* 0x0000200001057983 */ /* 0x000f220000100800 */
[----:B0-----:R-:W-:Y:S01]  /*15e70*/  IMAD.MOV.U32 R9, RZ, RZ, RZ ;  /* 0x000000ffff097224 */ /* 0x001fe200078e00ff */
        /* <DEDUP_REMOVED lines=10> */
.L_x_2190:
        /* <DEDUP_REMOVED lines=9> */
[----:B0-----:R-:W-:Y:S05]  /*15fb0*/  @P0 BRA.U.ANY `(.L_x_2190) ;  /* 0xfffffffd00d80947 */ /* 0x001fea000393ffff */
[----:B------:R-:W0:Y:S01]  /*15fc0*/  SYNCS.PHASECHK.TRANS64.TRYWAIT P0, [R4+URZ+0x2e840], R3 ;  /* 0x02e84003040075a7 */ /* 0x000e22000800017f */
[----:B------:R-:W-:Y:S04]  /*15fd0*/  BSSY B1, `(.L_x_2191) ;  /* 0x0000002000017945 */ /* 0x000fe80003800000 */
[----:B0-----:R-:W-:Y:S05]  /*15fe0*/  @!P0 BRA `(.L_x_2192) ;  /* 0x0000003800088947 */ /* 0x001fea0003800000 */
.L_x_2264:
[----:B------:R-:W-:Y:S05]  /*15ff0*/  BSYNC B1 ;  /* 0x0000000000017941 */ /* 0x000fea0003800000 */
.L_x_2191:
[----:B------:R-:W-:Y:S01]  /*16000*/  BSSY B1, `(.L_x_2193) ;  /* 0x000000b000017945 */ /* 0x000fe20003800000 */
[----:B------:R-:W-:Y:S02]  /*16010*/  IMAD.MOV.U32 R10, RZ, RZ, 0x0 ;  /* 0x00000000ff0a7424 */ /* 0x000fe400078e00ff */
[----:B------:R-:W-:Y:S01]  /*16020*/  IMAD.MOV.U32 R11, RZ, RZ, 0x14f00000 ;  /* 0x14f00000ff0b7424 */ /* 0x000fe200078e00ff */
[----:B------:R-:W-:Y:S06]  /*16030*/  @P1 BRA `(.L_x_2194) ;  /* 0x00000000001c1947 */ /* 0x000fec0003800000 */
[----:B------:R-:W3:Y:S01]  /*16040*/  S2R R7, SR_TID.X ;  /* 0x0000000000077919 */ /* 0x000ee20000002100 */
[----:B0-2---:R-:W-:-:S04]  /*16050*/  IMAD.MOV.U32 R3, RZ, RZ, 0x7000 ;  /* 0x00007000ff037424 */ /* 0x005fc800078e00ff */
[----:B------:R4:W-:Y:S01]  /*16060*/  SYNCS.ARRIVE.TRANS64 RZ, [R4+URZ+0x2e830], R3 ;  /* 0x02e8300304ff79a7 */ /* 0x0009e2000800003f */
[----:B---3--:R-:W-:-:S04]  /*16070*/  LOP3.LUT R7, R7, 0x1f, RZ, 0xc0, !PT ;  /* 0x0000001f07077812 */ /* 0x008fc800078ec0ff */
[----:B------:R-:W-:-:S13]  /*16080*/  ISETP.NE.AND P0, PT, R7, RZ, PT ;  /* 0x000000ff0700720c */ /* 0x000fda0003f05270 */
[----:B----4-:R-:W-:Y:S05]  /*16090*/  @!P0 BRA `(.L_x_2194) ;  /* 0x0000000000048947 */ /* 0x010fea0003800000 */
[----:B------:R-:W-:Y:S01]  /*160a0*/  BPT.TRAP 0x1 ;  /* 0x000000040000795c */ /* 0x000fe20000300000 */
.L_x_2194:
[----:B------:R-:W-:Y:S05]  /*160b0*/  BSYNC B1 ;  /* 0x0000000000017941 */ /* 0x000fea0003800000 */
.L_x_2193:
[----:B------:R-:W-:Y:S01]  /*160c0*/  R2UR UR10, R9 ;  /* 0x00000000090a72ca */ /* 0x000fe200000e0000 */
[----:B------:R-:W-:Y:S01]  /*160d0*/  UIADD3 UR4, UP0, UR44, 0x370, URZ ;  /* 0x000003702c047890 */ /* 0x000fe2000ff1e03f */
[----:B------:R-:W-:Y:S01]  /*160e0*/  R2UR UR6, R10 ;  /* 0x000000000a0672ca */ /* 0x000fe200000e0000 */
[----:B------:R-:W-:Y:S01]  /*160f0*/  VIADD R2, R2, 0x20400 ;  /* 0x0002040002027836 */ /* 0x000fe20000000000 */
[----:B------:R-:W-:Y:S01]  /*16100*/  R2UR UR7, R11 ;  /* 0x000000000b0772ca */ /* 0x000fe200000e0000 */
[----:B0-2---:R-:W-:Y:S01]  /*16110*/  VIADD R4, R4, 0x2e830 ;  /* 0x0002e83004047836 */ /* 0x005fe20000000000 */
[----:B------:R-:W-:Y:S01]  /*16120*/  PLOP3.LUT P0, PT, PT, PT, PT, 0x80, 0x0 ;  /* 0x000000000000781c */ /* 0x000fe20003f0f070 */
[----:B------:R-:W-:-:S12]  /*16130*/  UIADD3.X UR5, URZ, UR45, URZ, UP0, !UPT ;  /* 0x0000002d3f057290 */ /* 0x000fd800087fe43f */
.L_x_2195:
        /* <DEDUP_REMOVED lines=10> */
.L_x_2184:
[----:B------:R-:W-:Y:S05]  /*161e0*/  BSYNC B0 ;  /* 0x0000000000007941 */ /* 0x000fea0003800000 */
.L_x_2183:
[----:B------:R-:W-:-:S06]  /*161f0*/  UISETP.NE.AND UP0, UPT, UR39, 0x3, UPT ;  /* 0x000000032700788c */ /* 0x000fcc000bf05270 */
[----:B------:R-:W-:-:S13]  /*16200*/  PLOP3.LUT P0, PT, PT, PT, UP0, 0x80, 0x0 ;  /* 0x000000000000781c */ /* 0x000fda0003f0f008 */
[----:B------:R-:W-:Y:S05]  /*16210*/  @!P0 BRA `(.L_x_2196) ;  /* 0x0000000000048947 */ /* 0x000fea0003800000 */
[----:B------:R-:W-:Y:S01]  /*16220*/  BPT.TRAP 0x1 ;  /* 0x000000040000795c */ /* 0x000fe20000300000 */
.L_x_2196:
        /* <DEDUP_REMOVED lines=8> */
.L_x_2265:
[----:B------:R-:W-:Y:S05]  /*162b0*/  BSYNC B0 ;  /* 0x0000000000007941 */ /* 0x000fea0003800000 */
.L_x_2197:
[----:B------:R-:W-:Y:S05]  /*162c0*/  @!P1 BRA `(.L_x_2199) ;  /* 0x0000000000049947 */ /* 0x000fea0003800000 */
[----:B------:R-:W-:Y:S01]  /*162d0*/  BPT.TRAP 0x1 ;  /* 0x000000040000795c */ /* 0x000fe20000300000 */
.L_x_2199:
[----:B--2---:R-:W-:Y:S01]  /*162e0*/  SHF.L.U32 R2, R0, 0x1f, RZ ;  /* 0x0000001f00027819 */ /* 0x004fe200000006ff */
[----:B------:R-:W-:-:S03]  /*162f0*/  IMAD R0, R6, 0x7000, RZ ;  /* 0x0000700006007824 */ /* 0x000fc600078e02ff */
[----:B------:R-:W2:Y:S02]  /*16300*/  SYNCS.PHASECHK.TRANS64.TRYWAIT P0, [R19+URZ+0x2e860], R2 ;  /* 0x02e86002130075a7 */ /* 0x000ea4000800017f */
[----:B--2---:R-:W-:Y:S05]  /*16310*/  @!P0 BRA `(.L_x_2200) ;  /* 0x0000003400648947 */ /* 0x004fea0003800000 */
.L_x_2266:
[----:B------:R-:W2:Y:S04]  /*16320*/  LDL R3, [R1+0x28] ;  /* 0x0000280001037983 */ /* 0x000ea80000100800 */
[----:B------:R-:W3:Y:S01]  /*16330*/  LDL R12, [R1+0x24] ;  /* 0x00002400010c7983 */ /* 0x000ee20000100800 */
[----:B------:R-:W-:Y:S05]  /*16340*/  WARPSYNC.ALL ;  /* 0x0000000000007948 */ /* 0x000fea0003800000 */
[----:B--2---:R-:W-:-:S02]  /*16350*/  LOP3.LUT R2, R0, R3, RZ, 0xfc, !PT ;  /* 0x0000000300027212 */ /* 0x004fc400078efcff */
[----:B------:R-:W2:Y:S01]  /*16360*/  S2R R3, SR_TID.X ;  /* 0x0000000000037919 */ /* 0x000ea20000002100 */
[C---:B---3--:R-:W-:Y:S02]  /*16370*/  IADD3 R0, R18.reuse, R0, R12 ;  /* 0x0000000012007210 */ /* 0x048fe40007ffe00c */
[----:B------:R-:W-:-:S05]  /*16380*/  IMAD.IADD R2, R18, 0x1, R2 ;  /* 0x0000000112027824 */ /* 0x000fca00078e0202 */
[----:B------:R-:W0:Y:S01]  /*16390*/  LDSM.16.MT88.4 R4, [R2+0xe400] ;  /* 0x00e400000204783b */ /* 0x000e220000004200 */
[----:B--2---:R-:W-:Y:S01]  /*163a0*/  LOP3.LUT P0, RZ, R3, 0x4, RZ, 0xc0, !PT ;  /* 0x0000000403ff7812 */ /* 0x004fe2000780c0ff */
[----:B------:R-:W-:-:S05]  /*163b0*/  IMAD.MOV.U32 R3, RZ, RZ, 0x40 ;  /* 0x00000040ff037424 */ /* 0x000fca00078e00ff */
[----:B------:R-:W-:-:S05]  /*163c0*/  SEL R3, R3, 0xffffffc0, !P0 ;  /* 0xffffffc003037807 */ /* 0x000fca0004000000 */
[----:B------:R-:W-:Y:S01]  /*163d0*/  IMAD.IADD R3, R3, 0x1, R2 ;  /* 0x0000000103037824 */ /* 0x000fe200078e0202 */
[C-C-:B0-----:R-:W-:Y:S02]  /*163e0*/  PRMT R8, R4.reuse, 0x6420, R5.reuse ;  /* 0x0000642004087816 */ /* 0x141fe40000000005 */
[----:B------:R-:W-:Y:S02]  /*163f0*/  PRMT R9, R4, 0x7531, R5 ;  /* 0x0000753104097816 */ /* 0x000fe40000000005 */
[C-C-:B------:R-:W-:Y:S02]  /*16400*/  PRMT R10, R6.reuse, 0x6420, R7.reuse ;  /* 0x00006420060a7816 */ /* 0x140fe40000000007 */
[----:B------:R-:W-:Y:S02]  /*16410*/  PRMT R11, R6, 0x7531, R7 ;  /* 0x00007531060b7816 */ /* 0x000fe40000000007 */
[----:B------:R-:W0:Y:S04]  /*16420*/  LDSM.16.MT88.4 R4, [R3+0xe400] ;  /* 0x00e400000304783b */ /* 0x000e280000004200 */
[----:B------:R-:W-:Y:S01]  /*16430*/  STSM.16.M88.4 [R0+0x400], R8 ;  /* 0x0004000800007844 */ /* 0x000fe20000000200 */
[----:B0-----:R-:W-:-:S02]  /*16440*/  PRMT R12, R4, 0x6420, R5 ;  /* 0x00006420040c7816 */ /* 0x001fc40000000005 */
        /* <DEDUP_REMOVED lines=70> */
[----:B------:R0:W-:Y:S02]  /*168b0*/  STSM.16.M88.4 [R0+0x6400], R4 ;  /* 0x0064000400007844 */ /* 0x0001e40000000200 */
[C-C-:B0-----:R-:W-:Y:S02]  /*168c0*/  PRMT R4, R8.reuse, 0x6420, R9.reuse ;  /* 0x0000642008047816 */ /* 0x141fe40000000009 */
        /* <DEDUP_REMOVED lines=12> */
.L_x_2201:
[----:B0-----:R-:W0:Y:S01]  /*16990*/  S2R R0, SR_TID.X ;  /* 0x0000000000007919 */ /* 0x001e220000002100 */
[----:B--2---:R2:W-:Y:S01]  /*169a0*/  SYNCS.ARRIVE.TRANS64.A1T0 RZ, [R19+URZ+0x2e850], RZ ;  /* 0x02e850ff13ff79a7 */ /* 0x0045e2000810003f */
[----:B------:R3:W5:Y:S01]  /*169b0*/  LDL R6, [R1] ;  /* 0x0000000001067983 */ /* 0x0007620000100800 */
[----:B0-----:R-:W-:-:S03]  /*169c0*/  LOP3.LUT R2, R0, 0x7f, RZ, 0xc0, !PT ;  /* 0x0000007f00027812 */ /* 0x001fc600078ec0ff */
        /* <DEDUP_REMOVED lines=10> */
.L_x_2182:
[----:B------:R-:W2:Y:S01]  /*16a70*/  S2R R2, SR_TID.X ;  /* 0x0000000000027919 */ /* 0x000ea20000002100 */
[----:B------:R-:W-:Y:S01]  /*16a80*/  BSSY B0, `(.L_x_2203) ;  /* 0x0000011000007945 */ /* 0x000fe20003800000 */
[----:B--2---:R-:W-:-:S04]  /*16a90*/  LOP3.LUT R2, R2, 0x7f, RZ, 0xc0, !PT ;  /* 0x0000007f02027812 */ /* 0x004fc800078ec0ff */
[----:B------:R-:W-:-:S13]  /*16aa0*/  ISETP.NE.AND P0, PT, R2, RZ, PT ;  /* 0x000000ff0200720c */ /* 0x000fda0003f05270 */
[----:B------:R-:W-:Y:S05]  /*16ab0*/  @P0 BRA `(.L_x_2204) ;  /* 0x0000000000340947 */ /* 0x000fea0003800000 */
[----:B------:R-:W2:Y:S01]  /*16ac0*/  S2R R5, SR_LANEID ;  /* 0x0000000000057919 */ /* 0x000ea20000000000 */
[----:B------:R-:W-:Y:S01]  /*16ad0*/  VOTEU.ANY UR4, UPT, PT ;  /* 0x0000000000047886 */ /* 0x000fe200038e0100 */
[----:B------:R-:W3:Y:S01]  /*16ae0*/  LDC.64 R2, c[0x0][0xc60] ;  /* 0x00031800ff027b82 */ /* 0x000ee20000000a00 */
[----:B-1---5:R-:W2:Y:S02]  /*16af0*/  FLO.U32 R0, UR4 ;  /* 0x0000000400007d00 */ /* 0x022ea400080e0000 */
[----:B--2---:R-:W-:-:S06]  /*16b00*/  ISETP.EQ.U32.AND P1, PT, R0, R5, PT ;  /* 0x000000050000720c */ /* 0x004fcc0003f22070 */
[----:B------:R-:W3:Y:S07]  /*16b10*/  POPC R5, UR4 ;  /* 0x0000000400057d09 */ /* 0x000eee0008000000 */
[----:B---3--:R-:W2:Y:S01]  /*16b20*/  @P1 ATOMG.E.ADD.STRONG.GPU PT, R3, desc[UR54][R2.64], R5 ;  /* 0x00000005020319a8 */ /* 0x008ea200081ee1f6 */
[----:B------:R-:W1:Y:S02]  /*16b30*/  S2R R4, SR_LTMASK ;  /* 0x0000000000047919 */ /* 0x000e640000003900 */
[----:B-1----:R-:W-:-:S04]  /*16b40*/  LOP3.LUT R4, R4, UR4, RZ, 0xc0, !PT ;  /* 0x0000000404047c12 */ /* 0x002fc8000f8ec0ff */
[----:B0-----:R-:W0:Y:S01]  /*16b50*/  POPC R7, R4 ;  /* 0x0000000400077309 */ /* 0x001e220000000000 */
[----:B--2---:R-:W0:Y:S02]  /*16b60*/  SHFL.IDX PT, R0, R3, R0, 0x1f ;  /* 0x00001f0003007589 */ /* 0x004e2400000e0000 */
[----:B0-----:R-:W-:-:S05]  /*16b70*/  IADD3 R0, R0, UR40, R7 ;  /* 0x0000002800007c10 */ /* 0x001fca000fffe007 */
[----:B------:R2:W-:Y:S02]  /*16b80*/  STL [R1+0x10], R0 ;  /* 0x0000100001007387 */ /* 0x0005e40000100800 */
.L_x_2204:
[----:B------:R-:W-:Y:S05]  /*16b90*/  BSYNC B0 ;  /* 0x0000000000007941 */ /* 0x000fea0003800000 */
.L_x_2203:
[----:B------:R-:W-:-:S06]  /*16ba0*/  UISETP.NE.AND UP0, UPT, UR39, 0x3, UPT ;  /* 0x000000032700788c */ /* 0x000fcc000bf05270 */
[----:B------:R-:W-:-:S13]  /*16bb0*/  PLOP3.LUT P1, PT, PT, PT, UP0, 0x80, 0x0 ;  /* 0x000000000000781c */ /* 0x000fda0003f2f008 */
[----:B------:R-:W-:Y:S05]  /*16bc0*/  @!P1 BRA `(.L_x_2205) ;  /* 0x0000000000049947 */ /* 0x000fea0003800000 */
[----:B------:R-:W-:Y:S01]  /*16bd0*/  BPT.TRAP 0x1 ;  /* 0x000000040000795c */ /* 0x000fe20000300000 */
.L_x_2205:
[----:B------:R-:W3:Y:S04]  /*16be0*/  LDL R2, [R1+0x4] ;  /* 0x0000040001027983 */ /* 0x000ee80000100800 */
[----:B-12--5:R-:W2:Y:S01]  /*16bf0*/  LDL R0, [R1] ;  /* 0x0000000001007983 */ /* 0x026ea20000100800 */
[----:B------:R-:W-:Y:S01]  /*16c00*/  BSSY B0, `(.L_x_2206) ;  /* 0x0000008000007945 */ /* 0x000fe20003800000 */
[----:B---3--:R-:W-:-:S04]  /*16c10*/  LOP3.LUT R3, R2, 0x1, RZ, 0x3c, !PT ;  /* 0x0000000102037812 */ /* 0x008fc800078e3cff */
[----:B------:R-:W-:Y:S01]  /*16c20*/  SHF.L.U32 R3, R3, 0x1f, RZ ;  /* 0x0000001f03037819 */ /* 0x000fe200000006ff */
[----:B--2---:R-:W-:-:S04]  /*16c30*/  IMAD R16, R0, 0x8, R18 ;  /* 0x0000000800107824 */ /* 0x004fc800078e0212 */
[----:B------:R-:W1:Y:S01]  /*16c40*/  SYNCS.PHASECHK.TRANS64.TRYWAIT P1, [R16+URZ+0x2e870], R3 ;  /* 0x02e87003100075a7 */ /* 0x000e62000802017f */
[----:B------:R-:W-:-:S05]  /*16c50*/  IMAD.U32 R0, RZ, RZ, UR41 ;  /* 0x00000029ff007e24 */ /* 0x000fca000f8e00ff */
[----:B------:R-:W-:Y:S01]  /*16c60*/  ISETP.NE.AND P2, PT, R0, 0x3, PT ;  /* 0x000000030000780c */ /* 0x000fe20003f45270 */
[----:B-1----:R-:W-:-:S12]  /*16c70*/  @!P1 BRA `(.L_x_2207) ;  /* 0x0000002c00209947 */ /* 0x002fd80003800000 */
.L_x_2267:
[----:B------:R-:W-:Y:S05]  /*16c80*/  BSYNC B0 ;  /* 0x0000000000007941 */ /* 0x000fea0003800000 */
.L_x_2206:
[----:B------:R-:W-:Y:S05]  /*16c90*/  @!P2 BRA `(.L_x_2208) ;  /* 0x000000000004a947 */ /* 0x000fea0003800000 */
[----:B------:R-:W-:Y:S01]  /*16ca0*/  BPT.TRAP 0x1 ;  /* 0x000000040000795c */ /* 0x000fe20000300000 */
.L_x_2208:
[----:B------:R-:W1:Y:S02]  /*16cb0*/  LDL R0, [R1+0x4] ;  /* 0x0000040001007983 */ /* 0x000e640000100800 */
[----:B-1----:R-:W-:-:S04]  /*16cc0*/  SHF.L.U32 R3, R0, 0x1f, RZ ;  /* 0x0000001f00037819 */ /* 0x002fc800000006ff */
[----:B------:R-:W1:Y:S02]  /*16cd0*/  SYNCS.PHASECHK.TRANS64.TRYWAIT P1, [R16+URZ+0x2e860], R3 ;  /* 0x02e86003100075a7 */ /* 0x000e64000802017f */
[----:B-1----:R-:W-:Y:S05]  /*16ce0*/  @!P1 BRA `(.L_x_2209) ;  /* 0x0000002c00189947 */ /* 0x002fea0003800000 */
.L_x_2268:
[----:B------:R-:W2:Y:S04]  /*16cf0*/  LDL R17, [R1] ;  /* 0x0000000001117983 */ /* 0x000ea80000100800 */
[----:B------:R-:W1:Y:S04]  /*16d00*/  LDL R2, [R1+0x28] ;  /* 0x0000280001027983 */ /* 0x000e680000100800 */
[----:B------:R-:W3:Y:S01]  /*16d10*/  LDL R12, [R1+0x24] ;  /* 0x00002400010c7983 */ /* 0x000ee20000100800 */
[----:B0-----:R-:W0:Y:S01]  /*16d20*/  S2R R9, SR_TID.X ;  /* 0x0000000000097919 */ /* 0x001e220000002100 */
[----:B------:R-:W-:Y:S05]  /*16d30*/  WARPSYNC.ALL ;  /* 0x0000000000007948 */ /* 0x000fea0003800000 */
[----:B------:R-:W-:Y:S01]  /*16d40*/  IMAD.MOV.U32 R13, RZ, RZ, 0x40 ;  /* 0x00000040ff0d7424 */ /* 0x000fe200078e00ff */
[----:B0-----:R-:W-:-:S04]  /*16d50*/  LOP3.LUT P1, RZ, R9, 0x4, RZ, 0xc0, !PT ;  /* 0x0000000409ff7812 */ /* 0x001fc8000782c0ff */
[----:B------:R-:W-:Y:S01]  /*16d60*/  SEL R13, R13, 0xffffffc0, !P1 ;  /* 0xffffffc00d0d7807 */ /* 0x000fe20004800000 */
[----:B--2---:R-:W-:-:S05]  /*16d70*/  IMAD R0, R17, 0x7000, RZ ;  /* 0x0000700011007824 */ /* 0x004fca00078e02ff */
[----:B-1----:R-:W-:-:S05]  /*16d80*/  LOP3.LUT R3, R0, R2, RZ, 0xfc, !PT ;  /* 0x0000000200037212 */ /* 0x002fca00078efcff */
        /* <DEDUP_REMOVED lines=95> */
.L_x_2210:
        /* <DEDUP_REMOVED lines=13> */
.L_x_2159:
[----:B------:R-:W-:Y:S05]  /*17450*/  BSYNC B7 ;  /* 0x0000000000077941 */ /* 0x000fea0003800000 */
.L_x_2157:
[----:B01----:R-:W2:Y:S02]  /*17460*/  LDL R0, [R1+0x34] ;  /* 0x0000340001007983 */ /* 0x003ea40000100800 */
[----:B--2---:R-:W-:-:S13]  /*17470*/  ISETP.NE.AND P0, PT, R0, RZ, PT ;  /* 0x000000ff0000720c */ /* 0x004fda0003f05270 */
        /* <DEDUP_REMOVED lines=13> */
.L_x_2211:
        /* <DEDUP_REMOVED lines=30> */
[----:B0-----:R-:W-:Y:S02]  /*17730*/  SEL R3, R8, RZ, P3 ;  /* 0x000000ff08037207 */ /* 0x001fe40001800000 */
[----:B------:R-:W0:Y:S03]  /*17740*/  LDC R8, c[0x0][0xc38] ;  /* 0x00030e00ff087b82 */ /* 0x000e260000000800 */
        /* <DEDUP_REMOVED lines=15> */
.L_x_2215:
        /* <DEDUP_REMOVED lines=38> */
.L_x_2213:
        /* <DEDUP_REMOVED lines=13> */
.L_x_2216:
        /* <DEDUP_REMOVED lines=63> */
.L_x_2217:
        /* <DEDUP_REMOVED lines=64> */
.L_x_2218:
[----:B0-----:R-:W-:-:S05]  /*18360*/  LOP3.LUT R3, RZ, R4, RZ, 0x33, !PT ;  /* 0x00000004ff037212 */ /* 0x001fca00078e33ff */
[----:B------:R-:W-:-:S05]  /*18370*/  IMAD.IADD R0, R0, 0x1, R3 ;  /* 0x0000000100007824 */ /* 0x000fca00078e0203 */
[----:B------:R2:W-:Y:S01]  /*18380*/  STL [R1+0x14], R0 ;  /* 0x0000140001007387 */ /* 0x0005e20000100800 */
[----:B------:R-:W-:Y:S05]  /*18390*/  BRA `(.L_x_2219) ;  /* 0x0000000000107947 */ /* 0x000fea0003800000 */
.L_x_2214:
[----:B------:R0:W-:Y:S01]  /*183a0*/  STL [R1+0x10], R4 ;  /* 0x0000100401007387 */ /* 0x0001e20000100800 */
[----:B------:R-:W-:-:S03]  /*183b0*/  ULDC UR42, c[0x0][0xc3c] ;  /* 0x00030f00002a7ab9 */ /* 0x000fc60000000800 */
[----:B------:R0:W-:Y:S04]  /*183c0*/  STL [R1+0x14], RZ ;  /* 0x000014ff01007387 */ /* 0x0001e80000100800 */
[----:B------:R0:W-:Y:S02]  /*183d0*/  STL [R1+0x18], RZ ;  /* 0x000018ff01007387 */ /* 0x0001e40000100800 */
.L_x_2219:
[----:B------:R-:W3:Y:S04]  /*183e0*/  LDL R3, [R1+0x14] ;  /* 0x0000140001037983 */ /* 0x000ee80000100800 */
[----:B-1----:R-:W4:Y:S04]  /*183f0*/  LDL R2, [R1+0x18] ;  /* 0x0000180001027983 */ /* 0x002f280000100800 */
[----:B0-----:R-:W5:Y:S01]  /*18400*/  LDL R4, [R1+0x10] ;  /* 0x0000100001047983 */ /* 0x001f620000100800 */
[----:B--2---:R-:W0:Y:S02]  /*18410*/  S2R R0, SR_TID.X ;  /* 0x0000000000007919 */ /* 0x004e240000002100 */
[----:B0-----:R-:W-:Y:S01]  /*18420*/  LOP3.LUT R0, R0, 0x1f, RZ, 0xc0, !PT ;  /* 0x0000001f00007812 */ /* 0x001fe200078ec0ff */
[----:B------:R-:W-:Y:S03]  /*18430*/  BAR.SYNC.DEFER_BLOCKING 0x4, 0x180 ;  /* 0x0106000000007b1d */ /* 0x000fe60000010000 */
[----:B------:R-:W-:-:S13]  /*18440*/  ISETP.NE.AND P0, PT, R0, RZ, PT ;  /* 0x000000ff0000720c */ /* 0x000fda0003f05270 */
[----:B------:R-:W-:Y:S01]  /*18450*/  @!P0 MOV R0, 0x400 ;  /* 0x0000040000008802 */ /* 0x000fe20000000f00 */
[----:B---3--:R-:W-:Y:S02]  /*18460*/  IMAD.MOV.U32 R5, RZ, RZ, R3 ;  /* 0x000000ffff057224 */ /* 0x008fe400078e0003 */
[----:B------:R-:W0:Y:S01]  /*18470*/  @!P0 S2R R3, SR_CgaCtaId ;  /* 0x0000000000038919 */ /* 0x000e220000008800 */
[----:B----4-:R-:W-:Y:S01]  /*18480*/  IMAD.MOV.U32 R6, RZ, RZ, R2 ;  /* 0x000000ffff067224 */ /* 0x010fe200078e0002 */
[----:B0-----:R-:W-:Y:S01]  /*18490*/  @!P0 LEA R18, R3, R0, 0x18 ;  /* 0x0000000003128211 */ /* 0x001fe200078ec0ff */
[----:B------:R-:W-:-:S04]  /*184a0*/  IMAD.U32 R0, RZ, RZ, UR42 ;  /* 0x0000002aff007e24 */ /* 0x000fc8000f8e00ff */
[----:B------:R-:W-:-:S05]  /*184b0*/  @!P0 IMAD.MOV.U32 R7, RZ, RZ, R0 ;  /* 0x000000ffff078224 */ /* 0x000fca00078e0000 */
[----:B-----5:R0:W-:Y:S01]  /*184c0*/  @!P0 STS.128 [R18+0x2e8d0], R4 ;  /* 0x02e8d00412008388 */ /* 0x0201e20000000c00 */
[----:B------:R-:W-:Y:S06]  /*184d0*/  BAR.ARV 0x5, 0x180 ;  /* 0x0146000000007b1d */ /* 0x000fec0000002000 */
.L_x_2212:
[----:B------:R-:W-:Y:S02]  /*184e0*/  ULDC UR4, c[0x0][0xc3c] ;  /* 0x00030f0000047ab9 */ /* 0x000fe40000000800 */
[----:B------:R-:W-:-:S06]  /*184f0*/  UISETP.GE.AND UP0, UPT, UR42, UR4, UPT ;  /* 0x000000042a00728c */ /* 0x000fcc000bf06270 */
[----:B------:R-:W-:-:S13]  /*18500*/  PLOP3.LUT P0, PT, PT, PT, UP0, 0x80, 0x0 ;  /* 0x000000000000781c */ /* 0x000fda0003f0f008 */
[----:B------:R-:W-:Y:S05]  /*18510*/  @!P0 BRA `(.L_x_2220) ;  /* 0xffffffb000ec8947 */ /* 0x000fea000383ffff */
.L_x_2152:
        /* <DEDUP_REMOVED lines=12> */
.L_x_2269:
[----:B------:R-:W-:Y:S05]  /*185e0*/  BSYNC B0 ;  /* 0x0000000000007941 */ /* 0x000fea0003800000 */
.L_x_2221:
[----:B------:R-:W-:-:S03]  /*185f0*/  UMOV UR4, 0xffffffff ;  /* 0xffffffff00047882 */ /* 0x000fc60000000000 */
[----:B------:R-:W-:Y:S05]  /*18600*/  BRA.DIV UR4, `(.L_x_2223) ;  /* 0x0000001204f87947 */ /* 0x000fea000b800000 */
[----:B------:R-:W1:Y:S02]  /*18610*/  S2R R2, SR_TID.X ;  /* 0x0000000000027919 */ /* 0x000e640000002100 */
[----:B-1----:R-:W-:-:S04]  /*18620*/  SHF.R.U32.HI R2, RZ, 0x5, R2 ;  /* 0x00000005ff027819 */ /* 0x002fc80000011602 */
[----:B------:R-:W-:-:S05]  /*18630*/  LOP3.LUT R2, R2, 0x3, RZ, 0xc0, !PT ;  /* 0x0000000302027812 */ /* 0x000fca00078ec0ff */
[----:B------:R1:W2:Y:S02]  /*18640*/  SHFL.IDX PT, R14, R2, RZ, 0x1f ;  /* 0x00001fff020e7589 */ /* 0x0002a400000e0000 */
.L_x_2272:
[----:B--2---:R-:W-:Y:S01]  /*18650*/  ISETP.NE.AND P0, PT, R14, RZ, PT ;  /* 0x000000ff0e00720c */ /* 0x004fe20003f05270 */
[----:B------:R-:W-:-:S12]  /*18660*/  BSSY B0, `(.L_x_2224) ;  /* 0x000002e000007945 */ /* 0x000fd80003800000 */
[----:B------:R-:W-:Y:S05]  /*18670*/  @P0 BRA `(.L_x_2225) ;  /* 0x0000000000b00947 */ /* 0x000fea0003800000 */
[----:B------:R-:W-:-:S03]  /*18680*/  UMOV UR4, 0xffffffff ;  /* 0xffffffff00047882 */ /* 0x000fc60000000000 */
[----:B------:R-:W-:Y:S05]  /*18690*/  BRA.DIV UR4, `(.L_x_2226) ;  /* 0x0000001604087947 */ /* 0x000fea000b800000 */
[----:B------:R-:W-:-:S13]  /*186a0*/  ELECT P6, URZ, PT ;  /* 0x00000000003f782f */ /* 0x000fda00038c0000 */
.L_x_2275:
[----:B------:R-:W-:Y:S05]  /*186b0*/  @!P6 BRA `(.L_x_2225) ;  /* 0x0000000000a0e947 */ /* 0x000fea0003800000 */
[----:B------:R-:W-:-:S06]  /*186c0*/  ULOP3.LUT UR4, UR38, 0x2, URZ, 0xfc, !UPT ;  /* 0x0000000226047892 */ /* 0x000fcc000f8efc3f */
[----:B-1----:R-:W-:-:S05]  /*186d0*/  IMAD.U32 R2, RZ, RZ, UR4 ;  /* 0x00000004ff027e24 */ /* 0x002fca000f8e00ff */
[----:B------:R-:W-:-:S13]  /*186e0*/  ISETP.NE.AND P0, PT, R2, 0x3, PT ;  /* 0x000000030200780c */ /* 0x000fda0003f05270 */
[----:B------:R-:W-:Y:S05]  /*186f0*/  @!P0 BRA `(.L_x_2227) ;  /* 0x0000000000048947 */ /* 0x000fea0003800000 */
[----:B------:R-:W-:Y:S01]  /*18700*/  BPT.TRAP 0x1 ;  /* 0x000000040000795c */ /* 0x000fe20000300000 */
.L_x_2227:
        /* <DEDUP_REMOVED lines=14> */
.L_x_2276:
[----:B------:R-:W1:Y:S02]  /*187f0*/  SYNCS.PHASECHK.TRANS64.TRYWAIT P1, [R7+URZ], R2 ;  /* 0x00000002070075a7 */ /* 0x000e64000802017f */
[----:B-1----:R-:W-:Y:S05]  /*18800*/  @!P1 BRA `(.L_x_2229) ;  /* 0x0000001000e09947 */ /* 0x002fea0003800000 */
.L_x_2277:
[----:B------:R-:W-:Y:S05]  /*18810*/  @!P0 BRA `(.L_x_2230) ;  /* 0x0000000000048947 */ /* 0x000fea0003800000 */
[----:B------:R-:W-:Y:S01]  /*18820*/  BPT.TRAP 0x1 ;  /* 0x000000040000795c */ /* 0x000fe20000300000 */
.L_x_2230:
[----:B------:R-:W2:Y:S02]  /*18830*/  LDL.LU R4, [R1] ;  /* 0x0000000001047983 */ /* 0x000ea40000300800 */
[----:B--2---:R-:W-:-:S04]  /*18840*/  IMAD R4, R4, 0x8, R0 ;  /* 0x0000000804047824 */ /* 0x004fc800078e0200 */
[----:B------:R-:W2:Y:S02]  /*18850*/  SYNCS.PHASECHK.TRANS64.TRYWAIT P1, [R4+URZ+0x2e860], R5 ;  /* 0x02e86005040075a7 */ /* 0x000ea4000802017f */
[----:B--2---:R-:W-:Y:S05]  /*18860*/  @!P1 BRA `(.L_x_2231) ;  /* 0x0000001000dc9947 */ /* 0x004fea0003800000 */
.L_x_2278:
[----:B------:R-:W-:Y:S05]  /*18870*/  @!P0 BRA `(.L_x_2232) ;  /* 0x0000000000048947 */ /* 0x000fea0003800000 */
[----:B------:R-:W-:Y:S01]  /*18880*/  BPT.TRAP 0x1 ;  /* 0x000000040000795c */ /* 0x000fe20000300000 */
.L_x_2232:
[----:B------:R-:W-:-:S04]  /*18890*/  IMAD R3, R3, 0x8, R0 ;  /* 0x0000000803037824 */ /* 0x000fc800078e0200 */
[----:B------:R-:W3:Y:S02]  /*188a0*/  SYNCS.PHASECHK.TRANS64.TRYWAIT P1, [R3+URZ+0x2e860], R2 ;  /* 0x02e86002030075a7 */ /* 0x000ee4000802017f */
[----:B---3--:R-:W-:Y:S05]  /*188b0*/  @!P1 BRA `(.L_x_2233) ;  /* 0x0000001000dc9947 */ /* 0x008fea0003800000 */
.L_x_2279:
[----:B------:R-:W-:Y:S05]  /*188c0*/  @!P0 BRA `(.L_x_2234) ;  /* 0x0000000000048947 */ /* 0x000fea0003800000 */
[----:B------:R-:W-:Y:S01]  /*188d0*/  BPT.TRAP 0x1 ;  /* 0x000000040000795c */ /* 0x000fe20000300000 */
.L_x_2234:
[----:B------:R-:W4:Y:S02]  /*188e0*/  SYNCS.PHASECHK.TRANS64.TRYWAIT P0, [R4+URZ+0x2e880], R5 ;  /* 0x02e88005040075a7 */ /* 0x000f24000800017f */
[----:B----4-:R-:W-:Y:S05]  /*188f0*/  @!P0 BRA `(.L_x_2235) ;  /* 0x0000001000e08947 */ /* 0x010fea0003800000 */
.L_x_2236:
[----:B------:R0:W0:Y:S02]  /*18900*/  SYNCS.PHASECHK.TRANS64.TRYWAIT P0, [R3+URZ+0x2e880], R2 ;  /* 0x02e88002030075a7 */ /* 0x000024000800017f */
[----:B0-----:R-:W-:Y:S05]  /*18910*/  @!P0 NANOSLEEP.SYNCS 0x989680 ;  /* 0x009896800000895d */ /* 0x001fea0003900000 */
[----:B------:R-:W0:Y:S02]  /*18920*/  @!P0 SYNCS.PHASECHK.TRANS64 P0, [R3+URZ+0x2e880], R2 ;  /* 0x02e88002030085a7 */ /* 0x000e24000800007f */
[----:B0-----:R-:W-:Y:S05]  /*18930*/  @!P0 BRA `(.L_x_2236) ;  /* 0xfffffffc00f08947 */ /* 0x001fea000383ffff */
.L_x_2225:
[----:B------:R-:W-:Y:S05]  /*18940*/  BSYNC B0 ;  /* 0x0000000000007941 */ /* 0x000fea0003800000 */
.L_x_2224:
[----:B------:R-:W-:Y:S05]  /*18950*/  EXIT ;  /* 0x000000000000794d */ /* 0x000fea0003800000 */
.L_x_2088:
[----:B0-----:R-:W-:-:S04]  /*18960*/  IMAD.U32 R3, RZ, RZ, UR41 ;  /* 0x00000029ff037e24 */ /* 0x001fc8000f8e00ff */
[----:B------:R0:W1:Y:S03]  /*18970*/  SYNCS.PHASECHK.TRANS64.TRYWAIT P0, [R3+URZ+0x2e800], R0 ;  /* 0x02e80000030075a7 */ /* 0x000066000800017f */
[----:B-1----:R-:W-:Y:S05]  /*18980*/  @!P0 NANOSLEEP.SYNCS 0x989680 ;  /* 0x009896800000895d */ /* 0x002fea0003900000 */
[----:B------:R-:W1:Y:S02]  /*18990*/  @!P0 SYNCS.PHASECHK.TRANS64 P0, [R3+URZ+0x2e800], R0 ;  /* 0x02e80000030085a7 */ /* 0x000e64000800007f */
[----:B-1----:R-:W-:Y:S05]  /*189a0*/  @!P0 BRA `(.L_x_2088) ;  /* 0xfffffffc00ec8947 */ /* 0x002fea000383ffff */
[----:B------:R-:W-:Y:S05]  /*189b0*/  BRA `(.L_x_2237) ;  /* 0xfffffe94009c7947 */ /* 0x000fea000383ffff */
.L_x_2092:
[----:B-1----:R1:W2:Y:S02]  /*189c0*/  SYNCS.PHASECHK.TRANS64.TRYWAIT P0, [R2+URZ+0x2e830], R3 ;  /* 0x02e83003020075a7 */ /* 0x0022a4000800017f */
[----:B--2---:R-:W-:Y:S05]  /*189d0*/  @!P0 NANOSLEEP.SYNCS 0x989680 ;  /* 0x009896800000895d */ /* 0x004fea0003900000 */
[----:B------:R-:W2:Y:S02]  /*189e0*/  @!P0 SYNCS.PHASECHK.TRANS64 P0, [R2+URZ+0x2e830], R3 ;  /* 0x02e83003020085a7 */ /* 0x000ea4000800007f */
[----:B--2---:R-:W-:Y:S05]  /*189f0*/  @!P0 BRA `(.L_x_2092) ;  /* 0xfffffffc00f08947 */ /* 0x004fea000383ffff */
[----:B------:R-:W-:Y:S05]  /*18a00*/  BRA `(.L_x_2091) ;  /* 0xfffffe9400b87947 */ /* 0x000fea000383ffff */
.L_x_2097:
[----:B-1----:R-:W-:-:S04]  /*18a10*/  IMAD.U32 R5, RZ, RZ, UR6 ;  /* 0x00000006ff057e24 */ /* 0x002fc8000f8e00ff */
[----:B------:R1:W2:Y:S03]  /*18a20*/  SYNCS.PHASECHK.TRANS64.TRYWAIT P3, [R5+URZ+0x2e830], R0 ;  /* 0x02e83000050075a7 */ /* 0x0002a6000806017f */
[----:B--2---:R-:W-:Y:S05]  /*18a30*/  @!P3 NANOSLEEP.SYNCS 0x989680 ;  /* 0x009896800000b95d */ /* 0x004fea0003900000 */
[----:B------:R-:W2:Y:S02]  /*18a40*/  @!P3 SYNCS.PHASECHK.TRANS64 P3, [R5+URZ+0x2e830], R0 ;  /* 0x02e830000500b5a7 */ /* 0x000ea4000806007f */
[----:B--2---:R-:W-:Y:S05]  /*18a50*/  @!P3 BRA `(.L_x_2097) ;  /* 0xfffffffc00ecb947 */ /* 0x004fea000383ffff */
[----:B------:R-:W-:Y:S05]  /*18a60*/  BRA `(.L_x_2094) ;  /* 0xfffffed400e47947 */ /* 0x000fea000383ffff */
.L_x_2101:
[----:B-1----:R-:W-:-:S04]  /*18a70*/  IMAD.U32 R5, RZ, RZ, UR6 ;  /* 0x00000006ff057e24 */ /* 0x002fc8000f8e00ff */
[----:B------:R1:W2:Y:S03]  /*18a80*/  SYNCS.PHASECHK.TRANS64.TRYWAIT P3, [R5+URZ+0x2e850], R0 ;  /* 0x02e85000050075a7 */ /* 0x0002a6000806017f */
[----:B--2---:R-:W-:Y:S05]  /*18a90*/  @!P3 NANOSLEEP.SYNCS 0x989680 ;  /* 0x009896800000b95d */ /* 0x004fea0003900000 */
[----:B------:R-:W2:Y:S02]  /*18aa0*/  @!P3 SYNCS.PHASECHK.TRANS64 P3, [R5+URZ+0x2e850], R0 ;  /* 0x02e850000500b5a7 */ /* 0x000ea4000806007f */
[----:B--2---:R-:W-:Y:S05]  /*18ab0*/  @!P3 BRA `(.L_x_2101) ;  /* 0xfffffffc00ecb947 */ /* 0x004fea000383ffff */
[----:B------:R-:W-:Y:S05]  /*18ac0*/  BRA `(.L_x_2098) ;  /* 0xfffffee000e47947 */ /* 0x000fea000383ffff */
.L_x_2108:
[----:B-1----:R-:W-:-:S04]  /*18ad0*/  IMAD.U32 R5, RZ, RZ, UR6 ;  /* 0x00000006ff057e24 */ /* 0x002fc8000f8e00ff */
[----:B------:R1:W2:Y:S03]  /*18ae0*/  SYNCS.PHASECHK.TRANS64.TRYWAIT P2, [R5+URZ+0x2e830], R0 ;  /* 0x02e83000050075a7 */ /* 0x0002a6000804017f */
[----:B--2---:R-:W-:Y:S05]  /*18af0*/  @!P2 NANOSLEEP.SYNCS 0x989680 ;  /* 0x009896800000a95d */ /* 0x004fea0003900000 */
[----:B------:R-:W2:Y:S02]  /*18b00*/  @!P2 SYNCS.PHASECHK.TRANS64 P2, [R5+URZ+0x2e830], R0 ;  /* 0x02e830000500a5a7 */ /* 0x000ea4000804007f */
[----:B--2---:R-:W-:Y:S05]  /*18b10*/  @!P2 BRA `(.L_x_2108) ;  /* 0xfffffffc00eca947 */ /* 0x004fea000383ffff */
[----:B------:R-:W-:Y:S05]  /*18b20*/  BRA `(.L_x_2105) ;  /* 0xffffff1c002c7947 */ /* 0x000fea000383ffff */
.L_x_2112:
[----:B-1----:R-:W-:-:S04]  /*18b30*/  IMAD.U32 R5, RZ, RZ, UR6 ;  /* 0x00000006ff057e24 */ /* 0x002fc8000f8e00ff */
[----:B------:R1:W2:Y:S03]  /*18b40*/  SYNCS.PHASECHK.TRANS64.TRYWAIT P2, [R5+URZ+0x2e850], R0 ;  /* 0x02e85000050075a7 */ /* 0x0002a6000804017f */
[----:B--2---:R-:W-:Y:S05]  /*18b50*/  @!P2 NANOSLEEP.SYNCS 0x989680 ;  /* 0x009896800000a95d */ /* 0x004fea0003900000 */
[----:B------:R-:W2:Y:S02]  /*18b60*/  @!P2 SYNCS.PHASECHK.TRANS64 P2, [R5+URZ+0x2e850], R0 ;  /* 0x02e850000500a5a7 */ /* 0x000ea4000804007f */
[----:B--2---:R-:W-:Y:S05]  /*18b70*/  @!P2 BRA `(.L_x_2112) ;  /* 0xfffffffc00eca947 */ /* 0x004fea000383ffff */
[----:B------:R-:W-:Y:S05]  /*18b80*/  BRA `(.L_x_2109) ;  /* 0xffffff2800207947 */ /* 0x000fea000383ffff */
.L_x_2118:
[----:B-1----:R-:W-:-:S04]  /*18b90*/  IMAD.U32 R7, RZ, RZ, UR5 ;  /* 0x00000005ff077e24 */ /* 0x002fc8000f8e00ff */
[----:B------:R1:W2:Y:S03]  /*18ba0*/  SYNCS.PHASECHK.TRANS64.TRYWAIT P0, [R7+URZ+0x2e850], R4 ;  /* 0x02e85004070075a7 */ /* 0x0002a6000800017f */
[----:B--2---:R-:W-:Y:S05]  /*18bb0*/  @!P0 NANOSLEEP.SYNCS 0x989680 ;  /* 0x009896800000895d */ /* 0x004fea0003900000 */
[----:B------:R-:W2:Y:S02]  /*18bc0*/  @!P0 SYNCS.PHASECHK.TRANS64 P0, [R7+URZ+0x2e850], R4 ;  /* 0x02e85004070085a7 */ /* 0x000ea4000800007f */
[----:B--2---:R-:W-:Y:S05]  /*18bd0*/  @!P0 BRA `(.L_x_2118) ;  /* 0xfffffffc00ec8947 */ /* 0x004fea000383ffff */
[----:B------:R-:W-:Y:S05]  /*18be0*/  BRA `(.L_x_2117) ;  /* 0xffffff5000607947 */ /* 0x000fea000383ffff */
.L_x_2168:
[----:B------:R-:W-:Y:S02]  /*18bf0*/  IMAD.MOV.U32 R13, RZ, RZ, R0 ;  /* 0x000000ffff0d7224 */ /* 0x000fe400078e0000 */
[----:B------:R-:W-:Y:S02]  /*18c00*/  IMAD.MOV.U32 R12, RZ, RZ, RZ ;  /* 0x000000ffff0c7224 */ /* 0x000fe400078e00ff */
[----:B------:R-:W-:Y:S02]  /*18c10*/  IMAD.MOV.U32 R11, RZ, RZ, 0x1f ;  /* 0x0000001fff0b7424 */ /* 0x000fe400078e00ff */
[----:B------:R-:W-:-:S07]  /*18c20*/  IMAD.MOV.U32 R15, RZ, RZ, -0x1 ;  /* 0xffffffffff0f7424 */ /* 0x000fce00078e00ff */
[----:B-1----:R-:W-:Y:S05]  /*18c30*/  WARPSYNC.COLLECTIVE R15, `(.L_x_2238) ;  /* 0x000000000f087348 */ /* 0x002fea0003c00000 */
[----:B------:R0:W2:Y:S02]  /*18c40*/  SHFL.IDX P6, R14, R13, R12, R11 ;  /* 0x0000000c0d0e7389 */ /* 0x0000a400000c000b */
[----:B012---:R-:W-:Y:S01]  /*18c50*/  ENDCOLLECTIVE ;  /* 0x000000000000791b */ /* 0x007fe20003800000 */
.L_x_2238:
[----:B------:R-:W-:Y:S05]  /*18c60*/  BRA `(.L_x_2239) ;  /* 0xffffffbc00587947 */ /* 0x000fea000383ffff */
.L_x_2170:
[----:B------:R-:W-:Y:S01]  /*18c70*/  BSSY B0, `(.L_x_2240) ;  /* 0x0000006000007945 */ /* 0x000fe20003800000 */
[----:B------:R-:W-:-:S07]  /*18c80*/  IMAD.MOV.U32 R15, RZ, RZ, -0x1 ;  /* 0xffffffffff0f7424 */ /* 0x000fce00078e00ff */
[----:B-1----:R-:W-:Y:S05]  /*18c90*/  WARPSYNC.COLLECTIVE R15, `(.L_x_2241) ;  /* 0x000000000f0c7348 */ /* 0x002fea0003c00000 */
[----:B------:R-:W-:Y:S02]  /*18ca0*/  ELECT P6, UR62, PT ;  /* 0x00000000003e782f */ /* 0x000fe400038c0000 */
[----:B------:R-:W-:Y:S01]  /*18cb0*/  MOV R14, UR62 ;  /* 0x0000003e000e7c02 */ /* 0x000fe20008000f00 */
[----:B-1----:R-:W-:Y:S10]  /*18cc0*/  ENDCOLLECTIVE ;  /* 0x000000000000791b */ /* 0x002ff40003800000 */
.L_x_2241:
[----:B------:R-:W-:Y:S05]  /*18cd0*/  BSYNC B0 ;  /* 0x0000000000007941 */ /* 0x000fea0003800000 */
.L_x_2240:
[----:B------:R-:W-:Y:S05]  /*18ce0*/  BRA `(.L_x_2242) ;  /* 0xffffffbc005c7947 */ /* 0x000fea000383ffff */
.L_x_2172:
[----:B0-----:R0:W1:Y:S02]  /*18cf0*/  SYNCS.PHASECHK.TRANS64.TRYWAIT P0, [R4+URZ+0x2e880], R3 ;  /* 0x02e88003040075a7 */ /* 0x001064000800017f */
[----:B-1----:R-:W-:Y:S05]  /*18d00*/  @!P0 NANOSLEEP.SYNCS 0x989680 ;  /* 0x009896800000895d */ /* 0x002fea0003900000 */
[----:B------:R-:W1:Y:S02]  /*18d10*/  @!P0 SYNCS.PHASECHK.TRANS64 P0, [R4+URZ+0x2e880], R3 ;  /* 0x02e88003040085a7 */ /* 0x000e64000800007f */
[----:B-1----:R-:W-:Y:S05]  /*18d20*/  @!P0 BRA `(.L_x_2172) ;  /* 0xfffffffc00f08947 */ /* 0x002fea000383ffff */
[----:B------:R-:W-:Y:S05]  /*18d30*/  BRA `(.L_x_2243) ;  /* 0xffffffbc00c07947 */ /* 0x000fea000383ffff */
.L_x_2174:
[----:B-1----:R1:W2:Y:S02]  /*18d40*/  SYNCS.PHASECHK.TRANS64.TRYWAIT P0, [R4+URZ+0x2e840], R3 ;  /* 0x02e84003040075a7 */ /* 0x0022a4000800017f */
[----:B--2---:R-:W-:Y:S05]  /*18d50*/  @!P0 NANOSLEEP.SYNCS 0x989680 ;  /* 0x009896800000895d */ /* 0x004fea0003900000 */
[----:B------:R-:W2:Y:S02]  /*18d60*/  @!P0 SYNCS.PHASECHK.TRANS64 P0, [R4+URZ+0x2e840], R3 ;  /* 0x02e84003040085a7 */ /* 0x000ea4000800007f */
[----:B--2---:R-:W-:Y:S05]  /*18d70*/  @!P0 BRA `(.L_x_2174) ;  /* 0xfffffffc00f08947 */ /* 0x004fea000383ffff */
[----:B------:R-:W-:Y:S05]  /*18d80*/  BRA `(.L_x_2244) ;  /* 0xffffffc000147947 */ /* 0x000fea000383ffff */
.L_x_2178:
[----:B------:R-:W-:Y:S01]  /*18d90*/  IMAD.MOV.U32 R13, RZ, RZ, R0 ;  /* 0x000000ffff0d7224 */ /* 0x000fe200078e0000 */
[----:B------:R-:W-:Y:S01]  /*18da0*/  LOP3.LUT R8, R8, 0x7f, RZ, 0xc0, !PT ;  /* 0x0000007f08087812 */ /* 0x000fe200078ec0ff */
[----:B------:R-:W-:Y:S02]  /*18db0*/  IMAD.MOV.U32 R12, RZ, RZ, RZ ;  /* 0x000000ffff0c7224 */ /* 0x000fe400078e00ff */
[----:B------:R-:W-:Y:S01]  /*18dc0*/  IMAD.MOV.U32 R11, RZ, RZ, 0x181f ;  /* 0x0000181fff0b7424 */ /* 0x000fe200078e00ff */
[----:B------:R-:W-:Y:S01]  /*18dd0*/  SHF.R.U32.HI R8, RZ, 0x3, R8 ;  /* 0x00000003ff087819 */ /* 0x000fe20000011608 */
[----:B------:R-:W-:Y:S02]  /*18de0*/  IMAD.MOV.U32 R15, RZ, RZ, -0x1 ;  /* 0xffffffffff0f7424 */ /* 0x000fe400078e00ff */
[----:B------:R-:W-:Y:S02]  /*18df0*/  IMAD R3, R17, R5, RZ ;  /* 0x0000000511037224 */ /* 0x000fe400078e02ff */
[----:B------:R-:W-:-:S07]  /*18e00*/  IMAD R4, R7, 0x80, R8 ;  /* 0x0000008007047824 */ /* 0x000fce00078e0208 */
[----:B-----5:R-:W-:Y:S05]  /*18e10*/  WARPSYNC.COLLECTIVE R15, `(.L_x_2245) ;  /* 0x000000000f087348 */ /* 0x020fea0003c00000 */
[----:B------:R0:W1:Y:S02]  /*18e20*/  SHFL.IDX P6, R14, R13, R12, R11 ;  /* 0x0000000c0d0e7389 */ /* 0x00006400000c000b */
[----:B01---5:R-:W-:Y:S01]  /*18e30*/  ENDCOLLECTIVE ;  /* 0x000000000000791b */ /* 0x023fe20003800000 */
.L_x_2245:
[C---:B------:R-:W-:Y:S01]  /*18e40*/  VIADD R8, R4.reuse, 0x60 ;  /* 0x0000006004087836 */ /* 0x040fe20000000000 */
[----:B------:R-:W-:Y:S01]  /*18e50*/  ISETP.GE.AND P1, PT, R4, R3, PT ;  /* 0x000000030400720c */ /* 0x000fe20003f26270 */
[----:B------:R-:W-:Y:S02]  /*18e60*/  IMAD.MOV.U32 R13, RZ, RZ, R2 ;  /* 0x000000ffff0d7224 */ /* 0x000fe400078e0002 */
[----:B------:R-:W-:-:S10]  /*18e70*/  IMAD.MOV.U32 R6, RZ, RZ, R14 ;  /* 0x000000ffff067224 */ /* 0x000fd400078e000e */
[----:B------:R-:W-:Y:S05]  /*18e80*/  WARPSYNC.COLLECTIVE R15, `(.L_x_2246) ;  /* 0x000000000f087348 */ /* 0x000fea0003c00000 */
[----:B------:R0:W1:Y:S02]  /*18e90*/  SHFL.IDX P6, R14, R13, R12, R11 ;  /* 0x0000000c0d0e7389 */ /* 0x00006400000c000b */
[----:B01----:R-:W-:Y:S01]  /*18ea0*/  ENDCOLLECTIVE ;  /* 0x000000000000791b */ /* 0x003fe20003800000 */
.L_x_2246:
[----:B------:R-:W-:Y:S02]  /*18eb0*/  IMAD.MOV.U32 R13, RZ, RZ, R0 ;  /* 0x000000ffff0d7224 */ /* 0x000fe400078e0000 */
[----:B------:R-:W-:Y:S02]  /*18ec0*/  IMAD.MOV.U32 R12, RZ, RZ, 0x1 ;  /* 0x00000001ff0c7424 */ /* 0x000fe400078e00ff */
[----:B------:R-:W-:-:S07]  /*18ed0*/  IMAD.MOV.U32 R5, RZ, RZ, R14 ;  /* 0x000000ffff057224 */ /* 0x000fce00078e000e */
[----:B------:R-:W-:Y:S05]  /*18ee0*/  WARPSYNC.COLLECTIVE R15, `(.L_x_2247) ;  /* 0x000000000f087348 */ /* 0x000fea0003c00000 */
[----:B------:R0:W1:Y:S02]  /*18ef0*/  SHFL.IDX P6, R14, R13, R12, R11 ;  /* 0x0000000c0d0e7389 */ /* 0x00006400000c000b */
[----:B01----:R-:W-:Y:S01]  /*18f00*/  ENDCOLLECTIVE ;  /* 0x000000000000791b */ /* 0x003fe20003800000 */
.L_x_2247:
        /* <DEDUP_REMOVED lines=15> */
.L_x_2248:
[----:B------:R-:W-:Y:S02]  /*19000*/  IMAD.MOV.U32 R13, RZ, RZ, R0 ;  /* 0x000000ffff0d7224 */ /* 0x000fe400078e0000 */
[----:B------:R-:W-:Y:S02]  /*19010*/  IMAD.MOV.U32 R12, RZ, RZ, 0x2 ;  /* 0x00000002ff0c7424 */ /* 0x000fe400078e00ff */
[----:B------:R-:W-:-:S07]  /*19020*/  IMAD.MOV.U32 R6, RZ, RZ, R14 ;  /* 0x000000ffff067224 */ /* 0x000fce00078e000e */
[----:B------:R-:W-:Y:S05]  /*19030*/  WARPSYNC.COLLECTIVE R15, `(.L_x_2249) ;  /* 0x000000000f087348 */ /* 0x000fea0003c00000 */
[----:B------:R0:W1:Y:S02]  /*19040*/  SHFL.IDX P6, R14, R13, R12, R11 ;  /* 0x0000000c0d0e7389 */ /* 0x00006400000c000b */
[----:B01----:R-:W-:Y:S01]  /*19050*/  ENDCOLLECTIVE ;  /* 0x000000000000791b */ /* 0x003fe20003800000 */
.L_x_2249:
        /* <DEDUP_REMOVED lines=14> */
.L_x_2250:
[----:B------:R-:W-:Y:S02]  /*19140*/  IMAD.MOV.U32 R13, RZ, RZ, R0 ;  /* 0x000000ffff0d7224 */ /* 0x000fe400078e0000 */
[----:B------:R-:W-:Y:S02]  /*19150*/  IMAD.MOV.U32 R12, RZ, RZ, 0x3 ;  /* 0x00000003ff0c7424 */ /* 0x000fe400078e00ff */
[----:B------:R-:W-:-:S07]  /*19160*/  IMAD.MOV.U32 R6, RZ, RZ, R14 ;  /* 0x000000ffff067224 */ /* 0x000fce00078e000e */
[----:B------:R-:W-:Y:S05]  /*19170*/  WARPSYNC.COLLECTIVE R15, `(.L_x_2251) ;  /* 0x000000000f087348 */ /* 0x000fea0003c00000 */
[----:B------:R0:W1:Y:S02]  /*19180*/  SHFL.IDX P6, R14, R13, R12, R11 ;  /* 0x0000000c0d0e7389 */ /* 0x00006400000c000b */
[----:B01----:R-:W-:Y:S01]  /*19190*/  ENDCOLLECTIVE ;  /* 0x000000000000791b */ /* 0x003fe20003800000 */
.L_x_2251:
        /* <DEDUP_REMOVED lines=14> */
.L_x_2252:
[----:B------:R-:W-:Y:S02]  /*19280*/  IMAD.MOV.U32 R13, RZ, RZ, R0 ;  /* 0x000000ffff0d7224 */ /* 0x000fe400078e0000 */
[----:B------:R-:W-:Y:S02]  /*19290*/  IMAD.MOV.U32 R12, RZ, RZ, 0x4 ;  /* 0x00000004ff0c7424 */ /* 0x000fe400078e00ff */
[----:B------:R-:W-:-:S07]  /*192a0*/  IMAD.MOV.U32 R6, RZ, RZ, R14 ;  /* 0x000000ffff067224 */ /* 0x000fce00078e000e */
[----:B------:R-:W-:Y:S05]  /*192b0*/  WARPSYNC.COLLECTIVE R15, `(.L_x_2253) ;  /* 0x000000000f087348 */ /* 0x000fea0003c00000 */
[----:B------:R0:W1:Y:S02]  /*192c0*/  SHFL.IDX P6, R14, R13, R12, R11 ;  /* 0x0000000c0d0e7389 */ /* 0x00006400000c000b */
[----:B01----:R-:W-:Y:S01]  /*192d0*/  ENDCOLLECTIVE ;  /* 0x000000000000791b */ /* 0x003fe20003800000 */
.L_x_2253:
        /* <DEDUP_REMOVED lines=14> */
.L_x_2254:
[----:B------:R-:W-:Y:S02]  /*193c0*/  IMAD.MOV.U32 R13, RZ, RZ, R0 ;  /* 0x000000ffff0d7224 */ /* 0x000fe400078e0000 */
[----:B------:R-:W-:Y:S02]  /*193d0*/  IMAD.MOV.U32 R12, RZ, RZ, 0x5 ;  /* 0x00000005ff0c7424 */ /* 0x000fe400078e00ff */
[----:B------:R-:W-:-:S07]  /*193e0*/  IMAD.MOV.U32 R6, RZ, RZ, R14 ;  /* 0x000000ffff067224 */ /* 0x000fce00078e000e */
[----:B------:R-:W-:Y:S05]  /*193f0*/  WARPSYNC.COLLECTIVE R15, `(.L_x_2255) ;  /* 0x000000000f087348 */ /* 0x000fea0003c00000 */
[----:B------:R0:W1:Y:S02]  /*19400*/  SHFL.IDX P6, R14, R13, R12, R11 ;  /* 0x0000000c0d0e7389 */ /* 0x00006400000c000b */
[----:B01----:R-:W-:Y:S01]  /*19410*/  ENDCOLLECTIVE ;  /* 0x000000000000791b */ /* 0x003fe20003800000 */
.L_x_2255:
        /* <DEDUP_REMOVED lines=14> */
.L_x_2256:
[----:B------:R-:W-:Y:S02]  /*19500*/  IMAD.MOV.U32 R13, RZ, RZ, R0 ;  /* 0x000000ffff0d7224 */ /* 0x000fe400078e0000 */
[----:B------:R-:W-:Y:S02]  /*19510*/  IMAD.MOV.U32 R12, RZ, RZ, 0x6 ;  /* 0x00000006ff0c7424 */ /* 0x000fe400078e00ff */
[----:B------:R-:W-:-:S07]  /*19520*/  IMAD.MOV.U32 R6, RZ, RZ, R14 ;  /* 0x000000ffff067224 */ /* 0x000fce00078e000e */
[----:B------:R-:W-:Y:S05]  /*19530*/  WARPSYNC.COLLECTIVE R15, `(.L_x_2257) ;  /* 0x000000000f087348 */ /* 0x000fea0003c00000 */
[----:B------:R0:W1:Y:S02]  /*19540*/  SHFL.IDX P6, R14, R13, R12, R11 ;  /* 0x0000000c0d0e7389 */ /* 0x00006400000c000b */
[----:B01----:R-:W-:Y:S01]  /*19550*/  ENDCOLLECTIVE ;  /* 0x000000000000791b */ /* 0x003fe20003800000 */
.L_x_2257:
        /* <DEDUP_REMOVED lines=13> */
.L_x_2258:
[----:B------:R-:W-:Y:S02]  /*19630*/  IMAD.MOV.U32 R13, RZ, RZ, R0 ;  /* 0x000000ffff0d7224 */ /* 0x000fe400078e0000 */
[----:B------:R-:W-:Y:S02]  /*19640*/  IMAD.MOV.U32 R12, RZ, RZ, 0x7 ;  /* 0x00000007ff0c7424 */ /* 0x000fe400078e00ff */
[----:B------:R-:W-:-:S07]  /*19650*/  IMAD.MOV.U32 R6, RZ, RZ, R14 ;  /* 0x000000ffff067224 */ /* 0x000fce00078e000e */
[----:B------:R-:W-:Y:S05]  /*19660*/  WARPSYNC.COLLECTIVE R15, `(.L_x_2259) ;  /* 0x000000000f087348 */ /* 0x000fea0003c00000 */
[----:B------:R0:W1:Y:S02]  /*19670*/  SHFL.IDX P6, R14, R13, R12, R11 ;  /* 0x0000000c0d0e7389 */ /* 0x00006400000c000b */
[----:B01----:R-:W-:Y:S01]  /*19680*/  ENDCOLLECTIVE ;  /* 0x000000000000791b */ /* 0x003fe20003800000 */
.L_x_2259:
        /* <DEDUP_REMOVED lines=12> */
.L_x_2260:
[----:B------:R-:W-:Y:S01]  /*19750*/  IMAD.MOV.U32 R2, RZ, RZ, R14 ;  /* 0x000000ffff027224 */ /* 0x000fe200078e000e */
[----:B------:R-:W-:Y:S06]  /*19760*/  BRA `(.L_x_2261) ;  /* 0xffffffc000507947 */ /* 0x000fec000383ffff */
.L_x_2181:
[----:B-1----:R1:W2:Y:S02]  /*19770*/  SYNCS.PHASECHK.TRANS64.TRYWAIT P0, [R18+URZ+0x2e820], R0 ;  /* 0x02e82000120075a7 */ /* 0x0022a4000800017f */
[----:B--2---:R-:W-:Y:S05]  /*19780*/  @!P0 NANOSLEEP.SYNCS 0x989680 ;  /* 0x009896800000895d */ /* 0x004fea0003900000 */
[----:B------:R-:W2:Y:S02]  /*19790*/  @!P0 SYNCS.PHASECHK.TRANS64 P0, [R18+URZ+0x2e820], R0 ;  /* 0x02e82000120085a7 */ /* 0x000ea4000800007f */
[----:B--2---:R-:W-:Y:S05]  /*197a0*/  @!P0 BRA `(.L_x_2181) ;  /* 0xfffffffc00f08947 */ /* 0x004fea000383ffff */
[----:B------:R-:W-:Y:S05]  /*197b0*/  BRA `(.L_x_2262) ;  /* 0xffffffc000ac7947 */ /* 0x000fea000383ffff */
.L_x_2187:
[----:B--2---:R2:W3:Y:S02]  /*197c0*/  SYNCS.PHASECHK.TRANS64.TRYWAIT P0, [R4+URZ+0x2e880], R3 ;  /* 0x02e88003040075a7 */ /* 0x0044e4000800017f */
[----:B---3--:R-:W-:Y:S05]  /*197d0*/  @!P0 NANOSLEEP.SYNCS 0x989680 ;  /* 0x009896800000895d */ /* 0x008fea0003900000 */
[----:B------:R-:W3:Y:S02]  /*197e0*/  @!P0 SYNCS.PHASECHK.TRANS64 P0, [R4+URZ+0x2e880], R3 ;  /* 0x02e88003040085a7 */ /* 0x000ee4000800007f */
[----:B---3--:R-:W-:Y:S05]  /*197f0*/  @!P0 BRA `(.L_x_2187) ;  /* 0xfffffffc00f08947 */ /* 0x008fea000383ffff */
[----:B------:R-:W-:Y:S05]  /*19800*/  BRA `(.L_x_2263) ;  /* 0xffffffc400647947 */ /* 0x000fea000383ffff */
.L_x_2192:
[----:B0-----:R0:W3:Y:S02]  /*19810*/  SYNCS.PHASECHK.TRANS64.TRYWAIT P0, [R4+URZ+0x2e840], R3 ;  /* 0x02e84003040075a7 */ /* 0x0010e4000800017f */
[----:B---3--:R-:W-:Y:S05]  /*19820*/  @!P0 NANOSLEEP.SYNCS 0x989680 ;  /* 0x009896800000895d */ /* 0x008fea0003900000 */
[----:B------:R-:W3:Y:S02]  /*19830*/  @!P0 SYNCS.PHASECHK.TRANS64 P0, [R4+URZ+0x2e840], R3 ;  /* 0x02e84003040085a7 */ /* 0x000ee4000800007f */
[----:B---3--:R-:W-:Y:S05]  /*19840*/  @!P0 BRA `(.L_x_2192) ;  /* 0xfffffffc00f08947 */ /* 0x008fea000383ffff */
[----:B------:R-:W-:Y:S05]  /*19850*/  BRA `(.L_x_2264) ;  /* 0xffffffc400e47947 */ /* 0x000fea000383ffff */
.L_x_2198:
[----:B--2---:R2:W3:Y:S02]  /*19860*/  SYNCS.PHASECHK.TRANS64.TRYWAIT P0, [R19+URZ+0x2e870], R2 ;  /* 0x02e87002130075a7 */ /* 0x0044e4000800017f */
[----:B---3--:R-:W-:Y:S05]  /*19870*/  @!P0 NANOSLEEP.SYNCS 0x989680 ;  /* 0x009896800000895d */ /* 0x008fea0003900000 */
[----:B------:R-:W3:Y:S02]  /*19880*/  @!P0 SYNCS.PHASECHK.TRANS64 P0, [R19+URZ+0x2e870], R2 ;  /* 0x02e87002130085a7 */ /* 0x000ee4000800007f */
[----:B---3--:R-:W-:Y:S05]  /*19890*/  @!P0 BRA `(.L_x_2198) ;  /* 0xfffffffc00f08947 */ /* 0x008fea000383ffff */
[----:B------:R-:W-:Y:S05]  /*198a0*/  BRA `(.L_x_2265) ;  /* 0xffffffc800807947 */ /* 0x000fea000383ffff */
.L_x_2200:
[----:B--2---:R2:W3:Y:S02]  /*198b0*/  SYNCS.PHASECHK.TRANS64.TRYWAIT P0, [R19+URZ+0x2e860], R2 ;  /* 0x02e86002130075a7 */ /* 0x0044e4000800017f */
[----:B---3--:R-:W-:Y:S05]  /*198c0*/  @!P0 NANOSLEEP.SYNCS 0x989680 ;  /* 0x009896800000895d */ /* 0x008fea0003900000 */
[----:B------:R-:W3:Y:S02]  /*198d0*/  @!P0 SYNCS.PHASECHK.TRANS64 P0, [R19+URZ+0x2e860], R2 ;  /* 0x02e86002130085a7 */ /* 0x000ee4000800007f */
[----:B---3--:R-:W-:Y:S05]  /*198e0*/  @!P0 BRA `(.L_x_2200) ;  /* 0xfffffffc00f08947 */ /* 0x008fea000383ffff */
[----:B------:R-:W-:Y:S05]  /*198f0*/  BRA `(.L_x_2266) ;  /* 0xffffffc800887947 */ /* 0x000fea000383ffff */
.L_x_2207:
[----:B-1----:R1:W2:Y:S02]  /*19900*/  SYNCS.PHASECHK.TRANS64.TRYWAIT P1, [R16+URZ+0x2e870], R3 ;  /* 0x02e87003100075a7 */ /* 0x0022a4000802017f */
[----:B--2---:R-:W-:Y:S05]  /*19910*/  @!P1 NANOSLEEP.SYNCS 0x989680 ;  /* 0x009896800000995d */ /* 0x004fea0003900000 */
[----:B------:R-:W2:Y:S02]  /*19920*/  @!P1 SYNCS.PHASECHK.TRANS64 P1, [R16+URZ+0x2e870], R3 ;  /* 0x02e87003100095a7 */ /* 0x000ea4000802007f */
[----:B--2---:R-:W-:Y:S05]  /*19930*/  @!P1 BRA `(.L_x_2207) ;  /* 0xfffffffc00f09947 */ /* 0x004fea000383ffff */
[----:B------:R-:W-:Y:S05]  /*19940*/  BRA `(.L_x_2267) ;  /* 0xffffffd000cc7947 */ /* 0x000fea000383ffff */
.L_x_2209:
[----:B-1----:R1:W2:Y:S02]  /*19950*/  SYNCS.PHASECHK.TRANS64.TRYWAIT P1, [R16+URZ+0x2e860], R3 ;  /* 0x02e86003100075a7 */ /* 0x0022a4000802017f */
[----:B--2---:R-:W-:Y:S05]  /*19960*/  @!P1 NANOSLEEP.SYNCS 0x989680 ;  /* 0x009896800000995d */ /* 0x004fea0003900000 */
[----:B------:R-:W2:Y:S02]  /*19970*/  @!P1 SYNCS.PHASECHK.TRANS64 P1, [R16+URZ+0x2e860], R3 ;  /* 0x02e86003100095a7 */ /* 0x000ea4000802007f */
[----:B--2---:R-:W-:Y:S05]  /*19980*/  @!P1 BRA `(.L_x_2209) ;  /* 0xfffffffc00f09947 */ /* 0x004fea000383ffff */
[----:B------:R-:W-:Y:S05]  /*19990*/  BRA `(.L_x_2268) ;  /* 0xffffffd000d47947 */ /* 0x000fea000383ffff */
.L_x_2222:
[----:B0-----:R0:W1:Y:S02]  /*199a0*/  SYNCS.PHASECHK.TRANS64.TRYWAIT P0, [R0+URZ+0x2e820], R3 ;  /* 0x02e82003000075a7 */ /* 0x001064000800017f */
[----:B-1----:R-:W-:Y:S05]  /*199b0*/  @!P0 NANOSLEEP.SYNCS 0x989680 ;  /* 0x009896800000895d */ /* 0x002fea0003900000 */
[----:B------:R-:W1:Y:S02]  /*199c0*/  @!P0 SYNCS.PHASECHK.TRANS64 P0, [R0+URZ+0x2e820], R3 ;  /* 0x02e82003000085a7 */ /* 0x000e64000800007f */
[----:B-1----:R-:W-:Y:S05]  /*199d0*/  @!P0 BRA `(.L_x_2222) ;  /* 0xfffffffc00f08947 */ /* 0x002fea000383ffff */
[----:B------:R-:W-:Y:S05]  /*199e0*/  BRA `(.L_x_2269) ;  /* 0xffffffe800fc7947 */ /* 0x000fea000383ffff */
.L_x_2223:
        /* <DEDUP_REMOVED lines=11> */
.L_x_2271:
[----:B------:R-:W-:Y:S05]  /*19aa0*/  BSYNC B0 ;  /* 0x0000000000007941 */ /* 0x000fea0003800000 */
.L_x_2270:
[----:B------:R-:W-:Y:S05]  /*19ab0*/  BRA `(.L_x_2272) ;  /* 0xffffffe800e47947 */ /* 0x000fea000383ffff */
.L_x_2226:
[----:B------:R-:W-:Y:S01]  /*19ac0*/  BSSY B1, `(.L_x_2273) ;  /* 0x0000006000017945 */ /* 0x000fe20003800000 */
[----:B------:R-:W-:-:S07]  /*19ad0*/  IMAD.MOV.U32 R15, RZ, RZ, -0x1 ;  /* 0xffffffffff0f7424 */ /* 0x000fce00078e00ff */
[----:B01----:R-:W-:Y:S05]  /*19ae0*/  WARPSYNC.COLLECTIVE R15, `(.L_x_2274) ;  /* 0x000000000f0c7348 */ /* 0x003fea0003c00000 */
[----:B------:R-:W-:Y:S02]  /*19af0*/  ELECT P6, UR62, PT ;  /* 0x00000000003e782f */ /* 0x000fe400038c0000 */
[----:B------:R-:W-:Y:S01]  /*19b00*/  MOV R14, UR62 ;  /* 0x0000003e000e7c02 */ /* 0x000fe20008000f00 */
[----:B01----:R-:W-:Y:S10]  /*19b10*/  ENDCOLLECTIVE ;  /* 0x000000000000791b */ /* 0x003ff40003800000 */
.L_x_2274:
[----:B------:R-:W-:Y:S05]  /*19b20*/  BSYNC B1 ;  /* 0x0000000000017941 */ /* 0x000fea0003800000 */
.L_x_2273:
[----:B------:R-:W-:Y:S05]  /*19b30*/  BRA `(.L_x_2275) ;  /* 0xffffffe800dc7947 */ /* 0x000fea000383ffff */
.L_x_2228:
[----:B0-----:R0:W1:Y:S02]  /*19b40*/  SYNCS.PHASECHK.TRANS64.TRYWAIT P1, [R6+URZ], R5 ;  /* 0x00000005060075a7 */ /* 0x001064000802017f */
[----:B-1----:R-:W-:Y:S05]  /*19b50*/  @!P1 NANOSLEEP.SYNCS 0x989680 ;  /* 0x009896800000995d */ /* 0x002fea0003900000 */
[----:B------:R-:W1:Y:S02]  /*19b60*/  @!P1 SYNCS.PHASECHK.TRANS64 P1, [R6+URZ], R5 ;  /* 0x00000005060095a7 */ /* 0x000e64000802007f */
[----:B-1----:R-:W-:Y:S05]  /*19b70*/  @!P1 BRA `(.L_x_2228) ;  /* 0xfffffffc00f09947 */ /* 0x002fea000383ffff */
[----:B------:R-:W-:Y:S05]  /*19b80*/  BRA `(.L_x_2276) ;  /* 0xffffffec00187947 */ /* 0x000fea000383ffff */
.L_x_2229:
[----:B-1----:R1:W2:Y:S02]  /*19b90*/  SYNCS.PHASECHK.TRANS64.TRYWAIT P1, [R7+URZ], R2 ;  /* 0x00000002070075a7 */ /* 0x0022a4000802017f */
[----:B--2---:R-:W-:Y:S05]  /*19ba0*/  @!P1 NANOSLEEP.SYNCS 0x989680 ;  /* 0x009896800000995d */ /* 0x004fea0003900000 */
[----:B------:R-:W2:Y:S02]  /*19bb0*/  @!P1 SYNCS.PHASECHK.TRANS64 P1, [R7+URZ], R2 ;  /* 0x00000002070095a7 */ /* 0x000ea4000802007f */
[----:B--2---:R-:W-:Y:S05]  /*19bc0*/  @!P1 BRA `(.L_x_2229) ;  /* 0xfffffffc00f09947 */ /* 0x004fea000383ffff */
[----:B------:R-:W-:Y:S05]  /*19bd0*/  BRA `(.L_x_2277) ;  /* 0xffffffec000c7947 */ /* 0x000fea000383ffff */
.L_x_2231:
[----:B--2---:R2:W3:Y:S02]  /*19be0*/  SYNCS.PHASECHK.TRANS64.TRYWAIT P1, [R4+URZ+0x2e860], R5 ;  /* 0x02e86005040075a7 */ /* 0x0044e4000802017f */
[----:B---3--:R-:W-:Y:S05]  /*19bf0*/  @!P1 NANOSLEEP.SYNCS 0x989680 ;  /* 0x009896800000995d */ /* 0x008fea0003900000 */
[----:B------:R-:W3:Y:S02]  /*19c00*/  @!P1 SYNCS.PHASECHK.TRANS64 P1, [R4+URZ+0x2e860], R5 ;  /* 0x02e86005040095a7 */ /* 0x000ee4000802007f */
[----:B---3--:R-:W-:Y:S05]  /*19c10*/  @!P1 BRA `(.L_x_2231) ;  /* 0xfffffffc00f09947 */ /* 0x008fea000383ffff */
[----:B------:R-:W-:Y:S05]  /*19c20*/  BRA `(.L_x_2278) ;  /* 0xffffffec00107947 */ /* 0x000fea000383ffff */
.L_x_2233:
[----:B---3--:R3:W4:Y:S02]  /*19c30*/  SYNCS.PHASECHK.TRANS64.TRYWAIT P1, [R3+URZ+0x2e860], R2 ;  /* 0x02e86002030075a7 */ /* 0x008724000802017f */
[----:B----4-:R-:W-:Y:S05]  /*19c40*/  @!P1 NANOSLEEP.SYNCS 0x989680 ;  /* 0x009896800000995d */ /* 0x010fea0003900000 */
[----:B------:R-:W4:Y:S02]  /*19c50*/  @!P1 SYNCS.PHASECHK.TRANS64 P1, [R3+URZ+0x2e860], R2 ;  /* 0x02e86002030095a7 */ /* 0x000f24000802007f */
[----:B----4-:R-:W-:Y:S05]  /*19c60*/  @!P1 BRA `(.L_x_2233) ;  /* 0xfffffffc00f09947 */ /* 0x010fea000383ffff */
[----:B------:R-:W-:Y:S05]  /*19c70*/  BRA `(.L_x_2279) ;  /* 0xffffffec00107947 */ /* 0x000fea000383ffff */
.L_x_2235:
[----:B----4-:R4:W0:Y:S02]  /*19c80*/  SYNCS.PHASECHK.TRANS64.TRYWAIT P0, [R4+URZ+0x2e880], R5 ;  /* 0x02e88005040075a7 */ /* 0x010824000800017f */
[----:B0-----:R-:W-:Y:S05]  /*19c90*/  @!P0 NANOSLEEP.SYNCS 0x989680 ;  /* 0x009896800000895d */ /* 0x001fea0003900000 */
[----:B------:R-:W0:Y:S02]  /*19ca0*/  @!P0 SYNCS.PHASECHK.TRANS64 P0, [R4+URZ+0x2e880], R5 ;  /* 0x02e88005040085a7 */ /* 0x000e24000800007f */
[----:B0-----:R-:W-:Y:S05]  /*19cb0*/  @!P0 BRA `(.L_x_2235) ;  /* 0xfffffffc00f08947 */ /* 0x001fea000383ffff */
[----:B------:R-:W-:Y:S05]  /*19cc0*/  BRA `(.L_x_2236) ;  /* 0xffffffec000c7947 */ /* 0x000fea000383ffff */
.L_x_2280:
        /* <DEDUP_REMOVED lines=11> */
.L_x_2841:


//--------------------- .text._ZN7cutlass13device_kernelIN5flash11enable_sm90INS1_16FlashAttnFwdSm90INS1_25CollectiveMainloopFwdSm90ILi2EN4cute5tupleIJNS5_1CILi1EEES8_S8_EEENS6_IJNS7_ILi128EEENS7_ILi224EEESA_EEELi128ENS_12float_e4m3_tEfNS_4arch4Sm90ELb1ELb0ELb0ELb1ELb0ELb1ELb0ELb1ELb1ELb1ELb1ELb0EEENS1_21CollectiveEpilogueFwdINS6_IJSA_SA_SB_EEES9_NS_10bfloat16_tESF_Li256ELb1ELb1ELb1ELb1EEENS1_36VarlenDynamicPersistentTileSchedulerILi128ELi224ELi256ELi128ELb1ELb1ELb1ELb1ELb1ELb1EEEEEEEEEvNT_6ParamsE --------------------------
	.section	.text._ZN7cutlass13device_kernelIN5flash11enable_sm90INS1_16FlashAttnFwdSm90INS1_25CollectiveMainloopFwdSm90ILi2EN4cute5tupleIJNS5_1CILi1EEES8_S8_EEENS6_IJNS7_ILi128EEENS7_ILi224EEESA_EEELi128ENS_12float_e4m3_tEfNS_4arch4Sm90ELb1ELb0ELb0ELb1ELb0ELb1ELb0ELb1ELb1ELb1ELb1ELb0EEENS1_21CollectiveEpilogueFwdINS6_IJSA_SA_SB_EEES9_NS_10bfloat16_tESF_Li256ELb1ELb1ELb1ELb1EEENS1_36VarlenDynamicPersistentTileSchedulerILi128ELi224ELi256ELi128ELb1ELb1ELb1ELb1ELb1ELb1EEEEEEEEEvNT_6ParamsE,"ax",@progbits
	.align	128
.text._ZN7cutlass13device_kernelIN5flash11enable_sm90INS1_16FlashAttnFwdSm90INS1_25CollectiveMainloopFwdSm90ILi2EN4cute5tupleIJNS5_1CILi1EEES8_S8_EEENS6_IJNS7_ILi128EEENS7_ILi224EEESA_EEELi128ENS_12float_e4m3_tEfNS_4arch4Sm90ELb1ELb0ELb0ELb1ELb0ELb1ELb0ELb1ELb1ELb1ELb1ELb0EEENS1_21CollectiveEpilogueFwdINS6_IJSA_SA_SB_EEES9_NS_10bfloat16_tESF_Li256ELb1ELb1ELb1ELb1EEENS1_36VarlenDynamicPersistentTileSchedulerILi128ELi224ELi256ELi128ELb1ELb1ELb1ELb1ELb1ELb1EEEEEEEEEvNT_6ParamsE:
        .type           _ZN7cutlass13device_kernelIN5flash11enable_sm90INS1_16FlashAttnFwdSm90INS1_25CollectiveMainloopFwdSm90ILi2EN4cute5tupleIJNS5_1CILi1EEES8_S8_EEENS6_IJNS7_ILi128EEENS7_ILi224EEESA_EEELi128ENS_12float_e4m3_tEfNS_4arch4Sm90ELb1ELb0ELb0ELb1ELb0ELb1ELb0ELb1ELb1ELb1ELb1ELb0EEENS1_21CollectiveEpilogueFwdINS6_IJSA_SA_SB_EEES9_NS_10bfloat16_tESF_Li256ELb1ELb1ELb1ELb1EEENS1_36VarlenDynamicPersistentTileSchedulerILi128ELi224ELi256ELi128ELb1ELb1ELb1ELb1ELb1ELb1EEEEEEEEEvNT_6ParamsE,@function
        .size           _ZN7cutlass13device_kernelIN5flash11enable_sm90INS1_16FlashAttnFwdSm90INS1_25CollectiveMainloopFwdSm90ILi2EN4cute5tupleIJNS5_1CILi1EEES8_S8_EEENS6_IJNS7_ILi128EEENS7_ILi224EEESA_EEELi128ENS_12float_e4m3_tEfNS_4arch4Sm90ELb1ELb0ELb0ELb1ELb0ELb1ELb0ELb1ELb1ELb1ELb1ELb0EEENS1_21CollectiveEpilogueFwdINS6_IJSA_SA_SB_EEES9_NS_10bfloat16_tESF_Li256ELb1ELb1ELb1ELb1EEENS1_36VarlenDynamicPersistentTileSchedulerILi128ELi224ELi256ELi128ELb1ELb1ELb1ELb1ELb1ELb1EEEEEEEEEvNT_6ParamsE,(.L_x_2842 - _ZN7cutlass13device_kernelIN5flash11enable_sm90INS1_16FlashAttnFwdSm90INS1_25CollectiveMainloopFwdSm90ILi2EN4cute5tupleIJNS5_1CILi1EEES8_S8_EEENS6_IJNS7_ILi128EEENS7_ILi224EEESA_EEELi128ENS_12float_e4m3_tEfNS_4arch4Sm90ELb1ELb0ELb0ELb1ELb0ELb1ELb0ELb1ELb1ELb1ELb1ELb0EEENS1_21CollectiveEpilogueFwdINS6_IJSA_SA_SB_EEES9_NS_10bfloat16_tESF_Li256ELb1ELb1ELb1ELb1EEENS1_36VarlenDynamicPersistentTileSchedulerILi128ELi224ELi256ELi128ELb1ELb1ELb1ELb1ELb1ELb1EEEEEEEEEvNT_6ParamsE)
        .other          _ZN7cutlass13device_kernelIN5flash11enable_sm90INS1_16FlashAttnFwdSm90INS1_25CollectiveMainloopFwdSm90ILi2EN4cute5tupleIJNS5_1CILi1EEES8_S8_EEENS6_IJNS7_ILi128EEENS7_ILi224EEESA_EEELi128ENS_12float_e4m3_tEfNS_4arch4Sm90ELb1ELb0ELb0ELb1ELb0ELb1ELb0ELb1ELb1ELb1ELb1ELb0EEENS1_21CollectiveEpilogueFwdINS6_IJSA_SA_SB_EEES9_NS_10bfloat16_tESF_Li256ELb1ELb1ELb1ELb1EEENS1_36VarlenDynamicPersistentTileSchedulerILi128ELi224ELi256ELi128ELb1ELb1ELb1ELb1ELb1ELb1EEEEEEEEEvNT_6ParamsE,@"STO_CUDA_ENTRY STV_DEFAULT"
_ZN7cutlass13device_kernelIN5flash11enable_sm90INS1_16FlashAttnFwdSm90INS1_25CollectiveMainloopFwdSm90ILi2EN4cute5tupleIJNS5_1CILi1EEES8_S8_EEENS6_IJNS7_ILi128EEENS7_ILi224EEESA_EEELi128ENS_12float_e4m3_tEfNS_4arch4Sm90ELb1ELb0ELb0ELb1ELb0ELb1ELb0ELb1ELb1ELb1ELb1ELb0EEENS1_21CollectiveEpilogueFwdINS6_IJSA_SA_SB_EEES9_NS_10bfloat16_tESF_Li256ELb1ELb1ELb1ELb1EEENS1_36VarlenDynamicPersistentTileSchedulerILi128ELi224ELi256ELi128ELb1ELb1ELb1ELb1ELb1ELb1EEEEEEEEEvNT_6ParamsE:
        /* <DEDUP_REMOVED lines=24> */
.L_x_2282:
[----:B------:R-:W-:Y:S05]  /*0180*/  BSYNC B0 ;  /* 0x0000000000007941 */ /* 0x000fea0003800000 */
.L_x_2281:
        /* <DEDUP_REMOVED lines=41> */
.L_x_2283:
        /* <DEDUP_REMOVED lines=22> */
.L_x_2284:
        /* <DEDUP_REMOVED lines=18> */
.L_x_2285:
        /* <DEDUP_REMOVED lines=22> */
.L_x_2286:
        /* <DEDUP_REMOVED lines=22> */
.L_x_2287:
[----:B------:R-:W-:Y:S01]  /*0960*/  PLOP3.LUT P0, PT, PT, PT, UP0, 0x80, 0x0 ;  /* 0x000000000000781c */ /* 0x000fe20003f0f008 */
[----:B------:R-:W-:Y:S01]  /*0970*/  UMOV UR60, 0x1 ;  /* 0x00000001003c7882 */ /* 0x000fe20000000000 */
[----:B------:R-:W-:Y:S01]  /*0980*/  NOP ;  /* 0x0000000000007918 */ /* 0x000fe20000000000 */
[----:B------:R-:W-:Y:S01]  /*0990*/  USEL UR60, UR60, 0x2, !UP0 ;  /* 0x000000023c3c7887 */ /* 0x000fe2000c000000 */
[----:B------:R-:W-:Y:S01]  /*09a0*/  BSSY B8, `(.L_x_2288) ;  /* 0x0002bd0000087945 */ /* 0x000fe20003800000 */
[----:B012-4-:R-:W-:Y:S08]  /*09b0*/  BAR.SYNC.DEFER_BLOCKING 0x0 ;  /* 0x0000000000007b1d */ /* 0x017ff00000010000 */
[----:B------:R-:W-:Y:S05]  /*09c0*/  @!P0 BRA `(.L_x_2289) ;  /* 0x0000024000cc8947 */ /* 0x000fea0003800000 */
.L_x_2290:
        /* <DEDUP_REMOVED lines=8> */
[----:B-1----:R-:W-:-:S06]  /*0a50*/  ULEA UR4, UR5, UR4, 0x18 ;  /* 0x0000000405047291 */ /* 0x002fcc000f8ec03f */
[----:B------:R-:W-:Y:S01]  /*0a60*/  IMAD.U32 R16, RZ, RZ, UR4 ;  /* 0x00000004ff107e24 */ /* 0x000fe2000f8e00ff */
[----:B0-----:R-:W-:Y:S01]  /*0a70*/  SHF.R.U32.HI R0, RZ, 0x7, R0 ;  /* 0x00000007ff007819 */ /* 0x001fe20000011600 */
[----:B------:R-:W-:-:S03]  /*0a80*/  ULDC UR4, c[0x0][0xc3c] ;  /* 0x00030f0000047ab9 */ /* 0x000fc60000000800 */
[----:B------:R-:W-:Y:S01]  /*0a90*/  ISETP.NE.AND P0, PT, R0, 0x1, PT ;  /* 0x000000010000780c */ /* 0x000fe20003f05270 */
[----:B------:R-:W-:-:S05]  /*0aa0*/  IMAD.U32 R0, RZ, RZ, UR5 ;  /* 0x00000005ff007e24 */ /* 0x000fca000f8e00ff */
[----:B------:R-:W-:Y:S07]  /*0ab0*/  STL [R1+0x58], R0 ;  /* 0x0000580001007387 */ /* 0x000fee0000100800 */
[----:B------:R-:W-:Y:S08]  /*0ac0*/  @!P0 BAR.ARV 0x9, 0x100 ;  /* 0x0244000000008b1d */ /* 0x000ff00000002000 */
[----:B------:R-:W-:Y:S06]  /*0ad0*/  BAR.SYNC.DEFER_BLOCKING 0x5, 0x180 ;  /* 0x0146000000007b1d */ /* 0x000fec0000010000 */
[----:B------:R-:W0:Y:S02]  /*0ae0*/  LDS.128 R24, [R16+0x2e8d0] ;  /* 0x02e8d00010187984 */ /* 0x000e240000000c00 */
[----:B------:R-:W-:Y:S06]  /*0af0*/  BAR.ARV 0x4, 0x180 ;  /* 0x0106000000007b1d */ /* 0x000fec0000002000 */
[----:B0-----:R-:W-:-:S13]  /*0b00*/  ISETP.GE.AND P0, PT, R27, UR4, PT ;  /* 0x000000041b007c0c */ /* 0x001fda000bf06270 */
[----:B------:R-:W-:Y:S05]  /*0b10*/  @P0 BRA `(.L_x_2291) ;  /* 0x000002b800e00947 */ /* 0x000fea0003800000 */
[----:B------:R-:W0:Y:S01]  /*0b20*/  S2R R0, SR_TID.X ;  /* 0x0000000000007919 */ /* 0x000e220000002100 */
[----:B------:R-:W-:Y:S01]  /*0b30*/  ULOP3.LUT UR4, UR60, 0x1, URZ, 0xfc, !UPT ;  /* 0x000000013c047892 */ /* 0x000fe2000f8efc3f */
[----:B------:R-:W-:Y:S02]  /*0b40*/  IMAD.MOV.U32 R17, RZ, RZ, RZ ;  /* 0x000000ffff117224 */ /* 0x000fe400078e00ff */
[----:B------:R-:W-:Y:S02]  /*0b50*/  IMAD.MOV.U32 R237, RZ, RZ, RZ ;  /* 0x000000ffffed7224 */ /* 0x000fe400078e00ff */
[----:B------:R-:W-:Y:S02]  /*0b60*/  IMAD.MOV.U32 R232, RZ, RZ, RZ ;  /* 0x000000ffffe87224 */ /* 0x000fe400078e00ff */
[----:B------:R-:W-:Y:S02]  /*0b70*/  IMAD.MOV.U32 R231, RZ, RZ, RZ ;  /* 0x000000ffffe77224 */ /* 0x000fe400078e00ff */
[----:B0-----:R-:W-:-:S05]  /*0b80*/  VIADD R13, R0, 0xffffff80 ;  /* 0xffffff80000d7836 */ /* 0x001fca0000000000 */
[----:B------:R-:W-:-:S04]  /*0b90*/  SHF.R.S32.HI R0, RZ, 0x1f, R13 ;  /* 0x0000001fff007819 */ /* 0x000fc8000001140d */
[----:B------:R-:W-:-:S04]  /*0ba0*/  LEA.HI R2, R0, R13, RZ, 0x7 ;  /* 0x0000000d00027211 */ /* 0x000fc800078f38ff */
[----:B------:R-:W-:Y:S02]  /*0bb0*/  LOP3.LUT R3, R2, 0xffffff80, RZ, 0xc0, !PT ;  /* 0xffffff8002037812 */ /* 0x000fe400078ec0ff */
[----:B------:R-:W-:-:S03]  /*0bc0*/  SHF.R.S32.HI R12, RZ, 0x7, R2 ;  /* 0x00000007ff0c7819 */ /* 0x000fc60000011402 */
[----:B------:R-:W-:Y:S01]  /*0bd0*/  IMAD.IADD R11, R13, 0x1, -R3 ;  /* 0x000000010d0b7824 */ /* 0x000fe200078e0a03 */
[----:B------:R-:W-:-:S04]  /*0be0*/  LEA.HI R2, R2, R12, RZ, 0x1 ;  /* 0x0000000c02027211 */ /* 0x000fc800078f08ff */
[----:B------:R-:W-:Y:S02]  /*0bf0*/  SHF.R.S32.HI R6, RZ, 0x1f, R11 ;  /* 0x0000001fff067819 */ /* 0x000fe4000001140b */
[----:B------:R-:W-:Y:S02]  /*0c00*/  LOP3.LUT R2, R2, 0x3fffffe, RZ, 0xc0, !PT ;  /* 0x03fffffe02027812 */ /* 0x000fe400078ec0ff */
[CC--:B------:R-:W-:Y:S02]  /*0c10*/  LEA.HI R8, R6.reuse, R11.reuse, RZ, 0x2 ;  /* 0x0000000b06087211 */ /* 0x0c0fe400078f10ff */
[----:B------:R-:W-:Y:S01]  /*0c20*/  LEA.HI R6, R6, R11, RZ, 0x5 ;  /* 0x0000000b06067211 */ /* 0x000fe200078f28ff */
[----:B------:R-:W-:Y:S01]  /*0c30*/  IMAD.IADD R2, R12, 0x1, -R2 ;  /* 0x000000010c027824 */ /* 0x000fe200078e0a02 */
[--C-:B------:R-:W-:Y:S02]  /*0c40*/  SHF.R.S32.HI R5, RZ, 0x2, R8.reuse ;  /* 0x00000002ff057819 */ /* 0x100fe40000011408 */
[----:B------:R-:W-:-:S02]  /*0c50*/  SHF.R.S32.HI R4, RZ, 0x1f, R8 ;  /* 0x0000001fff047819 */ /* 0x000fc40000011408 */
[----:B------:R-:W-:Y:S02]  /*0c60*/  SHF.R.S32.HI R6, RZ, 0x5, R6 ;  /* 0x00000005ff067819 */ /* 0x000fe40000011406 */
[----:B------:R-:W-:Y:S02]  /*0c70*/  LEA.HI R3, R4, R5, RZ, 0x3 ;  /* 0x0000000504037211 */ /* 0x000fe400078f18ff */
[CC--:B------:R-:W-:Y:S02]  /*0c80*/  LEA.HI R4, R0.reuse, R13.reuse, RZ, 0x4 ;  /* 0x0000000d00047211 */ /* 0x0c0fe400078f20ff */
[----:B------:R-:W-:Y:S02]  /*0c90*/  LOP3.LUT R10, R3, 0xfffffff8, RZ, 0xc0, !PT ;  /* 0xfffffff8030a7812 */ /* 0x000fe400078ec0ff */
[----:B------:R-:W-:Y:S02]  /*0ca0*/  LEA.HI R3, R0, R13, RZ, 0x5 ;  /* 0x0000000d00037211 */ /* 0x000fe400078f28ff */
[----:B------:R-:W-:Y:S01]  /*0cb0*/  SHF.R.S32.HI R7, RZ, 0x4, R4 ;  /* 0x00000004ff077819 */ /* 0x000fe20000011404 */
[----:B------:R-:W-:Y:S01]  /*0cc0*/  IMAD.IADD R9, R5, 0x1, -R10 ;  /* 0x0000000105097824 */ /* 0x000fe200078e0a0a */
[C---:B------:R-:W-:Y:S01]  /*0cd0*/  LOP3.LUT R5, R4.reuse, 0x3fffff0, RZ, 0xc0, !PT ;  /* 0x03fffff004057812 */ /* 0x040fe200078ec0ff */
[----:B------:R-:W-:Y:S01]  /*0ce0*/  IMAD.SHL.U32 R3, R3, 0x20, RZ ;  /* 0x0000002003037824 */ /* 0x000fe200078e00ff */
[----:B------:R-:W-:Y:S01]  /*0cf0*/  LEA.HI R4, R4, R7, RZ, 0x1 ;  /* 0x0000000704047211 */ /* 0x000fe200078f08ff */
[----:B------:R-:W-:Y:S01]  /*0d00*/  IMAD R9, R6, 0x10, R9 ;  /* 0x0000001006097824 */ /* 0x000fe200078e0209 */
[----:B------:R-:W-:Y:S01]  /*0d10*/  LOP3.LUT R8, R8, 0x7ffffffc, RZ, 0xc0, !PT ;  /* 0x7ffffffc08087812 */ /* 0x000fe200078ec0ff */
[----:B------:R-:W-:Y:S01]  /*0d20*/  IMAD.IADD R5, R13, 0x1, -R5 ;  /* 0x000000010d057824 */ /* 0x000fe200078e0a05 */
[----:B------:R-:W-:Y:S01]  /*0d30*/  LOP3.LUT R4, R4, 0x1ffffffe, RZ, 0xc0, !PT ;  /* 0x1ffffffe04047812 */ /* 0x000fe200078ec0ff */
[----:B------:R-:W-:Y:S01]  /*0d40*/  IMAD R10, R2, 0x40, R9 ;  /* 0x00000040020a7824 */ /* 0x000fe200078e0209 */
[----:B------:R-:W-:Y:S01]  /*0d50*/  LOP3.LUT R14, R3, 0xfffffc00, RZ, 0xc0, !PT ;  /* 0xfffffc00030e7812 */ /* 0x000fe200078ec0ff */
[----:B------:R-:W-:Y:S01]  /*0d60*/  IMAD.IADD R8, R11, 0x1, -R8 ;  /* 0x000000010b087824 */ /* 0x000fe200078e0a08 */
[----:B------:R-:W-:Y:S01]  /*0d70*/  LEA.HI R2, R0, R13, RZ, 0x2 ;  /* 0x0000000d00027211 */ /* 0x000fe200078f10ff */
[----:B------:R-:W-:-:S02]  /*0d80*/  IMAD.IADD R4, R7, 0x1, -R4 ;  /* 0x0000000107047824 */ /* 0x000fc400078e0a04 */
[----:B------:R-:W-:Y:S01]  /*0d90*/  IMAD R5, R5, 0x40, R14 ;  /* 0x0000004005057824 */ /* 0x000fe200078e020e */
[----:B------:R-:W-:-:S03]  /*0da0*/  SHF.R.S32.HI R228, RZ, 0x2, R2 ;  /* 0x00000002ffe47819 */ /* 0x000fc60000011402 */
[----:B------:R-:W-:Y:S01]  /*0db0*/  IMAD R3, R4, 0x8, R5 ;  /* 0x0000000804037824 */ /* 0x000fe200078e0205 */
[----:B------:R-:W-:Y:S01]  /*0dc0*/  LEA.HI R4, R0, R13, RZ, 0x3 ;  /* 0x0000000d00047211 */ /* 0x000fe200078f18ff */
[----:B------:R-:W-:Y:S01]  /*0dd0*/  VIADD R15, R228, 0x40 ;  /* 0x00000040e40f7836 */ /* 0x000fe20000000000 */
[----:B------:R-:W-:Y:S01]  /*0de0*/  LOP3.LUT R0, R2, 0xfffffffc, RZ, 0xc0, !PT ;  /* 0xfffffffc02007812 */ /* 0x000fe200078ec0ff */
[----:B------:R-:W-:Y:S01]  /*0df0*/  VIADD R14, R228, 0x80 ;  /* 0x00000080e40e7836 */ /* 0x000fe20000000000 */
[----:B------:R0:W-:Y:S03]  /*0e00*/  STL [R1+0x9c], R3 ;  /* 0x00009c0301007387 */ /* 0x0001e60000100800 */
[C---:B------:R-:W-:Y:S01]  /*0e10*/  IMAD.IADD R12, R13.reuse, 0x1, -R0 ;  /* 0x000000010d0c7824 */ /* 0x040fe200078e0a00 */
[----:B------:R-:W-:Y:S01]  /*0e20*/  SHF.R.S32.HI R6, RZ, 0x1f, R14 ;  /* 0x0000001fff067819 */ /* 0x000fe2000001140e */
[----:B------:R-:W-:Y:S01]  /*0e30*/  IMAD.SHL.U32 R5, R14, 0x80, RZ ;  /* 0x000000800e057824 */ /* 0x000fe200078e00ff */
[----:B------:R-:W-:Y:S01]  /*0e40*/  SHF.R.S32.HI R0, RZ, 0x1f, R228 ;  /* 0x0000001fff007819 */ /* 0x000fe200000114e4 */
[----:B------:R-:W-:Y:S01]  /*0e50*/  IMAD.SHL.U32 R18, R12, 0x10, RZ ;  /* 0x000000100c127824 */ /* 0x000fe200078e00ff */
[----:B------:R-:W-:Y:S01]  /*0e60*/  LEA.HI R6, R6, R14, RZ, 0x3 ;  /* 0x0000000e06067211 */ /* 0x000fe200078f18ff */
[----:B------:R-:W-:Y:S01]  /*0e70*/  STL [R1+0x98], R10 ;  /* 0x0000980a01007387 */ /* 0x000fe20000100800 */
[----:B0-----:R-:W-:Y:S01]  /*0e80*/  IMAD.U32 R3, RZ, RZ, UR4 ;  /* 0x00000004ff037e24 */ /* 0x001fe2000f8e00ff */
[----:B------:R-:W-:Y:S01]  /*0e90*/  SHF.R.S32.HI R3, RZ, 0x1f, R2 ;  /* 0x0000001fff037819 */ /* 0x000fe20000011402 */
[----:B------:R-:W-:Y:S01]  /*0ea0*/  UMOV UR4, URZ ;  /* 0x0000003f00047c82 */ /* 0x000fe20008000000 */
[----:B------:R-:W-:Y:S01]  /*0eb0*/  LOP3.LUT R2, R4, 0xfffffff8, RZ, 0xc0, !PT ;  /* 0xfffffff804027812 */ /* 0x000fe200078ec0ff */
[----:B------:R-:W-:Y:S01]  /*0ec0*/  IMAD.SHL.U32 R6, R6, 0x80, RZ ;  /* 0x0000008006067824 */ /* 0x000fe200078e00ff */
[----:B------:R-:W-:Y:S01]  /*0ed0*/  SHF.R.S32.HI R4, RZ, 0x3, R4 ;  /* 0x00000003ff047819 */ /* 0x000fe20000011404 */
[----:B------:R-:W-:Y:S01]  /*0ee0*/  IMAD.SHL.U32 R22, R12, 0x8, RZ ;  /* 0x000000080c167824 */ /* 0x000fe200078e00ff */
[----:B------:R-:W-:Y:S01]  /*0ef0*/  SHF.R.S32.HI R4, RZ, 0x1f, R15 ;  /* 0x0000001fff047819 */ /* 0x000fe2000001140f */
[----:B------:R-:W-:Y:S01]  /*0f00*/  IMAD.IADD R20, R13, 0x1, -R2 ;  /* 0x000000010d147824 */ /* 0x000fe200078e0a02 */
[----:B------:R-:W-:Y:S01]  /*0f10*/  LEA.HI R3, R3, R228, RZ, 0x3 ;  /* 0x000000e403037211 */ /* 0x000fe200078f18ff */
[----:B------:R-:W-:Y:S01]  /*0f20*/  VIADD R13, R228, 0xc0 ;  /* 0x000000c0e40d7836 */ /* 0x000fe20000000000 */
[----:B------:R-:W-:Y:S01]  /*0f30*/  LEA.HI R4, R4, R15, RZ, 0x3 ;  /* 0x0000000f04047211 */ /* 0x000fe200078f18ff */
[----:B------:R-:W-:Y:S01]  /*0f40*/  IMAD.SHL.U32 R2, R15, 0x80, RZ ;  /* 0x000000800f027824 */ /* 0x000fe200078e00ff */
[----:B------:R-:W-:Y:S01]  /*0f50*/  LOP3.LUT R3, R3, 0xfffffff8, RZ, 0xc0, !PT ;  /* 0xfffffff803037812 */ /* 0x000fe200078ec0ff */
[----:B------:R-:W-:Y:S01]  /*0f60*/  IMAD.SHL.U32 R7, R13, 0x80, RZ ;  /* 0x000000800d077824 */ /* 0x000fe200078e00ff */
[----:B------:R-:W-:Y:S01]  /*0f70*/  SHF.R.S32.HI R9, RZ, 0x1f, R13 ;  /* 0x0000001fff097819 */ /* 0x000fe2000001140d */
[----:B------:R-:W-:Y:S01]  /*0f80*/  IMAD.SHL.U32 R4, R4, 0x80, RZ ;  /* 0x0000008004047824 */ /* 0x000fe200078e00ff */
[----:B------:R-:W-:Y:S01]  /*0f90*/  LOP3.LUT R2, R2, 0x380, RZ, 0xc0, !PT ;  /* 0x0000038002027812 */ /* 0x000fe200078ec0ff */
[----:B------:R-:W-:Y:S01]  /*0fa0*/  IMAD.IADD R229, R228, 0x1, -R3 ;  /* 0x00000001e4e57824 */ /* 0x000fe200078e0a03 */
[----:B------:R-:W-:Y:S01]  /*0fb0*/  LEA.HI R9, R9, R13, RZ, 0x3 ;  /* 0x0000000d09097211 */ /* 0x000fe200078f18ff */
[----:B------:R-:W-:Y:S01]  /*0fc0*/  IMAD.SHL.U32 R20, R20, 0x8, RZ ;  /* 0x0000000814147824 */ /* 0x000fe200078e00ff */
[----:B------:R-:W-:Y:S01]  /*0fd0*/  LOP3.LUT R3, R7, 0x380, RZ, 0xc0, !PT ;  /* 0x0000038007037812 */ /* 0x000fe200078ec0ff */
[----:B------:R-:W-:Y:S01]  /*0fe0*/  VIADD R230, R22, 0x20 ;  /* 0x0000002016e67836 */ /* 0x000fe20000000000 */
[----:B------:R-:W-:Y:S01]  /*0ff0*/  LOP3.LUT R5, R5, 0x380, RZ, 0xc0, !PT ;  /* 0x0000038005057812 */ /* 0x000fe200078ec0ff */
[----:B------:R-:W-:Y:S01]  /*1000*/  IMAD.SHL.U32 R9, R9, 0x80, RZ ;  /* 0x0000008009097824 */ /* 0x000fe200078e00ff */
[----:B------:R-:W-:Y:S01]  /*1010*/  LOP3.LUT R3, R4, 0xfffffc00, RZ, 0xc0, !PT ;  /* 0xfffffc0004037812 */ /* 0x000fe200078ec0ff */
[----:B------:R-:W-:Y:S01]  /*1020*/  STL [R1+0x60], R20 ;  /* 0x0000601401007387 */ /* 0x000fe20000100800 */
[----:B------:R-:W-:Y:S01]  /*1030*/  LEA.HI R0, R12, R12, RZ, 0x1 ;  /* 0x0000000c0c007211 */ /* 0x000fe200078f08ff */
[----:B------:R-:W-:Y:S01]  /*1040*/  IMAD.SHL.U32 R4, R8, 0x2, RZ ;  /* 0x0000000208047824 */ /* 0x000fe200078e00ff */
[----:B------:R-:W-:Y:S01]  /*1050*/  SHF.R.U32.HI R5, RZ, 0x3, R2 ;  /* 0x00000003ff057819 */ /* 0x000fe20000011602 */
[----:B------:R0:W-:Y:S01]  /*1060*/  STL [R1+0x68], R3 ;  /* 0x0000680301007387 */ /* 0x0001e20000100800 */
[----:B------:R-:W-:-:S02]  /*1070*/  LOP3.LUT R2, R2, 0x70, R18, 0xf8, !PT ;  /* 0x0000007002027812 */ /* 0x000fc400078ef812 */
[----:B------:R-:W-:Y:S02]  /*1080*/  LOP3.LUT R0, R0, 0x1ffffffe, RZ, 0xc0, !PT ;  /* 0x1ffffffe00007812 */ /* 0x000fe400078ec0ff */
[----:B------:R-:W-:-:S03]  /*1090*/  SHF.R.S32.HI R19, RZ, 0x1f, R18 ;  /* 0x0000001fff137819 */ /* 0x000fc60000011412 */
[----:B------:R-:W-:Y:S01]  /*10a0*/  IMAD.IADD R0, R12, 0x1, -R0 ;  /* 0x000000010c007824 */ /* 0x000fe200078e0a00 */
[----:B0-----:R-:W-:Y:S02]  /*10b0*/  LOP3.LUT R3, R3, R2, R5, 0xf6, !PT ;  /* 0x0000000203037212 */ /* 0x001fe400078ef605 */
[----:B------:R-:W-:Y:S02]  /*10c0*/  LOP3.LUT R5, R6, 0xfffffc00, RZ, 0xc0, !PT ;  /* 0xfffffc0006057812 */ /* 0x000fe400078ec0ff */
[----:B------:R-:W-:Y:S01]  /*10d0*/  LOP3.LUT R2, R9, 0xfffffc00, RZ, 0xc0, !PT ;  /* 0xfffffc0009027812 */ /* 0x000fe200078ec0ff */
[----:B------:R-:W-:Y:S02]  /*10e0*/  IMAD.IADD R3, R16, 0x1, R3 ;  /* 0x0000000110037824 */ /* 0x000fe400078e0203 */
[----:B------:R-:W-:Y:S04]  /*10f0*/  STL [R1+0x74], R5 ;  /* 0x0000740501007387 */ /* 0x000fe80000100800 */
[----:B------:R0:W-:Y:S04]  /*1100*/  STL [R1+0x70], R2 ;  /* 0x0000700201007387 */ /* 0x0001e80000100800 */
[----:B------:R1:W-:Y:S04]  /*1110*/  STL [R1+0x4c], R4 ;  /* 0x00004c0401007387 */ /* 0x0003e80000100800 */
[----:B------:R1:W-:Y:S01]  /*1120*/  STL [R1+0x94], R3 ;  /* 0x0000940301007387 */ /* 0x0003e20000100800 */
[----:B0-----:R-:W-:-:S02]  /*1130*/  IMAD R2, R0, 0x8, R10 ;  /* 0x0000000800027824 */ /* 0x001fc400078e020a */
[----:B------:R-:W-:-:S03]  /*1140*/  IMAD.U32 R0, RZ, RZ, UR4 ;  /* 0x00000004ff007e24 */ /* 0x000fc6000f8e00ff */
[----:B------:R1:W-:Y:S04]  /*1150*/  STL [R1+0x6c], R2 ;  /* 0x00006c0201007387 */ /* 0x0003e80000100800 */
[----:B------:R1:W-:Y:S02]  /*1160*/  STL [R1+0x90], R0 ;  /* 0x0000900001007387 */ /* 0x0003e40000100800 */
.L_x_2490:
[----:B012-4-:R-:W0:Y:S01]  /*1170*/  LDC.64 R2, c[0x0][0xc88] ;  /* 0x00032200ff027b82 */ /* 0x017e220000000a00 */
[----:B------:R-:W-:Y:S01]  /*1180*/  ULDC.64 UR4, c[0x0][0x208] ;  /* 0x0000820000047ab9 */ /* 0x000fe20000000a00 */
[----:B0-----:R-:W-:-:S05]  /*1190*/  IMAD.WIDE R2, R27, 0x4, R2 ;  /* 0x000000041b027825 */ /* 0x001fca00078e0202 */
[----:B-----5:R-:W2:Y:S01]  /*11a0*/  LDG.E R30, desc[UR4][R2.64] ;  /* 0x00000004021e7981 */ /* 0x020ea2000c1e1900 */
[----:B------:R-:W-:Y:S05]  /*11b0*/  YIELD ;  /* 0x0000000000007946 */ /* 0x000fea0003800000 */
[----:B------:R-:W-:Y:S01]  /*11c0*/  ULDC.64 UR4, c[0x0][0xa28] ;  /* 0x00028a0000047ab9 */ /* 0x000fe20000000a00 */
[----:B------:R-:W-:Y:S01]  /*11d0*/  ULDC.64 UR8, c[0x0][0xa18] ;  /* 0x0002860000087ab9 */ /* 0x000fe20000000a00 */
[----:B------:R-:W-:Y:S01]  /*11e0*/  ISETP.NE.U32.AND P1, PT, RZ, UR4, PT ;  /* 0x00000004ff007c0c */ /* 0x000fe2000bf25070 */
[----:B------:R-:W-:Y:S01]  /*11f0*/  IMAD.MOV.U32 R10, RZ, RZ, RZ ;  /* 0x000000ffff0a7224 */ /* 0x000fe200078e00ff */
[----:B------:R-:W-:Y:S01]  /*1200*/  ULDC.64 UR10, c[0x0][0x208] ;  /* 0x00008200000a7ab9 */ /* 0x000fe20000000a00 */
[----:B------:R-:W-:Y:S01]  /*1210*/  ULDC.64 UR6, c[0x0][0xa08] ;  /* 0x0002820000067ab9 */ /* 0x000fe20000000a00 */
[----:B------:R-:W-:Y:S01]  /*1220*/  ISETP.NE.AND.EX P1, PT, RZ, UR5, PT, P1 ;  /* 0x00000005ff007c0c */ /* 0x000fe2000bf25310 */
[----:B------:R-:W-:Y:S01]  /*1230*/  IMAD.MOV.U32 R28, RZ, RZ, RZ ;  /* 0x000000ffff1c7224 */ /* 0x000fe200078e00ff */
[----:B------:R-:W-:-:S04]  /*1240*/  ISETP.NE.U32.AND P0, PT, RZ, UR6, PT ;  /* 0x00000006ff007c0c */ /* 0x000fc8000bf05070 */
[----:B------:R-:W-:Y:S02]  /*1250*/  ISETP.NE.AND.EX P0, PT, RZ, UR7, PT, P0 ;  /* 0x00000007ff007c0c */ /* 0x000fe4000bf05300 */
[----:B--2---:R-:W-:Y:S01]  /*1260*/  SHF.R.S32.HI R0, RZ, 0x1f, R30 ;  /* 0x0000001fff007819 */ /* 0x004fe2000001141e */
[----:B------:R-:W-:-:S04]  /*1270*/  IMAD.SHL.U32 R32, R30, 0x4, RZ ;  /* 0x000000041e207824 */ /* 0x000fc800078e00ff */
[C---:B------:R-:W-:Y:S01]  /*1280*/  @P1 LEA R4, P2, R30.reuse, UR4, 0x2 ;  /* 0x000000041e041c11 */ /* 0x040fe2000f8410ff */
[----:B------:R-:W-:Y:S01]  /*1290*/  STL [R1+0x78], R30 ;  /* 0x0000781e01007387 */ /* 0x000fe20000100800 */
[C-C-:B------:R-:W-:Y:S02]  /*12a0*/  SHF.L.U64.HI R31, R30.reuse, 0x2, R0.reuse ;  /* 0x000000021e1f7819 */ /* 0x140fe40000010200 */
[----:B------:R-:W-:Y:S01]  /*12b0*/  @P1 LEA.HI.X R5, R30, UR5, R0, 0x2, P2 ;  /* 0x000000051e051c11 */ /* 0x000fe200090f1400 */
[----:B------:R-:W-:Y:S01]  /*12c0*/  ULDC UR4, c[0x0][0x288] ;  /* 0x0000a20000047ab9 */ /* 0x000fe20000000800 */
[----:B------:R-:W-:Y:S01]  /*12d0*/  ISETP.NE.U32.AND P2, PT, RZ, UR8, PT ;  /* 0x00000008ff007c0c */ /* 0x000fe2000bf45070 */
[----:B------:R0:W-:Y:S01]  /*12e0*/  STL [R1+0x88], R0 ;  /* 0x0000880001007387 */ /* 0x0001e20000100800 */
[----:B------:R-:W-:Y:S02]  /*12f0*/  IADD3 R8, P3, R32, UR6, RZ ;  /* 0x0000000620087c10 */ /* 0x000fe4000ff7e0ff */
[----:B------:R-:W-:Y:S01]  /*1300*/  ISETP.NE.AND.EX P2, PT, RZ, UR9, PT, P2 ;  /* 0x00000009ff007c0c */ /* 0x000fe2000bf45320 */
[----:B------:R1:W5:Y:S01]  /*1310*/  @P1 LDG.E R10, desc[UR10][R4.64] ;  /* 0x0000000a040a1981 */ /* 0x000362000c1e1900 */
[----:B------:R-:W-:-:S03]  /*1320*/  IADD3.X R9, R31, UR7, RZ, P3, !PT ;  /* 0x000000071f097c10 */ /* 0x000fc60009ffe4ff */
[----:B------:R1:W-:Y:S01]  /*1330*/  STL [R1+0x80], R32 ;  /* 0x0000802001007387 */ /* 0x0003e20000100800 */
[----:B0-----:R-:W-:Y:S01]  /*1340*/  IMAD.U32 R0, RZ, RZ, UR4 ;  /* 0x00000004ff007e24 */ /* 0x001fe2000f8e00ff */
[----:B------:R-:W-:Y:S02]  /*1350*/  ULDC.64 UR4, c[0x0][0x418] ;  /* 0x0001060000047ab9 */ /* 0x000fe40000000a00 */
[----:B------:R1:W-:Y:S04]  /*1360*/  STL [R1+0x84], R31 ;  /* 0x0000841f01007387 */ /* 0x0003e80000100800 */
[----:B------:R-:W-:Y:S01]  /*1370*/  @P2 IADD3 R6, P1, R32, UR8, RZ ;  /* 0x0000000820062c10 */ /* 0x000fe2000ff3e0ff */
[----:B------:R1:W5:Y:S03]  /*1380*/  @P0 LDG.E R28, desc[UR10][R8.64] ;  /* 0x0000000a081c0981 */ /* 0x000366000c1e1900 */
[----:B------:R-:W-:-:S05]  /*1390*/  @P2 IADD3.X R7, R31, UR9, RZ, P1, !PT ;  /* 0x000000091f072c10 */ /* 0x000fca0008ffe4ff */
[----:B------:R-:W2:Y:S01]  /*13a0*/  @P2 LDG.E R0, desc[UR10][R6.64] ;  /* 0x0000000a06002981 */ /* 0x000ea2000c1e1900 */
[----:B------:R-:W-:-:S03]  /*13b0*/  UISETP.NE.U32.AND UP0, UPT, UR4, URZ, UPT ;  /* 0x0000003f0400728c */ /* 0x000fc6000bf05070 */
[----:B------:R-:W-:Y:S01]  /*13c0*/  ULDC UR4, c[0x0][0x424] ;  /* 0x0001090000047ab9 */ /* 0x000fe20000000800 */
[----:B------:R-:W-:-:S03]  /*13d0*/  UISETP.NE.AND.EX UP0, UPT, UR5, URZ, UPT, UP0 ;  /* 0x0000003f0500728c */ /* 0x000fc6000bf05300 */
[----:B------:R-:W-:Y:S01]  /*13e0*/  ULDC UR5, c[0x0][0x2f0] ;  /* 0x0000bc0000057ab9 */ /* 0x000fe20000000800 */
[----:B------:R-:W-:-:S04]  /*13f0*/  USEL UR4, UR4, 0x1, UP0 ;  /* 0x0000000104047887 */ /* 0x000fc80008000000 */
[----:B------:R-:W-:-:S03]  /*1400*/  UIMAD UR4, UR4, UR5, URZ ;  /* 0x00000005040472a4 */ /* 0x000fc6000f8e023f */
[----:B------:R-:W-:Y:S02]  /*1410*/  ULDC UR5, c[0x0][0x348] ;  /* 0x0000d20000057ab9 */ /* 0x000fe40000000800 */
[----:B------:R-:W-:Y:S02]  /*1420*/  IMAD.U32 R2, RZ, RZ, UR5 ;  /* 0x00000005ff027e24 */ /* 0x000fe4000f8e00ff */
[----:B------:R-:W-:Y:S01]  /*1430*/  IMAD.U32 R27, RZ, RZ, UR4 ;  /* 0x00000004ff1b7e24 */ /* 0x000fe2000f8e00ff */
[----:B--2---:R1:W-:Y:S01]  /*1440*/  STL [R1+0x40], R0 ;  /* 0x0000400001007387 */ /* 0x0043e20000100800 */
[----:B------:R-:W-:Y:S01]  /*1450*/  IMAD.MOV.U32 R12, RZ, RZ, R0 ;  /* 0x000000ffff0c7224 */ /* 0x000fe200078e0000 */
[----:B---3--:R-:W-:Y:S06]  /*1460*/  @P2 BRA `(.L_x_2292) ;  /* 0x00000000002c2947 */ /* 0x008fec0003800000 */
[----:B------:R-:W-:Y:S02]  /*1470*/  ULDC.64 UR4, c[0x0][0xa00] ;  /* 0x0002800000047ab9 */ /* 0x000fe40000000a00 */
[----:B------:R-:W-:-:S04]  /*1480*/  ISETP.NE.U32.AND P1, PT, RZ, UR4, PT ;  /* 0x00000004ff007c0c */ /* 0x000fc8000bf25070 */
[----:B------:R-:W-:-:S13]  /*1490*/  ISETP.NE.AND.EX P1, PT, RZ, UR5, PT, P1 ;  /* 0x00000005ff007c0c */ /* 0x000fda000bf25310 */
[----:B------:R-:W-:Y:S05]  /*14a0*/  @!P1 BRA `(.L_x_2292) ;  /* 0x00000000001c9947 */ /* 0x000fea0003800000 */
[----:B-1----:R-:W0:Y:S01]  /*14b0*/  LDC.64 R4, c[0x0][0xa00] ;  /* 0x00028000ff047b82 */ /* 0x002e220000000a00 */
[----:B------:R-:W-:Y:S01]  /*14c0*/  ULDC.64 UR4, c[0x0][0x208] ;  /* 0x0000820000047ab9 */ /* 0x000fe20000000a00 */
[----:B0-----:R-:W-:-:S05]  /*14d0*/  IMAD.WIDE R4, R30, 0x4, R4 ;  /* 0x000000041e047825 */ /* 0x001fca00078e0204 */
[----:B------:R-:W2:Y:S04]  /*14e0*/  LDG.E R0, desc[UR4][R4.64] ;  /* 0x0000000404007981 */ /* 0x000ea8000c1e1900 */
[----:B------:R-:W2:Y:S02]  /*14f0*/  LDG.E R3, desc[UR4][R4.64+0x4] ;  /* 0x0000040404037981 */ /* 0x000ea4000c1e1900 */
[----:B--2---:R-:W-:-:S05]  /*1500*/  IMAD.IADD R12, R3, 0x1, -R0 ;  /* 0x00000001030c7824 */ /* 0x004fca00078e0a00 */
[----:B------:R0:W-:Y:S02]  /*1510*/  STL [R1+0x40], R12 ;  /* 0x0000400c01007387 */ /* 0x0001e40000100800 */
.L_x_2292:
[C---:B------:R-:W-:Y:S01]  /*1520*/  LOP3.LUT R29, R26.reuse, 0xffff, RZ, 0xc0, !PT ;  /* 0x0000ffff1a1d7812 */ /* 0x040fe200078ec0ff */
[----:B------:R-:W-:Y:S01]  /*1530*/  ULDC.64 UR4, c[0x0][0xa20] ;  /* 0x0002880000047ab9 */ /* 0x000fe20000000a00 */
[C---:B------:R-:W-:Y:S02]  /*1540*/  LOP3.LUT R3, R26.reuse, 0xff000000, RZ, 0xc0, !PT ;  /* 0xff0000001a037812 */ /* 0x040fe400078ec0ff */
[----:B------:R-:W-:Y:S01]  /*1550*/  ISETP.NE.U32.AND P1, PT, RZ, UR4, PT ;  /* 0x00000004ff007c0c */ /* 0x000fe2000bf25070 */
[----:B------:R2:W-:Y:S01]  /*1560*/  STL [R1+0x64], R29 ;  /* 0x0000641d01007387 */ /* 0x0005e20000100800 */
[----:B-1----:R-:W-:Y:S02]  /*1570*/  LOP3.LUT R0, R26, 0xff0000, RZ, 0xc0, !PT ;  /* 0x00ff00001a007812 */ /* 0x002fe400078ec0ff */
[----:B------:R-:W-:Y:S02]  /*1580*/  ISETP.NE.AND.EX P1, PT, RZ, UR5, PT, P1 ;  /* 0x00000005ff007c0c */ /* 0x000fe4000bf25310 */
[----:B------:R-:W-:-:S04]  /*1590*/  SHF.R.U32.HI R3, RZ, 0x8, R3 ;  /* 0x00000008ff037819 */ /* 0x000fc80000011603 */
[----:B------:R-:W-:-:S07]  /*15a0*/  LEA.HI R11, R0, R3, RZ, 0x10 ;  /* 0x00000003000b7211 */ /* 0x000fce00078f80ff */
[----:B--2---:R-:W-:Y:S05]  /*15b0*/  @!P1 BRA `(.L_x_2293) ;  /* 0x0000000000149947 */ /* 0x004fea0003800000 */
[----:B------:R-:W-:Y:S01]  /*15c0*/  IADD3 R4, P0, R32, UR4, RZ ;  /* 0x0000000420047c10 */ /* 0x000fe2000ff1e0ff */
[----:B------:R-:W-:-:S03]  /*15d0*/  ULDC.64 UR6, c[0x0][0x208] ;  /* 0x0000820000067ab9 */ /* 0x000fc60000000a00 */
[----:B------:R-:W-:-:S05]  /*15e0*/  IADD3.X R5, R31, UR5, RZ, P0, !PT ;  /* 0x000000051f057c10 */ /* 0x000fca00087fe4ff */
[----:B------:R1:W5:Y:S01]  /*15f0*/  LDG.E R27, desc[UR6][R4.64] ;  /* 0x00000006041b7981 */ /* 0x000362000c1e1900 */
[----:B------:R-:W-:Y:S05]  /*1600*/  BRA `(.L_x_2294) ;  /* 0x0000000000147947 */ /* 0x000fea0003800000 */
.L_x_2293:
[----:B------:R-:W-:Y:S05]  /*1610*/  @!P0 BRA `(.L_x_2294) ;  /* 0x0000000000108947 */ /* 0x000fea0003800000 */
[----:B------:R-:W-:Y:S02]  /*1620*/  ULDC.64 UR4, c[0x0][0x208] ;  /* 0x0000820000047ab9 */ /* 0x000fe40000000a00 */
[----:B------:R-:W2:Y:S04]  /*1630*/  LDG.E R0, desc[UR4][R8.64] ;  /* 0x0000000408007981 */ /* 0x000ea8000c1e1900 */
[----:B------:R-:W2:Y:S02]  /*1640*/  LDG.E R27, desc[UR4][R8.64+0x4] ;  /* 0x00000404081b7981 */ /* 0x000ea4000c1e1900 */
[----:B--2---:R-:W-:-:S07]  /*1650*/  IMAD.IADD R27, R27, 0x1, -R0 ;  /* 0x000000011b1b7824 */ /* 0x004fce00078e0a00 */
.L_x_2294:
[----:B------:R-:W-:Y:S01]  /*1660*/  ULDC.64 UR4, c[0x0][0xa10] ;  /* 0x0002840000047ab9 */ /* 0x000fe20000000a00 */
[----:B------:R-:W-:Y:S01]  /*1670*/  ULDC.64 UR6, c[0x0][0x208] ;  /* 0x0000820000067ab9 */ /* 0x000fe20000000a00 */
[----:B------:R-:W-:Y:S01]  /*1680*/  ISETP.NE.U32.AND P0, PT, RZ, UR4, PT ;  /* 0x00000004ff007c0c */ /* 0x000fe2000bf05070 */
[----:B------:R-:W2:Y:S03]  /*1690*/  LDC R8, c[0x0][0x448] ;  /* 0x00011200ff087b82 */ /* 0x000ea60000000800 */
[----:B------:R-:W-:Y:S01]  /*16a0*/  ISETP.NE.AND.EX P0, PT, RZ, UR5, PT, P0 ;  /* 0x00000005ff007c0c */ /* 0x000fe2000bf05300 */
[----:B------:R-:W-:-:S12]  /*16b0*/  ULDC.64 UR4, c[0x0][0xa30] ;  /* 0x00028c0000047ab9 */ /* 0x000fd80000000a00 */
[----:B-1----:R-:W1:Y:S02]  /*16c0*/  @P0 LDC.64 R4, c[0x0][0xa10] ;  /* 0x00028400ff040b82 */ /* 0x002e640000000a00 */
[----:B-1----:R-:W-:-:S05]  /*16d0*/  @P0 IMAD.WIDE R4, R30, 0x4, R4 ;  /* 0x000000041e040825 */ /* 0x002fca00078e0204 */
[----:B------:R-:W3:Y:S04]  /*16e0*/  @P0 LDG.E R0, desc[UR6][R4.64] ;  /* 0x0000000604000981 */ /* 0x000ee8000c1e1900 */
[----:B------:R1:W3:Y:S01]  /*16f0*/  @P0 LDG.E R3, desc[UR6][R4.64+0x4] ;  /* 0x0000040604030981 */ /* 0x0002e2000c1e1900 */
[----:B------:R-:W-:Y:S01]  /*1700*/  ISETP.NE.U32.AND P1, PT, RZ, UR4, PT ;  /* 0x00000004ff007c0c */ /* 0x000fe2000bf25070 */
[----:B-----5:R-:W-:-:S03]  /*1710*/  IMAD.MOV.U32 R121, RZ, RZ, R27 ;  /* 0x000000ffff797224 */ /* 0x020fc600078e001b */
[----:B------:R-:W-:-:S13]  /*1720*/  ISETP.NE.AND.EX P1, PT, RZ, UR5, PT, P1 ;  /* 0x00000005ff007c0c */ /* 0x000fda000bf25310 */
[----:B------:R-:W-:-:S04]  /*1730*/  @P1 IADD3 R6, P2, R32, UR4, RZ ;  /* 0x0000000420061c10 */ /* 0x000fc8000ff5e0ff */
[----:B------:R-:W-:-:S05]  /*1740*/  @P1 IADD3.X R7, R31, UR5, RZ, P2, !PT ;  /* 0x000000051f071c10 */ /* 0x000fca00097fe4ff */
[----:B------:R4:W5:Y:S01]  /*1750*/  @P1 LDG.E R121, desc[UR6][R6.64] ;  /* 0x0000000606791981 */ /* 0x000962000c1e1900 */
[----:B--2---:R-:W-:Y:S01]  /*1760*/  ISETP.NE.AND P1, PT, R8, 0x1, PT ;  /* 0x000000010800780c */ /* 0x004fe20003f25270 */
[----:B------:R-:W-:Y:S01]  /*1770*/  IMAD.SHL.U32 R13, R25, 0x80, RZ ;  /* 0x00000080190d7824 */ /* 0x000fe200078e00ff */
[----:B------:R-:W-:Y:S01]  /*1780*/  SHF.R.U32.HI R8, RZ, 0x10, R11 ;  /* 0x00000010ff087819 */ /* 0x000fe2000001160b */
[----:B------:R-:W-:Y:S02]  /*1790*/  BSSY B0, `(.L_x_2295) ;  /* 0x000003a000007945 */ /* 0x000fe40003800000 */
[----:B-1----:R-:W-:Y:S01]  /*17a0*/  VIADD R4, R13, 0x7f ;  /* 0x0000007f0d047836 */ /* 0x002fe20000000000 */
[----:B------:R1:W-:Y:S01]  /*17b0*/  STL [R1+0x50], R13 ;  /* 0x0000500d01007387 */ /* 0x0003e20000100800 */
[----:B----4-:R-:W-:-:S06]  /*17c0*/  IMAD.MOV.U32 R6, RZ, RZ, RZ ;  /* 0x000000ffff067224 */ /* 0x010fcc00078e00ff */
[----:B------:R-:W2:Y:S01]  /*17d0*/  @P1 LDC R9, c[0x0][0x44c] ;  /* 0x00011300ff091b82 */ /* 0x000ea20000000800 */
[----:B-1----:R-:W-:-:S07]  /*17e0*/  IMAD.IADD R13, R27, 0x1, -R10 ;  /* 0x000000011b0d7824 */ /* 0x002fce00078e0a0a */
[----:B------:R-:W1:Y:S01]  /*17f0*/  @P1 LDC R5, c[0x0][0x450] ;  /* 0x00011400ff051b82 */ /* 0x000e620000000800 */
[----:B---3--:R-:W-:Y:S02]  /*1800*/  @P0 IMAD.IADD R2, R3, 0x1, -R0 ;  /* 0x0000000103020824 */ /* 0x008fe400078e0a00 */
[----:B--2---:R-:W-:-:S04]  /*1810*/  @P1 IMAD.HI.U32 R0, R4, R9, RZ ;  /* 0x0000000904001227 */ /* 0x004fc800078e00ff */
[----:B------:R-:W-:Y:S01]  /*1820*/  IMAD.IADD R7, R13, 0x1, R2 ;  /* 0x000000010d077824 */ /* 0x000fe200078e0202 */
[----:B-1----:R-:W-:Y:S01]  /*1830*/  @P1 SHF.R.U32.HI R4, RZ, R5, R0 ;  /* 0x00000005ff041219 */ /* 0x002fe20000011600 */
[----:B------:R-:W-:Y:S02]  /*1840*/  IMAD.MOV.U32 R0, RZ, RZ, RZ ;  /* 0x000000ffff007224 */ /* 0x000fe400078e00ff */
[C---:B------:R-:W-:Y:S01]  /*1850*/  VIADD R5, R7.reuse, 0xdf ;  /* 0x000000df07057836 */ /* 0x040fe20000000000 */
[----:B------:R-:W-:Y:S01]  /*1860*/  IADD3 R137, R7, 0xe0, -R12 ;  /* 0x000000e007897810 */ /* 0x000fe20007ffe80c */
[----:B------:R1:W-:Y:S01]  /*1870*/  STL [R1+0x5c], R7 ;  /* 0x00005c0701007387 */ /* 0x0003e20000100800 */
[----:B0-----:R-:W-:-:S05]  /*1880*/  LOP3.LUT R12, R11, 0xff, RZ, 0xc0, !PT ;  /* 0x000000ff0b0c7812 */ /* 0x001fca00078ec0ff */
[----:B------:R0:W-:Y:S01]  /*1890*/  STL [R1+0x8c], R12 ;  /* 0x00008c0c01007387 */ /* 0x0001e20000100800 */
[----:B-1----:R-:W-:-:S03]  /*18a0*/  IMAD.IADD R7, R137, 0x1, R4 ;  /* 0x0000000189077824 */ /* 0x002fc600078e0204 */
[----:B------:R0:W-:Y:S01]  /*18b0*/  STL [R1+0x7c], R8 ;  /* 0x00007c0801007387 */ /* 0x0001e20000100800 */
[----:B------:R-:W-:Y:S02]  /*18c0*/  IMAD.MOV.U32 R4, RZ, RZ, RZ ;  /* 0x000000ffff047224 */ /* 0x000fe400078e00ff */
        /* <DEDUP_REMOVED lines=38> */
.L_x_2296:
[----:B------:R-:W-:Y:S05]  /*1b30*/  BSYNC B0 ;  /* 0x0000000000007941 */ /* 0x000fea0003800000 */
.L_x_2295:
        /* <DEDUP_REMOVED lines=39> */
.L_x_2299:
[----:B------:R-:W-:Y:S05]  /*1db0*/  BSYNC B6 ;  /* 0x0000000000067941 */ /* 0x000fea0003800000 */
.L_x_2298:
        /* <DEDUP_REMOVED lines=20> */
.L_x_2301:
[----:B------:R-:W-:Y:S05]  /*1f00*/  BSYNC B6 ;  /* 0x0000000000067941 */ /* 0x000fea0003800000 */
.L_x_2300:
[----:B------:R-:W-:Y:S01]  /*1f10*/  ULDC.64 UR4, c[0x0][0x9f8] ;  /* 0x00027e0000047ab9 */ /* 0x000fe20000000a00 */
[----:B------:R-:W-:Y:S01]  /*1f20*/  IMAD.MOV.U32 R0, RZ, RZ, R30 ;  /* 0x000000ffff007224 */ /* 0x000fe200078e001e */
[----:B------:R-:W-:Y:S01]  /*1f30*/  ISETP.NE.U32.AND P0, PT, RZ, UR4, PT ;  /* 0x00000004ff007c0c */ /* 0x000fe2000bf05070 */
[----:B------:R-:W-:Y:S01]  /*1f40*/  ULDC.64 UR6, c[0x0][0x208] ;  /* 0x0000820000067ab9 */ /* 0x000fe20000000a00 */
[----:B------:R-:W2:Y:S01]  /*1f50*/  LDL R51, [R1+0x68] ;  /* 0x0000680001337983 */ /* 0x000ea20000100800 */
[----:B------:R-:W0:Y:S01]  /*1f60*/  LDC.64 R42, c[0x0][0x300] ;  /* 0x0000c000ff2a7b82 */ /* 0x000e220000000a00 */
[----:B------:R-:W-:Y:S02]  /*1f70*/  ISETP.NE.AND.EX P0, PT, RZ, UR5, PT, P0 ;  /* 0x00000005ff007c0c */ /* 0x000fe4000bf05300 */
[----:B------:R-:W3:Y:S04]  /*1f80*/  LDL R50, [R1+0x74] ;  /* 0x0000740001327983 */ /* 0x000ee80000100800 */
[----:B------:R-:W4:Y:S01]  /*1f90*/  LDL R48, [R1+0x70] ;  /* 0x0000700001307983 */ /* 0x000f220000100800 */
[----:B------:R-:W-:Y:S01]  /*1fa0*/  IMAD.IADD R101, R28, 0x1, R27 ;  /* 0x000000011c657824 */ /* 0x000fe200078e021b */
[----:B------:R-:W1:Y:S05]  /*1fb0*/  LDC R15, c[0x0][0x3f4] ;  /* 0x0000fd00ff0f7b82 */ /* 0x000e6a0000000800 */
[----:B------:R-:W-:Y:S01]  /*1fc0*/  @P0 IADD3 R4, P1, R32, UR4, RZ ;  /* 0x0000000420040c10 */ /* 0x000fe2000ff3e0ff */
[----:B------:R-:W1:Y:S02]  /*1fd0*/  S2R R20, SR_TID.X ;  /* 0x0000000000147919 */ /* 0x000e640000002100 */
[----:B------:R-:W1:Y:S01]  /*1fe0*/  LDC.64 R36, c[0x0][0x3f8] ;  /* 0x0000fe00ff247b82 */ /* 0x000e620000000a00 */
[----:B------:R-:W-:Y:S01]  /*1ff0*/  @P0 IADD3.X R5, R31, UR5, RZ, P1, !PT ;  /* 0x000000051f050c10 */ /* 0x000fe20008ffe4ff */
[----:B------:R-:W-:-:S04]  /*2000*/  ULDC.64 UR4, c[0x0][0xa08] ;  /* 0x0002820000047ab9 */ /* 0x000fc80000000a00 */
[----:B------:R1:W2:Y:S01]  /*2010*/  @P0 LDG.E R0, desc[UR6][R4.64] ;  /* 0x0000000604000981 */ /* 0x0002a2000c1e1900 */
[----:B------:R-:W-:Y:S01]  /*2020*/  SHF.R.S32.HI R27, RZ, 0x1f, R101 ;  /* 0x0000001fff1b7819 */ /* 0x000fe20000011465 */
[-C--:B0-----:R-:W-:Y:S01]  /*2030*/  IMAD.WIDE.U32 R6, R101, R42.reuse, RZ ;  /* 0x0000002a65067225 */ /* 0x081fe200078e00ff */
[----:B------:R-:W-:Y:S01]  /*2040*/  ISETP.NE.U32.AND P0, PT, RZ, UR4, PT ;  /* 0x00000004ff007c0c */ /* 0x000fe2000bf05070 */
[----:B------:R-:W-:Y:S01]  /*2050*/  ULDC.64 UR6, c[0x0][0x310] ;  /* 0x0000c40000067ab9 */ /* 0x000fe20000000a00 */
[----:B------:R-:W0:Y:S01]  /*2060*/  LDC.64 R30, c[0x0][0x408] ;  /* 0x00010200ff1e7b82 */ /* 0x000e220000000a00 */
[----:B------:R-:W-:Y:S01]  /*2070*/  IMAD R8, R27, R42, RZ ;  /* 0x0000002a1b087224 */ /* 0x000fe200078e02ff */
[----:B------:R-:W-:Y:S01]  /*2080*/  ISETP.NE.AND.EX P0, PT, RZ, UR5, PT, P0 ;  /* 0x00000005ff007c0c */ /* 0x000fe2000bf05300 */
[----:B------:R-:W-:Y:S01]  /*2090*/  ULDC.64 UR4, c[0x0][0x308] ;  /* 0x0000c20000047ab9 */ /* 0x000fe20000000a00 */
[----:B------:R-:W-:Y:S01]  /*20a0*/  VIADD R26, R228, 0x40 ;  /* 0x00000040e41a7836 */ /* 0x000fe20000000000 */
[----:B-1----:R-:W-:Y:S01]  /*20b0*/  ISETP.GE.AND P2, PT, R18, R15, PT ;  /* 0x0000000f1200720c */ /* 0x002fe20003f46270 */
[----:B------:R-:W-:Y:S01]  /*20c0*/  IMAD R3, R101, R43, R8 ;  /* 0x0000002b65037224 */ /* 0x000fe200078e0208 */
[----:B------:R-:W-:Y:S01]  /*20d0*/  SHF.R.S32.HI R23, RZ, 0x1f, R22 ;  /* 0x0000001fff177819 */ /* 0x000fe20000011416 */
[----:B------:R-:W-:Y:S01]  /*20e0*/  VIADD R14, R228, 0x80 ;  /* 0x00000080e40e7836 */ /* 0x000fe20000000000 */
[----:B------:R-:W-:Y:S01]  /*20f0*/  SHF.R.S32.HI R124, RZ, 0x1f, R26 ;  /* 0x0000001fff7c7819 */ /* 0x000fe2000001141a */
[----:B------:R-:W-:Y:S01]  /*2100*/  IMAD.IADD R7, R7, 0x1, R3 ;  /* 0x0000000107077824 */ /* 0x000fe200078e0203 */
[----:B------:R-:W-:Y:S01]  /*2110*/  SHF.L.U64.HI R105, R42, 0x6, R43 ;  /* 0x000000062a697819 */ /* 0x000fe2000001022b */
[----:B------:R-:W-:Y:S01]  /*2120*/  VIADD R13, R228, 0xc0 ;  /* 0x000000c0e40d7836 */ /* 0x000fe20000000000 */
[----:B------:R-:W-:Y:S01]  /*2130*/  SHF.R.S32.HI R123, RZ, 0x1f, R14 ;  /* 0x0000001fff7b7819 */ /* 0x000fe2000001140e */
[----:B------:R-:W-:-:S04]  /*2140*/  IMAD.WIDE.U32 R4, R29, UR4, R6 ;  /* 0x000000041d047c25 */ /* 0x000fc8000f8e0006 */
[----:B------:R-:W-:Y:S01]  /*2150*/  IMAD.SHL.U32 R104, R42, 0x40, RZ ;  /* 0x000000402a687824 */ /* 0x000fe200078e00ff */
[----:B------:R-:W-:Y:S01]  /*2160*/  SHF.R.U32.HI R21, RZ, 0x7, R20 ;  /* 0x00000007ff157819 */ /* 0x000fe20000011614 */
[----:B------:R-:W-:Y:S01]  /*2170*/  IMAD R5, R29, UR5, R5 ;  /* 0x000000051d057c24 */ /* 0x000fe2000f8e0205 */
[----:B------:R-:W1:Y:S01]  /*2180*/  S2R R26, SR_TID.X ;  /* 0x00000000001a7919 */ /* 0x000e620000002100 */
[----:B------:R-:W-:Y:S01]  /*2190*/  SHF.R.S32.HI R20, RZ, 0x1f, R228 ;  /* 0x0000001fff147819 */ /* 0x000fe200000114e4 */
[----:B------:R-:W-:Y:S01]  /*21a0*/  IMAD.WIDE.U32 R8, R228, R36, R18 ;  /* 0x00000024e4087225 */ /* 0x000fe200078e0012 */
[----:B------:R-:W-:Y:S02]  /*21b0*/  ISETP.NE.AND P6, PT, R21, 0x1, PT ;  /* 0x000000011500780c */ /* 0x000fe40003fc5270 */
[----:B------:R-:W-:Y:S01]  /*21c0*/  SHF.R.S32.HI R122, RZ, 0x1f, R13 ;  /* 0x0000001fff7a7819 */ /* 0x000fe2000001140d */
[----:B------:R-:W-:Y:S01]  /*21d0*/  IMAD.MOV.U32 R90, RZ, RZ, R8 ;  /* 0x000000ffff5a7224 */ /* 0x000fe200078e0008 */
[----:B------:R-:W-:Y:S01]  /*21e0*/  SHF.L.U64.HI R12, R36, 0x6, R37 ;  /* 0x00000006240c7819 */ /* 0x000fe20000010225 */
[----:B0-----:R-:W-:-:S04]  /*21f0*/  IMAD.WIDE.U32 R10, R228, R30, R18 ;  /* 0x0000001ee40a7225 */ /* 0x001fc800078e0012 */
[----:B------:R-:W-:Y:S02]  /*2200*/  IMAD R14, R20, R42, RZ ;  /* 0x0000002a140e7224 */ /* 0x000fe400078e02ff */
[----:B------:R-:W-:Y:S02]  /*2210*/  IMAD.MOV.U32 R96, RZ, RZ, R10 ;  /* 0x000000ffff607224 */ /* 0x000fe400078e000a */
[----:B------:R-:W-:Y:S01]  /*2220*/  VIADD R136, R21, 0x8 ;  /* 0x0000000815887836 */ /* 0x000fe20000000000 */
[----:B------:R-:W-:Y:S01]  /*2230*/  SHF.L.U64.HI R21, R42, 0x7, R43 ;  /* 0x000000072a157819 */ /* 0x000fe2000001022b */
[C---:B------:R-:W-:Y:S02]  /*2240*/  IMAD.SHL.U32 R10, R36.reuse, 0x40, RZ ;  /* 0x00000040240a7824 */ /* 0x040fe400078e00ff */
[----:B------:R-:W-:-:S04]  /*2250*/  IMAD.WIDE.U32 R92, R36, 0xe0, RZ ;  /* 0x000000e0245c7825 */ /* 0x000fc800078e00ff */
[----:B------:R-:W-:Y:S02]  /*2260*/  IMAD R13, R43, 0xe0, RZ ;  /* 0x000000e02b0d7824 */ /* 0x000fe400078e02ff */
[----:B------:R-:W-:-:S04]  /*2270*/  IMAD.WIDE.U32 R132, R228, R42, R104 ;  /* 0x0000002ae4847225 */ /* 0x000fc800078e0068 */
[----:B------:R-:W-:Y:S02]  /*2280*/  VIADD R41, R228, 0x80 ;  /* 0x00000080e4297836 */ /* 0x000fe40000000000 */
[----:B-1----:R-:W-:Y:S02]  /*2290*/  VIADD R32, R26, 0xffffff80 ;  /* 0xffffff801a207836 */ /* 0x002fe40000000000 */
[----:B------:R-:W-:Y:S02]  /*22a0*/  VIADD R53, R228, 0xc0 ;  /* 0x000000c0e4357836 */ /* 0x000fe40000000000 */
[----:B------:R-:W-:Y:S01]  /*22b0*/  IMAD.SHL.U32 R120, R15, 0x2, RZ ;  /* 0x000000020f787824 */ /* 0x000fe200078e00ff */
[----:B------:R-:W-:Y:S01]  /*22c0*/  SHF.R.S32.HI R52, RZ, 0x1f, R32 ;  /* 0x0000001fff347819 */ /* 0x000fe20000011420 */
[----:B------:R-:W-:Y:S02]  /*22d0*/  IMAD.SHL.U32 R41, R41, 0x80, RZ ;  /* 0x0000008029297824 */ /* 0x000fe400078e00ff */
[----:B------:R-:W-:-:S02]  /*22e0*/  IMAD.SHL.U32 R53, R53, 0x80, RZ ;  /* 0x0000008035357824 */ /* 0x000fc400078e00ff */
[----:B------:R-:W-:Y:S01]  /*22f0*/  IMAD.WIDE.U32 R98, R30, 0xe0, RZ ;  /* 0x000000e01e627825 */ /* 0x000fe200078e00ff */
[----:B------:R-:W-:Y:S02]  /*2300*/  LOP3.LUT R41, R41, 0x380, RZ, 0xc0, !PT ;  /* 0x0000038029297812 */ /* 0x000fe400078ec0ff */
[----:B------:R-:W-:Y:S01]  /*2310*/  LEA.HI R52, R52, R32, RZ, 0x5 ;  /* 0x0000002034347211 */ /* 0x000fe200078f28ff */
[----:B------:R-:W-:Y:S01]  /*2320*/  IMAD.WIDE.U32 R102, R228, R42, R18 ;  /* 0x0000002ae4667225 */ /* 0x000fe200078e0012 */
[----:B------:R-:W-:Y:S02]  /*2330*/  LOP3.LUT R53, R53, 0x380, RZ, 0xc0, !PT ;  /* 0x0000038035357812 */ /* 0x000fe400078ec0ff */
[----:B------:R-:W-:Y:S01]  /*2340*/  SHF.R.U32.HI R140, RZ, 0x3, R41 ;  /* 0x00000003ff8c7819 */ /* 0x000fe20000011629 */
[----:B------:R-:W-:Y:S01]  /*2350*/  IMAD.SHL.U32 R52, R52, 0x20, RZ ;  /* 0x0000002034347824 */ /* 0x000fe200078e00ff */
[----:B------:R-:W-:Y:S01]  /*2360*/  SHF.R.U32.HI R139, RZ, 0x3, R53 ;  /* 0x00000003ff8b7819 */ /* 0x000fe20000011635 */
[----:B------:R-:W-:-:S03]  /*2370*/  IMAD.WIDE.U32 R130, R42, 0xe0, RZ ;  /* 0x000000e02a827825 */ /* 0x000fc600078e00ff */
[----:B------:R-:W-:Y:S01]  /*2380*/  LOP3.LUT R52, R52, 0xfffffc00, RZ, 0xc0, !PT ;  /* 0xfffffc0034347812 */ /* 0x000fe200078ec0ff */
        /* <DEDUP_REMOVED lines=22> */
[----:B------:R-:W-:-:S03]  /*24f0*/  ULDC UR4, c[0x0][0x2f4] ;  /* 0x0000bd0000047ab9 */ /* 0x000fc60000000800 */
[----:B------:R-:W-:Y:S02]  /*2500*/  IMAD.IADD R3, R18, 0x1, R3 ;  /* 0x0000000112037824 */ /* 0x000fe400078e0203 */
[----:B------:R-:W-:-:S03]  /*2510*/  IMAD.WIDE.U32 R6, R228, R30, R22 ;  /* 0x0000001ee4067225 */ /* 0x000fc600078e0016 */
[----:B------:R-:W-:Y:S01]  /*2520*/  SHF.R.S32.HI R8, RZ, 0x1f, R3 ;  /* 0x0000001fff087819 */ /* 0x000fe20000011403 */
[C---:B------:R-:W-:Y:S01]  /*2530*/  IMAD R97, R228.reuse, R31, R0 ;  /* 0x0000001fe4617224 */ /* 0x040fe200078e0200 */
[----:B------:R-:W-:Y:S01]  /*2540*/  P2R R0, PR, RZ, 0x4 ;  /* 0x00000004ff007803 */ /* 0x000fe20000000000 */
[----:B------:R-:W-:Y:S01]  /*2550*/  IMAD.WIDE.U32 R4, R228, R36, R22 ;  /* 0x00000024e4047225 */ /* 0x000fe200078e0016 */
[----:B------:R-:W-:Y:S02]  /*2560*/  LEA.HI R38, R8, R3, RZ, 0x4 ;  /* 0x0000000308267211 */ /* 0x000fe400078f20ff */
[----:B------:R-:W-:Y:S01]  /*2570*/  SHF.L.U64.HI R8, R30, 0x6, R31 ;  /* 0x000000061e087819 */ /* 0x000fe2000001021f */
[----:B------:R-:W-:Y:S01]  /*2580*/  IMAD.IADD R95, R7, 0x1, R97 ;  /* 0x00000001075f7824 */ /* 0x000fe200078e0261 */
[----:B-----5:R-:W-:Y:S01]  /*2590*/  SHF.R.S32.HI R7, RZ, 0x1f, R121 ;  /* 0x0000001fff077819 */ /* 0x020fe20000011479 */
[----:B------:R-:W-:Y:S02]  /*25a0*/  IMAD.IADD R5, R5, 0x1, R91 ;  /* 0x0000000105057824 */ /* 0x000fe400078e025b */
[----:B------:R-:W-:-:S02]  /*25b0*/  IMAD.IADD R91, R91, 0x1, R9 ;  /* 0x000000015b5b7824 */ /* 0x000fc400078e0209 */
[----:B------:R-:W-:Y:S02]  /*25c0*/  IMAD.SHL.U32 R3, R229, 0x80, RZ ;  /* 0x00000080e5037824 */ /* 0x000fe400078e00ff */
[----:B------:R-:W-:Y:S01]  /*25d0*/  IMAD.IADD R97, R97, 0x1, R11 ;  /* 0x0000000161617824 */ /* 0x000fe200078e020b */
[C---:B------:R-:W-:Y:S01]  /*25e0*/  SHF.L.U64.HI R11, R36.reuse, 0x7, R37 ;  /* 0x00000007240b7819 */ /* 0x040fe20000010225 */
[----:B------:R-:W-:Y:S01]  /*25f0*/  IMAD.MOV.U32 R94, RZ, RZ, R6 ;  /* 0x000000ffff5e7224 */ /* 0x000fe200078e0006 */
[----:B------:R-:W-:Y:S01]  /*2600*/  LOP3.LUT R3, R3, 0x380, RZ, 0xc0, !PT ;  /* 0x0000038003037812 */ /* 0x000fe200078ec0ff */
[-C--:B------:R-:W-:Y:S02]  /*2610*/  IMAD R6, R7, R36.reuse, RZ ;  /* 0x0000002407067224 */ /* 0x080fe400078e02ff */
[----:B------:R-:W-:Y:S02]  /*2620*/  IMAD.SHL.U32 R9, R36, 0x80, RZ ;  /* 0x0000008024097824 */ /* 0x000fe400078e00ff */
[----:B------:R-:W-:-:S04]  /*2630*/  IMAD.WIDE.U32 R88, R121, R36, R4 ;  /* 0x0000002479587225 */ /* 0x000fc800078e0004 */
[----:B------:R-:W-:-:S04]  /*2640*/  IMAD.WIDE.U32 R90, R121, R36, R90 ;  /* 0x00000024795a7225 */ /* 0x000fc800078e005a */
[C---:B------:R-:W-:Y:S02]  /*2650*/  IMAD R29, R228.reuse, R43, R14 ;  /* 0x0000002be41d7224 */ /* 0x040fe400078e020e */
[C---:B------:R-:W-:Y:S02]  /*2660*/  VIADD R36, R228.reuse, 0x40 ;  /* 0x00000040e4247836 */ /* 0x040fe40000000000 */
[----:B------:R-:W-:Y:S02]  /*2670*/  VIADD R43, R228, 0x40 ;  /* 0x00000040e42b7836 */ /* 0x000fe40000000000 */
[----:B------:R-:W-:Y:S01]  /*2680*/  IMAD R33, R121, R37, R6 ;  /* 0x0000002579217224 */ /* 0x000fe200078e0206 */
[----:B------:R-:W-:Y:S01]  /*2690*/  IADD3 R14, P0, R104, R132, RZ ;  /* 0x00000084680e7210 */ /* 0x000fe20007f1e0ff */
[----:B------:R-:W-:Y:S01]  /*26a0*/  IMAD R6, R7, R30, RZ ;  /* 0x0000001e07067224 */ /* 0x000fe200078e02ff */
[----:B------:R-:W-:Y:S01]  /*26b0*/  SHF.R.U32.HI R20, RZ, 0x3, R3 ;  /* 0x00000003ff147819 */ /* 0x000fe20000011603 */
[----:B------:R-:W-:Y:S01]  /*26c0*/  IMAD.SHL.U32 R36, R36, 0x80, RZ ;  /* 0x0000008024247824 */ /* 0x000fe200078e00ff */
[----:B------:R-:W-:Y:S01]  /*26d0*/  LOP3.LUT R27, R3, 0x30, R18, 0xf8, !PT ;  /* 0x00000030031b7812 */ /* 0x000fe200078ef812 */
[----:B------:R-:W-:Y:S01]  /*26e0*/  IMAD.SHL.U32 R43, R43, 0x80, RZ ;  /* 0x000000802b2b7824 */ /* 0x000fe200078e00ff */
[----:B------:R-:W-:Y:S01]  /*26f0*/  SHF.L.U64.HI R7, R30, 0x7, R31 ;  /* 0x000000071e077819 */ /* 0x000fe2000001021f */
[----:B------:R-:W-:Y:S01]  /*2700*/  IMAD.IADD R15, R29, 0x1, R133 ;  /* 0x000000011d0f7824 */ /* 0x000fe200078e0285 */
[----:B------:R-:W-:Y:S01]  /*2710*/  LOP3.LUT R36, R36, 0x380, RZ, 0xc0, !PT ;  /* 0x0000038024247812 */ /* 0x000fe200078ec0ff */
[----:B------:R-:W-:Y:S01]  /*2720*/  IMAD R35, R121, R31, R6 ;  /* 0x0000001f79237224 */ /* 0x000fe200078e0206 */
[----:B------:R-:W-:Y:S01]  /*2730*/  LOP3.LUT R43, R43, 0x380, RZ, 0xc0, !PT ;  /* 0x000003802b2b7812 */ /* 0x000fe200078ec0ff */
[----:B------:R-:W-:-:S02]  /*2740*/  IMAD.SHL.U32 R6, R30, 0x40, RZ ;  /* 0x000000401e067824 */ /* 0x000fc400078e00ff */
[----:B------:R-:W-:Y:S02]  /*2750*/  IMAD.SHL.U32 R5, R30, 0x80, RZ ;  /* 0x000000801e057824 */ /* 0x000fe400078e00ff */
[----:B------:R-:W-:Y:S01]  /*2760*/  IMAD.WIDE.U32 R94, R121, R30, R94 ;  /* 0x0000001e795e7225 */ /* 0x000fe200078e005e */
[----:B------:R-:W-:-:S03]  /*2770*/  LOP3.LUT R39, R3, 0x70, R38, 0xf8, !PT ;  /* 0x0000007003277812 */ /* 0x000fc600078ef826 */
[----:B------:R-:W-:Y:S01]  /*2780*/  IMAD.WIDE.U32 R96, R121, R30, R96 ;  /* 0x0000001e79607225 */ /* 0x000fe200078e0060 */
[----:B------:R-:W-:-:S03]  /*2790*/  LOP3.LUT R30, R27, R20, RZ, 0x3c, !PT ;  /* 0x000000141b1e7212 */ /* 0x000fc600078e3cff */
[----:B------:R-:W-:Y:S01]  /*27a0*/  IMAD.X R26, R15, 0x1, R105, P0 ;  /* 0x000000010f1a7824 */ /* 0x000fe200000e0669 */
[----:B------:R-:W-:Y:S01]  /*27b0*/  IADD3 R27, P0, R14, R104, RZ ;  /* 0x000000680e1b7210 */ /* 0x000fe20007f1e0ff */
[----:B------:R-:W-:Y:S02]  /*27c0*/  IMAD R37, R37, 0xe0, RZ ;  /* 0x000000e025257824 */ /* 0x000fe400078e02ff */
[----:B------:R-:W-:Y:S01]  /*27d0*/  IMAD R31, R31, 0xe0, RZ ;  /* 0x000000e01f1f7824 */ /* 0x000fe200078e02ff */
[--C-:B------:R-:W-:Y:S01]  /*27e0*/  LOP3.LUT R40, R36, 0x70, R38.reuse, 0xf8, !PT ;  /* 0x0000007024287812 */ /* 0x100fe200078ef826 */
[----:B------:R-:W-:Y:S01]  /*27f0*/  VIADD R4, R18, 0x40 ;  /* 0x0000004012047836 */ /* 0x000fe20000000000 */
[----:B------:R-:W-:Y:S01]  /*2800*/  SHF.R.U32.HI R43, RZ, 0x3, R43 ;  /* 0x00000003ff2b7819 */ /* 0x000fe2000001162b */
[----:B------:R-:W-:Y:S01]  /*2810*/  IMAD.IADD R112, R93, 0x1, R37 ;  /* 0x000000015d707824 */ /* 0x000fe200078e0225 */
[--C-:B------:R-:W-:Y:S01]  /*2820*/  LOP3.LUT R41, R41, 0x70, R38.reuse, 0xf8, !PT ;  /* 0x0000007029297812 */ /* 0x100fe200078ef826 */
[----:B------:R-:W-:Y:S01]  /*2830*/  IMAD.IADD R28, R99, 0x1, R31 ;  /* 0x00000001631c7824 */ /* 0x000fe200078e021f */
[----:B------:R-:W-:Y:S01]  /*2840*/  SHF.R.S32.HI R36, RZ, 0x4, R38 ;  /* 0x00000004ff247819 */ /* 0x000fe20000011426 */
[----:B------:R-:W-:Y:S01]  /*2850*/  IMAD.X R31, R26, 0x1, R105, P0 ;  /* 0x000000011a1f7824 */ /* 0x000fe200000e0669 */
[----:B------:R-:W-:-:S02]  /*2860*/  LOP3.LUT R37, R38, 0xfffffff0, RZ, 0xc0, !PT ;  /* 0xfffffff026257812 */ /* 0x000fc400078ec0ff */
[----:B------:R-:W-:Y:S01]  /*2870*/  LOP3.LUT R116, R39, R20, RZ, 0x3c, !PT ;  /* 0x0000001427747212 */ /* 0x000fe200078e3cff */
[----:B------:R-:W-:Y:S01]  /*2880*/  IMAD.IADD R29, R103, 0x1, R29 ;  /* 0x00000001671d7824 */ /* 0x000fe200078e021d */
[----:B------:R-:W-:Y:S02]  /*2890*/  LOP3.LUT R38, R53, 0x70, R38, 0xf8, !PT ;  /* 0x0000007035267812 */ /* 0x000fe400078ef826 */
[----:B------:R-:W-:Y:S01]  /*28a0*/  LOP3.LUT R115, R40, R43, RZ, 0x3c, !PT ;  /* 0x0000002b28737212 */ /* 0x000fe200078e3cff */
[----:B------:R-:W-:Y:S01]  /*28b0*/  IMAD.IADD R40, R45, 0x1, R49 ;  /* 0x000000012d287824 */ /* 0x000fe200078e0231 */
[----:B------:R-:W-:Y:S02]  /*28c0*/  IADD3 R39, P0, R44, R102, RZ ;  /* 0x000000662c277210 */ /* 0x000fe40007f1e0ff */
[----:B------:R-:W-:Y:S02]  /*28d0*/  LOP3.LUT R114, R41, R140, RZ, 0x3c, !PT ;  /* 0x0000008c29727212 */ /* 0x000fe400078e3cff */
[----:B------:R-:W-:Y:S01]  /*28e0*/  LOP3.LUT R113, R38, R139, RZ, 0x3c, !PT ;  /* 0x0000008b26717212 */ /* 0x000fe200078e3cff */
[----:B------:R-:W-:Y:S01]  /*28f0*/  IMAD.X R106, R29, 0x1, R40, P0 ;  /* 0x000000011d6a7824 */ /* 0x000fe200000e0628 */
[----:B------:R-:W-:-:S02]  /*2900*/  IADD3 R41, P3, R44, 0x40, RZ ;  /* 0x000000402c297810 */ /* 0x000fc40007f7e0ff */
[----:B------:R-:W-:Y:S01]  /*2910*/  IADD3 R43, P2, R39, 0x40, RZ ;  /* 0x00000040272b7810 */ /* 0x000fe20007f5e0ff */
[----:B------:R-:W-:Y:S01]  /*2920*/  IMAD.IADD R32, R89, 0x1, R33 ;  /* 0x0000000159207824 */ /* 0x000fe200078e0221 */
[----:B------:R-:W-:Y:S01]  /*2930*/  SHF.R.S32.HI R38, RZ, 0x1f, R37 ;  /* 0x0000001fff267819 */ /* 0x000fe20000011425 */
[----:B------:R-:W-:Y:S01]  /*2940*/  IMAD.IADD R34, R95, 0x1, R35 ;  /* 0x000000015f227824 */ /* 0x000fe200078e0223 */
[----:B------:R-:W-:Y:S01]  /*2950*/  ISETP.GE.AND P0, PT, R18, UR4, PT ;  /* 0x0000000412007c0c */ /* 0x000fe2000bf06270 */
[----:B------:R-:W-:Y:S01]  /*2960*/  IMAD.IADD R30, R52, 0x1, R30 ;  /* 0x00000001341e7824 */ /* 0x000fe200078e021e */
[----:B------:R-:W-:Y:S01]  /*2970*/  ISETP.GE.AND P1, PT, R4, UR4, PT ;  /* 0x0000000404007c0c */ /* 0x000fe2000bf26270 */
[----:B------:R-:W-:Y:S02]  /*2980*/  IMAD.IADD R33, R33, 0x1, R91 ;  /* 0x0000000121217824 */ /* 0x000fe400078e025b */
[----:B------:R-:W-:Y:S02]  /*2990*/  IMAD.IADD R35, R35, 0x1, R97 ;  /* 0x0000000123237824 */ /* 0x000fe400078e0261 */
[----:B------:R-:W-:-:S02]  /*29a0*/  IMAD.IADD R116, R52, 0x1, R116 ;  /* 0x0000000134747824 */ /* 0x000fc400078e0274 */
[----:B------:R-:W-:Y:S02]  /*29b0*/  IMAD.IADD R115, R51, 0x1, R115 ;  /* 0x0000000133737824 */ /* 0x000fe400078e0273 */
[----:B---3--:R-:W-:Y:S02]  /*29c0*/  IMAD.IADD R114, R50, 0x1, R114 ;  /* 0x0000000132727824 */ /* 0x008fe400078e0272 */
[----:B----4-:R-:W-:Y:S02]  /*29d0*/  IMAD.IADD R113, R48, 0x1, R113 ;  /* 0x0000000130717824 */ /* 0x010fe400078e0271 */
[----:B------:R-:W-:Y:S02]  /*29e0*/  IMAD.X R107, RZ, RZ, R40, P3 ;  /* 0x000000ffff6b7224 */ /* 0x000fe400018e0628 */
[----:B------:R-:W-:Y:S02]  /*29f0*/  IMAD.X R108, RZ, RZ, R106, P2 ;  /* 0x000000ffff6c7224 */ /* 0x000fe400010e066a */
[----:B------:R-:W-:Y:S01]  /*2a00*/  IMAD.IADD R109, R47, 0x1, R109 ;  /* 0x000000012f6d7824 */ /* 0x000fe200078e026d */
[----:B------:R-:W-:Y:S06]  /*2a10*/  @!P6 BAR.SYNC.DEFER_BLOCKING 0x9, 0x100 ;  /* 0x024400000000eb1d */ /* 0x000fec0000010000 */
.L_x_2385:
        /* <DEDUP_REMOVED lines=53> */
.L_x_2306:
[----:B------:R-:W-:Y:S05]  /*2d70*/  BSYNC B1 ;  /* 0x0000000000017941 */ /* 0x000fea0003800000 */
.L_x_2305:
        /* <DEDUP_REMOVED lines=38> */
.L_x_2308:
[----:B------:R-:W-:Y:S05]  /*2fe0*/  BSYNC B1 ;  /* 0x0000000000017941 */ /* 0x000fea0003800000 */
.L_x_2307:
        /* <DEDUP_REMOVED lines=26> */
.L_x_2310:
[----:B------:R-:W-:Y:S05]  /*3190*/  BSYNC B1 ;  /* 0x0000000000017941 */ /* 0x000fea0003800000 */
.L_x_2309:
        /* <DEDUP_REMOVED lines=31> */
.L_x_2312:
[----:B------:R-:W-:Y:S05]  /*3390*/  BSYNC B1 ;  /* 0x0000000000017941 */ /* 0x000fea0003800000 */
.L_x_2311:
[----:B------:R-:W-:Y:S01]  /*33a0*/  ULOP3.LUT UR4, UR60, 0x1, URZ, 0xfc, !UPT ;  /* 0x000000013c047892 */ /* 0x000fe2000f8efc3f */
[----:B------:R-:W-:Y:S02]  /*33b0*/  IMAD.MOV.U32 R152, RZ, RZ, R78 ;  /* 0x000000ffff987224 */ /* 0x000fe400078e004e */
[----:B------:R-:W-:Y:S01]  /*33c0*/  IMAD.MOV.U32 R163, RZ, RZ, R82 ;  /* 0x000000ffffa37224 */ /* 0x000fe200078e0052 */
[----:B------:R-:W-:Y:S01]  /*33d0*/  UISETP.NE.AND UP0, UPT, UR4, 0x3, UPT ;  /* 0x000000030400788c */ /* 0x000fe2000bf05270 */
[----:B-----5:R-:W-:Y:S02]  /*33e0*/  IMAD.MOV.U32 R145, RZ, RZ, R68 ;  /* 0x000000ffff917224 */ /* 0x020fe400078e0044 */
[----:B------:R-:W-:Y:S02]  /*33f0*/  IMAD.MOV.U32 R146, RZ, RZ, R72 ;  /* 0x000000ffff927224 */ /* 0x000fe400078e0048 */
[----:B------:R-:W-:Y:S01]  /*3400*/  IMAD.MOV.U32 R144, RZ, RZ, R70 ;  /* 0x000000ffff907224 */ /* 0x000fe200078e0046 */
[----:B------:R-:W-:Y:S01]  /*3410*/  PLOP3.LUT P5, PT, PT, PT, UP0, 0x80, 0x0 ;  /* 0x000000000000781c */ /* 0x000fe20003faf008 */
        /* <DEDUP_REMOVED lines=9> */
[----:B------:R-:W-:Y:S06]  /*34b0*/  @!P5 BRA `(.L_x_2313) ;  /* 0x000000000004d947 */ /* 0x000fec0003800000 */
[----:B------:R-:W-:Y:S01]  /*34c0*/  BPT.TRAP 0x1 ;  /* 0x000000040000795c */ /* 0x000fe20000300000 */
.L_x_2313:
[----:B------:R-:W-:Y:S01]  /*34d0*/  IMAD R110, R17, 0x8, R16 ;  /* 0x00000008116e7824 */ /* 0x000fe200078e0210 */
[----:B------:R-:W-:Y:S01]  /*34e0*/  SHF.L.U32 R125, R237, 0x1f, RZ ;  /* 0x0000001fed7d7819 */ /* 0x000fe200000006ff */
[----:B------:R-:W-:Y:S03]  /*34f0*/  BSSY B1, `(.L_x_2314) ;  /* 0x0000003000017945 */ /* 0x000fe60003800000 */
[----:B------:R-:W1:Y:S02]  /*3500*/  SYNCS.PHASECHK.TRANS64.TRYWAIT P6, [R110+URZ+0x2e890], R125 ;  /* 0x02e8907d6e0075a7 */ /* 0x000e6400080c017f */
[----:B-1----:R-:W-:Y:S05]  /*3510*/  @!P6 BRA `(.L_x_2315) ;  /* 0x000002900068e947 */ /* 0x002fea0003800000 */
.L_x_2621:
[----:B------:R-:W-:Y:S05]  /*3520*/  BSYNC B1 ;  /* 0x0000000000017941 */ /* 0x000fea0003800000 */
.L_x_2314:
        /* <DEDUP_REMOVED lines=28> */
[----:B------:R-:W-:Y:S01]  /*36f0*/  HADD2.F32 R158, -RZ, R154.H0_H0 ;  /* 0x2000009aff9e7230 */ /* 0x000fe20000004100 */
[----:B------:R-:W-:Y:S01]  /*3700*/  F2FP.F16.E4M3.UNPACK_B R156, R149.H1 ;  /* 0x00000095ff9c723e */ /* 0x000fe200030006ff */
[--C-:B------:R-:W-:Y:S01]  /*3710*/  HADD2.F32 R83, -RZ, R48.reuse.H1_H1 ;  /* 0x30000030ff537230 */ /* 0x100fe20000004100 */
[----:B------:R-:W-:Y:S01]  /*3720*/  F2FP.F16.E4M3.UNPACK_B R49, R49.H1 ;  /* 0x00000031ff31723e */ /* 0x000fe200030006ff */
[----:B------:R-:W-:-:S02]  /*3730*/  HADD2.F32 R48, -RZ, R48.H0_H0 ;  /* 0x20000030ff307230 */ /* 0x000fc40000004100 */
[----:B------:R-:W-:Y:S02]  /*3740*/  HADD2.F32 R159, -RZ, R154.H1_H1 ;  /* 0x3000009aff9f7230 */ /* 0x000fe40000004100 */
[-C--:B------:R-:W-:Y:S01]  /*3750*/  FMUL.FTZ R161, R83, R158.reuse ;  /* 0x0000009e53a17220 */ /* 0x080fe20000410000 */
[--C-:B------:R-:W-:Y:S02]  /*3760*/  HADD2.F32 R157, -RZ, R156.reuse.H0_H0 ;  /* 0x2000009cff9d7230 */ /* 0x100fe40000004100 */
[C---:B------:R-:W-:Y:S01]  /*3770*/  FMUL.FTZ R160, R48.reuse, R158 ;  /* 0x0000009e30a07220 */ /* 0x040fe20000410000 */
[--C-:B------:R-:W-:Y:S01]  /*3780*/  HADD2.F32 R155, -RZ, R49.reuse.H1_H1 ;  /* 0x30000031ff9b7230 */ /* 0x100fe20000004100 */
[----:B------:R-:W-:Y:S01]  /*3790*/  F2FP.F16.E4M3.UNPACK_B R158, R163 ;  /* 0x000000a3ff9e723e */ /* 0x000fe200020006ff */
[----:B------:R-:W-:Y:S02]  /*37a0*/  HADD2.F32 R154, -RZ, R49.H0_H0 ;  /* 0x20000031ff9a7230 */ /* 0x000fe40000004100 */
[----:B------:R-:W-:Y:S01]  /*37b0*/  FFMA.FTZ R48, R48, R157, -R161 ;  /* 0x0000009d30307223 */ /* 0x000fe200000108a1 */
[----:B------:R-:W-:-:S02]  /*37c0*/  HADD2.F32 R156, -RZ, R156.H1_H1 ;  /* 0x3000009cff9c7230 */ /* 0x000fc40000004100 */
[----:B------:R-:W-:Y:S01]  /*37d0*/  FMUL.FTZ R161, R155, R159 ;  /* 0x0000009f9ba17220 */ /* 0x000fe20000410000 */
[----:B------:R-:W-:Y:S01]  /*37e0*/  FFMA.FTZ R49, R83, R157, R160 ;  /* 0x0000009d53317223 */ /* 0x000fe200000100a0 */
[C---:B------:R-:W-:Y:S01]  /*37f0*/  FMUL.FTZ R162, R154.reuse, R159 ;  /* 0x0000009f9aa27220 */ /* 0x040fe20000410000 */
[----:B------:R-:W-:Y:S01]  /*3800*/  F2FP.F16.E4M3.UNPACK_B R83, R82.H1 ;  /* 0x00000052ff53723e */ /* 0x000fe200030006ff */
[----:B------:R-:W-:Y:S01]  /*3810*/  FFMA.FTZ R161, R154, R156, -R161 ;  /* 0x0000009c9aa17223 */ /* 0x000fe200000108a1 */
[----:B------:R-:W-:Y:S01]  /*3820*/  F2FP.F16.E4M3.UNPACK_B R82, R82 ;  /* 0x00000052ff52723e */ /* 0x000fe200020006ff */
[----:B------:R-:W-:Y:S01]  /*3830*/  FFMA.FTZ R164, R155, R156, R162 ;  /* 0x0000009c9ba47223 */ /* 0x000fe200000100a2 */
[----:B------:R-:W-:Y:S01]  /*3840*/  F2FP.F16.E4M3.UNPACK_B R156, R149 ;  /* 0x00000095ff9c723e */ /* 0x000fe200020006ff */
[----:B------:R-:W-:Y:S02]  /*3850*/  HADD2.F32 R157, -RZ, R158.H1_H1 ;  /* 0x3000009eff9d7230 */ /* 0x000fe40000004100 */
        /* <DEDUP_REMOVED lines=11> */
[-C--:B------:R-:W-:Y:S01]  /*3910*/  FFMA.FTZ R154, R154, R82.reuse, -R159 ;  /* 0x000000529a9a7223 */ /* 0x080fe2000001089f */
[----:B------:R-:W-:Y:S01]  /*3920*/  FFMA.FTZ R155, R155, R82, R162 ;  /* 0x000000529b9b7223 */ /* 0x000fe200000100a2 */
[-C--:B------:R-:W-:Y:S01]  /*3930*/  FFMA.FTZ R82, R83, R156.reuse, -R160 ;  /* 0x0000009c53527223 */ /* 0x080fe200000108a0 */
[----:B------:R-:W-:Y:S01]  /*3940*/  FFMA.FTZ R83, R149, R156, R158 ;  /* 0x0000009c95537223 */ /* 0x000fe2000001009e */
[----:B------:R-:W-:Y:S02]  /*3950*/  F2FP.F16.E4M3.UNPACK_B R156, R51.H1 ;  /* 0x00000033ff9c723e */ /* 0x000fe400030006ff */
[----:B------:R-:W-:-:S02]  /*3960*/  F2FP.F16.E4M3.UNPACK_B R162, R81.H1 ;  /* 0x00000051ffa2723e */ /* 0x000fc400030006ff */
[----:B------:R-:W-:Y:S01]  /*3970*/  F2FP.F16.E4M3.UNPACK_B R159, R80.H1 ;  /* 0x00000050ff9f723e */ /* 0x000fe200030006ff */
[--C-:B------:R-:W-:Y:S01]  /*3980*/  HADD2.F32 R157, -RZ, R156.reuse.H0_H0 ;  /* 0x2000009cff9d7230 */ /* 0x100fe20000004100 */
[----:B------:R-:W-:Y:S01]  /*3990*/  F2FP.SATFINITE.E4M3.F32.PACK_AB_MERGE_C R149, R164, R161, RZ ;  /* 0x000000a1a495723e */ /* 0x000fe200048070ff */
[----:B------:R-:W-:Y:S01]  /*39a0*/  HADD2.F32 R156, -RZ, R156.H1_H1 ;  /* 0x3000009cff9c7230 */ /* 0x000fe20000004100 */
[----:B------:R-:W-:Y:S01]  /*39b0*/  F2FP.SATFINITE.E4M3.F32.PACK_AB_MERGE_C R154, R155, R154, RZ ;  /* 0x0000009a9b9a723e */ /* 0x000fe200048070ff */
[--C-:B------:R-:W-:Y:S01]  /*39c0*/  HADD2.F32 R163, -RZ, R162.reuse.H1_H1 ;  /* 0x300000a2ffa37230 */ /* 0x100fe20000004100 */
[----:B------:R-:W-:Y:S01]  /*39d0*/  F2FP.F16.E4M3.UNPACK_B R155, R50.H1 ;  /* 0x00000032ff9b723e */ /* 0x000fe200030006ff */
[----:B------:R-:W-:Y:S01]  /*39e0*/  HADD2.F32 R160, -RZ, R159.H1_H1 ;  /* 0x3000009fffa07230 */ /* 0x000fe20000004100 */
[----:B------:R-:W-:Y:S01]  /*39f0*/  F2FP.F16.E4M3.UNPACK_B R161, R81 ;  /* 0x00000051ffa1723e */ /* 0x000fe200020006ff */
[----:B------:R-:W-:Y:S01]  /*3a00*/  HADD2.F32 R162, -RZ, R162.H0_H0 ;  /* 0x200000a2ffa27230 */ /* 0x000fe20000004100 */
        /* <DEDUP_REMOVED lines=13> */
[----:B------:R-:W-:Y:S01]  /*3ae0*/  FFMA.FTZ R166, R155, R80, -R166 ;  /* 0x000000509ba67223 */ /* 0x000fe200000108a6 */
[----:B------:R-:W-:Y:S01]  /*3af0*/  FFMA.FTZ R160, R156, R160, R165 ;  /* 0x000000a09ca07223 */ /* 0x000fe200000100a5 */
[----:B------:R-:W-:Y:S01]  /*3b00*/  FFMA.FTZ R155, R81, R80, R164 ;  /* 0x00000050519b7223 */ /* 0x000fe200000100a4 */
[--C-:B------:R-:W-:Y:S01]  /*3b10*/  HADD2.F32 R80, -RZ, R51.reuse.H0_H0 ;  /* 0x20000033ff507230 */ /* 0x100fe20000004100 */
[----:B------:R-:W-:Y:S01]  /*3b20*/  F2FP.SATFINITE.E4M3.F32.PACK_AB_MERGE_C R49, R49, R48, R149 ;  /* 0x000000303131723e */ /* 0x000fe20004807095 */
[----:B------:R-:W-:Y:S01]  /*3b30*/  HADD2.F32 R81, -RZ, R51.H1_H1 ;  /* 0x30000033ff517230 */ /* 0x000fe20000004100 */
[----:B------:R-:W-:Y:S01]  /*3b40*/  F2FP.SATFINITE.E4M3.F32.PACK_AB_MERGE_C R160, R160, R163, RZ ;  /* 0x000000a3a0a0723e */ /* 0x000fe200048070ff */
        /* <DEDUP_REMOVED lines=16> */
.L_x_2321:
[----:B------:R-:W-:Y:S05]  /*3c50*/  BSYNC B3 ;  /* 0x0000000000037941 */ /* 0x000fea0003800000 */
.L_x_2320:
[----:B------:R-:W-:Y:S01]  /*3c60*/  ULDC.64 UR4, c[0x0][0x2e8] ;  /* 0x0000ba0000047ab9 */ /* 0x000fe20000000a00 */
[----:B------:R-:W-:Y:S01]  /*3c70*/  ULDC.64 UR6, c[0x0][0x208] ;  /* 0x0000820000067ab9 */ /* 0x000fe20000000a00 */
[----:B------:R-:W-:-:S04]  /*3c80*/  IADD3 R80, P2, P6, R151, UR4, R44 ;  /* 0x0000000497507c10 */ /* 0x000fc8000fe5e02c */
[----:B------:R-:W-:-:S05]  /*3c90*/  IADD3.X R81, R150, UR5, R40, P2, P6 ;  /* 0x0000000596517c10 */ /* 0x000fca00097ec428 */
[----:B--2---:R2:W-:Y:S04]  /*3ca0*/  STG.E.128 desc[UR6][R80.64], R48 ;  /* 0x0000003050007986 */ /* 0x0045e8000c101d06 */
.L_x_2319:
[----:B------:R-:W-:Y:S05]  /*3cb0*/  BSYNC B2 ;  /* 0x0000000000027941 */ /* 0x000fea0003800000 */
.L_x_2318:
        /* <DEDUP_REMOVED lines=18> */
[----:B------:R-:W-:-:S02]  /*3de0*/  IMAD.U32 R77, R81, 0x10000, RZ ;  /* 0x00010000514d7824 */ /* 0x000fc400078e00ff */
[----:B0-----:R-:W-:Y:S01]  /*3df0*/  IMAD.MOV.U32 R78, RZ, RZ, R48 ;  /* 0x000000ffff4e7224 */ /* 0x001fe200078e0030 */
[----:B------:R-:W-:Y:S01]  /*3e00*/  LOP3.LUT R79, R80, 0xff00, R79, 0xf8, !PT ;  /* 0x0000ff00504f7812 */ /* 0x000fe200078ef84f */
[----:B------:R-:W-:Y:S01]  /*3e10*/  IMAD.U32 R82, R82, 0x10000, RZ ;  /* 0x0001000052527824 */ /* 0x000fe200078e00ff */
[-C--:B------:R-:W-:Y:S02]  /*3e20*/  F2FP.F16.E4M3.UNPACK_B R48, R49.reuse ;  /* 0x00000031ff30723e */ /* 0x080fe400020006ff */
[----:B------:R-:W-:Y:S02]  /*3e30*/  F2FP.F16.E4M3.UNPACK_B R80, R152.H1 ;  /* 0x00000098ff50723e */ /* 0x000fe400030006ff */
[----:B------:R-:W-:Y:S02]  /*3e40*/  LOP3.LUT R76, R76, 0xff0000, R77, 0xf8, !PT ;  /* 0x00ff00004c4c7812 */ /* 0x000fe400078ef84d */
[----:B------:R-:W-:Y:S01]  /*3e50*/  LOP3.LUT R77, R79, 0xff0000, R82, 0xf8, !PT ;  /* 0x00ff00004f4d7812 */ /* 0x000fe200078ef852 */
[----:B------:R-:W-:Y:S01]  /*3e60*/  HADD2.F32 R79, -RZ, R48.H1_H1 ;  /* 0x30000030ff4f7230 */ /* 0x000fe20000004100 */
[----:B------:R-:W-:Y:S01]  /*3e70*/  F2FP.F16.E4M3.UNPACK_B R82, R134.H1 ;  /* 0x00000086ff52723e */ /* 0x000fe200030006ff */
[----:B------:R-:W-:Y:S01]  /*3e80*/  HADD2.F32 R149, -RZ, R80.H0_H0 ;  /* 0x20000050ff957230 */ /* 0x000fe20000004100 */
[----:B------:R-:W-:Y:S01]  /*3e90*/  F2FP.F16.E4M3.UNPACK_B R49, R49.H1 ;  /* 0x00000031ff31723e */ /* 0x000fe200030006ff */
[----:B------:R-:W-:Y:S01]  /*3ea0*/  HADD2.F32 R48, -RZ, R48.H0_H0 ;  /* 0x20000030ff307230 */ /* 0x000fe20000004100 */
[----:B------:R-:W-:Y:S01]  /*3eb0*/  F2FP.F16.E4M3.UNPACK_B R152, R152 ;  /* 0x00000098ff98723e */ /* 0x000fe200020006ff */
        /* <DEDUP_REMOVED lines=12> */
[----:B------:R-:W-:Y:S01]  /*3f80*/  F2FP.F16.E4M3.UNPACK_B R78, R78 ;  /* 0x0000004eff4e723e */ /* 0x000fe200020006ff */
[----:B------:R-:W-:Y:S01]  /*3f90*/  FFMA.FTZ R48, R48, R83, -R155 ;  /* 0x0000005330307223 */ /* 0x000fe2000001089b */
[-C--:B------:R-:W-:Y:S01]  /*3fa0*/  FFMA.FTZ R155, R80, R82.reuse, -R149 ;  /* 0x00000052509b7223 */ /* 0x080fe20000010895 */
[----:B------:R-:W-:Y:S01]  /*3fb0*/  FFMA.FTZ R158, R81, R82, R154 ;  /* 0x00000052519e7223 */ /* 0x000fe2000001009a */
[----:B------:R-:W-:-:S02]  /*3fc0*/  HADD2.F32 R83, -RZ, R152.H1_H1 ;  /* 0x30000098ff537230 */ /* 0x000fc40000004100 */
[--C-:B------:R-:W-:Y:S02]  /*3fd0*/  HADD2.F32 R81, -RZ, R79.reuse.H0_H0 ;  /* 0x2000004fff517230 */ /* 0x100fe40000004100 */
[----:B------:R-:W-:Y:S02]  /*3fe0*/  HADD2.F32 R82, -RZ, R79.H1_H1 ;  /* 0x3000004fff527230 */ /* 0x000fe40000004100 */
[----:B------:R-:W-:Y:S02]  /*3ff0*/  HADD2.F32 R152, -RZ, R152.H0_H0 ;  /* 0x20000098ff987230 */ /* 0x000fe40000004100 */
[-C--:B------:R-:W-:Y:S01]  /*4000*/  FMUL.FTZ R149, R81, R83.reuse ;  /* 0x0000005351957220 */ /* 0x080fe20000410000 */
[--C-:B------:R-:W-:Y:S02]  /*4010*/  HADD2.F32 R80, -RZ, R78.reuse.H1_H1 ;  /* 0x3000004eff507230 */ /* 0x100fe40000004100 */
[----:B------:R-:W-:Y:S01]  /*4020*/  FMUL.FTZ R156, R82, R83 ;  /* 0x00000053529c7220 */ /* 0x000fe20000410000 */
[----:B------:R-:W-:-:S02]  /*4030*/  HADD2.F32 R79, -RZ, R78.H0_H0 ;  /* 0x2000004eff4f7230 */ /* 0x000fc40000004100 */
[--C-:B------:R-:W-:Y:S02]  /*4040*/  HADD2.F32 R78, -RZ, R134.reuse.H1_H1 ;  /* 0x30000086ff4e7230 */ /* 0x100fe40000004100 */
[-C--:B------:R-:W-:Y:S01]  /*4050*/  FMUL.FTZ R154, R80, R152.reuse ;  /* 0x00000098509a7220 */ /* 0x080fe20000410000 */
[----:B------:R-:W-:Y:S02]  /*4060*/  HADD2.F32 R134, -RZ, R134.H0_H0 ;  /* 0x20000086ff867230 */ /* 0x000fe40000004100 */
[----:B------:R-:W-:Y:S01]  /*4070*/  FMUL.FTZ R83, R79, R152 ;  /* 0x000000984f537220 */ /* 0x000fe20000410000 */
[-C--:B------:R-:W-:Y:S01]  /*4080*/  FFMA.FTZ R156, R81, R78.reuse, -R156 ;  /* 0x0000004e519c7223 */ /* 0x080fe2000001089c */
[----:B------:R-:W-:Y:S01]  /*4090*/  FFMA.FTZ R149, R82, R78, R149 ;  /* 0x0000004e52957223 */ /* 0x000fe20000010095 */
[-C--:B------:R-:W-:Y:S01]  /*40a0*/  FFMA.FTZ R78, R79, R134.reuse, -R154 ;  /* 0x000000864f4e7223 */ /* 0x080fe2000001089a */
[----:B------:R-:W-:Y:S01]  /*40b0*/  FFMA.FTZ R79, R80, R134, R83 ;  /* 0x00000086504f7223 */ /* 0x000fe20000010053 */
[----:B------:R-:W-:-:S02]  /*40c0*/  F2FP.F16.E4M3.UNPACK_B R82, R51.H1 ;  /* 0x00000033ff52723e */ /* 0x000fc400030006ff */
[----:B------:R-:W-:Y:S02]  /*40d0*/  F2FP.SATFINITE.E4M3.F32.PACK_AB_MERGE_C R80, R158, R155, RZ ;  /* 0x0000009b9e50723e */ /* 0x000fe400048070ff */
[-C--:B------:R-:W-:Y:S01]  /*40e0*/  F2FP.F16.E4M3.UNPACK_B R155, R77.reuse.H1 ;  /* 0x0000004dff9b723e */ /* 0x080fe200030006ff */
[--C-:B------:R-:W-:Y:S01]  /*40f0*/  HADD2.F32 R83, -RZ, R82.reuse.H0_H0 ;  /* 0x20000052ff537230 */ /* 0x100fe20000004100 */
[----:B------:R-:W-:Y:S01]  /*4100*/  F2FP.SATFINITE.E4M3.F32.PACK_AB_MERGE_C R161, R149, R156, RZ ;  /* 0x0000009c95a1723e */ /* 0x000fe200048070ff */
[----:B------:R-:W-:Y:S01]  /*4110*/  HADD2.F32 R82, -RZ, R82.H1_H1 ;  /* 0x30000052ff527230 */ /* 0x000fe20000004100 */
[----:B------:R-:W-:Y:S01]  /*4120*/  F2FP.F16.E4M3.UNPACK_B R149, R76.H1 ;  /* 0x0000004cff95723e */ /* 0x000fe200030006ff */
[--C-:B------:R-:W-:Y:S01]  /*4130*/  HADD2.F32 R157, -RZ, R155.reuse.H1_H1 ;  /* 0x3000009bff9d7230 */ /* 0x100fe20000004100 */
[----:B------:R-:W-:Y:S01]  /*4140*/  F2FP.F16.E4M3.UNPACK_B R81, R50.H1 ;  /* 0x00000032ff51723e */ /* 0x000fe200030006ff */
[----:B------:R-:W-:Y:S01]  /*4150*/  HADD2.F32 R155, -RZ, R155.H0_H0 ;  /* 0x2000009bff9b7230 */ /* 0x000fe20000004100 */
[----:B------:R-:W-:Y:S01]  /*4160*/  F2FP.F16.E4M3.UNPACK_B R154, R77 ;  /* 0x0000004dff9a723e */ /* 0x000fe200020006ff */
[----:B------:R-:W-:Y:S01]  /*4170*/  HADD2.F32 R152, -RZ, R149.H1_H1 ;  /* 0x30000095ff987230 */ /* 0x000fe20000004100 */
[----:B------:R-:W-:Y:S01]  /*4180*/  F2FP.F16.E4M3.UNPACK_B R134, R76 ;  /* 0x0000004cff86723e */ /* 0x000fe200020006ff */
[----:B------:R-:W-:-:S02]  /*4190*/  HADD2.F32 R77, -RZ, R81.H1_H1 ;  /* 0x30000051ff4d7230 */ /* 0x000fc40000004100 */
[----:B------:R-:W-:Y:S01]  /*41a0*/  FMUL.FTZ R76, R82, R157 ;  /* 0x0000009d524c7220 */ /* 0x000fe20000410000 */
[----:B------:R-:W-:Y:S01]  /*41b0*/  HADD2.F32 R156, -RZ, R154.H1_H1 ;  /* 0x3000009aff9c7230 */ /* 0x000fe20000004100 */
[----:B------:R-:W-:Y:S01]  /*41c0*/  F2FP.F16.E4M3.UNPACK_B R51, R51 ;  /* 0x00000033ff33723e */ /* 0x000fe200020006ff */
[----:B------:R-:W-:Y:S02]  /*41d0*/  HADD2.F32 R81, -RZ, R81.H0_H0 ;  /* 0x20000051ff517230 */ /* 0x000fe40000004100 */
[----:B------:R-:W-:Y:S01]  /*41e0*/  FFMA.FTZ R159, R83, R152, -R76 ;  /* 0x00000098539f7223 */ /* 0x000fe2000001084c */
[----:B------:R-:W-:Y:S02]  /*41f0*/  HADD2.F32 R76, -RZ, R134.H1_H1 ;  /* 0x30000086ff4c7230 */ /* 0x000fe40000004100 */
[----:B------:R-:W-:Y:S01]  /*4200*/  FMUL.FTZ R158, R77, R156 ;  /* 0x0000009c4d9e7220 */ /* 0x000fe20000410000 */
[----:B------:R-:W-:Y:S01]  /*4210*/  F2FP.F16.E4M3.UNPACK_B R50, R50 ;  /* 0x00000032ff32723e */ /* 0x000fe200020006ff */
[----:B------:R-:W-:Y:S01]  /*4220*/  FMUL.FTZ R156, R81, R156 ;  /* 0x0000009c519c7220 */ /* 0x000fe20000410000 */
[----:B------:R-:W-:Y:S01]  /*4230*/  FMUL.FTZ R157, R83, R157 ;  /* 0x0000009d539d7220 */ /* 0x000fe20000410000 */
[----:B------:R-:W-:Y:S01]  /*4240*/  FFMA.FTZ R158, R81, R76, -R158 ;  /* 0x0000004c519e7223 */ /* 0x000fe2000001089e */
[----:B------:R-:W-:-:S02]  /*4250*/  HADD2.F32 R154, -RZ, R154.H0_H0 ;  /* 0x2000009aff9a7230 */ /* 0x000fc40000004100 */
[----:B------:R-:W-:Y:S01]  /*4260*/  FFMA.FTZ R83, R77, R76, R156 ;  /* 0x0000004c4d537223 */ /* 0x000fe2000001009c */
[--C-:B------:R-:W-:Y:S02]  /*4270*/  HADD2.F32 R76, -RZ, R51.reuse.H0_H0 ;  /* 0x20000033ff4c7230 */ /* 0x100fe40000004100 */
[----:B------:R-:W-:Y:S01]  /*4280*/  FFMA.FTZ R160, R82, R152, R157 ;  /* 0x0000009852a07223 */ /* 0x000fe2000001009d */
[----:B------:R-:W-:Y:S01]  /*4290*/  HADD2.F32 R77, -RZ, R51.H1_H1 ;  /* 0x30000033ff4d7230 */ /* 0x000fe20000004100 */
[----:B------:R-:W-:Y:S01]  /*42a0*/  F2FP.SATFINITE.E4M3.F32.PACK_AB_MERGE_C R49, R49, R48, R80 ;  /* 0x000000303131723e */ /* 0x000fe20004807050 */
[--C-:B------:R-:W-:Y:S02]  /*42b0*/  HADD2.F32 R51, -RZ, R50.reuse.H0_H0 ;  /* 0x20000032ff337230 */ /* 0x100fe40000004100 */
[-C--:B------:R-:W-:Y:S01]  /*42c0*/  FMUL.FTZ R152, R76, R155.reuse ;  /* 0x0000009b4c987220 */ /* 0x080fe20000410000 */
[----:B------:R-:W-:Y:S02]  /*42d0*/  HADD2.F32 R50, -RZ, R50.H1_H1 ;  /* 0x30000032ff327230 */ /* 0x000fe40000004100 */
[----:B------:R-:W-:Y:S01]  /*42e0*/  FMUL.FTZ R157, R77, R155 ;  /* 0x0000009b4d9d7220 */ /* 0x000fe20000410000 */
[----:B------:R-:W-:-:S02]  /*42f0*/  HADD2.F32 R149, -RZ, R149.H0_H0 ;  /* 0x20000095ff957230 */ /* 0x000fc40000004100 */
[-C--:B------:R-:W-:Y:S01]  /*4300*/  FMUL.FTZ R81, R51, R154.reuse ;  /* 0x0000009a33517220 */ /* 0x080fe20000410000 */
[----:B------:R-:W-:Y:S02]  /*4310*/  HADD2.F32 R134, -RZ, R134.H0_H0 ;  /* 0x20000086ff867230 */ /* 0x000fe40000004100 */
[----:B------:R-:W-:Y:S01]  /*4320*/  FMUL.FTZ R82, R50, R154 ;  /* 0x0000009a32527220 */ /* 0x000fe20000410000 */
[----:B------:R-:W-:Y:S01]  /*4330*/  F2FP.SATFINITE.E4M3.F32.PACK_AB_MERGE_C R83, R83, R158, RZ ;  /* 0x0000009e5353723e */ /* 0x000fe200048070ff */
        /* <DEDUP_REMOVED lines=8> */
.L_x_2323:
[----:B------:R-:W-:Y:S05]  /*43c0*/  BSYNC B2 ;  /* 0x0000000000027941 */ /* 0x000fea0003800000 */
.L_x_2322:
[----:B------:R-:W-:Y:S01]  /*43d0*/  ULDC.64 UR4, c[0x0][0x2e8] ;  /* 0x0000ba0000047ab9 */ /* 0x000fe20000000a00 */
[----:B------:R-:W-:Y:S01]  /*43e0*/  ULDC.64 UR6, c[0x0][0x208] ;  /* 0x0000820000067ab9 */ /* 0x000fe20000000a00 */
[----:B------:R-:W-:-:S04]  /*43f0*/  IADD3 R76, P2, P6, R41, UR4, R151 ;  /* 0x00000004294c7c10 */ /* 0x000fc8000fe5e097 */
[----:B------:R-:W-:-:S05]  /*4400*/  IADD3.X R77, R107, UR5, R150, P2, P6 ;  /* 0x000000056b4d7c10 */ /* 0x000fca00097ec496 */
[----:B0-----:R3:W-:Y:S04]  /*4410*/  STG.E.128 desc[UR6][R76.64], R48 ;  /* 0x000000304c007986 */ /* 0x0017e8000c101d06 */
.L_x_2317:
[----:B------:R-:W-:Y:S05]  /*4420*/  BSYNC B1 ;  /* 0x0000000000017941 */ /* 0x000fea0003800000 */
.L_x_2316:
        /* <DEDUP_REMOVED lines=11> */
[----:B------:R-:W-:Y:S02]  /*44e0*/  SHF.R.U32.HI R81, RZ, 0x8, R73 ;  /* 0x00000008ff517819 */ /* 0x000fe40000011649 */
[----:B------:R-:W-:Y:S01]  /*44f0*/  LOP3.LUT R74, R75, 0xff0000ff, RZ, 0xc0, !PT ;  /* 0xff0000ff4b4a7812 */ /* 0x000fe200078ec0ff */
[----:B------:R-:W-:Y:S01]  /*4500*/  IMAD.SHL.U32 R79, R79, 0x100, RZ ;  /* 0x000001004f4f7824 */ /* 0x000fe200078e00ff */
[----:B------:R-:W-:Y:S01]  /*4510*/  SHF.R.U32.HI R78, RZ, 0x10, R75 ;  /* 0x00000010ff4e7819 */ /* 0x000fe2000001164b */
[----:B------:R-:W-:Y:S01]  /*4520*/  IMAD.SHL.U32 R75, R81, 0x100, RZ ;  /* 0x00000100514b7824 */ /* 0x000fe200078e00ff */
[----:B------:R-:W-:Y:S02]  /*4530*/  LOP3.LUT R72, R73, 0xff0000ff, RZ, 0xc0, !PT ;  /* 0xff0000ff49487812 */ /* 0x000fe400078ec0ff */
[----:B------:R-:W-:Y:S01]  /*4540*/  SHF.R.U32.HI R80, RZ, 0x10, R73 ;  /* 0x00000010ff507819 */ /* 0x000fe20000011649 */
[----:B--2---:R-:W-:Y:S01]  /*4550*/  IMAD.MOV.U32 R73, RZ, RZ, R48 ;  /* 0x000000ffff497224 */ /* 0x004fe200078e0030 */
[----:B------:R-:W-:Y:S01]  /*4560*/  LOP3.LUT R74, R74, 0xff00, R79, 0xf8, !PT ;  /* 0x0000ff004a4a7812 */ /* 0x000fe200078ef84f */
[----:B------:R-:W-:Y:S01]  /*4570*/  IMAD.U32 R79, R78, 0x10000, RZ ;  /* 0x000100004e4f7824 */ /* 0x000fe200078e00ff */
[----:B------:R-:W-:-:S02]  /*4580*/  F2FP.F16.E4M3.UNPACK_B R48, R49 ;  /* 0x00000031ff30723e */ /* 0x000fc400020006ff */
[----:B------:R-:W-:Y:S02]  /*4590*/  F2FP.F16.E4M3.UNPACK_B R78, R148.H1 ;  /* 0x00000094ff4e723e */ /* 0x000fe400030006ff */
[----:B------:R-:W-:Y:S01]  /*45a0*/  LOP3.LUT R72, R72, 0xff00, R75, 0xf8, !PT ;  /* 0x0000ff0048487812 */ /* 0x000fe200078ef84b */
[----:B------:R-:W-:Y:S01]  /*45b0*/  IMAD.U32 R75, R80, 0x10000, RZ ;  /* 0x00010000504b7824 */ /* 0x000fe200078e00ff */
[----:B------:R-:W-:Y:S01]  /*45c0*/  LOP3.LUT R82, R74, 0xff0000, R79, 0xf8, !PT ;  /* 0x00ff00004a527812 */ /* 0x000fe200078ef84f */
[----:B------:R-:W-:Y:S01]  /*45d0*/  HADD2.F32 R74, -RZ, R48.H1_H1 ;  /* 0x30000030ff4a7230 */ /* 0x000fe20000004100 */
[----:B------:R-:W-:Y:S01]  /*45e0*/  F2FP.F16.E4M3.UNPACK_B R79, R146.H1 ;  /* 0x00000092ff4f723e */ /* 0x000fe200030006ff */
[----:B------:R-:W-:Y:S01]  /*45f0*/  HADD2.F32 R83, -RZ, R78.H0_H0 ;  /* 0x2000004eff537230 */ /* 0x000fe20000004100 */
[----:B------:R-:W-:Y:S01]  /*4600*/  F2FP.F16.E4M3.UNPACK_B R49, R49.H1 ;  /* 0x00000031ff31723e */ /* 0x000fe200030006ff */
[----:B------:R-:W-:Y:S01]  /*4610*/  HADD2.F32 R48, -RZ, R48.H0_H0 ;  /* 0x20000030ff307230 */ /* 0x000fe20000004100 */
[----:B------:R-:W-:Y:S01]  /*4620*/  LOP3.LUT R72, R72, 0xff0000, R75, 0xf8, !PT ;  /* 0x00ff000048487812 */ /* 0x000fe200078ef84b */
[----:B------:R-:W-:-:S02]  /*4630*/  HADD2.F32 R80, -RZ, R78.H1_H1 ;  /* 0x3000004eff507230 */ /* 0x000fc40000004100 */
[-C--:B------:R-:W-:Y:S01]  /*4640*/  FMUL.FTZ R149, R74, R83.reuse ;  /* 0x000000534a957220 */ /* 0x080fe20000410000 */
[----:B------:R-:W-:Y:S01]  /*4650*/  HADD2.F32 R81, -RZ, R79.H0_H0 ;  /* 0x2000004fff517230 */ /* 0x000fe20000004100 */
[----:B------:R-:W-:Y:S01]  /*4660*/  F2FP.F16.E4M3.UNPACK_B R148, R148 ;  /* 0x00000094ff94723e */ /* 0x000fe200020006ff */
[--C-:B------:R-:W-:Y:S01]  /*4670*/  HADD2.F32 R78, -RZ, R49.reuse.H1_H1 ;  /* 0x30000031ff4e7230 */ /* 0x100fe20000004100 */
[----:B------:R-:W-:Y:S01]  /*4680*/  F2FP.F16.E4M3.UNPACK_B R146, R146 ;  /* 0x00000092ff92723e */ /* 0x000fe200020006ff */
[----:B------:R-:W-:Y:S02]  /*4690*/  HADD2.F32 R75, -RZ, R49.H0_H0 ;  /* 0x20000031ff4b7230 */ /* 0x000fe40000004100 */
[----:B------:R-:W-:Y:S01]  /*46a0*/  FMUL.FTZ R49, R48, R83 ;  /* 0x0000005330317220 */ /* 0x000fe20000410000 */
[----:B------:R-:W-:Y:S02]  /*46b0*/  HADD2.F32 R79, -RZ, R79.H1_H1 ;  /* 0x3000004fff4f7230 */ /* 0x000fe40000004100 */
[-C--:B------:R-:W-:Y:S01]  /*46c0*/  FMUL.FTZ R134, R78, R80.reuse ;  /* 0x000000504e867220 */ /* 0x080fe20000410000 */
[-C--:B------:R-:W-:Y:S01]  /*46d0*/  FFMA.FTZ R48, R48, R81.reuse, -R149 ;  /* 0x0000005130307223 */ /* 0x080fe20000010895 */
[----:B------:R-:W-:Y:S01]  /*46e0*/  FFMA.FTZ R49, R74, R81, R49 ;  /* 0x000000514a317223 */ /* 0x000fe20000010031 */
[-C--:B------:R-:W-:Y:S01]  /*46f0*/  F2FP.F16.E4M3.UNPACK_B R74, R73.reuse.H1 ;  /* 0x00000049ff4a723e */ /* 0x080fe200030006ff */
[C---:B------:R-:W-:Y:S01]  /*4700*/  FMUL.FTZ R83, R75.reuse, R80 ;  /* 0x000000504b537220 */ /* 0x040fe20000410000 */
[----:B------:R-:W-:Y:S01]  /*4710*/  F2FP.F16.E4M3.UNPACK_B R73, R73 ;  /* 0x00000049ff49723e */ /* 0x000fe200020006ff */
[----:B------:R-:W-:Y:S01]  /*4720*/  FFMA.FTZ R134, R75, R79, -R134 ;  /* 0x0000004f4b867223 */ /* 0x000fe20000010886 */
[----:B------:R-:W-:-:S02]  /*4730*/  HADD2.F32 R80, -RZ, R148.H1_H1 ;  /* 0x30000094ff507230 */ /* 0x000fc40000004100 */
[----:B------:R-:W-:Y:S01]  /*4740*/  FFMA.FTZ R149, R78, R79, R83 ;  /* 0x0000004f4e957223 */ /* 0x000fe20000010053 */
[----:B------:R-:W-:Y:S02]  /*4750*/  HADD2.F32 R148, -RZ, R148.H0_H0 ;  /* 0x20000094ff947230 */ /* 0x000fe40000004100 */
[--C-:B------:R-:W-:Y:S02]  /*4760*/  HADD2.F32 R78, -RZ, R74.reuse.H0_H0 ;  /* 0x2000004aff4e7230 */ /* 0x100fe40000004100 */
[----:B------:R-:W-:Y:S01]  /*4770*/  HADD2.F32 R79, -RZ, R74.H1_H1 ;  /* 0x3000004aff4f7230 */ /* 0x000fe20000004100 */
[----:B------:R-:W-:Y:S01]  /*4780*/  F2FP.SATFINITE.E4M3.F32.PACK_AB_MERGE_C R155, R149, R134, RZ ;  /* 0x00000086959b723e */ /* 0x000fe200048070ff */
[--C-:B------:R-:W-:Y:S01]  /*4790*/  HADD2.F32 R75, -RZ, R73.reuse.H1_H1 ;  /* 0x30000049ff4b7230 */ /* 0x100fe20000004100 */
[----:B------:R-:W-:Y:S01]  /*47a0*/  F2FP.F16.E4M3.UNPACK_B R134, R82.H1 ;  /* 0x00000052ff86723e */ /* 0x000fe200030006ff */
[----:B------:R-:W-:Y:S02]  /*47b0*/  HADD2.F32 R74, -RZ, R73.H0_H0 ;  /* 0x20000049ff4a7230 */ /* 0x000fe40000004100 */
[----:B------:R-:W-:Y:S01]  /*47c0*/  FMUL.FTZ R83, R79, R80 ;  /* 0x000000504f537220 */ /* 0x000fe20000410000 */
[----:B------:R-:W-:-:S02]  /*47d0*/  HADD2.F32 R73, -RZ, R146.H1_H1 ;  /* 0x30000092ff497230 */ /* 0x000fc40000004100 */
[----:B------:R-:W-:Y:S01]  /*47e0*/  FMUL.FTZ R81, R75, R148 ;  /* 0x000000944b517220 */ /* 0x000fe20000410000 */
[----:B------:R-:W-:Y:S02]  /*47f0*/  HADD2.F32 R146, -RZ, R146.H0_H0 ;  /* 0x20000092ff927230 */ /* 0x000fe40000004100 */
[----:B------:R-:W-:Y:S01]  /*4800*/  FMUL.FTZ R80, R78, R80 ;  /* 0x000000504e507220 */ /* 0x000fe20000410000 */
[----:B------:R-:W-:Y:S01]  /*4810*/  FMUL.FTZ R148, R74, R148 ;  /* 0x000000944a947220 */ /* 0x000fe20000410000 */
[-C--:B------:R-:W-:Y:S01]  /*4820*/  FFMA.FTZ R83, R78, R73.reuse, -R83 ;  /* 0x000000494e537223 */ /* 0x080fe20000010853 */
[----:B------:R-:W-:Y:S01]  /*4830*/  F2FP.SATFINITE.E4M3.F32.PACK_AB_MERGE_C R49, R49, R48, R155 ;  /* 0x000000303131723e */ /* 0x000fe2000480709b */
[----:B------:R-:W-:Y:S01]  /*4840*/  FFMA.FTZ R80, R79, R73, R80 ;  /* 0x000000494f507223 */ /* 0x000fe20000010050 */
[-C--:B------:R-:W-:Y:S01]  /*4850*/  FFMA.FTZ R150, R75, R146.reuse, R148 ;  /* 0x000000924b967223 */ /* 0x080fe20000010094 */
[----:B------:R-:W-:Y:S01]  /*4860*/  F2FP.F16.E4M3.UNPACK_B R75, R51.H1 ;  /* 0x00000033ff4b723e */ /* 0x000fe200030006ff */
[----:B------:R-:W-:Y:S01]  /*4870*/  FFMA.FTZ R73, R74, R146, -R81 ;  /* 0x000000924a497223 */ /* 0x000fe20000010851 */
[----:B------:R-:W-:Y:S01]  /*4880*/  F2FP.F16.E4M3.UNPACK_B R81, R72.H1 ;  /* 0x00000048ff51723e */ /* 0x000fe200030006ff */
[----:B------:R-:W-:Y:S01]  /*4890*/  HADD2.F32 R148, -RZ, R134.H1_H1 ;  /* 0x30000086ff947230 */ /* 0x000fe20000004100 */
[----:B------:R-:W-:Y:S01]  /*48a0*/  F2FP.SATFINITE.E4M3.F32.PACK_AB_MERGE_C R154, R80, R83, RZ ;  /* 0x00000053509a723e */ /* 0x000fe200048070ff */
[--C-:B------:R-:W-:Y:S01]  /*48b0*/  HADD2.F32 R79, -RZ, R75.reuse.H1_H1 ;  /* 0x3000004bff4f7230 */ /* 0x100fe20000004100 */
[----:B------:R-:W-:Y:S01]  /*48c0*/  F2FP.F16.E4M3.UNPACK_B R74, R50.H1 ;  /* 0x00000032ff4a723e */ /* 0x000fe200030006ff */
[----:B------:R-:W-:Y:S01]  /*48d0*/  HADD2.F32 R78, -RZ, R75.H0_H0 ;  /* 0x2000004bff4e7230 */ /* 0x000fe20000004100 */
        /* <DEDUP_REMOVED lines=21> */
[----:B------:R-:W-:Y:S01]  /*4a30*/  HADD2.F32 R51, -RZ, R50.H0_H0 ;  /* 0x20000032ff337230 */ /* 0x000fe20000004100 */
[----:B------:R-:W-:Y:S01]  /*4a40*/  F2FP.SATFINITE.E4M3.F32.PACK_AB_MERGE_C R146, R146, R149, RZ ;  /* 0x000000959292723e */ /* 0x000fe200048070ff */
[----:B------:R-:W-:Y:S01]  /*4a50*/  HADD2.F32 R75, -RZ, R134.H0_H0 ;  /* 0x20000086ff4b7230 */ /* 0x000fe20000004100 */
[----:B------:R-:W-:Y:S01]  /*4a60*/  F2FP.SATFINITE.E4M3.F32.PACK_AB_MERGE_C R148, R151, R148, RZ ;  /* 0x000000949794723e */ /* 0x000fe200048070ff */
[----:B------:R-:W-:-:S02]  /*4a70*/  HADD2.F32 R50, -RZ, R50.H1_H1 ;  /* 0x30000032ff327230 */ /* 0x000fc40000004100 */
[----:B------:R-:W-:Y:S02]  /*4a80*/  HADD2.F32 R81, -RZ, R81.H0_H0 ;  /* 0x20000051ff517230 */ /* 0x000fe40000004100 */
[----:B------:R-:W-:Y:S01]  /*4a90*/  FMUL.FTZ R79, R74, R75 ;  /* 0x0000004b4a4f7220 */ /* 0x000fe20000410000 */
[----:B------:R-:W-:Y:S02]  /*4aa0*/  HADD2.F32 R80, -RZ, R80.H0_H0 ;  /* 0x20000050ff507230 */ /* 0x000fe40000004100 */
[----:B------:R-:W-:Y:S01]  /*4ab0*/  FMUL.FTZ R78, R50, R83 ;  /* 0x00000053324e7220 */ /* 0x000fe20000410000 */
[C---:B------:R-:W-:Y:S01]  /*4ac0*/  FMUL.FTZ R75, R72.reuse, R75 ;  /* 0x0000004b484b7220 */ /* 0x040fe20000410000 */
[C---:B------:R-:W-:Y:S01]  /*4ad0*/  FMUL.FTZ R83, R51.reuse, R83 ;  /* 0x0000005333537220 */ /* 0x040fe20000410000 */
[-C--:B------:R-:W-:Y:S01]  /*4ae0*/  FFMA.FTZ R79, R72, R81.reuse, -R79 ;  /* 0x00000051484f7223 */ /* 0x080fe2000001084f */
[-C--:B------:R-:W-:Y:S01]  /*4af0*/  FFMA.FTZ R78, R51, R80.reuse, -R78 ;  /* 0x00000050334e7223 */ /* 0x080fe2000001084e */
[----:B------:R-:W-:Y:S01]  /*4b00*/  FFMA.FTZ R74, R74, R81, R75 ;  /* 0x000000514a4a7223 */ /* 0x000fe2000001004b */
[----:B------:R-:W-:-:S04]  /*4b10*/  FFMA.FTZ R83, R50, R80, R83 ;  /* 0x0000005032537223 */ /* 0x000fc80000010053 */
[----:B------:R-:W-:Y:S02]  /*4b20*/  F2FP.SATFINITE.E4M3.F32.PACK_AB_MERGE_C R51, R74, R79, R148 ;  /* 0x0000004f4a33723e */ /* 0x000fe40004807094 */
[----:B------:R-:W-:-:S07]  /*4b30*/  F2FP.SATFINITE.E4M3.F32.PACK_AB_MERGE_C R50, R83, R78, R146 ;  /* 0x0000004e5332723e */ /* 0x000fce0004807092 */
.L_x_2329:
[----:B------:R-:W-:Y:S05]  /*4b40*/  BSYNC B3 ;  /* 0x0000000000037941 */ /* 0x000fea0003800000 */
.L_x_2328:
[----:B------:R-:W-:Y:S01]  /*4b50*/  ULDC.64 UR4, c[0x0][0x2e8] ;  /* 0x0000ba0000047ab9 */ /* 0x000fe20000000a00 */
[----:B------:R-:W-:Y:S01]  /*4b60*/  ULDC.64 UR6, c[0x0][0x208] ;  /* 0x0000820000067ab9 */ /* 0x000fe20000000a00 */
[----:B------:R-:W-:-:S04]  /*4b70*/  IADD3 R72, P2, P3, R77, UR4, R44 ;  /* 0x000000044d487c10 */ /* 0x000fc8000fb5e02c */
[----:B------:R-:W-:-:S05]  /*4b80*/  IADD3.X R73, R76, UR5, R40, P2, P3 ;  /* 0x000000054c497c10 */ /* 0x000fca00097e6428 */
[----:B--2---:R3:W-:Y:S04]  /*4b90*/  STG.E.128 desc[UR6][R72.64], R48 ;  /* 0x0000003048007986 */ /* 0x0047e8000c101d06 */
.L_x_2327:
[----:B------:R-:W-:Y:S05]  /*4ba0*/  BSYNC B2 ;  /* 0x0000000000027941 */ /* 0x000fea0003800000 */
.L_x_2326:
        /* <DEDUP_REMOVED lines=98> */
[----:B------:R-:W-:Y:S01]  /*51d0*/  HADD2.F32 R75, -RZ, R75.H0_H0 ;  /* 0x2000004bff4b7230 */ /* 0x000fe20000004100 */
[----:B------:R-:W-:Y:S01]  /*51e0*/  F2FP.SATFINITE.E4M3.F32.PACK_AB_MERGE_C R48, R82, R81, R144 ;  /* 0x000000515230723e */ /* 0x000fe20004807090 */
        /* <DEDUP_REMOVED lines=12> */
.L_x_2331:
[----:B------:R-:W-:Y:S05]  /*52b0*/  BSYNC B2 ;  /* 0x0000000000027941 */ /* 0x000fea0003800000 */
.L_x_2330:
[----:B------:R-:W-:Y:S01]  /*52c0*/  ULDC.64 UR4, c[0x0][0x2e8] ;  /* 0x0000ba0000047ab9 */ /* 0x000fe20000000a00 */
[----:B------:R-:W-:Y:S01]  /*52d0*/  ULDC.64 UR6, c[0x0][0x208] ;  /* 0x0000820000067ab9 */ /* 0x000fe20000000a00 */
[----:B------:R-:W-:-:S04]  /*52e0*/  IADD3 R68, P2, P3, R41, UR4, R77 ;  /* 0x0000000429447c10 */ /* 0x000fc8000fb5e04d */
[----:B------:R-:W-:-:S05]  /*52f0*/  IADD3.X R69, R107, UR5, R76, P2, P3 ;  /* 0x000000056b457c10 */ /* 0x000fca00097e644c */
[----:B0-----:R4:W-:Y:S04]  /*5300*/  STG.E.128 desc[UR6][R68.64], R48 ;  /* 0x0000003044007986 */ /* 0x0019e8000c101d06 */
.L_x_2325:
[----:B------:R-:W-:Y:S05]  /*5310*/  BSYNC B1 ;  /* 0x0000000000017941 */ /* 0x000fea0003800000 */
.L_x_2324:
        /* <DEDUP_REMOVED lines=114> */
.L_x_2337:
[----:B------:R-:W-:Y:S05]  /*5a40*/  BSYNC B3 ;  /* 0x0000000000037941 */ /* 0x000fea0003800000 */
.L_x_2336:
[----:B------:R-:W-:Y:S01]  /*5a50*/  ULDC.64 UR4, c[0x0][0x2e8] ;  /* 0x0000ba0000047ab9 */ /* 0x000fe20000000a00 */
[----:B------:R-:W-:Y:S01]  /*5a60*/  ULDC.64 UR6, c[0x0][0x208] ;  /* 0x0000820000067ab9 */ /* 0x000fe20000000a00 */
[----:B------:R-:W-:-:S04]  /*5a70*/  IADD3 R64, P2, P3, R69, UR4, R44 ;  /* 0x0000000445407c10 */ /* 0x000fc8000fb5e02c */
[----:B------:R-:W-:-:S05]  /*5a80*/  IADD3.X R65, R68, UR5, R40, P2, P3 ;  /* 0x0000000544417c10 */ /* 0x000fca00097e6428 */
[----:B--2---:R4:W-:Y:S04]  /*5a90*/  STG.E.128 desc[UR6][R64.64], R48 ;  /* 0x0000003040007986 */ /* 0x0049e8000c101d06 */
.L_x_2335:
[----:B------:R-:W-:Y:S05]  /*5aa0*/  BSYNC B2 ;  /* 0x0000000000027941 */ /* 0x000fea0003800000 */
.L_x_2334:
        /* <DEDUP_REMOVED lines=112> */
.L_x_2339:
[----:B------:R-:W-:Y:S05]  /*61b0*/  BSYNC B2 ;  /* 0x0000000000027941 */ /* 0x000fea0003800000 */
.L_x_2338:
[----:B------:R-:W-:Y:S01]  /*61c0*/  ULDC.64 UR4, c[0x0][0x2e8] ;  /* 0x0000ba0000047ab9 */ /* 0x000fe20000000a00 */
[----:B------:R-:W-:Y:S01]  /*61d0*/  ULDC.64 UR6, c[0x0][0x208] ;  /* 0x0000820000067ab9 */ /* 0x000fe20000000a00 */
[----:B------:R-:W-:-:S04]  /*61e0*/  IADD3 R60, P2, P3, R41, UR4, R69 ;  /* 0x00000004293c7c10 */ /* 0x000fc8000fb5e045 */
[----:B------:R-:W-:-:S05]  /*61f0*/  IADD3.X R61, R107, UR5, R68, P2, P3 ;  /* 0x000000056b3d7c10 */ /* 0x000fca00097e6444 */
[----:B0-----:R0:W-:Y:S04]  /*6200*/  STG.E.128 desc[UR6][R60.64], R48 ;  /* 0x000000303c007986 */ /* 0x0011e8000c101d06 */
.L_x_2333:
[----:B------:R-:W-:Y:S05]  /*6210*/  BSYNC B1 ;  /* 0x0000000000017941 */ /* 0x000fea0003800000 */
.L_x_2332:
        /* <DEDUP_REMOVED lines=114> */
.L_x_2344:
[----:B------:R-:W-:Y:S05]  /*6940*/  BSYNC B2 ;  /* 0x0000000000027941 */ /* 0x000fea0003800000 */
.L_x_2343:
[----:B------:R-:W-:Y:S01]  /*6950*/  ULDC.64 UR4, c[0x0][0x2e8] ;  /* 0x0000ba0000047ab9 */ /* 0x000fe20000000a00 */
[----:B------:R-:W-:Y:S01]  /*6960*/  ULDC.64 UR6, c[0x0][0x208] ;  /* 0x0000820000067ab9 */ /* 0x000fe20000000a00 */
[----:B------:R-:W-:-:S04]  /*6970*/  IADD3 R56, P2, P3, R126, UR4, R44 ;  /* 0x000000047e387c10 */ /* 0x000fc8000fb5e02c */
[----:B------:R-:W-:-:S05]  /*6980*/  IADD3.X R57, R129, UR5, R40, P2, P3 ;  /* 0x0000000581397c10 */ /* 0x000fca00097e6428 */
[----:B--2---:R0:W-:Y:S04]  /*6990*/  STG.E.128 desc[UR6][R56.64], R48 ;  /* 0x0000003038007986 */ /* 0x0041e8000c101d06 */
.L_x_2342:
[----:B------:R-:W-:Y:S05]  /*69a0*/  BSYNC B1 ;  /* 0x0000000000017941 */ /* 0x000fea0003800000 */
.L_x_2341:
        /* <DEDUP_REMOVED lines=24> */
[----:B------:R-:W-:Y:S02]  /*6b30*/  F2FP.F16.E4M3.UNPACK_B R50, R49 ;  /* 0x00000031ff32723e */ /* 0x000fe400020006ff */
        /* <DEDUP_REMOVED lines=8> */
[C---:B------:R-:W-:Y:S01]  /*6bc0*/  FMUL.FTZ R61, R51.reuse, R58 ;  /* 0x0000003a333d7220 */ /* 0x040fe20000410000 */
        /* <DEDUP_REMOVED lines=80> */
.L_x_2346:
[----:B------:R-:W-:Y:S05]  /*70d0*/  BSYNC B1 ;  /* 0x0000000000017941 */ /* 0x000fea0003800000 */
.L_x_2345:
[----:B------:R-:W-:Y:S01]  /*70e0*/  ULDC.64 UR4, c[0x0][0x2e8] ;  /* 0x0000ba0000047ab9 */ /* 0x000fe20000000a00 */
[----:B------:R-:W-:Y:S01]  /*70f0*/  ULDC.64 UR6, c[0x0][0x208] ;  /* 0x0000820000067ab9 */ /* 0x000fe20000000a00 */
[----:B------:R-:W-:-:S04]  /*7100*/  IADD3 R52, P2, P3, R41, UR4, R126 ;  /* 0x0000000429347c10 */ /* 0x000fc8000fb5e07e */
[----:B------:R-:W-:-:S05]  /*7110*/  IADD3.X R53, R107, UR5, R129, P2, P3 ;  /* 0x000000056b357c10 */ /* 0x000fca00097e6481 */
[----:B0-----:R0:W-:Y:S01]  /*7120*/  STG.E.128 desc[UR6][R52.64], R48 ;  /* 0x0000003034007986 */ /* 0x0011e2000c101d06 */
[----:B------:R-:W-:Y:S05]  /*7130*/  BRA `(.L_x_2340) ;  /* 0x0000004c009c7947 */ /* 0x000fea0003800000 */
.L_x_2304:
[C---:B------:R-:W-:Y:S01]  /*7140*/  ISETP.GE.AND P5, PT, R228.reuse, R119, PT ;  /* 0x00000077e400720c */ /* 0x040fe20003fa6270 */
[C---:B------:R-:W-:Y:S01]  /*7150*/  VIADD R52, R228.reuse, 0xc0 ;  /* 0x000000c0e4347836 */ /* 0x040fe20000000000 */
[----:B------:R-:W-:Y:S01]  /*7160*/  P2R R61, PR, RZ, 0x1 ;  /* 0x00000001ff3d7803 */ /* 0x000fe20000000000 */
[----:B------:R-:W-:Y:S01]  /*7170*/  VIADD R60, R228, 0x40 ;  /* 0x00000040e43c7836 */ /* 0x000fe20000000000 */
[----:B------:R-:W-:Y:S01]  /*7180*/  ISETP.GE.OR P5, PT, R18, R128, P5 ;  /* 0x000000801200720c */ /* 0x000fe20002fa6670 */
[----:B------:R-:W-:Y:S01]  /*7190*/  VIADD R62, R228, 0x80 ;  /* 0x00000080e43e7836 */ /* 0x000fe20000000000 */
[----:B------:R-:W-:-:S11]  /*71a0*/  ULDC.64 UR6, c[0x0][0x208] ;  /* 0x0000820000067ab9 */ /* 0x000fd60000000a00 */
        /* <DEDUP_REMOVED lines=51> */
[----:B------:R-:W-:Y:S01]  /*74e0*/  CS2R R52, SRZ ;  /* 0x0000000000347805 */ /* 0x000fe2000001ff00 */
[----:B------:R-:W-:Y:S01]  /*74f0*/  @!P3 IMAD.X R85, R48, 0x1, R85, P6 ;  /* 0x000000013055b824 */ /* 0x000fe200030e0655 */
[----:B------:R-:W-:Y:S02]  /*7500*/  CS2R R48, SRZ ;  /* 0x0000000000307805 */ /* 0x000fe4000001ff00 */
[----:B------:R-:W-:Y:S02]  /*7510*/  CS2R R60, SRZ ;  /* 0x00000000003c7805 */ /* 0x000fe4000001ff00 */
[----:B------:R0:W2:Y:S04]  /*7520*/  @!P5 LDG.E.128 R52, desc[UR6][R58.64] ;  /* 0x000000063a34d981 */ /* 0x0000a8000c1e1d00 */
[----:B------:R1:W3:Y:S04]  /*7530*/  @!P5 LDG.E.128 R48, desc[UR6][R56.64] ;  /* 0x000000063830d981 */ /* 0x0002e8000c1e1d00 */
[----:B------:R4:W5:Y:S01]  /*7540*/  @!P4 LDG.E.128 R60, desc[UR6][R66.64] ;  /* 0x00000006423cc981 */ /* 0x000962000c1e1d00 */
[----:B0-----:R-:W-:-:S02]  /*7550*/  CS2R R58, SRZ ;  /* 0x00000000003a7805 */ /* 0x001fc4000001ff00 */
[----:B-1----:R-:W-:Y:S02]  /*7560*/  CS2R R56, SRZ ;  /* 0x0000000000387805 */ /* 0x002fe4000001ff00 */
[----:B----4-:R-:W-:-:S04]  /*7570*/  CS2R R66, SRZ ;  /* 0x0000000000427805 */ /* 0x010fc8000001ff00 */
[----:B------:R0:W4:Y:S01]  /*7580*/  @!P4 LDG.E.128 R56, desc[UR6][R64.64] ;  /* 0x000000064038c981 */ /* 0x000122000c1e1d00 */
[----:B------:R-:W-:Y:S02]  /*7590*/  CS2R R70, SRZ ;  /* 0x0000000000467805 */ /* 0x000fe4000001ff00 */
[----:B------:R-:W-:Y:S02]  /*75a0*/  CS2R R72, SRZ ;  /* 0x0000000000487805 */ /* 0x000fe4000001ff00 */
[----:B------:R-:W-:Y:S02]  /*75b0*/  CS2R R74, SRZ ;  /* 0x00000000004a7805 */ /* 0x000fe4000001ff00 */
[----:B------:R-:W-:Y:S02]  /*75c0*/  CS2R R76, SRZ ;  /* 0x00000000004c7805 */ /* 0x000fe4000001ff00 */
[----:B------:R-:W-:Y:S02]  /*75d0*/  CS2R R78, SRZ ;  /* 0x00000000004e7805 */ /* 0x000fe4000001ff00 */
[----:B------:R-:W4:Y:S01]  /*75e0*/  @!P2 LDG.E.128 R72, desc[UR6][R80.64] ;  /* 0x000000065048a981 */ /* 0x000f22000c1e1d00 */
[----:B0-----:R-:W-:-:S03]  /*75f0*/  CS2R R64, SRZ ;  /* 0x0000000000407805 */ /* 0x001fc6000001ff00 */
[----:B------:R-:W4:Y:S04]  /*7600*/  @!P2 LDG.E.128 R76, desc[UR6][R82.64] ;  /* 0x00000006524ca981 */ /* 0x000f28000c1e1d00 */
[----:B------:R0:W4:Y:S02]  /*7610*/  @!P3 LDG.E.128 R64, desc[UR6][R68.64] ;  /* 0x000000064440b981 */ /* 0x000124000c1e1d00 */
[----:B0-----:R-:W-:-:S06]  /*7620*/  CS2R R68, SRZ ;  /* 0x0000000000447805 */ /* 0x001fcc000001ff00 */
[----:B------:R-:W4:Y:S01]  /*7630*/  @!P3 LDG.E.128 R68, desc[UR6][R84.64] ;  /* 0x000000065444b981 */ /* 0x000f22000c1e1d00 */
[----:B------:R-:W-:-:S04]  /*7640*/  ULOP3.LUT UR4, UR60, 0x1, URZ, 0xfc, !UPT ;  /* 0x000000013c047892 */ /* 0x000fc8000f8efc3f */
[----:B------:R-:W-:-:S06]  /*7650*/  UISETP.NE.AND UP0, UPT, UR4, 0x3, UPT ;  /* 0x000000030400788c */ /* 0x000fcc000bf05270 */
[----:B------:R-:W-:Y:S02]  /*7660*/  PLOP3.LUT P5, PT, PT, PT, UP0, 0x80, 0x0 ;  /* 0x000000000000781c */ /* 0x000fe40003faf008 */
[----:B------:R-:W-:Y:S01]  /*7670*/  ISETP.GE.AND P2, PT, R18, R128, PT ;  /* 0x000000801200720c */ /* 0x000fe20003f46270 */
[----:B--2---:R-:W-:Y:S02]  /*7680*/  IMAD.MOV.U32 R161, RZ, RZ, R52 ;  /* 0x000000ffffa17224 */ /* 0x004fe400078e0034 */
[----:B------:R-:W-:Y:S02]  /*7690*/  IMAD.MOV.U32 R159, RZ, RZ, R54 ;  /* 0x000000ffff9f7224 */ /* 0x000fe400078e0036 */
[----:B---3--:R-:W-:Y:S02]  /*76a0*/  IMAD.MOV.U32 R160, RZ, RZ, R48 ;  /* 0x000000ffffa07224 */ /* 0x008fe400078e0030 */
[----:B------:R-:W-:Y:S02]  /*76b0*/  IMAD.MOV.U32 R158, RZ, RZ, R50 ;  /* 0x000000ffff9e7224 */ /* 0x000fe400078e0032 */
[----:B-----5:R-:W-:-:S02]  /*76c0*/  IMAD.MOV.U32 R153, RZ, RZ, R60 ;  /* 0x000000ffff997224 */ /* 0x020fc400078e003c */
[----:B------:R-:W-:Y:S02]  /*76d0*/  IMAD.MOV.U32 R154, RZ, RZ, R62 ;  /* 0x000000ffff9a7224 */ /* 0x000fe400078e003e */
[----:B----4-:R-:W-:Y:S02]  /*76e0*/  IMAD.MOV.U32 R151, RZ, RZ, R56 ;  /* 0x000000ffff977224 */ /* 0x010fe400078e0038 */
        /* <DEDUP_REMOVED lines=11> */
.L_x_2347:
        /* <DEDUP_REMOVED lines=9> */
.L_x_2622:
[----:B------:R-:W-:Y:S05]  /*7830*/  BSYNC B1 ;  /* 0x0000000000017941 */ /* 0x000fea0003800000 */
.L_x_2348:
        /* <DEDUP_REMOVED lines=24> */
[----:B------:R-:W-:-:S05]  /*79c0*/  LOP3.LUT R81, R81, R20, RZ, 0x3c, !PT ;  /* 0x0000001451517212 */ /* 0x000fca00078e3cff */
[----:B------:R-:W-:Y:S02]  /*79d0*/  IMAD.IADD R80, R82, 0x1, R81 ;  /* 0x0000000152507824 */ /* 0x000fe400078e0251 */
[C---:B------:R-:W-:Y:S02]  /*79e0*/  IMAD R81, R17.reuse, 0x7000, R116 ;  /* 0x0000700011517824 */ /* 0x040fe400078e0274 */
        /* <DEDUP_REMOVED lines=28> */
[----:B------:R-:W-:Y:S01]  /*7bb0*/  LOP3.LUT R50, R48, 0xff0000, R53, 0xf8, !PT ;  /* 0x00ff000030327812 */ /* 0x000fe200078ef835 */
[----:B------:R-:W-:Y:S01]  /*7bc0*/  IMAD.U32 R53, R166, 0x10000, RZ ;  /* 0x00010000a6357824 */ /* 0x000fe200078e00ff */
[----:B------:R-:W-:-:S02]  /*7bd0*/  F2FP.F16.E4M3.UNPACK_B R166, R161.H1 ;  /* 0x000000a1ffa6723e */ /* 0x000fc400030006ff */
[----:B--2---:R-:W-:Y:S02]  /*7be0*/  F2FP.F16.E4M3.UNPACK_B R55, R84.H1 ;  /* 0x00000054ff37723e */ /* 0x004fe400030006ff */
[----:B-1----:R-:W-:Y:S02]  /*7bf0*/  F2FP.F16.E4M3.UNPACK_B R54, R80.H1 ;  /* 0x00000050ff36723e */ /* 0x002fe400030006ff */
[----:B------:R-:W-:Y:S01]  /*7c00*/  LOP3.LUT R169, R164, 0xff00, R165, 0xf8, !PT ;  /* 0x0000ff00a4a97812 */ /* 0x000fe200078ef8a5 */
[----:B------:R-:W-:Y:S01]  /*7c10*/  HADD2.F32 R165, -RZ, R166.H0_H0 ;  /* 0x200000a6ffa57230 */ /* 0x000fe20000004100 */
[----:B------:R-:W-:Y:S01]  /*7c20*/  LOP3.LUT R48, R52, 0xff0000, R53, 0xf8, !PT ;  /* 0x00ff000034307812 */ /* 0x000fe200078ef835 */
[----:B------:R-:W-:Y:S01]  /*7c30*/  HADD2.F32 R53, -RZ, R55.H0_H0 ;  /* 0x20000037ff357230 */ /* 0x000fe20000004100 */
[----:B------:R-:W-:Y:S01]  /*7c40*/  F2FP.F16.E4M3.UNPACK_B R163, R160.H1 ;  /* 0x000000a0ffa3723e */ /* 0x000fe200030006ff */
[----:B------:R-:W-:Y:S01]  /*7c50*/  HADD2.F32 R52, -RZ, R54.H0_H0 ;  /* 0x20000036ff347230 */ /* 0x000fe20000004100 */
[----:B------:R-:W-:Y:S01]  /*7c60*/  LOP3.LUT R51, R167, 0xff0000, R168, 0xf8, !PT ;  /* 0x00ff0000a7337812 */ /* 0x000fe200078ef8a8 */
[----:B------:R-:W-:-:S02]  /*7c70*/  HADD2.F32 R168, -RZ, R166.H1_H1 ;  /* 0x300000a6ffa87230 */ /* 0x000fc40000004100 */
[CC--:B------:R-:W-:Y:S01]  /*7c80*/  FMUL.FTZ R171, R53.reuse, R165.reuse ;  /* 0x000000a535ab7220 */ /* 0x0c0fe20000410000 */
[--C-:B------:R-:W-:Y:S02]  /*7c90*/  HADD2.F32 R164, -RZ, R163.reuse.H0_H0 ;  /* 0x200000a3ffa47230 */ /* 0x100fe40000004100 */
[C---:B------:R-:W-:Y:S01]  /*7ca0*/  FMUL.FTZ R172, R52.reuse, R165 ;  /* 0x000000a534ac7220 */ /* 0x040fe20000410000 */
[----:B------:R-:W-:Y:S01]  /*7cb0*/  HADD2.F32 R165, -RZ, R163.H1_H1 ;  /* 0x300000a3ffa57230 */ /* 0x000fe20000004100 */
[----:B------:R-:W-:Y:S01]  /*7cc0*/  F2FP.F16.E4M3.UNPACK_B R166, R161 ;  /* 0x000000a1ffa6723e */ /* 0x000fe200020006ff */
[----:B------:R-:W-:Y:S02]  /*7cd0*/  HADD2.F32 R163, -RZ, R55.H1_H1 ;  /* 0x30000037ffa37230 */ /* 0x000fe40000004100 */
[-C--:B------:R-:W-:Y:S01]  /*7ce0*/  FFMA.FTZ R52, R52, R164.reuse, -R171 ;  /* 0x000000a434347223 */ /* 0x080fe200000108ab */
[----:B------:R-:W-:Y:S01]  /*7cf0*/  FFMA.FTZ R53, R53, R164, R172 ;  /* 0x000000a435357223 */ /* 0x000fe200000100ac */
[----:B------:R-:W-:Y:S01]  /*7d00*/  HADD2.F32 R54, -RZ, R54.H1_H1 ;  /* 0x30000036ff367230 */ /* 0x000fe20000004100 */
[----:B------:R-:W-:Y:S01]  /*7d10*/  F2FP.F16.E4M3.UNPACK_B R164, R160 ;  /* 0x000000a0ffa4723e */ /* 0x000fe200020006ff */
[----:B------:R-:W-:Y:S01]  /*7d20*/  FMUL.FTZ R55, R163, R168 ;  /* 0x000000a8a3377220 */ /* 0x000fe20000410000 */
[----:B------:R-:W-:Y:S01]  /*7d30*/  F2FP.F16.E4M3.UNPACK_B R160, R80 ;  /* 0x00000050ffa0723e */ /* 0x000fe200020006ff */
[----:B------:R-:W-:Y:S01]  /*7d40*/  HADD2.F32 R167, -RZ, R166.H0_H0 ;  /* 0x200000a6ffa77230 */ /* 0x000fe20000004100 */
[----:B------:R-:W-:Y:S01]  /*7d50*/  F2FP.F16.E4M3.UNPACK_B R84, R84 ;  /* 0x00000054ff54723e */ /* 0x000fe200020006ff */
[C---:B------:R-:W-:Y:S01]  /*7d60*/  FMUL.FTZ R168, R54.reuse, R168 ;  /* 0x000000a836a87220 */ /* 0x040fe20000410000 */
[-C--:B------:R-:W-:Y:S01]  /*7d70*/  FFMA.FTZ R55, R54, R165.reuse, -R55 ;  /* 0x000000a536377223 */ /* 0x080fe20000010837 */
[----:B------:R-:W-:Y:S01]  /*7d80*/  HADD2.F32 R80, -RZ, R160.H0_H0 ;  /* 0x200000a0ff507230 */ /* 0x000fe20000004100 */
[----:B------:R-:W-:Y:S01]  /*7d90*/  LOP3.LUT R49, R169, 0xff0000, R170, 0xf8, !PT ;  /* 0x00ff0000a9317812 */ /* 0x000fe200078ef8aa */
[----:B------:R-:W-:Y:S01]  /*7da0*/  FFMA.FTZ R54, R163, R165, R168 ;  /* 0x000000a5a3367223 */ /* 0x000fe200000100a8 */
[----:B------:R-:W-:Y:S01]  /*7db0*/  HADD2.F32 R161, -RZ, R84.H0_H0 ;  /* 0x20000054ffa17230 */ /* 0x000fe20000004100 */
[----:B------:R-:W-:Y:S01]  /*7dc0*/  F2FP.SATFINITE.E4M3.F32.PACK_AB_MERGE_C R52, R55, R52, RZ ;  /* 0x000000343734723e */ /* 0x000fe200048070ff */
[----:B------:R-:W-:-:S02]  /*7dd0*/  HADD2.F32 R165, -RZ, R164.H0_H0 ;  /* 0x200000a4ffa57230 */ /* 0x000fc40000004100 */
[CC--:B------:R-:W-:Y:S01]  /*7de0*/  FMUL.FTZ R168, R80.reuse, R167.reuse ;  /* 0x000000a750a87220 */ /* 0x0c0fe20000410000 */
[----:B------:R-:W-:Y:S02]  /*7df0*/  HADD2.F32 R166, -RZ, R166.H1_H1 ;  /* 0x300000a6ffa67230 */ /* 0x000fe40000004100 */
[C---:B------:R-:W-:Y:S01]  /*7e00*/  FMUL.FTZ R169, R161.reuse, R167 ;  /* 0x000000a7a1a97220 */ /* 0x040fe20000410000 */
[----:B------:R-:W-:Y:S02]  /*7e10*/  HADD2.F32 R163, -RZ, R84.H1_H1 ;  /* 0x30000054ffa37230 */ /* 0x000fe40000004100 */
[-C--:B------:R-:W-:Y:S01]  /*7e20*/  FFMA.FTZ R84, R161, R165.reuse, R168 ;  /* 0x000000a5a1547223 */ /* 0x080fe200000100a8 */
[----:B------:R-:W-:Y:S02]  /*7e30*/  HADD2.F32 R160, -RZ, R160.H1_H1 ;  /* 0x300000a0ffa07230 */ /* 0x000fe40000004100 */
[----:B------:R-:W-:Y:S01]  /*7e40*/  FFMA.FTZ R80, R80, R165, -R169 ;  /* 0x000000a550507223 */ /* 0x000fe200000108a9 */
[----:B------:R-:W-:-:S02]  /*7e50*/  HADD2.F32 R164, -RZ, R164.H1_H1 ;  /* 0x300000a4ffa47230 */ /* 0x000fc40000004100 */
[CC--:B------:R-:W-:Y:S01]  /*7e60*/  FMUL.FTZ R161, R163.reuse, R166.reuse ;  /* 0x000000a6a3a17220 */ /* 0x0c0fe20000410000 */
        /* <DEDUP_REMOVED lines=13> */
[----:B------:R-:W-:Y:S02]  /*7f40*/  HADD2.F32 R170, -RZ, R167.H1_H1 ;  /* 0x300000a7ffaa7230 */ /* 0x000fe40000004100 */
[----:B------:R-:W-:Y:S01]  /*7f50*/  FMUL.FTZ R171, R164, R171 ;  /* 0x000000aba4ab7220 */ /* 0x000fe20000410000 */
[----:B------:R-:W-:Y:S01]  /*7f60*/  HADD2.F32 R167, -RZ, R165.H1_H1 ;  /* 0x300000a5ffa77230 */ /* 0x000fe20000004100 */
[----:B------:R-:W-:Y:S01]  /*7f70*/  F2FP.SATFINITE.E4M3.F32.PACK_AB_MERGE_C R53, R54, R53, RZ ;  /* 0x000000353635723e */ /* 0x000fe200048070ff */
[----:B------:R-:W-:Y:S02]  /*7f80*/  HADD2.F32 R165, -RZ, R160.H1_H1 ;  /* 0x300000a0ffa57230 */ /* 0x000fe40000004100 */
[-C--:B------:R-:W-:Y:S01]  /*7f90*/  FFMA.FTZ R160, R164, R169.reuse, -R173 ;  /* 0x000000a9a4a07223 */ /* 0x080fe200000108ad */
[----:B------:R-:W-:Y:S02]  /*7fa0*/  HADD2.F32 R168, -RZ, R168.H1_H1 ;  /* 0x300000a8ffa87230 */ /* 0x000fe40000004100 */
[----:B------:R-:W-:Y:S01]  /*7fb0*/  FFMA.FTZ R164, R166, R169, R171 ;  /* 0x000000a9a6a47223 */ /* 0x000fe200000100ab */
[-C--:B------:R-:W-:Y:S01]  /*7fc0*/  FMUL.FTZ R172, R167, R170.reuse ;  /* 0x000000aaa7ac7220 */ /* 0x080fe20000410000 */
[----:B------:R-:W-:Y:S01]  /*7fd0*/  F2FP.F16.E4M3.UNPACK_B R166, R159 ;  /* 0x0000009fffa6723e */ /* 0x000fe200020006ff */
[C---:B------:R-:W-:Y:S01]  /*7fe0*/  FMUL.FTZ R170, R165.reuse, R170 ;  /* 0x000000aaa5aa7220 */ /* 0x040fe20000410000 */
[----:B------:R-:W-:Y:S01]  /*7ff0*/  F2FP.F16.E4M3.UNPACK_B R159, R86 ;  /* 0x00000056ff9f723e */ /* 0x000fe200020006ff */
[----:B------:R-:W-:Y:S01]  /*8000*/  FFMA.FTZ R175, R165, R168, -R172 ;  /* 0x000000a8a5af7223 */ /* 0x000fe200000108ac */
[----:B------:R-:W-:Y:S01]  /*8010*/  F2FP.F16.E4M3.UNPACK_B R165, R158 ;  /* 0x0000009effa5723e */ /* 0x000fe200020006ff */
[----:B------:R-:W-:-:S02]  /*8020*/  HADD2.F32 R169, -RZ, R166.H0_H0 ;  /* 0x200000a6ffa97230 */ /* 0x000fc40000004100 */
[----:B------:R-:W-:Y:S01]  /*8030*/  FFMA.FTZ R177, R167, R168, R170 ;  /* 0x000000a8a7b17223 */ /* 0x000fe200000100aa */
[--C-:B------:R-:W-:Y:S01]  /*8040*/  HADD2.F32 R158, -RZ, R159.reuse.H0_H0 ;  /* 0x2000009fff9e7230 */ /* 0x100fe20000004100 */
[----:B------:R-:W-:Y:S01]  /*8050*/  F2FP.F16.E4M3.UNPACK_B R54, R85 ;  /* 0x00000055ff36723e */ /* 0x000fe200020006ff */
[----:B------:R-:W-:Y:S01]  /*8060*/  HADD2.F32 R166, -RZ, R166.H1_H1 ;  /* 0x300000a6ffa67230 */ /* 0x000fe20000004100 */
[----:B------:R-:W-:Y:S01]  /*8070*/  F2FP.F16.E4M3.UNPACK_B R55, R51 ;  /* 0x00000033ff37723e */ /* 0x000fe200020006ff */
[--C-:B------:R-:W-:Y:S02]  /*8080*/  HADD2.F32 R86, -RZ, R82.reuse.H0_H0 ;  /* 0x20000052ff567230 */ /* 0x100fe40000004100 */
[----:B------:R-:W-:Y:S01]  /*8090*/  FMUL.FTZ R171, R158, R169 ;  /* 0x000000a99eab7220 */ /* 0x000fe20000410000 */
[----:B------:R-:W-:Y:S01]  /*80a0*/  HADD2.F32 R159, -RZ, R159.H1_H1 ;  /* 0x3000009fff9f7230 */ /* 0x000fe20000004100 */
[----:B------:R-:W-:Y:S01]  /*80b0*/  F2FP.SATFINITE.E4M3.F32.PACK_AB_MERGE_C R84, R163, R84, R53 ;  /* 0x00000054a354723e */ /* 0x000fe20004807035 */
[----:B------:R-:W-:-:S02]  /*80c0*/  HADD2.F32 R82, -RZ, R82.H1_H1 ;  /* 0x30000052ff527230 */ /* 0x000fc40000004100 */
[----:B------:R-:W-:Y:S01]  /*80d0*/  FMUL.FTZ R169, R86, R169 ;  /* 0x000000a956a97220 */ /* 0x000fe20000410000 */
[--C-:B------:R-:W-:Y:S02]  /*80e0*/  HADD2.F32 R167, -RZ, R165.reuse.H0_H0 ;  /* 0x200000a5ffa77230 */ /* 0x100fe40000004100 */
[CC--:B------:R-:W-:Y:S01]  /*80f0*/  FMUL.FTZ R173, R159.reuse, R166.reuse ;  /* 0x000000a69fad7220 */ /* 0x0c0fe20000410000 */
[----:B------:R-:W-:Y:S02]  /*8100*/  HADD2.F32 R165, -RZ, R165.H1_H1 ;  /* 0x300000a5ffa57230 */ /* 0x000fe40000004100 */
[----:B------:R-:W-:Y:S01]  /*8110*/  FMUL.FTZ R166, R82, R166 ;  /* 0x000000a652a67220 */ /* 0x000fe20000410000 */
[----:B------:R-:W-:Y:S01]  /*8120*/  F2FP.F16.E4M3.UNPACK_B R53, R81 ;  /* 0x00000051ff35723e */ /* 0x000fe200020006ff */
[-C--:B------:R-:W-:Y:S01]  /*8130*/  FFMA.FTZ R171, R86, R167.reuse, -R171 ;  /* 0x000000a756ab7223 */ /* 0x080fe200000108ab */
[----:B------:R-:W-:Y:S01]  /*8140*/  FFMA.FTZ R86, R158, R167, R169 ;  /* 0x000000a79e567223 */ /* 0x000fe200000100a9 */
[-C--:B------:R-:W-:Y:S01]  /*8150*/  FFMA.FTZ R82, R82, R165.reuse, -R173 ;  /* 0x000000a552527223 */ /* 0x080fe200000108ad */
[----:B------:R-:W-:Y:S01]  /*8160*/  FFMA.FTZ R165, R159, R165, R166 ;  /* 0x000000a59fa57223 */ /* 0x000fe200000100a6 */
[----:B------:R-:W-:Y:S01]  /*8170*/  F2FP.SATFINITE.E4M3.F32.PACK_AB_MERGE_C R160, R175, R160, RZ ;  /* 0x000000a0afa0723e */ /* 0x000fe200048070ff */
[--C-:B------:R-:W-:Y:S01]  /*8180*/  HADD2.F32 R158, -RZ, R54.reuse.H0_H0 ;  /* 0x20000036ff9e7230 */ /* 0x100fe20000004100 */
[----:B------:R-:W-:Y:S01]  /*8190*/  F2FP.SATFINITE.E4M3.F32.PACK_AB_MERGE_C R164, R177, R164, RZ ;  /* 0x000000a4b1a4723e */ /* 0x000fe200048070ff */
[----:B------:R-:W-:Y:S01]  /*81a0*/  HADD2.F32 R163, -RZ, R55.H0_H0 ;  /* 0x20000037ffa37230 */ /* 0x000fe20000004100 */
[----:B------:R-:W-:Y:S01]  /*81b0*/  F2FP.SATFINITE.E4M3.F32.PACK_AB_MERGE_C R80, R161, R80, R52 ;  /* 0x00000050a150723e */ /* 0x000fe20004807034 */
[----:B------:R-:W-:Y:S01]  /*81c0*/  HADD2.F32 R52, -RZ, R53.H0_H0 ;  /* 0x20000035ff347230 */ /* 0x000fe20000004100 */
[----:B------:R-:W-:Y:S01]  /*81d0*/  F2FP.F16.E4M3.UNPACK_B R159, R50 ;  /* 0x00000032ff9f723e */ /* 0x000fe200020006ff */
[----:B------:R-:W-:Y:S01]  /*81e0*/  HADD2.F32 R54, -RZ, R54.H1_H1 ;  /* 0x30000036ff367230 */ /* 0x000fe20000004100 */
[----:B------:R-:W-:Y:S01]  /*81f0*/  F2FP.SATFINITE.E4M3.F32.PACK_AB_MERGE_C R82, R82, R171, R160 ;  /* 0x000000ab5252723e */ /* 0x000fe200048070a0 */
[----:B------:R-:W-:Y:S01]  /*8200*/  HADD2.F32 R160, -RZ, R55.H1_H1 ;  /* 0x30000037ffa07230 */ /* 0x000fe20000004100 */
[----:B------:R-:W-:Y:S01]  /*8210*/  F2FP.SATFINITE.E4M3.F32.PACK_AB_MERGE_C R86, R165, R86, R164 ;  /* 0x00000056a556723e */ /* 0x000fe200048070a4 */
        /* <DEDUP_REMOVED lines=14> */
[----:B------:R-:W-:Y:S01]  /*8300*/  F2FP.F16.E4M3.UNPACK_B R50, R50.H1 ;  /* 0x00000032ff32723e */ /* 0x000fe200030006ff */
[----:B------:R-:W-:Y:S01]  /*8310*/  HADD2.F32 R158, -RZ, R85.H0_H0 ;  /* 0x20000055ff9e7230 */ /* 0x000fe20000004100 */
[-C--:B------:R-:W-:Y:S01]  /*8320*/  F2FP.F16.E4M3.UNPACK_B R169, R49.reuse ;  /* 0x00000031ffa9723e */ /* 0x080fe200020006ff */
        /* <DEDUP_REMOVED lines=8> */
[----:B------:R-:W-:Y:S02]  /*83b0*/  HADD2.F32 R81, -RZ, R81.H1_H1 ;  /* 0x30000051ff517230 */ /* 0x000fe40000004100 */
[----:B------:R-:W-:Y:S02]  /*83c0*/  HADD2.F32 R160, -RZ, R160.H1_H1 ;  /* 0x300000a0ffa07230 */ /* 0x000fe40000004100 */
[----:B------:R-:W-:Y:S02]  /*83d0*/  HADD2.F32 R164, -RZ, R50.H1_H1 ;  /* 0x30000032ffa47230 */ /* 0x000fe40000004100 */
[-C--:B------:R-:W-:Y:S01]  /*83e0*/  FFMA.FTZ R50, R51, R85.reuse, -R166 ;  /* 0x0000005533327223 */ /* 0x080fe200000108a6 */
[----:B------:R-:W-:Y:S01]  /*83f0*/  FFMA.FTZ R51, R158, R85, R161 ;  /* 0x000000559e337223 */ /* 0x000fe200000100a1 */
[-C--:B------:R-:W-:Y:S01]  /*8400*/  FMUL.FTZ R168, R159, R160.reuse ;  /* 0x000000a09fa87220 */ /* 0x080fe20000410000 */
[C---:B------:R-:W-:Y:S01]  /*8410*/  FMUL.FTZ R158, R81.reuse, R160 ;  /* 0x000000a0519e7220 */ /* 0x040fe20000410000 */
[----:B------:R-:W-:Y:S01]  /*8420*/  F2FP.F16.E4M3.UNPACK_B R85, R83 ;  /* 0x00000053ff55723e */ /* 0x000fe200020006ff */
[----:B------:R-:W-:Y:S01]  /*8430*/  HADD2.F32 R49, -RZ, R170.H0_H0 ;  /* 0x200000aaff317230 */ /* 0x000fe20000004100 */
[----:B------:R-:W-:Y:S01]  /*8440*/  F2FP.F16.E4M3.UNPACK_B R160, R87 ;  /* 0x00000057ffa0723e */ /* 0x000fe200020006ff */
[-C--:B------:R-:W-:Y:S01]  /*8450*/  FFMA.FTZ R81, R81, R164.reuse, -R168 ;  /* 0x000000a451517223 */ /* 0x080fe200000108a8 */
[----:B------:R-:W-:Y:S01]  /*8460*/  F2FP.F16.E4M3.UNPACK_B R83, R83.H1 ;  /* 0x00000053ff53723e */ /* 0x000fe200030006ff */
[----:B------:R-:W-:Y:S01]  /*8470*/  FFMA.FTZ R158, R159, R164, R158 ;  /* 0x000000a49f9e7223 */ /* 0x000fe2000001009e */
[----:B------:R-:W-:Y:S01]  /*8480*/  F2FP.F16.E4M3.UNPACK_B R161, R87.H1 ;  /* 0x00000057ffa1723e */ /* 0x000fe200030006ff */
[----:B------:R-:W-:Y:S01]  /*8490*/  HADD2.F32 R87, -RZ, R85.H0_H0 ;  /* 0x20000055ff577230 */ /* 0x000fe20000004100 */
[----:B------:R-:W-:Y:S01]  /*84a0*/  F2FP.F16.E4M3.UNPACK_B R166, R48.H1 ;  /* 0x00000030ffa6723e */ /* 0x000fe200030006ff */
[----:B------:R-:W-:Y:S01]  /*84b0*/  HADD2.F32 R163, -RZ, R160.H0_H0 ;  /* 0x200000a0ffa37230 */ /* 0x000fe20000004100 */
[----:B------:R-:W-:Y:S01]  /*84c0*/  F2FP.SATFINITE.E4M3.F32.PACK_AB_MERGE_C R50, R81, R50, RZ ;  /* 0x000000325132723e */ /* 0x000fe200048070ff */
[----:B------:R-:W-:Y:S01]  /*84d0*/  HADD2.F32 R48, -RZ, R169.H0_H0 ;  /* 0x200000a9ff307230 */ /* 0x000fe20000004100 */
[----:B------:R-:W-:Y:S01]  /*84e0*/  F2FP.SATFINITE.E4M3.F32.PACK_AB_MERGE_C R51, R158, R51, RZ ;  /* 0x000000339e33723e */ /* 0x000fe200048070ff */
[----:B------:R-:W-:Y:S01]  /*84f0*/  HADD2.F32 R159, -RZ, R83.H0_H0 ;  /* 0x20000053ff9f7230 */ /* 0x000fe20000004100 */
[----:B------:R-:W-:Y:S01]  /*8500*/  F2FP.SATFINITE.E4M3.F32.PACK_AB_MERGE_C R81, R55, R52, R50 ;  /* 0x000000343751723e */ /* 0x000fe20004807032 */
[----:B------:R-:W-:-:S02]  /*8510*/  HADD2.F32 R164, -RZ, R161.H0_H0 ;  /* 0x200000a1ffa47230 */ /* 0x000fc40000004100 */
[-C--:B------:R-:W-:Y:S01]  /*8520*/  FMUL.FTZ R172, R163, R48.reuse ;  /* 0x00000030a3ac7220 */ /* 0x080fe20000410000 */
[----:B------:R-:W-:Y:S02]  /*8530*/  HADD2.F32 R168, -RZ, R165.H0_H0 ;  /* 0x200000a5ffa87230 */ /* 0x000fe40000004100 */
[----:B------:R-:W-:Y:S01]  /*8540*/  FMUL.FTZ R174, R87, R48 ;  /* 0x0000003057ae7220 */ /* 0x000fe20000410000 */
[----:B------:R-:W-:Y:S02]  /*8550*/  HADD2.F32 R161, -RZ, R161.H1_H1 ;  /* 0x300000a1ffa17230 */ /* 0x000fe40000004100 */
[-C--:B------:R-:W-:Y:S01]  /*8560*/  FMUL.FTZ R176, R164, R49.reuse ;  /* 0x00000031a4b07220 */ /* 0x080fe20000410000 */
[----:B------:R-:W-:Y:S02]  /*8570*/  HADD2.F32 R170, -RZ, R170.H1_H1 ;  /* 0x300000aaffaa7230 */ /* 0x000fe40000004100 */
[----:B------:R-:W-:Y:S01]  /*8580*/  FMUL.FTZ R171, R159, R49 ;  /* 0x000000319fab7220 */ /* 0x000fe20000410000 */
[----:B------:R-:W-:-:S02]  /*8590*/  HADD2.F32 R83, -RZ, R83.H1_H1 ;  /* 0x30000053ff537230 */ /* 0x000fc40000004100 */
[-C--:B------:R-:W-:Y:S01]  /*85a0*/  FFMA.FTZ R48, R87, R168.reuse, -R172 ;  /* 0x000000a857307223 */ /* 0x080fe200000108ac */
[----:B------:R-:W-:Y:S02]  /*85b0*/  HADD2.F32 R167, -RZ, R166.H0_H0 ;  /* 0x200000a6ffa77230 */ /* 0x000fe40000004100 */
[----:B------:R-:W-:Y:S01]  /*85c0*/  FFMA.FTZ R49, R163, R168, R174 ;  /* 0x000000a8a3317223 */ /* 0x000fe200000100ae */
[----:B------:R-:W-:Y:S02]  /*85d0*/  HADD2.F32 R160, -RZ, R160.H1_H1 ;  /* 0x300000a0ffa07230 */ /* 0x000fe40000004100 */
[-C--:B------:R-:W-:Y:S01]  /*85e0*/  FMUL.FTZ R168, R161, R170.reuse ;  /* 0x000000aaa1a87220 */ /* 0x080fe20000410000 */
[----:B------:R-:W-:Y:S02]  /*85f0*/  HADD2.F32 R169, -RZ, R169.H1_H1 ;  /* 0x300000a9ffa97230 */ /* 0x000fe40000004100 */
[----:B------:R-:W-:Y:S01]  /*8600*/  FMUL.FTZ R170, R83, R170 ;  /* 0x000000aa53aa7220 */ /* 0x000fe20000410000 */
[----:B------:R-:W-:-:S02]  /*8610*/  HADD2.F32 R166, -RZ, R166.H1_H1 ;  /* 0x300000a6ffa67230 */ /* 0x000fc40000004100 */
[-C--:B------:R-:W-:Y:S01]  /*8620*/  FFMA.FTZ R171, R164, R167.reuse, R171 ;  /* 0x000000a7a4ab7223 */ /* 0x080fe200000100ab */
[----:B------:R-:W-:Y:S02]  /*8630*/  HADD2.F32 R85, -RZ, R85.H1_H1 ;  /* 0x30000055ff557230 */ /* 0x000fe40000004100 */
[----:B------:R-:W-:Y:S01]  /*8640*/  FFMA.FTZ R176, R159, R167, -R176 ;  /* 0x000000a79fb07223 */ /* 0x000fe200000108b0 */
[----:B------:R-:W-:Y:S02]  /*8650*/  HADD2.F32 R165, -RZ, R165.H1_H1 ;  /* 0x300000a5ffa57230 */ /* 0x000fe40000004100 */
[-C--:B------:R-:W-:Y:S01]  /*8660*/  FMUL.FTZ R164, R160, R169.reuse ;  /* 0x000000a9a0a47220 */ /* 0x080fe20000410000 */
[-C--:B------:R-:W-:Y:S01]  /*8670*/  FFMA.FTZ R83, R83, R166.reuse, -R168 ;  /* 0x000000a653537223 */ /* 0x080fe200000108a8 */
[----:B------:R-:W-:Y:S01]  /*8680*/  FMUL.FTZ R169, R85, R169 ;  /* 0x000000a955a97220 */ /* 0x000fe20000410000 */
[----:B------:R-:W-:Y:S01]  /*8690*/  FFMA.FTZ R170, R161, R166, R170 ;  /* 0x000000a6a1aa7223 */ /* 0x000fe200000100aa */
[----:B------:R-:W-:-:S02]  /*86a0*/  FFMA.FTZ R85, R85, R165, -R164 ;  /* 0x000000a555557223 */ /* 0x000fc400000108a4 */
[----:B------:R-:W-:Y:S01]  /*86b0*/  FFMA.FTZ R160, R160, R165, R169 ;  /* 0x000000a5a0a07223 */ /* 0x000fe200000100a9 */
[----:B------:R-:W-:Y:S02]  /*86c0*/  F2FP.SATFINITE.E4M3.F32.PACK_AB_MERGE_C R83, R83, R176, RZ ;  /* 0x000000b05353723e */ /* 0x000fe400048070ff */
[----:B------:R-:W-:Y:S02]  /*86d0*/  F2FP.SATFINITE.E4M3.F32.PACK_AB_MERGE_C R170, R170, R171, RZ ;  /* 0x000000abaaaa723e */ /* 0x000fe400048070ff */
[----:B------:R-:W-:Y:S02]  /*86e0*/  F2FP.SATFINITE.E4M3.F32.PACK_AB_MERGE_C R83, R85, R48, R83 ;  /* 0x000000305553723e */ /* 0x000fe40004807053 */
[----:B------:R-:W-:Y:S02]  /*86f0*/  F2FP.SATFINITE.E4M3.F32.PACK_AB_MERGE_C R85, R54, R53, R51 ;  /* 0x000000353655723e */ /* 0x000fe40004807033 */
[----:B------:R-:W-:-:S07]  /*8700*/  F2FP.SATFINITE.E4M3.F32.PACK_AB_MERGE_C R87, R160, R49, R170 ;  /* 0x00000031a057723e */ /* 0x000fce00048070aa */
.L_x_2353:
[----:B------:R-:W-:Y:S05]  /*8710*/  BSYNC B2 ;  /* 0x0000000000027941 */ /* 0x000fea0003800000 */
.L_x_2352:
        /* <DEDUP_REMOVED lines=12> */
.L_x_2351:
[----:B------:R-:W-:Y:S05]  /*87e0*/  BSYNC B1 ;  /* 0x0000000000017941 */ /* 0x000fea0003800000 */
.L_x_2350:
        /* <DEDUP_REMOVED lines=18> */
[----:B------:R-:W-:Y:S01]  /*8910*/  IMAD.IADD R83, R81, 0x1, R83 ;  /* 0x0000000151537824 */ /* 0x000fe200078e0253 */
[----:B------:R-:W-:Y:S02]  /*8920*/  LOP3.LUT R51, R51, 0x380, RZ, 0xc0, !PT ;  /* 0x0000038033337812 */ /* 0x000fe400078ec0ff */
[----:B------:R-:W-:Y:S02]  /*8930*/  LEA.HI.SX32 R49, R49, R36, 0x1b ;  /* 0x0000002431317211 */ /* 0x000fe400078fdaff */
[----:B------:R-:W-:Y:S02]  /*8940*/  LOP3.LUT R52, R52, 0x380, RZ, 0xc0, !PT ;  /* 0x0000038034347812 */ /* 0x000fe400078ec0ff */
[----:B------:R-:W-:Y:S01]  /*8950*/  SHF.R.U32.HI R51, RZ, 0x3, R51 ;  /* 0x00000003ff337819 */ /* 0x000fe20000011633 */
[----:B------:R-:W-:Y:S01]  /*8960*/  IMAD.SHL.U32 R85, R49, 0x10, RZ ;  /* 0x0000001031557824 */ /* 0x000fe200078e00ff */
[----:B------:R-:W-:Y:S01]  /*8970*/  IADD3.X R86, R40, R83, R38, P3, P4 ;  /* 0x0000005328567210 */ /* 0x000fe20001fe8426 */
        /* <DEDUP_REMOVED lines=14> */
[--C-:B------:R-:W-:Y:S01]  /*8a60*/  SHF.R.U32.HI R134, RZ, 0x8, R59.reuse ;  /* 0x00000008ff867819 */ /* 0x100fe2000001163b */
[----:B------:R-:W-:Y:S01]  /*8a70*/  IMAD.SHL.U32 R48, R135, 0x100, RZ ;  /* 0x0000010087307824 */ /* 0x000fe200078e00ff */
[----:B------:R-:W-:Y:S02]  /*8a80*/  SHF.R.U32.HI R158, RZ, 0x10, R59 ;  /* 0x00000010ff9e7819 */ /* 0x000fe4000001163b */
[----:B------:R-:W-:Y:S02]  /*8a90*/  SHF.R.U32.HI R62, RZ, 0x8, R63 ;  /* 0x00000008ff3e7819 */ /* 0x000fe4000001163f */
[----:B------:R-:W-:Y:S01]  /*8aa0*/  LOP3.LUT R87, R87, 0xff00, R48, 0xf8, !PT ;  /* 0x0000ff0057577812 */ /* 0x000fe200078ef830 */
[----:B------:R-:W-:Y:S01]  /*8ab0*/  IMAD.SHL.U32 R48, R134, 0x100, RZ ;  /* 0x0000010086307824 */ /* 0x000fe200078e00ff */
[----:B------:R-:W-:-:S02]  /*8ac0*/  LOP3.LUT R59, R59, 0xff0000ff, RZ, 0xc0, !PT ;  /* 0xff0000ff3b3b7812 */ /* 0x000fc400078ec0ff */
[--C-:B------:R-:W-:Y:S02]  /*8ad0*/  SHF.R.U32.HI R157, RZ, 0x10, R61.reuse ;  /* 0x00000010ff9d7819 */ /* 0x100fe4000001163d */
[----:B------:R-:W-:Y:S02]  /*8ae0*/  SHF.R.U32.HI R84, RZ, 0x8, R61 ;  /* 0x00000008ff547819 */ /* 0x000fe4000001163d */
[----:B------:R-:W-:Y:S01]  /*8af0*/  LOP3.LUT R58, R61, 0xff0000ff, RZ, 0xc0, !PT ;  /* 0xff0000ff3d3a7812 */ /* 0x000fe200078ec0ff */
[----:B--2---:R-:W-:Y:S01]  /*8b00*/  IMAD.MOV.U32 R61, RZ, RZ, R52 ;  /* 0x000000ffff3d7224 */ /* 0x004fe200078e0034 */
[----:B------:R-:W-:Y:S01]  /*8b10*/  SHF.R.U32.HI R156, RZ, 0x10, R57 ;  /* 0x00000010ff9c7819 */ /* 0x000fe20000011639 */
[----:B------:R-:W-:Y:S01]  /*8b20*/  IMAD.SHL.U32 R52, R62, 0x100, RZ ;  /* 0x000001003e347824 */ /* 0x000fe200078e00ff */
[----:B------:R-:W-:Y:S01]  /*8b30*/  SHF.R.U32.HI R155, RZ, 0x10, R63 ;  /* 0x00000010ff9b7819 */ /* 0x000fe2000001163f */
[----:B------:R-:W-:Y:S01]  /*8b40*/  IMAD.SHL.U32 R49, R84, 0x100, RZ ;  /* 0x0000010054317824 */ /* 0x000fe200078e00ff */
[----:B------:R-:W-:Y:S01]  /*8b50*/  LOP3.LUT R59, R59, 0xff00, R48, 0xf8, !PT ;  /* 0x0000ff003b3b7812 */ /* 0x000fe200078ef830 */
[----:B------:R-:W-:Y:S01]  /*8b60*/  IMAD.U32 R48, R158, 0x10000, RZ ;  /* 0x000100009e307824 */ /* 0x000fe200078e00ff */
[----:B------:R-:W-:Y:S01]  /*8b70*/  LOP3.LUT R63, R63, 0xff0000ff, RZ, 0xc0, !PT ;  /* 0xff0000ff3f3f7812 */ /* 0x000fe200078ec0ff */
[----:B------:R-:W-:Y:S01]  /*8b80*/  IMAD.MOV.U32 R57, RZ, RZ, R50 ;  /* 0x000000ffff397224 */ /* 0x000fe200078e0032 */
[----:B------:R-:W-:Y:S01]  /*8b90*/  F2FP.F16.E4M3.UNPACK_B R134, R153.H1 ;  /* 0x00000099ff86723e */ /* 0x000fe200030006ff */
[----:B------:R-:W-:Y:S01]  /*8ba0*/  IMAD.U32 R50, R156, 0x10000, RZ ;  /* 0x000100009c327824 */ /* 0x000fe200078e00ff */
[----:B------:R-:W-:Y:S01]  /*8bb0*/  F2FP.F16.E4M3.UNPACK_B R84, R61.H1 ;  /* 0x0000003dff54723e */ /* 0x000fe200030006ff */
[----:B------:R-:W-:Y:S01]  /*8bc0*/  IMAD.U32 R155, R155, 0x10000, RZ ;  /* 0x000100009b9b7824 */ /* 0x000fe200078e00ff */
[----:B------:R-:W-:-:S02]  /*8bd0*/  F2FP.F16.E4M3.UNPACK_B R62, R60.H1 ;  /* 0x0000003cff3e723e */ /* 0x000fc400030006ff */
[----:B------:R-:W-:Y:S01]  /*8be0*/  LOP3.LUT R156, R63, 0xff00, R52, 0xf8, !PT ;  /* 0x0000ff003f9c7812 */ /* 0x000fe200078ef834 */
[----:B------:R-:W-:Y:S01]  /*8bf0*/  IMAD.U32 R52, R157, 0x10000, RZ ;  /* 0x000100009d347824 */ /* 0x000fe200078e00ff */
[----:B------:R-:W-:Y:S01]  /*8c00*/  LOP3.LUT R135, R58, 0xff00, R49, 0xf8, !PT ;  /* 0x0000ff003a877812 */ /* 0x000fe200078ef831 */
[----:B------:R-:W-:Y:S01]  /*8c10*/  HADD2.F32 R49, -RZ, R134.H0_H0 ;  /* 0x20000086ff317230 */ /* 0x000fe20000004100 */
[----:B------:R-:W-:Y:S01]  /*8c20*/  LOP3.LUT R48, R59, 0xff0000, R48, 0xf8, !PT ;  /* 0x00ff00003b307812 */ /* 0x000fe200078ef830 */
[----:B------:R-:W-:Y:S01]  /*8c30*/  HADD2.F32 R59, -RZ, R84.H0_H0 ;  /* 0x20000054ff3b7230 */ /* 0x000fe20000004100 */
[----:B------:R-:W-:Y:S01]  /*8c40*/  F2FP.F16.E4M3.UNPACK_B R63, R151.H1 ;  /* 0x00000097ff3f723e */ /* 0x000fe200030006ff */
[----:B------:R-:W-:Y:S01]  /*8c50*/  HADD2.F32 R58, -RZ, R62.H0_H0 ;  /* 0x2000003eff3a7230 */ /* 0x000fe20000004100 */
[----:B------:R-:W-:Y:S01]  /*8c60*/  LOP3.LUT R50, R87, 0xff0000, R50, 0xf8, !PT ;  /* 0x00ff000057327812 */ /* 0x000fe200078ef832 */
[----:B------:R-:W-:Y:S02]  /*8c70*/  HADD2.F32 R134, -RZ, R134.H1_H1 ;  /* 0x30000086ff867230 */ /* 0x000fe40000004100 */
[----:B------:R-:W-:Y:S01]  /*8c80*/  FMUL.FTZ R157, R59, R49 ;  /* 0x000000313b9d7220 */ /* 0x000fe20000410000 */
[----:B------:R-:W-:-:S02]  /*8c90*/  HADD2.F32 R87, -RZ, R63.H0_H0 ;  /* 0x2000003fff577230 */ /* 0x000fc40000004100 */
        /* <DEDUP_REMOVED lines=9> */
[----:B------:R-:W-:Y:S02]  /*8d30*/  F2FP.F16.E4M3.UNPACK_B R87, R61 ;  /* 0x0000003dff57723e */ /* 0x000fe400020006ff */
[----:B------:R-:W-:Y:S01]  /*8d40*/  F2FP.F16.E4M3.UNPACK_B R84, R60 ;  /* 0x0000003cff54723e */ /* 0x000fe200020006ff */
[-C--:B------:R-:W-:Y:S01]  /*8d50*/  FMUL.FTZ R158, R63, R134.reuse ;  /* 0x000000863f9e7220 */ /* 0x080fe20000410000 */
[----:B------:R-:W-:Y:S01]  /*8d60*/  F2FP.F16.E4M3.UNPACK_B R151, R151 ;  /* 0x00000097ff97723e */ /* 0x000fe200020006ff */
[----:B------:R-:W-:Y:S01]  /*8d70*/  FMUL.FTZ R60, R135, R134 ;  /* 0x00000086873c7220 */ /* 0x000fe20000410000 */
[----:B------:R-:W-:-:S02]  /*8d80*/  HADD2.F32 R155, -RZ, R153.H0_H0 ;  /* 0x20000099ff9b7230 */ /* 0x000fc40000004100 */
[----:B------:R-:W-:Y:S02]  /*8d90*/  HADD2.F32 R134, -RZ, R87.H0_H0 ;  /* 0x20000057ff867230 */ /* 0x000fe40000004100 */
        /* <DEDUP_REMOVED lines=14> */
[----:B------:R-:W-:Y:S01]  /*8e80*/  F2FP.F16.E4M3.UNPACK_B R151, R54.H1 ;  /* 0x00000036ff97723e */ /* 0x000fe200030006ff */
[----:B------:R-:W-:Y:S01]  /*8e90*/  FMUL.FTZ R158, R84, R153 ;  /* 0x00000099549e7220 */ /* 0x000fe20000410000 */
[----:B------:R-:W-:Y:S01]  /*8ea0*/  F2FP.F16.E4M3.UNPACK_B R156, R152.H1 ;  /* 0x00000098ff9c723e */ /* 0x000fe200030006ff */
[----:B------:R-:W-:Y:S01]  /*8eb0*/  HADD2.F32 R160, -RZ, R157.H0_H0 ;  /* 0x2000009dffa07230 */ /* 0x000fe20000004100 */
[----:B------:R-:W-:Y:S01]  /*8ec0*/  F2FP.F16.E4M3.UNPACK_B R134, R57.H1 ;  /* 0x00000039ff86723e */ /* 0x000fe200030006ff */
[----:B------:R-:W-:-:S02]  /*8ed0*/  HADD2.F32 R153, -RZ, R151.H0_H0 ;  /* 0x20000097ff997230 */ /* 0x000fc40000004100 */
[-C--:B------:R-:W-:Y:S01]  /*8ee0*/  FFMA.FTZ R87, R84, R155.reuse, -R87 ;  /* 0x0000009b54577223 */ /* 0x080fe20000010857 */
[----:B------:R-:W-:Y:S01]  /*8ef0*/  FFMA.FTZ R84, R135, R155, R158 ;  /* 0x0000009b87547223 */ /* 0x000fe2000001009e */
[----:B------:R-:W-:Y:S01]  /*8f00*/  HADD2.F32 R158, -RZ, R156.H0_H0 ;  /* 0x2000009cff9e7230 */ /* 0x000fe20000004100 */
[----:B------:R-:W-:Y:S01]  /*8f10*/  F2FP.F16.E4M3.UNPACK_B R154, R154 ;  /* 0x0000009aff9a723e */ /* 0x000fe200020006ff */
[--C-:B------:R-:W-:Y:S02]  /*8f20*/  HADD2.F32 R135, -RZ, R134.reuse.H0_H0 ;  /* 0x20000086ff877230 */ /* 0x100fe40000004100 */
[-C--:B------:R-:W-:Y:S01]  /*8f30*/  FMUL.FTZ R162, R153, R160.reuse ;  /* 0x000000a099a27220 */ /* 0x080fe20000410000 */
[----:B------:R-:W-:Y:S01]  /*8f40*/  HADD2.F32 R157, -RZ, R157.H1_H1 ;  /* 0x3000009dff9d7230 */ /* 0x000fe20000004100 */
        /* <DEDUP_REMOVED lines=10> */
[----:B------:R-:W-:Y:S01]  /*8ff0*/  FFMA.FTZ R157, R134, R156, -R135 ;  /* 0x0000009c869d7223 */ /* 0x000fe20000010887 */
[----:B------:R-:W-:Y:S01]  /*9000*/  F2FP.F16.E4M3.UNPACK_B R134, R54 ;  /* 0x00000036ff86723e */ /* 0x000fe200020006ff */
[----:B------:R-:W-:Y:S02]  /*9010*/  HADD2.F32 R153, -RZ, R154.H0_H0 ;  /* 0x2000009aff997230 */ /* 0x000fe40000004100 */
[----:B------:R-:W-:Y:S01]  /*9020*/  FFMA.FTZ R159, R151, R156, R164 ;  /* 0x0000009c979f7223 */ /* 0x000fe200000100a4 */
[----:B------:R-:W-:Y:S01]  /*9030*/  HADD2.F32 R54, -RZ, R57.H0_H0 ;  /* 0x20000039ff367230 */ /* 0x000fe20000004100 */
[----:B------:R-:W-:Y:S01]  /*9040*/  F2FP.SATFINITE.E4M3.F32.PACK_AB_MERGE_C R58, R61, R58, RZ ;  /* 0x0000003a3d3a723e */ /* 0x000fe200048070ff */
[----:B------:R-:W-:Y:S01]  /*9050*/  HADD2.F32 R135, -RZ, R134.H0_H0 ;  /* 0x20000086ff877230 */ /* 0x000fe20000004100 */
[----:B------:R-:W-:Y:S01]  /*9060*/  F2FP.SATFINITE.E4M3.F32.PACK_AB_MERGE_C R60, R60, R59, RZ ;  /* 0x0000003b3c3c723e */ /* 0x000fe200048070ff */
[----:B------:R-:W-:-:S02]  /*9070*/  HADD2.F32 R154, -RZ, R154.H1_H1 ;  /* 0x3000009aff9a7230 */ /* 0x000fc40000004100 */
[CC--:B------:R-:W-:Y:S01]  /*9080*/  FMUL.FTZ R156, R54.reuse, R153.reuse ;  /* 0x00000099369c7220 */ /* 0x0c0fe20000410000 */
[----:B------:R-:W-:Y:S02]  /*9090*/  HADD2.F32 R57, -RZ, R57.H1_H1 ;  /* 0x30000039ff397230 */ /* 0x000fe40000004100 */
[----:B------:R-:W-:Y:S01]  /*90a0*/  FMUL.FTZ R155, R135, R153 ;  /* 0x00000099879b7220 */ /* 0x000fe20000410000 */
[----:B------:R-:W-:Y:S01]  /*90b0*/  HADD2.F32 R151, -RZ, R152.H0_H0 ;  /* 0x20000098ff977230 */ /* 0x000fe20000004100 */
[----:B------:R-:W-:Y:S01]  /*90c0*/  F2FP.SATFINITE.E4M3.F32.PACK_AB_MERGE_C R59, R87, R62, R58 ;  /* 0x0000003e573b723e */ /* 0x000fe2000480703a */
[----:B------:R-:W-:Y:S02]  /*90d0*/  HADD2.F32 R134, -RZ, R134.H1_H1 ;  /* 0x30000086ff867230 */ /* 0x000fe40000004100 */
[----:B------:R-:W-:Y:S01]  /*90e0*/  FMUL.FTZ R153, R57, R154 ;  /* 0x0000009a39997220 */ /* 0x000fe20000410000 */
[----:B------:R-:W-:Y:S01]  /*90f0*/  HADD2.F32 R152, -RZ, R152.H1_H1 ;  /* 0x30000098ff987230 */ /* 0x000fe20000004100 */
[----:B------:R-:W-:Y:S01]  /*9100*/  F2FP.F16.E4M3.UNPACK_B R62, R52 ;  /* 0x00000034ff3e723e */ /* 0x000fe200020006ff */
[----:B------:R-:W-:Y:S01]  /*9110*/  FFMA.FTZ R155, R54, R151, -R155 ;  /* 0x00000097369b7223 */ /* 0x000fe2000001089b */
[C---:B------:R-:W-:Y:S01]  /*9120*/  FMUL.FTZ R158, R134.reuse, R154 ;  /* 0x0000009a869e7220 */ /* 0x040fe20000410000 */
[----:B------:R-:W-:Y:S01]  /*9130*/  F2FP.F16.E4M3.UNPACK_B R61, R56 ;  /* 0x00000038ff3d723e */ /* 0x000fe200020006ff */
[----:B------:R-:W-:Y:S01]  /*9140*/  FFMA.FTZ R153, R134, R152, R153 ;  /* 0x0000009886997223 */ /* 0x000fe20000010099 */
        /* <DEDUP_REMOVED lines=8> */
[----:B------:R-:W-:Y:S01]  /*91d0*/  F2FP.F16.E4M3.UNPACK_B R56, R56.H1 ;  /* 0x00000038ff38723e */ /* 0x000fe200030006ff */
[----:B------:R-:W-:Y:S02]  /*91e0*/  HADD2.F32 R87, -RZ, R84.H0_H0 ;  /* 0x20000054ff577230 */ /* 0x000fe40000004100 */
[-C--:B------:R-:W-:Y:S01]  /*91f0*/  FMUL.FTZ R151, R63, R135.reuse ;  /* 0x000000873f977220 */ /* 0x080fe20000410000 */
[----:B------:R-:W-:Y:S02]  /*9200*/  HADD2.F32 R134, -RZ, R134.H1_H1 ;  /* 0x30000086ff867230 */ /* 0x000fe40000004100 */
[C---:B------:R-:W-:Y:S01]  /*9210*/  FMUL.FTZ R152, R60.reuse, R135 ;  /* 0x000000873c987220 */ /* 0x040fe20000410000 */
[----:B------:R-:W-:Y:S02]  /*9220*/  HADD2.F32 R135, -RZ, R62.H1_H1 ;  /* 0x3000003eff877230 */ /* 0x000fe40000004100 */
[----:B------:R-:W-:Y:S01]  /*9230*/  FFMA.FTZ R60, R60, R87, -R151 ;  /* 0x000000573c3c7223 */ /* 0x000fe20000010897 */
[----:B------:R-:W-:-:S02]  /*9240*/  HADD2.F32 R62, -RZ, R61.H1_H1 ;  /* 0x3000003dff3e7230 */ /* 0x000fc40000004100 */
[----:B------:R-:W-:Y:S01]  /*9250*/  FFMA.FTZ R61, R63, R87, R152 ;  /* 0x000000573f3d7223 */ /* 0x000fe20000010098 */
[----:B------:R-:W-:Y:S02]  /*9260*/  HADD2.F32 R63, -RZ, R84.H1_H1 ;  /* 0x30000054ff3f7230 */ /* 0x000fe40000004100 */
[----:B------:R-:W-:Y:S01]  /*9270*/  FMUL.FTZ R87, R134, R135 ;  /* 0x0000008786577220 */ /* 0x000fe20000410000 */
[----:B------:R-:W-:Y:S01]  /*9280*/  F2FP.F16.E4M3.UNPACK_B R84, R53.H1 ;  /* 0x00000035ff54723e */ /* 0x000fe200030006ff */
[C---:B------:R-:W-:Y:S01]  /*9290*/  FMUL.FTZ R151, R62.reuse, R135 ;  /* 0x000000873e977220 */ /* 0x040fe20000410000 */
[----:B------:R-:W-:Y:S01]  /*92a0*/  F2FP.F16.E4M3.UNPACK_B R135, R52.H1 ;  /* 0x00000034ff87723e */ /* 0x000fe200030006ff */
[-C--:B------:R-:W-:Y:S01]  /*92b0*/  FFMA.FTZ R53, R62, R63.reuse, -R87 ;  /* 0x0000003f3e357223 */ /* 0x080fe20000010857 */
[----:B------:R-:W-:Y:S01]  /*92c0*/  F2FP.F16.E4M3.UNPACK_B R50, R50.H1 ;  /* 0x00000032ff32723e */ /* 0x000fe200030006ff */
[----:B------:R-:W-:Y:S01]  /*92d0*/  FFMA.FTZ R52, R134, R63, R151 ;  /* 0x0000003f86347223 */ /* 0x000fe20000010097 */
[----:B------:R-:W-:Y:S01]  /*92e0*/  HADD2.F32 R87, -RZ, R84.H0_H0 ;  /* 0x20000054ff577230 */ /* 0x000fe20000004100 */
[----:B------:R-:W-:Y:S01]  /*92f0*/  F2FP.SATFINITE.E4M3.F32.PACK_AB_MERGE_C R159, R159, R160, RZ ;  /* 0x000000a09f9f723e */ /* 0x000fe200048070ff */
[----:B------:R-:W-:Y:S01]  /*9300*/  HADD2.F32 R134, -RZ, R135.H0_H0 ;  /* 0x20000087ff867230 */ /* 0x000fe20000004100 */
[----:B------:R-:W-:Y:S01]  /*9310*/  F2FP.SATFINITE.E4M3.F32.PACK_AB_MERGE_C R57, R157, R162, RZ ;  /* 0x000000a29d39723e */ /* 0x000fe200048070ff */
[----:B------:R-:W-:Y:S01]  /*9320*/  HADD2.F32 R62, -RZ, R56.H0_H0 ;  /* 0x20000038ff3e7230 */ /* 0x000fe20000004100 */
[----:B------:R-:W-:Y:S01]  /*9330*/  F2FP.SATFINITE.E4M3.F32.PACK_AB_MERGE_C R54, R153, R54, R159 ;  /* 0x000000369936723e */ /* 0x000fe2000480709f */
[----:B------:R-:W-:-:S02]  /*9340*/  HADD2.F32 R84, -RZ, R84.H1_H1 ;  /* 0x30000054ff547230 */ /* 0x000fc40000004100 */
[-C--:B------:R-:W-:Y:S01]  /*9350*/  FMUL.FTZ R151, R87, R134.reuse ;  /* 0x0000008657977220 */ /* 0x080fe20000410000 */
[----:B------:R-:W-:Y:S02]  /*9360*/  HADD2.F32 R135, -RZ, R135.H1_H1 ;  /* 0x30000087ff877230 */ /* 0x000fe40000004100 */
[----:B------:R-:W-:Y:S01]  /*9370*/  FMUL.FTZ R152, R62, R134 ;  /* 0x000000863e987220 */ /* 0x000fe20000410000 */
[----:B------:R-:W-:Y:S01]  /*9380*/  HADD2.F32 R63, -RZ, R56.H1_H1 ;  /* 0x30000038ff3f7230 */ /* 0x000fe20000004100 */
[----:B------:R-:W-:Y:S01]  /*9390*/  F2FP.F16.E4M3.UNPACK_B R153, R49 ;  /* 0x00000031ff99723e */ /* 0x000fe200020006ff */
[--C-:B------:R-:W-:Y:S02]  /*93a0*/  HADD2.F32 R56, -RZ, R50.reuse.H0_H0 ;  /* 0x20000032ff387230 */ /* 0x100fe40000004100 */
[-C--:B------:R-:W-:Y:S01]  /*93b0*/  FMUL.FTZ R154, R84, R135.reuse ;  /* 0x00000087549a7220 */ /* 0x080fe20000410000 */
[----:B------:R-:W-:Y:S02]  /*93c0*/  HADD2.F32 R134, -RZ, R50.H1_H1 ;  /* 0x30000032ff867230 */ /* 0x000fe40000004100 */
[----:B------:R-:W-:Y:S01]  /*93d0*/  FMUL.FTZ R135, R63, R135 ;  /* 0x000000873f877220 */ /* 0x000fe20000410000 */
[----:B------:R-:W-:Y:S01]  /*93e0*/  F2FP.SATFINITE.E4M3.F32.PACK_AB_MERGE_C R57, R158, R155, R57 ;  /* 0x0000009b9e39723e */ /* 0x000fe20004807039 */
[-C--:B------:R-:W-:Y:S01]  /*93f0*/  FFMA.FTZ R50, R62, R56.reuse, -R151 ;  /* 0x000000383e327223 */ /* 0x080fe20000010897 */
[----:B------:R-:W-:Y:S01]  /*9400*/  FFMA.FTZ R56, R87, R56, R152 ;  /* 0x0000003857387223 */ /* 0x000fe20000010098 */
[----:B------:R-:W-:Y:S01]  /*9410*/  F2FP.F16.E4M3.UNPACK_B R87, R55 ;  /* 0x00000037ff57723e */ /* 0x000fe200020006ff */
[-C--:B------:R-:W-:Y:S01]  /*9420*/  FFMA.FTZ R157, R63, R134.reuse, -R154 ;  /* 0x000000863f9d7223 */ /* 0x080fe2000001089a */
[----:B------:R-:W-:Y:S01]  /*9430*/  F2FP.F16.E4M3.UNPACK_B R62, R51 ;  /* 0x00000033ff3e723e */ /* 0x000fe200020006ff */
[----:B------:R-:W-:Y:S01]  /*9440*/  FFMA.FTZ R159, R84, R134, R135 ;  /* 0x00000086549f7223 */ /* 0x000fe20000010087 */
[----:B------:R-:W-:Y:S01]  /*9450*/  F2FP.F16.E4M3.UNPACK_B R84, R55.H1 ;  /* 0x00000037ff54723e */ /* 0x000fe200030006ff */
[----:B------:R-:W-:Y:S01]  /*9460*/  HADD2.F32 R134, -RZ, R87.H0_H0 ;  /* 0x20000057ff867230 */ /* 0x000fe20000004100 */
        /* <DEDUP_REMOVED lines=10> */
[----:B------:R-:W-:Y:S01]  /*9510*/  FMUL.FTZ R155, R55, R155 ;  /* 0x0000009b379b7220 */ /* 0x000fe20000410000 */
[----:B------:R-:W-:Y:S02]  /*9520*/  HADD2.F32 R63, -RZ, R51.H0_H0 ;  /* 0x20000033ff3f7230 */ /* 0x000fe40000004100 */
[----:B------:R-:W-:Y:S01]  /*9530*/  FMUL.FTZ R160, R48, R156 ;  /* 0x0000009c30a07220 */ /* 0x000fe20000410000 */
[----:B------:R-:W-:Y:S02]  /*9540*/  HADD2.F32 R152, -RZ, R135.H0_H0 ;  /* 0x20000087ff987230 */ /* 0x000fe40000004100 */
[----:B------:R-:W-:Y:S01]  /*9550*/  FFMA.FTZ R155, R134, R151, R155 ;  /* 0x00000097869b7223 */ /* 0x000fe2000001009b */
[----:B------:R-:W-:-:S02]  /*9560*/  HADD2.F32 R84, -RZ, R84.H1_H1 ;  /* 0x30000054ff547230 */ /* 0x000fc40000004100 */
[C---:B------:R-:W-:Y:S01]  /*9570*/  FMUL.FTZ R161, R63.reuse, R156 ;  /* 0x0000009c3fa17220 */ /* 0x040fe20000410000 */
[----:B------:R-:W-:Y:S02]  /*9580*/  HADD2.F32 R154, -RZ, R154.H1_H1 ;  /* 0x3000009aff9a7230 */ /* 0x000fe40000004100 */
[----:B------:R-:W-:Y:S01]  /*9590*/  FFMA.FTZ R160, R63, R152, -R160 ;  /* 0x000000983fa07223 */ /* 0x000fe200000108a0 */
[----:B------:R-:W-:Y:S02]  /*95a0*/  HADD2.F32 R51, -RZ, R51.H1_H1 ;  /* 0x30000033ff337230 */ /* 0x000fe40000004100 */
[----:B------:R-:W-:Y:S01]  /*95b0*/  FFMA.FTZ R158, R55, R151, -R158 ;  /* 0x00000097379e7223 */ /* 0x000fe2000001089e */
[----:B------:R-:W-:Y:S02]  /*95c0*/  HADD2.F32 R87, -RZ, R87.H1_H1 ;  /* 0x30000057ff577230 */ /* 0x000fe40000004100 */
[----:B------:R-:W-:Y:S01]  /*95d0*/  FMUL.FTZ R134, R84, R154 ;  /* 0x0000009a54867220 */ /* 0x000fe20000410000 */
[----:B------:R-:W-:-:S02]  /*95e0*/  HADD2.F32 R153, -RZ, R153.H1_H1 ;  /* 0x30000099ff997230 */ /* 0x000fc40000004100 */
[----:B------:R-:W-:Y:S01]  /*95f0*/  FMUL.FTZ R63, R51, R154 ;  /* 0x0000009a333f7220 */ /* 0x000fe20000410000 */
[----:B------:R-:W-:Y:S02]  /*9600*/  HADD2.F32 R135, -RZ, R135.H1_H1 ;  /* 0x30000087ff877230 */ /* 0x000fe40000004100 */
[----:B------:R-:W-:Y:S01]  /*9610*/  FFMA.FTZ R161, R48, R152, R161 ;  /* 0x0000009830a17223 */ /* 0x000fe200000100a1 */
[----:B------:R-:W-:Y:S02]  /*9620*/  HADD2.F32 R62, -RZ, R62.H1_H1 ;  /* 0x3000003eff3e7230 */ /* 0x000fe40000004100 */
[----:B------:R-:W-:Y:S01]  /*9630*/  FMUL.FTZ R55, R87, R153 ;  /* 0x0000009957377220 */ /* 0x000fe20000410000 */
[----:B------:R-:W-:Y:S02]  /*9640*/  HADD2.F32 R49, -RZ, R49.H1_H1 ;  /* 0x30000031ff317230 */ /* 0x000fe40000004100 */
[-C--:B------:R-:W-:Y:S01]  /*9650*/  FFMA.FTZ R51, R51, R135.reuse, -R134 ;  /* 0x0000008733337223 */ /* 0x080fe20000010886 */
[----:B------:R-:W-:Y:S01]  /*9660*/  FFMA.FTZ R84, R84, R135, R63 ;  /* 0x0000008754547223 */ /* 0x000fe2000001003f */
[C---:B------:R-:W-:Y:S01]  /*9670*/  FMUL.FTZ R48, R62.reuse, R153 ;  /* 0x000000993e307220 */ /* 0x040fe20000410000 */
[----:B------:R-:W-:Y:S01]  /*9680*/  F2FP.SATFINITE.E4M3.F32.PACK_AB_MERGE_C R50, R157, R50, RZ ;  /* 0x000000329d32723e */ /* 0x000fe200048070ff */
[-C--:B------:R-:W-:Y:S01]  /*9690*/  FFMA.FTZ R55, R62, R49.reuse, -R55 ;  /* 0x000000313e377223 */ /* 0x080fe20000010837 */
[----:B------:R-:W-:Y:S01]  /*96a0*/  F2FP.SATFINITE.E4M3.F32.PACK_AB_MERGE_C R51, R51, R160, RZ ;  /* 0x000000a03333723e */ /* 0x000fe200048070ff */
[----:B------:R-:W-:Y:S01]  /*96b0*/  FFMA.FTZ R48, R87, R49, R48 ;  /* 0x0000003157307223 */ /* 0x000fe20000010030 */
[----:B------:R-:W-:-:S02]  /*96c0*/  F2FP.SATFINITE.E4M3.F32.PACK_AB_MERGE_C R56, R159, R56, RZ ;  /* 0x000000389f38723e */ /* 0x000fc400048070ff */
[----:B------:R-:W-:Y:S02]  /*96d0*/  F2FP.SATFINITE.E4M3.F32.PACK_AB_MERGE_C R84, R84, R161, RZ ;  /* 0x000000a15454723e */ /* 0x000fe400048070ff */
[----:B------:R-:W-:Y:S01]  /*96e0*/  F2FP.SATFINITE.E4M3.F32.PACK_AB_MERGE_C R49, R53, R60, R50 ;  /* 0x0000003c3531723e */ /* 0x000fe20004807032 */
[----:B------:R-:W-:Y:S01]  /*96f0*/  IMAD.MOV.U32 R50, RZ, RZ, R57 ;  /* 0x000000ffff327224 */ /* 0x000fe200078e0039 */
[----:B------:R-:W-:Y:S02]  /*9700*/  F2FP.SATFINITE.E4M3.F32.PACK_AB_MERGE_C R51, R55, R158, R51 ;  /* 0x0000009e3733723e */ /* 0x000fe40004807033 */
[----:B------:R-:W-:Y:S01]  /*9710*/  F2FP.SATFINITE.E4M3.F32.PACK_AB_MERGE_C R53, R52, R61, R56 ;  /* 0x0000003d3435723e */ /* 0x000fe20004807038 */
[----:B------:R-:W-:Y:S01]  /*9720*/  IMAD.MOV.U32 R52, RZ, RZ, R58 ;  /* 0x000000ffff347224 */ /* 0x000fe200078e003a */
[----:B------:R-:W-:Y:S01]  /*9730*/  F2FP.SATFINITE.E4M3.F32.PACK_AB_MERGE_C R55, R48, R155, R84 ;  /* 0x0000009b3037723e */ /* 0x000fe20004807054 */
[----:B------:R-:W-:-:S07]  /*9740*/  IMAD.MOV.U32 R48, RZ, RZ, R59 ;  /* 0x000000ffff307224 */ /* 0x000fce00078e003b */
.L_x_2357:
[----:B------:R-:W-:Y:S05]  /*9750*/  BSYNC B2 ;  /* 0x0000000000027941 */ /* 0x000fea0003800000 */
.L_x_2356:
        /* <DEDUP_REMOVED lines=12> */
.L_x_2355:
[----:B------:R-:W-:Y:S05]  /*9820*/  BSYNC B1 ;  /* 0x0000000000017941 */ /* 0x000fea0003800000 */
.L_x_2354:
        /* <DEDUP_REMOVED lines=16> */
[----:B------:R-:W-:Y:S02]  /*9930*/  LEA.HI R49, R49, R48, RZ, 0x5 ;  /* 0x0000003031317211 */ /* 0x000fe400078f28ff */
[----:B------:R-:W-:Y:S02]  /*9940*/  LOP3.LUT R51, R51, 0x380, RZ, 0xc0, !PT ;  /* 0x0000038033337812 */ /* 0x000fe400078ec0ff */
[----:B------:R-:W-:Y:S02]  /*9950*/  LEA.HI.SX32 R49, R49, R36, 0x1b ;  /* 0x0000002431317211 */ /* 0x000fe400078fdaff */
[----:B------:R-:W-:-:S03]  /*9960*/  IADD3.X R80, R40, R59, R38, P3, P4 ;  /* 0x0000003b28507210 */ /* 0x000fc60001fe8426 */
[----:B------:R-:W-:-:S05]  /*9970*/  IMAD.SHL.U32 R61, R49, 0x10, RZ ;  /* 0x00000010313d7824 */ /* 0x000fca00078e00ff */
[----:B------:R-:W-:-:S04]  /*9980*/  LOP3.LUT R49, R51, 0x70, R61, 0xf8, !PT ;  /* 0x0000007033317812 */ /* 0x000fc800078ef83d */
[----:B------:R-:W-:-:S05]  /*9990*/  LOP3.LUT R49, R49, R140, RZ, 0x3c, !PT ;  /* 0x0000008c31317212 */ /* 0x000fca00078e3cff */
[----:B---3--:R-:W-:Y:S02]  /*99a0*/  IMAD.IADD R48, R50, 0x1, R49 ;  /* 0x0000000132307824 */ /* 0x008fe400078e0231 */
        /* <DEDUP_REMOVED lines=34> */
[----:B------:R-:W-:-:S02]  /*9bd0*/  LOP3.LUT R82, R68, 0xff00, R71, 0xf8, !PT ;  /* 0x0000ff0044527812 */ /* 0x000fc400078ef847 */
        /* <DEDUP_REMOVED lines=13> */
[C---:B------:R-:W-:Y:S01]  /*9cb0*/  FMUL.FTZ R85, R63.reuse, R49 ;  /* 0x000000313f557220 */ /* 0x040fe20000410000 */
[----:B------:R-:W-:Y:S01]  /*9cc0*/  HADD2.F32 R81, -RZ, R69.H1_H1 ;  /* 0x30000045ff517230 */ /* 0x000fe20000004100 */
[----:B------:R-:W-:Y:S01]  /*9cd0*/  F2FP.F16.E4M3.UNPACK_B R149, R149 ;  /* 0x00000095ff95723e */ /* 0x000fe200020006ff */
[-C--:B------:R-:W-:Y:S01]  /*9ce0*/  FFMA.FTZ R63, R63, R70.reuse, -R84 ;  /* 0x000000463f3f7223 */ /* 0x080fe20000010854 */
[----:B------:R-:W-:Y:S01]  /*9cf0*/  FFMA.FTZ R64, R64, R70, R85 ;  /* 0x0000004640407223 */ /* 0x000fe20000010055 */
[----:B------:R-:W-:Y:S01]  /*9d00*/  HADD2.F32 R70, -RZ, R71.H1_H1 ;  /* 0x30000047ff467230 */ /* 0x000fe20000004100 */
[----:B------:R-:W-:Y:S01]  /*9d10*/  F2FP.F16.E4M3.UNPACK_B R69, R65 ;  /* 0x00000041ff45723e */ /* 0x000fe200020006ff */
[----:B------:R-:W-:Y:S01]  /*9d20*/  HADD2.F32 R71, -RZ, R68.H1_H1 ;  /* 0x30000044ff477230 */ /* 0x000fe20000004100 */
[----:B------:R-:W-:-:S02]  /*9d30*/  F2FP.F16.E4M3.UNPACK_B R68, R67 ;  /* 0x00000043ff44723e */ /* 0x000fc400020006ff */
[----:B------:R-:W-:Y:S01]  /*9d40*/  LOP3.LUT R49, R82, 0xff0000, R83, 0xf8, !PT ;  /* 0x00ff000052317812 */ /* 0x000fe200078ef853 */
[CC--:B------:R-:W-:Y:S01]  /*9d50*/  FMUL.FTZ R84, R66.reuse, R70.reuse ;  /* 0x0000004642547220 */ /* 0x0c0fe20000410000 */
[C---:B------:R-:W-:Y:S01]  /*9d60*/  FMUL.FTZ R65, R71.reuse, R70 ;  /* 0x0000004647417220 */ /* 0x040fe20000410000 */
[----:B------:R-:W-:Y:S01]  /*9d70*/  F2FP.F16.E4M3.UNPACK_B R146, R146 ;  /* 0x00000092ff92723e */ /* 0x000fe200020006ff */
[----:B------:R-:W-:Y:S02]  /*9d80*/  HADD2.F32 R82, -RZ, R149.H0_H0 ;  /* 0x20000095ff527230 */ /* 0x000fe40000004100 */
        /* <DEDUP_REMOVED lines=19> */
[--C-:B------:R-:W-:Y:S01]  /*9ec0*/  HADD2.F32 R85, -RZ, R70.reuse.H0_H0 ;  /* 0x20000046ff557230 */ /* 0x100fe20000004100 */
[----:B------:R-:W-:Y:S01]  /*9ed0*/  F2FP.F16.E4M3.UNPACK_B R69, R62.H1 ;  /* 0x0000003eff45723e */ /* 0x000fe200030006ff */
[----:B------:R-:W-:Y:S02]  /*9ee0*/  HADD2.F32 R82, -RZ, R81.H0_H0 ;  /* 0x20000051ff527230 */ /* 0x000fe40000004100 */
[----:B------:R-:W-:Y:S01]  /*9ef0*/  FFMA.FTZ R87, R71, R146, R134 ;  /* 0x0000009247577223 */ /* 0x000fe20000010086 */
        /* <DEDUP_REMOVED lines=9> */
[-C--:B------:R-:W-:Y:S01]  /*9f90*/  FFMA.FTZ R135, R70, R71.reuse, -R135 ;  /* 0x0000004746877223 */ /* 0x080fe20000010887 */
[----:B------:R-:W-:Y:S02]  /*9fa0*/  HADD2.F32 R70, -RZ, R83.H1_H1 ;  /* 0x30000053ff467230 */ /* 0x000fe40000004100 */
[----:B------:R-:W-:Y:S01]  /*9fb0*/  FMUL.FTZ R134, R81, R84 ;  /* 0x0000005451867220 */ /* 0x000fe20000410000 */
[----:B------:R-:W-:Y:S01]  /*9fc0*/  F2FP.F16.E4M3.UNPACK_B R148, R148 ;  /* 0x00000094ff94723e */ /* 0x000fe200020006ff */
[C---:B------:R-:W-:Y:S01]  /*9fd0*/  FMUL.FTZ R84, R69.reuse, R84 ;  /* 0x0000005445547220 */ /* 0x040fe20000410000 */
[----:B------:R-:W-:Y:S01]  /*9fe0*/  FFMA.FTZ R82, R82, R71, R85 ;  /* 0x0000004752527223 */ /* 0x000fe20000010055 */
        /* <DEDUP_REMOVED lines=19> */
[----:B------:R-:W-:Y:S01]  /*a120*/  F2FP.SATFINITE.E4M3.F32.PACK_AB_MERGE_C R63, R87, R68, R65 ;  /* 0x00000044573f723e */ /* 0x000fe20004807041 */
[-C--:B------:R-:W-:Y:S01]  /*a130*/  FFMA.FTZ R83, R54, R71.reuse, -R83 ;  /* 0x0000004736537223 */ /* 0x080fe20000010853 */
[----:B------:R-:W-:Y:S01]  /*a140*/  FFMA.FTZ R54, R70, R71, R81 ;  /* 0x0000004746367223 */ /* 0x000fe20000010051 */
[-C--:B------:R-:W-:Y:S01]  /*a150*/  FFMA.FTZ R62, R62, R148.reuse, -R85 ;  /* 0x000000943e3e7223 */ /* 0x080fe20000010855 */
        /* <DEDUP_REMOVED lines=8> */
[----:B------:R-:W-:Y:S01]  /*a1e0*/  F2FP.SATFINITE.E4M3.F32.PACK_AB_MERGE_C R134, R134, R135, RZ ;  /* 0x000000878686723e */ /* 0x000fe200048070ff */
[----:B------:R-:W-:Y:S01]  /*a1f0*/  HADD2.F32 R70, -RZ, R69.H1_H1 ;  /* 0x30000045ff467230 */ /* 0x000fe20000004100 */
[----:B------:R-:W-:Y:S01]  /*a200*/  F2FP.SATFINITE.E4M3.F32.PACK_AB_MERGE_C R54, R85, R54, R82 ;  /* 0x000000365536723e */ /* 0x000fe20004807052 */
[----:B------:R-:W-:Y:S02]  /*a210*/  HADD2.F32 R81, -RZ, R81.H1_H1 ;  /* 0x30000051ff517230 */ /* 0x000fe40000004100 */
[-C--:B------:R-:W-:Y:S01]  /*a220*/  FMUL.FTZ R84, R67, R68.reuse ;  /* 0x0000004443547220 */ /* 0x080fe20000410000 */
[----:B------:R-:W-:Y:S01]  /*a230*/  FMUL.FTZ R86, R65, R68 ;  /* 0x0000004441567220 */ /* 0x000fe20000410000 */
[----:B------:R-:W-:Y:S01]  /*a240*/  HADD2.F32 R68, -RZ, R66.H1_H1 ;  /* 0x30000042ff447230 */ /* 0x000fe20000004100 */
[----:B------:R-:W-:Y:S01]  /*a250*/  F2FP.SATFINITE.E4M3.F32.PACK_AB_MERGE_C R62, R62, R83, R134 ;  /* 0x000000533e3e723e */ /* 0x000fe20004807086 */
        /* <DEDUP_REMOVED lines=80> */
.L_x_2361:
[----:B------:R-:W-:Y:S05]  /*a760*/  BSYNC B2 ;  /* 0x0000000000027941 */ /* 0x000fea0003800000 */
.L_x_2360:
        /* <DEDUP_REMOVED lines=12> */
.L_x_2359:
[----:B------:R-:W-:Y:S05]  /*a830*/  BSYNC B1 ;  /* 0x0000000000017941 */ /* 0x000fea0003800000 */
.L_x_2358:
        /* <DEDUP_REMOVED lines=46> */
[----:B------:R-:W-:Y:S01]  /*ab20*/  IMAD.SHL.U32 R50, R68, 0x100, RZ ;  /* 0x0000010044327824 */ /* 0x000fe200078e00ff */
[----:B------:R-:W-:Y:S01]  /*ab30*/  LOP3.LUT R73, R77, 0xff0000ff, RZ, 0xc0, !PT ;  /* 0xff0000ff4d497812 */ /* 0x000fe200078ec0ff */
[----:B------:R-:W-:Y:S01]  /*ab40*/  IMAD.U32 R52, R71, 0x10000, RZ ;  /* 0x0001000047347824 */ /* 0x000fe200078e00ff */
[----:B------:R-:W-:-:S02]  /*ab50*/  SHF.R.U32.HI R76, RZ, 0x10, R75 ;  /* 0x00000010ff4c7819 */ /* 0x000fc4000001164b */
[----:B------:R-:W-:Y:S02]  /*ab60*/  SHF.R.U32.HI R64, RZ, 0x8, R79 ;  /* 0x00000008ff407819 */ /* 0x000fe4000001164f */
[----:B------:R-:W-:Y:S01]  /*ab70*/  LOP3.LUT R71, R67, 0xff00, R48, 0xf8, !PT ;  /* 0x0000ff0043477812 */ /* 0x000fe200078ef830 */
[----:B------:R-:W-:Y:S01]  /*ab80*/  IMAD.U32 R48, R76, 0x10000, RZ ;  /* 0x000100004c307824 */ /* 0x000fe200078e00ff */
[----:B------:R-:W-:Y:S01]  /*ab90*/  LOP3.LUT R75, R73, 0xff00, R50, 0xf8, !PT ;  /* 0x0000ff00494b7812 */ /* 0x000fe200078ef832 */
[----:B------:R-:W-:Y:S01]  /*aba0*/  IMAD.SHL.U32 R54, R64, 0x100, RZ ;  /* 0x0000010040367824 */ /* 0x000fe200078e00ff */
[----:B------:R-:W-:Y:S02]  /*abb0*/  F2FP.F16.E4M3.UNPACK_B R73, R143.H1 ;  /* 0x0000008fff49723e */ /* 0x000fe400030006ff */
[----:B------:R-:W-:Y:S02]  /*abc0*/  F2FP.F16.E4M3.UNPACK_B R70, R69.H1 ;  /* 0x00000045ff46723e */ /* 0x000fe400030006ff */
[----:B------:R-:W-:Y:S01]  /*abd0*/  F2FP.F16.E4M3.UNPACK_B R67, R66.H1 ;  /* 0x00000042ff43723e */ /* 0x000fe200030006ff */
[----:B------:R-:W-:Y:S01]  /*abe0*/  HADD2.F32 R50, -RZ, R73.H0_H0 ;  /* 0x20000049ff327230 */ /* 0x000fe20000004100 */
[----:B------:R-:W-:-:S02]  /*abf0*/  SHF.R.U32.HI R74, RZ, 0x10, R77 ;  /* 0x00000010ff4a7819 */ /* 0x000fc4000001164d */
[----:B------:R-:W-:Y:S01]  /*ac00*/  SHF.R.U32.HI R72, RZ, 0x10, R79 ;  /* 0x00000010ff487819 */ /* 0x000fe2000001164f */
[----:B------:R-:W-:Y:S01]  /*ac10*/  HADD2.F32 R64, -RZ, R67.H0_H0 ;  /* 0x20000043ff407230 */ /* 0x000fe20000004100 */
[----:B------:R-:W-:Y:S02]  /*ac20*/  LOP3.LUT R77, R79, 0xff0000ff, RZ, 0xc0, !PT ;  /* 0xff0000ff4f4d7812 */ /* 0x000fe400078ec0ff */
[----:B------:R-:W-:Y:S01]  /*ac30*/  LOP3.LUT R52, R65, 0xff0000, R52, 0xf8, !PT ;  /* 0x00ff000041347812 */ /* 0x000fe200078ef834 */
[----:B------:R-:W-:Y:S01]  /*ac40*/  HADD2.F32 R65, -RZ, R70.H0_H0 ;  /* 0x20000046ff417230 */ /* 0x000fe20000004100 */
[----:B------:R-:W-:Y:S01]  /*ac50*/  F2FP.F16.E4M3.UNPACK_B R68, R141.H1 ;  /* 0x0000008dff44723e */ /* 0x000fe200030006ff */
[----:B------:R-:W-:Y:S01]  /*ac60*/  IMAD.U32 R72, R72, 0x10000, RZ ;  /* 0x0001000048487824 */ /* 0x000fe200078e00ff */
[----:B------:R-:W-:Y:S01]  /*ac70*/  LOP3.LUT R77, R77, 0xff00, R54, 0xf8, !PT ;  /* 0x0000ff004d4d7812 */ /* 0x000fe200078ef836 */
[----:B------:R-:W-:Y:S01]  /*ac80*/  IMAD.U32 R54, R74, 0x10000, RZ ;  /* 0x000100004a367824 */ /* 0x000fe200078e00ff */
[----:B------:R-:W-:Y:S01]  /*ac90*/  LOP3.LUT R48, R71, 0xff0000, R48, 0xf8, !PT ;  /* 0x00ff000047307812 */ /* 0x000fe200078ef830 */
        /* <DEDUP_REMOVED lines=15> */
[-C--:B------:R-:W-:Y:S01]  /*ad90*/  FMUL.FTZ R75, R71, R74.reuse ;  /* 0x0000004a474b7220 */ /* 0x080fe20000410000 */
        /* <DEDUP_REMOVED lines=39> */
[----:B------:R-:W-:Y:S02]  /*b010*/  HADD2.F32 R70, -RZ, R144.H0_H0 ;  /* 0x20000090ff467230 */ /* 0x000fe40000004100 */
[-C--:B------:R-:W-:Y:S01]  /*b020*/  FFMA.FTZ R85, R66, R71.reuse, -R67 ;  /* 0x0000004742557223 */ /* 0x080fe20000010843 */
[----:B------:R-:W-:Y:S01]  /*b030*/  F2FP.F16.E4M3.UNPACK_B R66, R62 ;  /* 0x0000003eff42723e */ /* 0x000fe200020006ff */
[----:B------:R-:W-:Y:S01]  /*b040*/  HADD2.F32 R62, -RZ, R60.H0_H0 ;  /* 0x2000003cff3e7230 */ /* 0x000fe20000004100 */
[----:B------:R-:W-:Y:S01]  /*b050*/  F2FP.F16.E4M3.UNPACK_B R142, R142 ;  /* 0x0000008eff8e723e */ /* 0x000fe200020006ff */
[----:B------:R-:W-:Y:S01]  /*b060*/  FFMA.FTZ R87, R68, R71, R73 ;  /* 0x0000004744577223 */ /* 0x000fe20000010049 */
[----:B------:R-:W-:Y:S01]  /*b070*/  HADD2.F32 R71, -RZ, R144.H1_H1 ;  /* 0x30000090ff477230 */ /* 0x000fe20000004100 */
[----:B------:R-:W-:Y:S01]  /*b080*/  F2FP.SATFINITE.E4M3.F32.PACK_AB_MERGE_C R64, R79, R64, RZ ;  /* 0x000000404f40723e */ /* 0x000fe200048070ff */
[--C-:B------:R-:W-:Y:S01]  /*b090*/  HADD2.F32 R67, -RZ, R66.reuse.H0_H0 ;  /* 0x20000042ff437230 */ /* 0x100fe20000004100 */
[----:B------:R-:W-:Y:S01]  /*b0a0*/  F2FP.SATFINITE.E4M3.F32.PACK_AB_MERGE_C R78, R78, R65, RZ ;  /* 0x000000414e4e723e */ /* 0x000fe200048070ff */
[----:B------:R-:W-:Y:S01]  /*b0b0*/  HADD2.F32 R66, -RZ, R66.H1_H1 ;  /* 0x30000042ff427230 */ /* 0x000fe20000004100 */
[----:B------:R-:W-:Y:S01]  /*b0c0*/  F2FP.SATFINITE.E4M3.F32.PACK_AB_MERGE_C R65, R77, R74, R64 ;  /* 0x0000004a4d41723e */ /* 0x000fe20004807040 */
[----:B------:R-:W-:-:S02]  /*b0d0*/  HADD2.F32 R60, -RZ, R60.H1_H1 ;  /* 0x3000003cff3c7230 */ /* 0x000fc40000004100 */
[CC--:B------:R-:W-:Y:S01]  /*b0e0*/  FMUL.FTZ R73, R67.reuse, R70.reuse ;  /* 0x0000004643497220 */ /* 0x0c0fe20000410000 */
[--C-:B------:R-:W-:Y:S02]  /*b0f0*/  HADD2.F32 R68, -RZ, R142.reuse.H0_H0 ;  /* 0x2000008eff447230 */ /* 0x100fe40000004100 */
[----:B------:R-:W-:Y:S01]  /*b100*/  FMUL.FTZ R70, R62, R70 ;  /* 0x000000463e467220 */ /* 0x000fe20000410000 */
[----:B------:R-:W-:Y:S02]  /*b110*/  HADD2.F32 R69, -RZ, R142.H1_H1 ;  /* 0x3000008eff457230 */ /* 0x000fe40000004100 */
[-C--:B------:R-:W-:Y:S01]  /*b120*/  FMUL.FTZ R81, R66, R71.reuse ;  /* 0x0000004742517220 */ /* 0x080fe20000410000 */
[----:B------:R-:W-:Y:S01]  /*b130*/  FMUL.FTZ R71, R60, R71 ;  /* 0x000000473c477220 */ /* 0x000fe20000410000 */
[-C--:B------:R-:W-:Y:S01]  /*b140*/  FFMA.FTZ R62, R62, R68.reuse, -R73 ;  /* 0x000000443e3e7223 */ /* 0x080fe20000010849 */
[----:B------:R-:W-:Y:S01]  /*b150*/  FFMA.FTZ R70, R67, R68, R70 ;  /* 0x0000004443467223 */ /* 0x000fe20000010046 */
[----:B------:R-:W-:Y:S01]  /*b160*/  F2FP.F16.E4M3.UNPACK_B R68, R53 ;  /* 0x00000035ff44723e */ /* 0x000fe200020006ff */
[-C--:B------:R-:W-:Y:S01]  /*b170*/  FFMA.FTZ R83, R66, R69.reuse, R71 ;  /* 0x0000004542537223 */ /* 0x080fe20000010047 */
[----:B------:R-:W-:Y:S01]  /*b180*/  F2FP.F16.E4M3.UNPACK_B R73, R54 ;  /* 0x00000036ff49723e */ /* 0x000fe200020006ff */
[----:B------:R-:W-:Y:S01]  /*b190*/  FFMA.FTZ R81, R60, R69, -R81 ;  /* 0x000000453c517223 */ /* 0x000fe20000010851 */
[----:B------:R-:W-:Y:S01]  /*b1a0*/  F2FP.F16.E4M3.UNPACK_B R67, R49 ;  /* 0x00000031ff43723e */ /* 0x000fe200020006ff */
[--C-:B------:R-:W-:Y:S01]  /*b1b0*/  HADD2.F32 R69, -RZ, R68.reuse.H0_H0 ;  /* 0x20000044ff457230 */ /* 0x100fe20000004100 */
[----:B------:R-:W-:Y:S01]  /*b1c0*/  F2FP.F16.E4M3.UNPACK_B R71, R52 ;  /* 0x00000034ff47723e */ /* 0x000fe200020006ff */
[----:B------:R-:W-:Y:S01]  /*b1d0*/  HADD2.F32 R74, -RZ, R73.H0_H0 ;  /* 0x20000049ff4a7230 */ /* 0x000fe20000004100 */
[----:B------:R-:W-:Y:S01]  /*b1e0*/  F2FP.SATFINITE.E4M3.F32.PACK_AB_MERGE_C R60, R87, R72, RZ ;  /* 0x00000048573c723e */ /* 0x000fe200048070ff */
[----:B------:R-:W-:Y:S01]  /*b1f0*/  HADD2.F32 R66, -RZ, R67.H0_H0 ;  /* 0x20000043ff427230 */ /* 0x000fe20000004100 */
[----:B------:R-:W-:Y:S01]  /*b200*/  F2FP.SATFINITE.E4M3.F32.PACK_AB_MERGE_C R64, R76, R75, R78 ;  /* 0x0000004b4c40723e */ /* 0x000fe2000480704e */
        /* <DEDUP_REMOVED lines=18> */
[----:B------:R-:W-:Y:S01]  /*b330*/  F2FP.F16.E4M3.UNPACK_B R52, R52.H1 ;  /* 0x00000034ff34723e */ /* 0x000fe200030006ff */
[--C-:B------:R-:W-:Y:S01]  /*b340*/  HADD2.F32 R54, -RZ, R69.reuse.H0_H0 ;  /* 0x20000045ff367230 */ /* 0x100fe20000004100 */
[----:B------:R-:W-:Y:S01]  /*b350*/  F2FP.SATFINITE.E4M3.F32.PACK_AB_MERGE_C R80, R85, R80, RZ ;  /* 0x000000505550723e */ /* 0x000fe200048070ff */
[--C-:B------:R-:W-:Y:S01]  /*b360*/  HADD2.F32 R70, -RZ, R68.reuse.H0_H0 ;  /* 0x20000044ff467230 */ /* 0x100fe20000004100 */
[----:B------:R-:W-:Y:S01]  /*b370*/  F2FP.F16.E4M3.UNPACK_B R73, R50.H1 ;  /* 0x00000032ff49723e */ /* 0x000fe200030006ff */
[----:B------:R-:W-:Y:S01]  /*b380*/  HADD2.F32 R69, -RZ, R69.H1_H1 ;  /* 0x30000045ff457230 */ /* 0x000fe20000004100 */
[----:B------:R-:W-:Y:S01]  /*b390*/  F2FP.SATFINITE.E4M3.F32.PACK_AB_MERGE_C R62, R81, R62, R80 ;  /* 0x0000003e513e723e */ /* 0x000fe20004807050 */
[----:B------:R-:W-:-:S02]  /*b3a0*/  HADD2.F32 R72, -RZ, R68.H1_H1 ;  /* 0x30000044ff487230 */ /* 0x000fc40000004100 */
        /* <DEDUP_REMOVED lines=62> */
.L_x_2363:
[----:B------:R-:W-:Y:S05]  /*b790*/  BSYNC B1 ;  /* 0x0000000000017941 */ /* 0x000fea0003800000 */
.L_x_2362:
[----:B------:R-:W-:Y:S01]  /*b7a0*/  ISETP.GE.AND P2, PT, R63, R145, PT ;  /* 0x000000913f00720c */ /* 0x000fe20003f46270 */
[----:B------:R-:W-:Y:S02]  /*b7b0*/  ULDC.64 UR4, c[0x0][0x208] ;  /* 0x0000820000047ab9 */ /* 0x000fe40000000a00 */
[----:B-1----:R1:W-:Y:S10]  /*b7c0*/  STG.E.128 desc[UR4][R58.64], R48 ;  /* 0x000000303a007986 */ /* 0x0023f4000c101d04 */
[----:B------:R-:W-:Y:S05]  /*b7d0*/  @P2 BRA `(.L_x_2340) ;  /* 0x0000000400f42947 */ /* 0x000fea0003800000 */
[--C-:B-1----:R-:W-:Y:S01]  /*b7e0*/  SHF.R.S32.HI R48, RZ, 0x1f, R63.reuse ;  /* 0x0000001fff307819 */ /* 0x102fe2000001143f */
[----:B------:R-:W-:Y:S01]  /*b7f0*/  ULDC.64 UR4, c[0x0][0x208] ;  /* 0x0000820000047ab9 */ /* 0x000fe20000000a00 */
[----:B------:R-:W-:-:S04]  /*b800*/  IADD3 R63, P2, P3, R44, R126, R63 ;  /* 0x0000007e2c3f7210 */ /* 0x000fc80007b5e03f */
[----:B------:R-:W-:Y:S02]  /*b810*/  IADD3.X R48, R40, R61, R48, P2, P3 ;  /* 0x0000003d28307210 */ /* 0x000fe400017e6430 */
[----:B------:R-:W-:-:S05]  /*b820*/  IADD3 R56, P2, R63, R56, RZ ;  /* 0x000000383f387210 */ /* 0x000fca0007f5e0ff */
[----:B------:R-:W-:-:S05]  /*b830*/  IMAD.X R57, R48, 0x1, R57, P2 ;  /* 0x0000000130397824 */ /* 0x000fca00010e0639 */
[----:B--2---:R1:W-:Y:S01]  /*b840*/  STG.E.128 desc[UR4][R56.64], R52 ;  /* 0x0000003438007986 */ /* 0x0043e2000c101d04 */
[----:B------:R-:W-:Y:S05]  /*b850*/  BRA `(.L_x_2340) ;  /* 0x0000000400d47947 */ /* 0x000fea0003800000 */
.L_x_2303:
[----:B------:R-:W-:-:S04]  /*b860*/  ULOP3.LUT UR4, UR60, 0x1, URZ, 0xfc, !UPT ;  /* 0x000000013c047892 */ /* 0x000fc8000f8efc3f */
[----:B------:R-:W-:-:S06]  /*b870*/  UISETP.NE.AND UP0, UPT, UR4, 0x3, UPT ;  /* 0x000000030400788c */ /* 0x000fcc000bf05270 */
[----:B------:R-:W-:-:S13]  /*b880*/  PLOP3.LUT P5, PT, PT, PT, UP0, 0x80, 0x0 ;  /* 0x000000000000781c */ /* 0x000fda0003faf008 */
[----:B------:R-:W-:Y:S05]  /*b890*/  @!P5 BRA `(.L_x_2364) ;  /* 0x000000000004d947 */ /* 0x000fea0003800000 */
[----:B------:R-:W-:Y:S01]  /*b8a0*/  BPT.TRAP 0x1 ;  /* 0x000000040000795c */ /* 0x000fe20000300000 */
.L_x_2364:
[----:B------:R-:W-:Y:S01]  /*b8b0*/  IMAD R110, R17, 0x8, R16 ;  /* 0x00000008116e7824 */ /* 0x000fe200078e0210 */
[----:B------:R-:W-:Y:S01]  /*b8c0*/  SHF.L.U32 R125, R237, 0x1f, RZ ;  /* 0x0000001fed7d7819 */ /* 0x000fe200000006ff */
[----:B------:R-:W-:Y:S01]  /*b8d0*/  IMAD R119, R25, -0xe0, R2 ;  /* 0xffffff2019777824 */ /* 0x000fe200078e0202 */
[----:B------:R-:W-:Y:S01]  /*b8e0*/  BSSY B1, `(.L_x_2365) ;  /* 0x0000006000017945 */ /* 0x000fe20003800000 */
[----:B------:R-:W-:Y:S01]  /*b8f0*/  SHF.R.S32.HI R49, RZ, 0x1f, R25 ;  /* 0x0000001fff317819 */ /* 0x000fe20000011419 */
[----:B------:R-:W0:Y:S01]  /*b900*/  SYNCS.PHASECHK.TRANS64.TRYWAIT P2, [R110+URZ+0x2e890], R125 ;  /* 0x02e8907d6e0075a7 */ /* 0x000e22000804017f */
[----:B------:R-:W-:Y:S01]  /*b910*/  IMAD R48, R13, R25, RZ ;  /* 0x000000190d307224 */ /* 0x000fe200078e02ff */
[----:B------:R-:W-:Y:S01]  /*b920*/  VIMNMX R119, R119, 0xe0, PT ;  /* 0x000000e077777848 */ /* 0x000fe20003fe0100 */
[----:B0-----:R-:W-:Y:S06]  /*b930*/  @!P2 BRA `(.L_x_2366) ;  /* 0x0000020c0088a947 */ /* 0x001fec0003800000 */
.L_x_2623:
[----:B------:R-:W-:Y:S05]  /*b940*/  BSYNC B1 ;  /* 0x0000000000017941 */ /* 0x000fea0003800000 */
.L_x_2365:
        /* <DEDUP_REMOVED lines=24> */
.L_x_2368:
[----:B------:R-:W-:Y:S05]  /*bad0*/  BSYNC B1 ;  /* 0x0000000000017941 */ /* 0x000fea0003800000 */
.L_x_2367:
        /* <DEDUP_REMOVED lines=24> */
.L_x_2370:
[----:B------:R-:W-:Y:S05]  /*bc60*/  BSYNC B1 ;  /* 0x0000000000017941 */ /* 0x000fea0003800000 */
.L_x_2369:
        /* <DEDUP_REMOVED lines=24> */
.L_x_2372:
[----:B------:R-:W-:Y:S05]  /*bdf0*/  BSYNC B1 ;  /* 0x0000000000017941 */ /* 0x000fea0003800000 */
.L_x_2371:
        /* <DEDUP_REMOVED lines=27> */
.L_x_2340:
[----:B------:R-:W-:Y:S05]  /*bfb0*/  BSYNC B0 ;  /* 0x0000000000007941 */ /* 0x000fea0003800000 */
.L_x_2302:
        /* <DEDUP_REMOVED lines=17> */
.L_x_2374:
[----:B------:R-:W-:Y:S05]  /*c0d0*/  BSYNC B0 ;  /* 0x0000000000007941 */ /* 0x000fea0003800000 */
.L_x_2373:
[----:B------:R-:W1:Y:S01]  /*c0e0*/  SYNCS.PHASECHK.TRANS64.TRYWAIT P3, [R110+URZ+0x2e8b0], R125 ;  /* 0x02e8b07d6e0075a7 */ /* 0x000e62000806017f */
[----:B------:R-:W-:Y:S01]  /*c0f0*/  ULDC UR61, c[0x0][0x2f4] ;  /* 0x0000bd00003d7ab9 */ /* 0x000fe20000000800 */
[----:B------:R-:W-:Y:S01]  /*c100*/  ULDC.64 UR38, c[0x0][0x328] ;  /* 0x0000ca0000267ab9 */ /* 0x000fe20000000a00 */
[----:B------:R-:W-:Y:S01]  /*c110*/  ULDC.64 UR36, c[0x0][0x318] ;  /* 0x0000c60000247ab9 */ /* 0x000fe20000000a00 */
[----:B------:R-:W-:Y:S04]  /*c120*/  BSSY B0, `(.L_x_2375) ;  /* 0x0000002000007945 */ /* 0x000fe80003800000 */
[----:B-1----:R-:W-:Y:S05]  /*c130*/  @!P3 BRA `(.L_x_2376) ;  /* 0x00000204009cb947 */ /* 0x002fea0003800000 */
.L_x_2624:
[----:B------:R-:W-:Y:S05]  /*c140*/  BSYNC B0 ;  /* 0x0000000000007941 */ /* 0x000fea0003800000 */
.L_x_2375:
[----:B------:R-:W-:Y:S01]  /*c150*/  ISETP.GE.AND P3, PT, R228, R119, PT ;  /* 0x00000077e400720c */ /* 0x000fe20003f66270 */
[----:B------:R-:W-:Y:S01]  /*c160*/  BSSY B0, `(.L_x_2377) ;  /* 0x0000017000007945 */ /* 0x000fe20003800000 */
[----:B------:R-:W-:-:S11]  /*c170*/  IMAD.WIDE R52, R25, 0xe0, R100 ;  /* 0x000000e019347825 */ /* 0x000fd600078e0264 */
[----:B------:R-:W-:Y:S05]  /*c180*/  @P3 BRA `(.L_x_2378) ;  /* 0x0000000000503947 */ /* 0x000fea0003800000 */
[----:B------:R-:W-:Y:S01]  /*c190*/  ISETP.GE.AND P3, PT, R4, UR61, PT ;  /* 0x0000003d04007c0c */ /* 0x000fe2000bf66270 */
[----:B0-----:R-:W-:Y:S01]  /*c1a0*/  IMAD.MOV.U32 R48, RZ, RZ, R46 ;  /* 0x000000ffff307224 */ /* 0x001fe200078e002e */
[----:B------:R-:W-:Y:S01]  /*c1b0*/  PLOP3.LUT P4, PT, PT, PT, PT, 0x8, 0x0 ;  /* 0x000000000000781c */ /* 0x000fe20003f8e170 */
[----:B------:R-:W-:Y:S01]  /*c1c0*/  IMAD.MOV.U32 R49, RZ, RZ, R109 ;  /* 0x000000ffff317224 */ /* 0x000fe200078e006d */
[----:B------:R-:W-:Y:S01]  /*c1d0*/  ULDC.64 UR4, c[0x0][0x208] ;  /* 0x0000820000047ab9 */ /* 0x000fe20000000a00 */
[----:B------:R-:W-:Y:S02]  /*c1e0*/  IMAD R51, R53, UR38, RZ ;  /* 0x0000002635337c24 */ /* 0x000fe4000f8e02ff */
[----:B------:R-:W-:-:S04]  /*c1f0*/  IMAD.WIDE.U32 R48, R52, UR38, R48 ;  /* 0x0000002634307c25 */ /* 0x000fc8000f8e0030 */
[----:B------:R-:W-:Y:S02]  /*c200*/  IMAD R51, R52, UR39, R51 ;  /* 0x0000002734337c24 */ /* 0x000fe4000f8e0233 */
[----:B------:R-:W-:Y:S01]  /*c210*/  @!P3 LOP3.LUT P5, RZ, R229, 0x4, RZ, 0xc0, !PT ;  /* 0x00000004e5ffb812 */ /* 0x000fe200078ac0ff */
[----:B------:R-:W-:-:S03]  /*c220*/  @!P3 VIADD R56, R117, 0x40 ;  /* 0x000000407538b836 */ /* 0x000fc60000000000 */
[----:B------:R-:W-:Y:S02]  /*c230*/  @!P3 PLOP3.LUT P4, PT, P5, PT, PT, 0x80, 0x0 ;  /* 0x000000000000b81c */ /* 0x000fe40002f8f070 */
[----:B------:R-:W-:-:S04]  /*c240*/  IADD3 R54, P5, R48, UR36, RZ ;  /* 0x0000002430367c10 */ /* 0x000fc8000ffbe0ff */
[----:B------:R-:W-:-:S07]  /*c250*/  IADD3.X R55, R49, UR37, R51, P5, !PT ;  /* 0x0000002531377c10 */ /* 0x000fce000affe433 */
[----:B------:R-:W-:Y:S01]  /*c260*/  @P4 VIADD R56, R117, 0xffffffc0 ;  /* 0xffffffc075384836 */ /* 0x000fe20000000000 */
[----:B------:R-:W-:-:S03]  /*c270*/  ISETP.GE.AND P4, PT, R18, UR61, PT ;  /* 0x0000003d12007c0c */ /* 0x000fc6000bf86270 */
[----:B------:R-:W-:-:S10]  /*c280*/  @!P3 IMAD.IADD R56, R16, 0x1, R56 ;  /* 0x000000011038b824 */ /* 0x000fd400078e0238 */
[----:B------:R-:W0:Y:S04]  /*c290*/  @!P4 LDS.128 R48, [R118+0xe400] ;  /* 0x00e400007630c984 */ /* 0x000e280000000c00 */
[----:B0-----:R-:W-:Y:S04]  /*c2a0*/  @!P4 STG.E.128 desc[UR4][R54.64], R48 ;  /* 0x000000303600c986 */ /* 0x001fe8000c101d04 */
[----:B------:R-:W0:Y:S04]  /*c2b0*/  @!P3 LDS.128 R48, [R56+0xe400] ;  /* 0x00e400003830b984 */ /* 0x000e280000000c00 */
[----:B0-----:R2:W-:Y:S02]  /*c2c0*/  @!P3 STG.E.128 desc[UR4][R54.64+0x40], R48 ;  /* 0x000040303600b986 */ /* 0x0015e4000c101d04 */
.L_x_2378:
[----:B------:R-:W-:Y:S05]  /*c2d0*/  BSYNC B0 ;  /* 0x0000000000007941 */ /* 0x000fea0003800000 */
.L_x_2377:
[----:B0-2---:R-:W-:Y:S01]  /*c2e0*/  VIADD R48, R228, 0x40 ;  /* 0x00000040e4307836 */ /* 0x005fe20000000000 */
[----:B------:R-:W-:Y:S04]  /*c2f0*/  BSSY B0, `(.L_x_2379) ;  /* 0x0000019000007945 */ /* 0x000fe80003800000 */
[----:B------:R-:W-:-:S13]  /*c300*/  ISETP.GE.AND P3, PT, R48, R119, PT ;  /* 0x000000773000720c */ /* 0x000fda0003f66270 */
[----:B------:R-:W-:Y:S05]  /*c310*/  @P3 BRA `(.L_x_2380) ;  /* 0x0000000000583947 */ /* 0x000fea0003800000 */
[----:B------:R-:W-:Y:S01]  /*c320*/  ISETP.GE.AND P3, PT, R4, UR61, PT ;  /* 0x0000003d04007c0c */ /* 0x000fe2000bf66270 */
[----:B------:R-:W-:Y:S01]  /*c330*/  IMAD.MOV.U32 R48, RZ, RZ, R46 ;  /* 0x000000ffff307224 */ /* 0x000fe200078e002e */
[----:B------:R-:W-:Y:S01]  /*c340*/  PLOP3.LUT P4, PT, PT, PT, PT, 0x8, 0x0 ;  /* 0x000000000000781c */ /* 0x000fe20003f8e170 */
[----:B------:R-:W-:Y:S01]  /*c350*/  IMAD.MOV.U32 R49, RZ, RZ, R109 ;  /* 0x000000ffff317224 */ /* 0x000fe200078e006d */
[----:B------:R-:W-:-:S09]  /*c360*/  ULDC.64 UR4, c[0x0][0x208] ;  /* 0x0000820000047ab9 */ /* 0x000fd20000000a00 */
        /* <DEDUP_REMOVED lines=17> */
.L_x_2380:
[----:B------:R-:W-:Y:S05]  /*c480*/  BSYNC B0 ;  /* 0x0000000000007941 */ /* 0x000fea0003800000 */
.L_x_2379:
[----:B0-----:R-:W-:Y:S01]  /*c490*/  VIADD R48, R228, 0x80 ;  /* 0x00000080e4307836 */ /* 0x001fe20000000000 */
        /* <DEDUP_REMOVED lines=25> */
.L_x_2382:
[----:B------:R-:W-:Y:S05]  /*c630*/  BSYNC B0 ;  /* 0x0000000000007941 */ /* 0x000fea0003800000 */
.L_x_2381:
        /* <DEDUP_REMOVED lines=26> */
.L_x_2384:
[----:B------:R-:W-:Y:S05]  /*c7e0*/  BSYNC B0 ;  /* 0x0000000000007941 */ /* 0x000fea0003800000 */
.L_x_2383:
        /* <DEDUP_REMOVED lines=8> */
[----:B------:R-:W-:Y:S01]  /*c870*/  ISETP.NE.AND P3, PT, R111, RZ, PT ;  /* 0x000000ff6f00720c */ /* 0x000fe20003f65270 */
[----:B------:R-:W-:-:S02]  /*c880*/  VIADD R17, R17, 0x1 ;  /* 0x0000000111117836 */ /* 0x000fc40000000000 */
[----:B------:R-:W-:-:S04]  /*c890*/  @!P2 PRMT R110, RZ, 0x654, R110 ;  /* 0x00000654ff6ea816 */ /* 0x000fc8000000006e */
[----:B------:R1:W-:Y:S01]  /*c8a0*/  @!P2 SYNCS.ARRIVE.TRANS64.RED.A1T0 RZ, [R110+URZ], RZ ;  /* 0x000000ff6effa9a7 */ /* 0x0003e2000810043f */
        /* <DEDUP_REMOVED lines=10> */
.L_x_2297:
[----:B------:R-:W-:Y:S05]  /*c950*/  @P0 BRA `(.L_x_2386) ;  /* 0x00000000000c0947 */ /* 0x000fea0003800000 */
[----:B------:R-:W0:Y:S01]  /*c960*/  FENCE.VIEW.ASYNC.G ;  /* 0x00000000000073c6 */ /* 0x000e220000000100 */
[----:B------:R-:W-:Y:S05]  /*c970*/  WARPSYNC.ALL ;  /* 0x0000000000007948 */ /* 0x000fea0003800000 */
[----:B0-----:R-:W-:Y:S06]  /*c980*/  BAR.ARV 0xc, 0x180 ;  /* 0x0306000000007b1d */ /* 0x001fec0000002000 */
.L_x_2386:
[----:B------:R-:W2:Y:S01]  /*c990*/  LDL R0, [R1+0x88] ;  /* 0x0000880001007983 */ /* 0x000ea20000100800 */
[----:B------:R-:W-:Y:S01]  /*c9a0*/  ULDC.64 UR6, c[0x0][0x998] ;  /* 0x0002660000067ab9 */ /* 0x000fe20000000a00 */
[----:B------:R-:W-:Y:S02]  /*c9b0*/  ULDC.64 UR4, c[0x0][0x990] ;  /* 0x0002640000047ab9 */ /* 0x000fe40000000a00 */
[----:B------:R-:W3:Y:S04]  /*c9c0*/  LDL R3, [R1+0x78] ;  /* 0x0000780001037983 */ /* 0x000ee80000100800 */
[----:B------:R-:W4:Y:S01]  /*c9d0*/  LDL R15, [R1+0x64] ;  /* 0x00006400010f7983 */ /* 0x000f220000100800 */
[----:B------:R-:W-:Y:S02]  /*c9e0*/  ISETP.NE.U32.AND P1, PT, RZ, UR6, PT ;  /* 0x00000006ff007c0c */ /* 0x000fe4000bf25070 */
[----:B------:R-:W-:Y:S01]  /*c9f0*/  ISETP.NE.U32.AND P0, PT, RZ, UR4, PT ;  /* 0x00000004ff007c0c */ /* 0x000fe2000bf05070 */
[----:B------:R-:W4:Y:S01]  /*ca00*/  LDL R14, [R1+0x50] ;  /* 0x00005000010e7983 */ /* 0x000f220000100800 */
[----:B------:R-:W-:Y:S01]  /*ca10*/  ISETP.NE.AND.EX P1, PT, RZ, UR7, PT, P1 ;  /* 0x00000007ff007c0c */ /* 0x000fe2000bf25310 */
[----:B------:R-:W-:Y:S01]  /*ca20*/  ULDC.64 UR8, c[0x0][0x208] ;  /* 0x0000820000087ab9 */ /* 0x000fe20000000a00 */
[----:B------:R-:W-:-:S11]  /*ca30*/  ISETP.NE.AND.EX P0, PT, RZ, UR5, PT, P0 ;  /* 0x00000005ff007c0c */ /* 0x000fd6000bf05300 */
        /* <DEDUP_REMOVED lines=14> */
[----:B------:R-:W-:-:S03]  /*cb20*/  @P1 LEA R8, P3, R6, UR6, 0x2 ;  /* 0x0000000606081c11 */ /* 0x000fc6000f8610ff */
[C---:B------:R-:W-:Y:S01]  /*cb30*/  @P1 IMAD R5, R15.reuse, R13, R7 ;  /* 0x0000000d0f051224 */ /* 0x040fe200078e0207 */
[----:B------:R-:W-:Y:S01]  /*cb40*/  @P0 LEA R4, P2, R2, UR4, 0x2 ;  /* 0x0000000402040c11 */ /* 0x000fe2000f8410ff */
[----:B------:R-:W-:Y:S01]  /*cb50*/  @P0 IMAD R3, R15, R11, R3 ;  /* 0x0000000b0f030224 */ /* 0x000fe200078e0203 */
[----:B------:R-:W-:Y:S01]  /*cb60*/  ULDC UR4, c[0x0][0x988] ;  /* 0x0002620000047ab9 */ /* 0x000fe20000000800 */
[----:B------:R-:W-:Y:S01]  /*cb70*/  IMAD.MOV.U32 R0, RZ, RZ, 0x3f800000 ;  /* 0x3f800000ff007424 */ /* 0x000fe200078e00ff */
[----:B------:R-:W-:Y:S01]  /*cb80*/  @P1 LEA.HI.X R9, R6, UR7, R5, 0x2, P3 ;  /* 0x0000000706091c11 */ /* 0x000fe200098f1405 */
[----:B------:R-:W-:Y:S01]  /*cb90*/  IMAD.MOV.U32 R7, RZ, RZ, 0x3f800000 ;  /* 0x3f800000ff077424 */ /* 0x000fe200078e00ff */
[----:B------:R-:W-:Y:S02]  /*cba0*/  @P0 LEA.HI.X R5, R2, UR5, R3, 0x2, P2 ;  /* 0x0000000502050c11 */ /* 0x000fe400090f1403 */
[----:B------:R-:W0:Y:S01]  /*cbb0*/  LDC R2, c[0x0][0x448] ;  /* 0x00011200ff027b82 */ /* 0x000e220000000800 */
[----:B------:R1:W2:Y:S04]  /*cbc0*/  @P1 LDG.E R0, desc[UR8][R8.64] ;  /* 0x0000000808001981 */ /* 0x0002a8000c1e1900 */
[----:B------:R-:W2:Y:S01]  /*cbd0*/  @P0 LDG.E R7, desc[UR8][R4.64] ;  /* 0x0000000804070981 */ /* 0x000ea2000c1e1900 */
[----:B------:R-:W-:Y:S01]  /*cbe0*/  BSSY B0, `(.L_x_2387) ;  /* 0x0000030000007945 */ /* 0x000fe20003800000 */
[----:B------:R-:W-:Y:S01]  /*cbf0*/  IMAD.MOV.U32 R136, RZ, RZ, RZ ;  /* 0x000000ffff887224 */ /* 0x000fe200078e00ff */
[----:B0-----:R-:W-:Y:S01]  /*cc00*/  ISETP.NE.AND P0, PT, R2, 0x1, PT ;  /* 0x000000010200780c */ /* 0x001fe20003f05270 */
[----:B------:R-:W-:-:S12]  /*cc10*/  VIADD R2, R14, 0x7f ;  /* 0x0000007f0e027836 */ /* 0x000fd80000000000 */
[----:B------:R-:W0:Y:S08]  /*cc20*/  @P0 LDC R3, c[0x0][0x44c] ;  /* 0x00011300ff030b82 */ /* 0x000e300000000800 */
[----:B------:R-:W3:Y:S01]  /*cc30*/  @P0 LDC R6, c[0x0][0x450] ;  /* 0x00011400ff060b82 */ /* 0x000ee20000000800 */
[----:B0-----:R-:W-:-:S05]  /*cc40*/  @P0 IMAD.HI.U32 R3, R2, R3, RZ ;  /* 0x0000000302030227 */ /* 0x001fca00078e00ff */
[----:B---3--:R-:W-:-:S05]  /*cc50*/  @P0 SHF.R.U32.HI R2, RZ, R6, R3 ;  /* 0x00000006ff020219 */ /* 0x008fca0000011603 */
[----:B------:R-:W-:Y:S02]  /*cc60*/  IMAD.IADD R3, R137, 0x1, R2 ;  /* 0x0000000189037824 */ /* 0x000fe400078e0202 */
[----:B------:R-:W-:-:S04]  /*cc70*/  IMAD.MOV.U32 R2, RZ, RZ, RZ ;  /* 0x000000ffff027224 */ /* 0x000fc800078e00ff */
[----:B------:R-:W-:-:S05]  /*cc80*/  IMAD.HI R2, R3, -0x6db6db6d, R2 ;  /* 0x9249249303027827 */ /* 0x000fca00078e0202 */
[----:B------:R-:W-:-:S04]  /*cc90*/  SHF.R.U32.HI R3, RZ, 0x1f, R2 ;  /* 0x0000001fff037819 */ /* 0x000fc80000011602 */
[----:B------:R-:W-:-:S04]  /*cca0*/  LEA.HI.SX32 R3, R2, R3, 0x19 ;  /* 0x0000000302037211 */ /* 0x000fc800078fcaff */
[----:B-1----:R-:W-:-:S04]  /*ccb0*/  VIMNMX R9, R138, R3, PT ;  /* 0x000000038a097248 */ /* 0x002fc80003fe0100 */
[----:B------:R-:W-:Y:S01]  /*ccc0*/  ISETP.GE.AND P0, PT, R9, 0x1, PT ;  /* 0x000000010900780c */ /* 0x000fe20003f06270 */
[----:B--2---:R-:W-:-:S04]  /*ccd0*/  FMUL.FTZ R0, R7, R0 ;  /* 0x0000000007007220 */ /* 0x004fc80000410000 */
[----:B------:R-:W-:-:S08]  /*cce0*/  FMUL.FTZ R2, R0, UR4 ;  /* 0x0000000400027c20 */ /* 0x000fd00008410000 */
        /* <DEDUP_REMOVED lines=31> */
.L_x_2388:
[----:B------:R-:W-:Y:S05]  /*cee0*/  BSYNC B0 ;  /* 0x0000000000007941 */ /* 0x000fea0003800000 */
.L_x_2387:
        /* <DEDUP_REMOVED lines=21> */
[----:B------:R-:W-:Y:S01]  /*d040*/  CS2R R100, SRZ ;  /* 0x0000000000647805 */ /* 0x000fe2000001ff00 */
[----:B------:R-:W-:Y:S01]  /*d050*/  IMAD.MOV.U32 R125, RZ, RZ, RZ ;  /* 0x000000ffff7d7224 */ /* 0x000fe200078e00ff */
[----:B------:R-:W-:Y:S02]  /*d060*/  CS2R R40, SRZ ;  /* 0x0000000000287805 */ /* 0x000fe4000001ff00 */
[----:B------:R-:W-:Y:S02]  /*d070*/  CS2R R118, SRZ ;  /* 0x0000000000767805 */ /* 0x000fe4000001ff00 */
[----:B------:R-:W-:Y:S02]  /*d080*/  CS2R R114, SRZ ;  /* 0x0000000000727805 */ /* 0x000fe4000001ff00 */
[----:B------:R-:W-:-:S02]  /*d090*/  CS2R R36, SRZ ;  /* 0x0000000000247805 */ /* 0x000fc4000001ff00 */
        /* <DEDUP_REMOVED lines=15> */
[----:B--2---:R-:W-:Y:S02]  /*d190*/  IMAD R3, R0, R136, RZ ;  /* 0x0000008800037224 */ /* 0x004fe400078e02ff */
[----:B------:R-:W-:-:S03]  /*d1a0*/  IMAD.MOV.U32 R0, RZ, RZ, RZ ;  /* 0x000000ffff007224 */ /* 0x000fc600078e00ff */
[----:B------:R0:W-:Y:S01]  /*d1b0*/  STL [R1+0x54], R3 ;  /* 0x0000540301007387 */ /* 0x0001e20000100800 */
[----:B------:R-:W-:Y:S01]  /*d1c0*/  VIADDMNMX R136, R3, R136, R9, PT ;  /* 0x0000008803887246 */ /* 0x000fe20003800109 */
[----:B------:R-:W-:-:S03]  /*d1d0*/  IMAD.MOV.U32 R9, RZ, RZ, RZ ;  /* 0x000000ffff097224 */ /* 0x000fc600078e00ff */
[----:B------:R-:W-:-:S13]  /*d1e0*/  ISETP.GT.AND P1, PT, R136, R3, PT ;  /* 0x000000038800720c */ /* 0x000fda0003f24270 */
[----:B0-----:R-:W-:Y:S05]  /*d1f0*/  @!P1 BRA `(.L_x_2389) ;  /* 0x0000013800249947 */ /* 0x001fea0003800000 */
        /* <DEDUP_REMOVED lines=9> */
.L_x_2627:
        /* <DEDUP_REMOVED lines=27> */
.L_x_2392:
[----:B------:R-:W-:Y:S05]  /*d440*/  BSYNC B6 ;  /* 0x0000000000067941 */ /* 0x000fea0003800000 */
.L_x_2391:
        /* <DEDUP_REMOVED lines=15> */
.L_x_2396:
[----:B--2---:R2:W3:Y:S02]  /*d540*/  SYNCS.PHASECHK.TRANS64.TRYWAIT P0, [R16+URZ+0x2e800], R3 ;  /* 0x02e80003100075a7 */ /* 0x0044e4000800017f */
[----:B---3--:R-:W-:Y:S05]  /*d550*/  @!P0 NANOSLEEP.SYNCS 0x989680 ;  /* 0x009896800000895d */ /* 0x008fea0003900000 */
[----:B------:R-:W3:Y:S02]  /*d560*/  @!P0 SYNCS.PHASECHK.TRANS64 P0, [R16+URZ+0x2e800], R3 ;  /* 0x02e80003100085a7 */ /* 0x000ee4000800007f */
[----:B---3--:R-:W-:Y:S05]  /*d570*/  @!P0 BRA `(.L_x_2396) ;  /* 0xfffffffc00f08947 */ /* 0x008fea000383ffff */
.L_x_2395:
[----:B------:R-:W-:Y:S05]  /*d580*/  BSYNC B0 ;  /* 0x0000000000007941 */ /* 0x000fea0003800000 */
.L_x_2394:
[----:B------:R-:W-:Y:S05]  /*d590*/  BRA `(.L_x_2397) ;  /* 0x00000050004c7947 */ /* 0x000fea0003800000 */
.L_x_2393:
[----:B------:R-:W-:Y:S01]  /*d5a0*/  LOP3.LUT P0, RZ, R25, 0x3ff, RZ, 0xc0, !PT ;  /* 0x000003ff19ff7812 */ /* 0x000fe2000780c0ff */
[----:B------:R-:W-:Y:S01]  /*d5b0*/  ULDC.64 UR4, c[0x0][0x3f8] ;  /* 0x0000fe0000047ab9 */ /* 0x000fe20000000a00 */
[----:B-----5:R-:W-:Y:S01]  /*d5c0*/  SHF.R.S32.HI R0, RZ, 0x1f, R121 ;  /* 0x0000001fff007819 */ /* 0x020fe20000011479 */
        /* <DEDUP_REMOVED lines=27> */
.L_x_2399:
[----:B------:R-:W-:Y:S05]  /*d780*/  BSYNC B6 ;  /* 0x0000000000067941 */ /* 0x000fea0003800000 */
.L_x_2398:
[----:B------:R-:W2:Y:S01]  /*d790*/  LDL R40, [R1+0x50] ;  /* 0x0000500001287983 */ /* 0x000ea20000100800 */
[----:B------:R-:W-:Y:S01]  /*d7a0*/  ULDC.U8 UR4, c[0x0][0x410] ;  /* 0x0001040000047ab9 */ /* 0x000fe20000000000 */
[----:B------:R-:W-:Y:S01]  /*d7b0*/  BSSY B0, `(.L_x_2400) ;  /* 0x00004e9000007945 */ /* 0x000fe20003800000 */
[----:B------:R-:W-:Y:S01]  /*d7c0*/  ISETP.NE.AND P0, PT, RZ, UR4, PT ;  /* 0x00000004ff007c0c */ /* 0x000fe2000bf05270 */
[----:B--2---:R-:W-:-:S12]  /*d7d0*/  IMAD.IADD R41, R228, 0x1, R40 ;  /* 0x00000001e4297824 */ /* 0x004fd800078e0228 */
[----:B------:R-:W-:Y:S05]  /*d7e0*/  @!P0 BRA `(.L_x_2401) ;  /* 0x0000002400ec8947 */ /* 0x000fea0003800000 */
[----:B------:R-:W1:Y:S01]  /*d7f0*/  LDC R34, c[0x0][0x448] ;  /* 0x00011200ff227b82 */ /* 0x000e620000000800 */
[----:B------:R-:W2:Y:S01]  /*d800*/  S2R R20, SR_TID.X ;  /* 0x0000000000147919 */ /* 0x000ea20000002100 */
[----:B------:R-:W-:Y:S01]  /*d810*/  IMAD.MOV.U32 R8, RZ, RZ, R24 ;  /* 0x000000ffff087224 */ /* 0x000fe200078e0018 */
[----:B------:R-:W-:Y:S01]  /*d820*/  ULDC.64 UR4, c[0x0][0x3f8] ;  /* 0x0000fe0000047ab9 */ /* 0x000fe20000000a00 */
[----:B------:R-:W-:Y:S01]  /*d830*/  IMAD.MOV.U32 R9, RZ, RZ, R29 ;  /* 0x000000ffff097224 */ /* 0x000fe200078e001d */
[----:B------:R-:W-:Y:S01]  /*d840*/  ULDC.64 UR6, c[0x0][0x408] ;  /* 0x0001020000067ab9 */ /* 0x000fe20000000a00 */
[----:B------:R-:W-:Y:S01]  /*d850*/  IMAD.MOV.U32 R10, RZ, RZ, R26 ;  /* 0x000000ffff0a7224 */ /* 0x000fe200078e001a */
[----:B------:R-:W-:Y:S01]  /*d860*/  ULDC.64 UR8, c[0x0][0x400] ;  /* 0x0001000000087ab9 */ /* 0x000fe20000000a00 */
[----:B------:R-:W-:Y:S01]  /*d870*/  IMAD.MOV.U32 R11, RZ, RZ, R31 ;  /* 0x000000ffff0b7224 */ /* 0x000fe200078e001f */
[----:B------:R-:W-:Y:S02]  /*d880*/  SHF.R.S32.HI R35, RZ, 0x1f, R22 ;  /* 0x0000001fff237819 */ /* 0x000fe40000011416 */
[----:B------:R-:W-:-:S02]  /*d890*/  SHF.R.S32.HI R37, RZ, 0x1f, R230 ;  /* 0x0000001fff257819 */ /* 0x000fc400000114e6 */
[----:B-1----:R-:W-:Y:S01]  /*d8a0*/  ISETP.NE.AND P0, PT, R34, 0x1, PT ;  /* 0x000000012200780c */ /* 0x002fe20003f05270 */
[----:B--2---:R-:W-:-:S12]  /*d8b0*/  VIADD R21, R20, 0xffffff80 ;  /* 0xffffff8014157836 */ /* 0x004fd80000000000 */
[----:B------:R-:W1:Y:S01]  /*d8c0*/  @P0 LDC R0, c[0x0][0x44c] ;  /* 0x00011300ff000b82 */ /* 0x000e620000000800 */
[----:B------:R-:W-:-:S04]  /*d8d0*/  SHF.R.S32.HI R20, RZ, 0x1f, R21 ;  /* 0x0000001fff147819 */ /* 0x000fc80000011415 */
[----:B------:R-:W-:-:S03]  /*d8e0*/  LEA.HI R20, R20, R21, RZ, 0x2 ;  /* 0x0000001514147211 */ /* 0x000fc600078f10ff */
[----:B------:R-:W2:Y:S01]  /*d8f0*/  @P0 LDC R5, c[0x0][0x450] ;  /* 0x00011400ff050b82 */ /* 0x000ea20000000800 */
[----:B------:R-:W-:-:S05]  /*d900*/  LOP3.LUT R20, R20, 0xfffffffc, RZ, 0xc0, !PT ;  /* 0xfffffffc14147812 */ /* 0x000fca00078ec0ff */
[----:B------:R-:W-:-:S04]  /*d910*/  IMAD.IADD R20, R21, 0x1, -R20 ;  /* 0x0000000115147824 */ /* 0x000fc800078e0a14 */
[----:B------:R-:W-:-:S04]  /*d920*/  IMAD R3, R20, 0x40, R41 ;  /* 0x0000004014037824 */ /* 0x000fc800078e0229 */
        /* <DEDUP_REMOVED lines=20> */
.L_x_2633:
        /* <DEDUP_REMOVED lines=29> */
.L_x_2404:
[----:B------:R-:W-:Y:S05]  /*dc40*/  BSYNC B1 ;  /* 0x0000000000017941 */ /* 0x000fea0003800000 */
.L_x_2403:
[----:B------:R-:W-:Y:S01]  /*dc50*/  UMOV UR4, 0xffffffff ;  /* 0xffffffff00047882 */ /* 0x000fe20000000000 */
[----:B0-----:R-:W-:Y:S02]  /*dc60*/  CS2R R26, SRZ ;  /* 0x00000000001a7805 */ /* 0x001fe4000001ff00 */
[----:B------:R-:W-:Y:S05]  /*dc70*/  BRA.DIV UR4, `(.L_x_2405) ;  /* 0x000001ee04907947 */ /* 0x000fea000b800000 */
[----:B--2---:R0:W2:Y:S04]  /*dc80*/  SHFL.IDX PT, R0, R6, 0x1, 0x1c1f ;  /* 0x003c1f0006007f89 */ /* 0x0040a800000e0000 */
[----:B---3--:R0:W3:Y:S04]  /*dc90*/  SHFL.IDX PT, R3, R5, 0x1, 0x1c1f ;  /* 0x003c1f0005037f89 */ /* 0x0080e800000e0000 */
[----:B----4-:R0:W4:Y:S04]  /*dca0*/  SHFL.IDX PT, R4, R8, 0x1, 0x1c1f ;  /* 0x003c1f0008047f89 */ /* 0x01012800000e0000 */
[----:B------:R0:W0:Y:S02]  /*dcb0*/  SHFL.IDX PT, R14, R7, 0x1, 0x1c1f ;  /* 0x003c1f00070e7f89 */ /* 0x00002400000e0000 */
.L_x_2639:
        /* <DEDUP_REMOVED lines=27> */
.L_x_2407:
[----:B------:R-:W-:Y:S05]  /*de70*/  BSYNC B1 ;  /* 0x0000000000017941 */ /* 0x000fea0003800000 */
.L_x_2406:
[----:B--2---:R-:W2:Y:S01]  /*de80*/  LDL R0, [R1+0x90] ;  /* 0x0000900001007983 */ /* 0x004ea20000100800 */
[----:B0-----:R-:W-:Y:S01]  /*de90*/  VIADDMNMX R15, R34, -R40, 0x80, PT ;  /* 0x00000080220f7446 */ /* 0x001fe20003800928 */
[----:B------:R-:W-:Y:S01]  /*dea0*/  BSSY B1, `(.L_x_2408) ;  /* 0x0000019000017945 */ /* 0x000fe20003800000 */
[----:B------:R-:W-:Y:S01]  /*deb0*/  LOP3.LUT P2, RZ, R229, 0x4, RZ, 0xc0, !PT ;  /* 0x00000004e5ff7812 */ /* 0x000fe2000784c0ff */
[----:B----4-:R-:W0:Y:S01]  /*dec0*/  S2R R4, SR_TID.X ;  /* 0x0000000000047919 */ /* 0x010e220000002100 */
[----:B------:R-:W-:Y:S01]  /*ded0*/  ISETP.GE.AND P1, PT, R228, R15, PT ;  /* 0x0000000fe400720c */ /* 0x000fe20003f26270 */
[----:B0-----:R-:W-:-:S05]  /*dee0*/  VIADD R6, R4, 0xffffff80 ;  /* 0xffffff8004067836 */ /* 0x001fca0000000000 */
[----:B------:R-:W-:-:S04]  /*def0*/  SHF.R.S32.HI R4, RZ, 0x1f, R6 ;  /* 0x0000001fff047819 */ /* 0x000fc80000011406 */
[----:B------:R-:W-:-:S05]  /*df00*/  LEA.HI R4, R4, R6, RZ, 0x5 ;  /* 0x0000000604047211 */ /* 0x000fca00078f28ff */
[----:B------:R-:W-:-:S05]  /*df10*/  IMAD.SHL.U32 R4, R4, 0x20, RZ ;  /* 0x0000002004047824 */ /* 0x000fca00078e00ff */
[----:B------:R-:W-:Y:S02]  /*df20*/  LOP3.LUT R4, R4, 0xfffffc00, RZ, 0xc0, !PT ;  /* 0xfffffc0004047812 */ /* 0x000fe400078ec0ff */
        /* <DEDUP_REMOVED lines=8> */
[----:B------:R-:W-:Y:S01]  /*dfb0*/  IADD3 R3, R16, R3, R4 ;  /* 0x0000000310037210 */ /* 0x000fe20007ffe004 */
[----:B------:R-:W-:-:S04]  /*dfc0*/  UIADD3 UR4, UR5, -UR4, URZ ;  /* 0x8000000405047290 */ /* 0x000fc8000fffe03f */
[C---:B------:R-:W-:Y:S02]  /*dfd0*/  VIADD R4, R3.reuse, 0x1c400 ;  /* 0x0001c40003047836 */ /* 0x040fe40000000000 */
[----:B------:R-:W-:Y:S02]  /*dfe0*/  IMAD.U32 R5, RZ, RZ, UR4 ;  /* 0x00000004ff057e24 */ /* 0x000fe4000f8e00ff */
[----:B------:R-:W-:-:S03]  /*dff0*/  VIADD R0, R3, 0x1c440 ;  /* 0x0001c44003007836 */ /* 0x000fc60000000000 */
[----:B------:R-:W-:-:S04]  /*e000*/  SHF.L.U32 R5, R5, 0x1f, RZ ;  /* 0x0000001f05057819 */ /* 0x000fc800000006ff */
[----:B------:R-:W0:Y:S02]  /*e010*/  SYNCS.PHASECHK.TRANS64.TRYWAIT P0, [R16+URZ+0x2e800], R5 ;  /* 0x02e80005100075a7 */ /* 0x000e24000800017f */
[----:B0-----:R-:W-:Y:S05]  /*e020*/  @!P0 BRA `(.L_x_2409) ;  /* 0x000001ec00148947 */ /* 0x001fea0003800000 */
.L_x_2640:
[----:B------:R-:W-:Y:S05]  /*e030*/  BSYNC B1 ;  /* 0x0000000000017941 */ /* 0x000fea0003800000 */
.L_x_2408:
        /* <DEDUP_REMOVED lines=15> */
[----:B------:R-:W-:Y:S02]  /*e130*/  SHF.R.U32.HI R35, RZ, 0x10, R29 ;  /* 0x00000010ff237819 */ /* 0x000fe4000001161d */
[----:B------:R-:W-:Y:S02]  /*e140*/  LOP3.LUT R38, R31, 0xff, RZ, 0xc0, !PT ;  /* 0x000000ff1f267812 */ /* 0x000fe400078ec0ff */
[----:B------:R-:W-:Y:S01]  /*e150*/  LOP3.LUT R39, R39, 0xff, RZ, 0xc0, !PT ;  /* 0x000000ff27277812 */ /* 0x000fe200078ec0ff */
[----:B------:R-:W-:Y:S01]  /*e160*/  IMAD.U32 R35, R35, 0x10000, RZ ;  /* 0x0001000023237824 */ /* 0x000fe200078e00ff */
[----:B------:R-:W-:Y:S02]  /*e170*/  SHF.R.U32.HI R40, RZ, 0x10, R31 ;  /* 0x00000010ff287819 */ /* 0x000fe4000001161f */
[----:B------:R-:W-:Y:S02]  /*e180*/  LOP3.LUT R14, R28, 0xff, RZ, 0xc0, !PT ;  /* 0x000000ff1c0e7812 */ /* 0x000fe400078ec0ff */
[----:B------:R-:W-:-:S02]  /*e190*/  LOP3.LUT R33, R32, 0xff, RZ, 0xc0, !PT ;  /* 0x000000ff20217812 */ /* 0x000fc400078ec0ff */
[----:B------:R-:W-:Y:S01]  /*e1a0*/  PRMT R38, R39, 0x7604, R38 ;  /* 0x0000760427267816 */ /* 0x000fe20000000026 */
[----:B------:R-:W-:Y:S01]  /*e1b0*/  IMAD.U32 R39, R40, 0x10000, RZ ;  /* 0x0001000028277824 */ /* 0x000fe200078e00ff */
        /* <DEDUP_REMOVED lines=9> */
[----:B0-----:R-:W-:Y:S02]  /*e250*/  F2FP.F16.E4M3.UNPACK_B R14, R6.H1 ;  /* 0x00000006ff0e723e */ /* 0x001fe400030006ff */
[----:B------:R-:W-:-:S02]  /*e260*/  LOP3.LUT R37, R37, 0xff0000, R30, 0xf8, !PT ;  /* 0x00ff000025257812 */ /* 0x000fc400078ef81e */
[----:B------:R-:W-:Y:S02]  /*e270*/  F2FP.F16.E4M3.UNPACK_B R38, R39 ;  /* 0x00000027ff26723e */ /* 0x000fe400020006ff */
[----:B------:R-:W-:Y:S02]  /*e280*/  F2FP.F16.E4M3.UNPACK_B R32, R35 ;  /* 0x00000023ff20723e */ /* 0x000fe400020006ff */
[----:B------:R-:W-:Y:S01]  /*e290*/  LOP3.LUT R34, R37, 0xff000000, R30, 0xf8, !PT ;  /* 0xff00000025227812 */ /* 0x000fe200078ef81e */
[--C-:B------:R-:W-:Y:S01]  /*e2a0*/  HADD2.F32 R30, -RZ, R14.reuse.H0_H0 ;  /* 0x2000000eff1e7230 */ /* 0x100fe20000004100 */
[--C-:B------:R-:W-:Y:S01]  /*e2b0*/  LOP3.LUT R33, R33, 0xff0000, R28.reuse, 0xf8, !PT ;  /* 0x00ff000021217812 */ /* 0x100fe200078ef81c */
[----:B------:R-:W-:Y:S01]  /*e2c0*/  HADD2.F32 R14, -RZ, R14.H1_H1 ;  /* 0x3000000eff0e7230 */ /* 0x000fe20000004100 */
[----:B------:R-:W-:Y:S01]  /*e2d0*/  F2FP.F16.E4M3.UNPACK_B R29, R6 ;  /* 0x00000006ff1d723e */ /* 0x000fe200020006ff */
[----:B------:R-:W-:Y:S01]  /*e2e0*/  HADD2.F32 R41, -RZ, R38.H1_H1 ;  /* 0x30000026ff297230 */ /* 0x000fe20000004100 */
[----:B------:R-:W-:Y:S01]  /*e2f0*/  LOP3.LUT R33, R33, 0xff000000, R28, 0xf8, !PT ;  /* 0xff00000021217812 */ /* 0x000fe200078ef81c */
[----:B------:R-:W-:Y:S01]  /*e300*/  HADD2.F32 R37, -RZ, R32.H1_H1 ;  /* 0x30000020ff257230 */ /* 0x000fe20000004100 */
[----:B------:R-:W-:Y:S01]  /*e310*/  F2FP.F16.E4M3.UNPACK_B R28, R5.H1 ;  /* 0x00000005ff1c723e */ /* 0x000fe200030006ff */
[----:B------:R-:W-:-:S02]  /*e320*/  HADD2.F32 R38, -RZ, R38.H0_H0 ;  /* 0x20000026ff267230 */ /* 0x000fc40000004100 */
[C---:B------:R-:W-:Y:S01]  /*e330*/  FMUL.FTZ R43, R14.reuse, R41 ;  /* 0x000000290e2b7220 */ /* 0x040fe20000410000 */
[----:B------:R-:W-:Y:S02]  /*e340*/  HADD2.F32 R32, -RZ, R32.H0_H0 ;  /* 0x20000020ff207230 */ /* 0x000fe40000004100 */
[----:B------:R-:W-:Y:S01]  /*e350*/  FMUL.FTZ R40, R14, R37 ;  /* 0x000000250e287220 */ /* 0x000fe20000410000 */
[----:B------:R-:W-:Y:S01]  /*e360*/  F2FP.F16.E4M3.UNPACK_B R14, R5 ;  /* 0x00000005ff0e723e */ /* 0x000fe200020006ff */
[--C-:B------:R-:W-:Y:S01]  /*e370*/  HADD2.F32 R5, -RZ, R29.reuse.H1_H1 ;  /* 0x3000001dff057230 */ /* 0x100fe20000004100 */
[----:B------:R-:W-:Y:S01]  /*e380*/  F2FP.F16.E4M3.UNPACK_B R31, R7 ;  /* 0x00000007ff1f723e */ /* 0x000fe200020006ff */
[C---:B------:R-:W-:Y:S01]  /*e390*/  FFMA.FTZ R43, R30.reuse, R37, -R43 ;  /* 0x000000251e2b7223 */ /* 0x040fe2000001082b */
        /* <DEDUP_REMOVED lines=72> */
.L_x_2413:
[----:B------:R-:W-:Y:S05]  /*e820*/  BSYNC B2 ;  /* 0x0000000000027941 */ /* 0x000fea0003800000 */
.L_x_2412:
        /* <DEDUP_REMOVED lines=123> */
.L_x_2411:
[----:B------:R-:W-:Y:S05]  /*efe0*/  BSYNC B1 ;  /* 0x0000000000017941 */ /* 0x000fea0003800000 */
.L_x_2410:
        /* <DEDUP_REMOVED lines=130> */
.L_x_2416:
[----:B------:R-:W-:Y:S05]  /*f810*/  BSYNC B1 ;  /* 0x0000000000017941 */ /* 0x000fea0003800000 */
.L_x_2415:
        /* <DEDUP_REMOVED lines=120> */
.L_x_2401:
[----:B------:R-:W1:Y:S01]  /*ffa0*/  S2R R0, SR_TID.X ;  /* 0x0000000000007919 */ /* 0x000e620000002100 */
[----:B------:R-:W2:Y:S01]  /*ffb0*/  LDC R28, c[0x0][0x448] ;  /* 0x00011200ff1c7b82 */ /* 0x000ea20000000800 */
[----:B------:R-:W-:Y:S01]  /*ffc0*/  IMAD.MOV.U32 R10, RZ, RZ, R24 ;  /* 0x000000ffff0a7224 */ /* 0x000fe200078e0018 */
[----:B------:R-:W-:Y:S01]  /*ffd0*/  ULDC.64 UR4, c[0x0][0x3f8] ;  /* 0x0000fe0000047ab9 */ /* 0x000fe20000000a00 */
[----:B------:R-:W-:Y:S01]  /*ffe0*/  IMAD.MOV.U32 R11, RZ, RZ, R29 ;  /* 0x000000ffff0b7224 */ /* 0x000fe200078e001d */
[----:B------:R-:W-:Y:S01]  /*fff0*/  ULDC.64 UR6, c[0x0][0x408] ;  /* 0x0001020000067ab9 */ /* 0x000fe20000000a00 */
[----:B------:R-:W-:Y:S01]  /*10000*/  IMAD.MOV.U32 R4, RZ, RZ, R26 ;  /* 0x000000ffff047224 */ /* 0x000fe200078e001a */
[----:B------:R-:W-:Y:S01]  /*10010*/  ULDC.64 UR8, c[0x0][0x400] ;  /* 0x0001000000087ab9 */ /* 0x000fe20000000a00 */
[----:B--2---:R-:W-:Y:S01]  /*10020*/  ISETP.NE.AND P0, PT, R28, 0x1, PT ;  /* 0x000000011c00780c */ /* 0x004fe20003f05270 */
[----:B-1----:R-:W-:-:S05]  /*10030*/  VIADD R0, R0, 0xffffff80 ;  /* 0xffffff8000007836 */ /* 0x002fca0000000000 */
[----:B------:R-:W-:-:S07]  /*10040*/  SHF.R.S32.HI R3, RZ, 0x1f, R0 ;  /* 0x0000001fff037819 */ /* 0x000fce0000011400 */
[----:B------:R-:W1:Y:S01]  /*10050*/  @P0 LDC R5, c[0x0][0x450] ;  /* 0x00011400ff050b82 */ /* 0x000e620000000800 */
[----:B------:R-:W-:-:S04]  /*10060*/  LEA.HI R3, R3, R0, RZ, 0x2 ;  /* 0x0000000003037211 */ /* 0x000fc800078f10ff */
[----:B------:R-:W-:-:S05]  /*10070*/  LOP3.LUT R3, R3, 0xfffffffc, RZ, 0xc0, !PT ;  /* 0xfffffffc03037812 */ /* 0x000fca00078ec0ff */
[----:B------:R-:W-:Y:S02]  /*10080*/  IMAD.IADD R3, R0, 0x1, -R3 ;  /* 0x0000000100037824 */ /* 0x000fe400078e0a03 */
[----:B------:R-:W2:Y:S02]  /*10090*/  @P0 LDC R0, c[0x0][0x44c] ;  /* 0x00011300ff000b82 */ /* 0x000ea40000000800 */
[----:B------:R-:W-:-:S04]  /*100a0*/  IMAD R3, R3, 0x40, R41 ;  /* 0x0000004003037824 */ /* 0x000fc800078e0229 */
[----:B--2---:R-:W-:-:S05]  /*100b0*/  @P0 IMAD.HI.U32 R0, R3, R0, RZ ;  /* 0x0000000003000227 */ /* 0x004fca00078e00ff */
[----:B-1----:R-:W-:Y:S01]  /*100c0*/  @P0 SHF.R.U32.HI R3, RZ, R5, R0 ;  /* 0x00000005ff030219 */ /* 0x002fe20000011600 */
        /* <DEDUP_REMOVED lines=51> */
.L_x_2650:
        /* <DEDUP_REMOVED lines=18> */
.L_x_2419:
[----:B------:R-:W-:Y:S05]  /*10520*/  BSYNC B1 ;  /* 0x0000000000017941 */ /* 0x000fea0003800000 */
.L_x_2418:
        /* <DEDUP_REMOVED lines=15> */
.L_x_2651:
[----:B------:R-:W-:Y:S05]  /*10620*/  BSYNC B1 ;  /* 0x0000000000017941 */ /* 0x000fea0003800000 */
.L_x_2420:
[----:B------:R-:W-:Y:S04]  /*10630*/  BSSY B1, `(.L_x_2422) ;  /* 0x0000106000017945 */ /* 0x000fe80003800000 */
[----:B------:R-:W-:Y:S05]  /*10640*/  @P2 BRA `(.L_x_2423) ;  /* 0x0000001000102947 */ /* 0x000fea0003800000 */
[----:B------:R-:W1:Y:S01]  /*10650*/  S2R R28, SR_TID.X ;  /* 0x00000000001c7919 */ /* 0x000e620000002100 */
        /* <DEDUP_REMOVED lines=17> */
[----:B------:R-:W-:Y:S01]  /*10770*/  LOP3.LUT R25, R0, 0xff, RZ, 0xc0, !PT ;  /* 0x000000ff00197812 */ /* 0x000fe200078ec0ff */
[----:B-1----:R-:W-:Y:S01]  /*10780*/  VIADD R28, R28, 0xffffff80 ;  /* 0xffffff801c1c7836 */ /* 0x002fe20000000000 */
[----:B------:R-:W-:Y:S02]  /*10790*/  LOP3.LUT R26, R20, 0xff, RZ, 0xc0, !PT ;  /* 0x000000ff141a7812 */ /* 0x000fe400078ec0ff */
[----:B------:R-:W-:Y:S02]  /*107a0*/  LOP3.LUT R0, R10, 0x70, R18, 0xf8, !PT ;  /* 0x000000700a007812 */ /* 0x000fe400078ef812 */
[----:B------:R-:W-:Y:S02]  /*107b0*/  SHF.R.S32.HI R40, RZ, 0x1f, R28 ;  /* 0x0000001fff287819 */ /* 0x000fe4000001141c */
[----:B------:R-:W-:-:S02]  /*107c0*/  SHF.R.U32.HI R27, RZ, 0x3, R10 ;  /* 0x00000003ff1b7819 */ /* 0x000fc4000001160a */
[----:B------:R-:W-:Y:S02]  /*107d0*/  LEA.HI R40, R40, R28, RZ, 0x5 ;  /* 0x0000001c28287211 */ /* 0x000fe400078f28ff */
[----:B------:R-:W-:Y:S02]  /*107e0*/  LOP3.LUT R24, R33, 0xff, RZ, 0xc0, !PT ;  /* 0x000000ff21187812 */ /* 0x000fe400078ec0ff */
[----:B------:R-:W-:Y:S01]  /*107f0*/  LOP3.LUT R11, R11, 0xff, RZ, 0xc0, !PT ;  /* 0x000000ff0b0b7812 */ /* 0x000fe200078ec0ff */
[----:B------:R-:W-:Y:S01]  /*10800*/  IMAD.SHL.U32 R40, R40, 0x20, RZ ;  /* 0x0000002028287824 */ /* 0x000fe200078e00ff */
[----:B------:R-:W-:Y:S02]  /*10810*/  LOP3.LUT R10, R10, 0x70, R3, 0xf8, !PT ;  /* 0x000000700a0a7812 */ /* 0x000fe400078ef803 */
[----:B------:R-:W-:Y:S02]  /*10820*/  PRMT R45, R25, 0x7604, R26 ;  /* 0x00007604192d7816 */ /* 0x000fe4000000001a */
[----:B------:R-:W-:-:S02]  /*10830*/  LOP3.LUT R3, R0, R27, RZ, 0x3c, !PT ;  /* 0x0000001b00037212 */ /* 0x000fc400078e3cff */
[----:B------:R-:W-:Y:S02]  /*10840*/  LOP3.LUT R40, R40, 0xfffffc00, RZ, 0xc0, !PT ;  /* 0xfffffc0028287812 */ /* 0x000fe400078ec0ff */
[----:B------:R-:W-:Y:S02]  /*10850*/  SHF.R.U32.HI R25, RZ, 0x8, R21 ;  /* 0x00000008ff197819 */ /* 0x000fe40000011615 */
[----:B------:R-:W-:Y:S02]  /*10860*/  PRMT R43, R11, 0x7604, R24 ;  /* 0x000076040b2b7816 */ /* 0x000fe40000000018 */
[----:B------:R-:W-:Y:S02]  /*10870*/  LOP3.LUT R11, R10, R27, RZ, 0x3c, !PT ;  /* 0x0000001b0a0b7212 */ /* 0x000fe400078e3cff */
[----:B------:R-:W-:Y:S02]  /*10880*/  IADD3 R0, R16, R3, R40 ;  /* 0x0000000310007210 */ /* 0x000fe40007ffe028 */
[----:B------:R-:W-:-:S02]  /*10890*/  LOP3.LUT R10, R21, 0xff, RZ, 0xc0, !PT ;  /* 0x000000ff150a7812 */ /* 0x000fc400078ec0ff */
[----:B------:R-:W-:Y:S02]  /*108a0*/  SHF.R.U32.HI R24, RZ, 0x8, R8 ;  /* 0x00000008ff187819 */ /* 0x000fe40000011608 */
[----:B------:R-:W-:Y:S02]  /*108b0*/  SHF.R.U32.HI R30, RZ, 0x8, R9 ;  /* 0x00000008ff1e7819 */ /* 0x000fe40000011609 */
[----:B------:R-:W-:Y:S02]  /*108c0*/  LOP3.LUT R3, R25, 0xff, RZ, 0xc0, !PT ;  /* 0x000000ff19037812 */ /* 0x000fe400078ec0ff */
[----:B------:R-:W-:Y:S02]  /*108d0*/  LOP3.LUT R29, R8, 0xff, RZ, 0xc0, !PT ;  /* 0x000000ff081d7812 */ /* 0x000fe400078ec0ff */
[----:B------:R-:W-:Y:S02]  /*108e0*/  LOP3.LUT R31, R9, 0xff, RZ, 0xc0, !PT ;  /* 0x000000ff091f7812 */ /* 0x000fe400078ec0ff */
[----:B------:R-:W-:-:S02]  /*108f0*/  LOP3.LUT R28, R24, 0xff, RZ, 0xc0, !PT ;  /* 0x000000ff181c7812 */ /* 0x000fc400078ec0ff */
[----:B------:R-:W-:Y:S01]  /*10900*/  LOP3.LUT R30, R30, 0xff, RZ, 0xc0, !PT ;  /* 0x000000ff1e1e7812 */ /* 0x000fe200078ec0ff */
[----:B------:R-:W-:Y:S01]  /*10910*/  LDS.128 R24, [R0+0x1c400] ;  /* 0x01c4000000187984 */ /* 0x000fe20000000c00 */
[----:B------:R-:W-:Y:S02]  /*10920*/  PRMT R47, R3, 0x7604, R10 ;  /* 0x00007604032f7816 */ /* 0x000fe4000000000a */
[----:B------:R-:W-:Y:S02]  /*10930*/  IADD3 R3, R16, R11, R40 ;  /* 0x0000000b10037210 */ /* 0x000fe40007ffe028 */
[----:B------:R-:W-:Y:S02]  /*10940*/  PRMT R49, R28, 0x7604, R29 ;  /* 0x000076041c317816 */ /* 0x000fe4000000001d */
[----:B------:R-:W-:Y:S02]  /*10950*/  PRMT R51, R30, 0x7604, R31 ;  /* 0x000076041e337816 */ /* 0x000fe4000000001f */
[----:B------:R-:W0:Y:S01]  /*10960*/  LDS.128 R28, [R3+0x1c400] ;  /* 0x01c40000031c7984 */ /* 0x000e220000000c00 */
[----:B------:R-:W-:-:S02]  /*10970*/  SHF.R.U32.HI R11, RZ, 0x10, R35 ;  /* 0x00000010ff0b7819 */ /* 0x000fc40000011623 */
[----:B------:R-:W-:Y:S02]  /*10980*/  SHF.R.U32.HI R42, RZ, 0x10, R33 ;  /* 0x00000010ff2a7819 */ /* 0x000fe40000011621 */
[----:B------:R-:W-:Y:S02]  /*10990*/  LOP3.LUT R11, R11, 0xff, RZ, 0xc0, !PT ;  /* 0x000000ff0b0b7812 */ /* 0x000fe400078ec0ff */
[----:B------:R-:W-:Y:S02]  /*109a0*/  SHF.R.U32.HI R40, RZ, 0x10, R32 ;  /* 0x00000010ff287819 */ /* 0x000fe40000011620 */
[----:B------:R-:W-:Y:S02]  /*109b0*/  PRMT R11, R11, 0x7054, R38 ;  /* 0x000070540b0b7816 */ /* 0x000fe40000000026 */
[----:B------:R-:W-:Y:S02]  /*109c0*/  SHF.R.U32.HI R38, RZ, 0x10, R21 ;  /* 0x00000010ff267819 */ /* 0x000fe40000011615 */
[----:B------:R-:W-:-:S02]  /*109d0*/  LOP3.LUT R42, R42, 0xff, RZ, 0xc0, !PT ;  /* 0x000000ff2a2a7812 */ /* 0x000fc400078ec0ff */
[----:B------:R-:W-:Y:S02]  /*109e0*/  LOP3.LUT R38, R38, 0xff, RZ, 0xc0, !PT ;  /* 0x000000ff26267812 */ /* 0x000fe400078ec0ff */
[----:B------:R-:W-:Y:S02]  /*109f0*/  LOP3.LUT R40, R40, 0xff, RZ, 0xc0, !PT ;  /* 0x000000ff28287812 */ /* 0x000fe400078ec0ff */
[----:B------:R-:W-:Y:S02]  /*10a00*/  PRMT R43, R42, 0x7054, R43 ;  /* 0x000070542a2b7816 */ /* 0x000fe4000000002b */
[----:B------:R-:W-:Y:S02]  /*10a10*/  SHF.R.U32.HI R42, RZ, 0x10, R9 ;  /* 0x00000010ff2a7819 */ /* 0x000fe40000011609 */
[----:B------:R-:W-:Y:S02]  /*10a20*/  SHF.R.U32.HI R10, RZ, 0x10, R34 ;  /* 0x00000010ff0a7819 */ /* 0x000fe40000011622 */
[----:B------:R-:W-:-:S02]  /*10a30*/  PRMT R47, R38, 0x7054, R47 ;  /* 0x00007054262f7816 */ /* 0x000fc4000000002f */
[----:B------:R-:W-:Y:S02]  /*10a40*/  PRMT R41, R40, 0x7054, R41 ;  /* 0x0000705428297816 */ /* 0x000fe40000000029 */
[----:B------:R-:W-:Y:S02]  /*10a50*/  SHF.R.U32.HI R40, RZ, 0x10, R8 ;  /* 0x00000010ff287819 */ /* 0x000fe40000011608 */
[----:B------:R-:W-:Y:S02]  /*10a60*/  LOP3.LUT R42, R42, 0xff, RZ, 0xc0, !PT ;  /* 0x000000ff2a2a7812 */ /* 0x000fe400078ec0ff */
[----:B------:R-:W-:Y:S02]  /*10a70*/  LOP3.LUT R10, R10, 0xff, RZ, 0xc0, !PT ;  /* 0x000000ff0a0a7812 */ /* 0x000fe400078ec0ff */
[----:B------:R-:W-:Y:S02]  /*10a80*/  LOP3.LUT R47, R47, 0xff000000, R21, 0xf8, !PT ;  /* 0xff0000002f2f7812 */ /* 0x000fe400078ef815 */
[----:B------:R-:W-:-:S02]  /*10a90*/  LOP3.LUT R40, R40, 0xff, RZ, 0xc0, !PT ;  /* 0x000000ff28287812 */ /* 0x000fc400078ec0ff */
[----:B------:R-:W-:Y:S02]  /*10aa0*/  PRMT R51, R42, 0x7054, R51 ;  /* 0x000070542a337816 */ /* 0x000fe40000000033 */
[----:B------:R-:W-:Y:S02]  /*10ab0*/  PRMT R37, R10, 0x7054, R37 ;  /* 0x000070540a257816 */ /* 0x000fe40000000025 */
[----:B------:R-:W-:Y:S02]  /*10ac0*/  LOP3.LUT R38, R11, 0xff000000, R35, 0xf8, !PT ;  /* 0xff0000000b267812 */ /* 0x000fe400078ef823 */
[----:B------:R-:W-:Y:S02]  /*10ad0*/  LOP3.LUT R42, R41, 0xff000000, R32, 0xf8, !PT ;  /* 0xff000000292a7812 */ /* 0x000fe400078ef820 */
[----:B------:R-:W-:Y:S02]  /*10ae0*/  SHF.R.U32.HI R10, RZ, 0x10, R20 ;  /* 0x00000010ff0a7819 */ /* 0x000fe40000011614 */
[----:B------:R-:W-:-:S02]  /*10af0*/  F2FP.F16.E4M3.UNPACK_B R44, R47.H1 ;  /* 0x0000002fff2c723e */ /* 0x000fc400030006ff */
[----:B0-----:R-:W-:Y:S02]  /*10b00*/  F2FP.F16.E4M3.UNPACK_B R32, R29.H1 ;  /* 0x0000001dff20723e */ /* 0x001fe400030006ff */
[----:B------:R-:W-:Y:S01]  /*10b10*/  PRMT R49, R40, 0x7054, R49 ;  /* 0x0000705428317816 */ /* 0x000fe20000000031 */
[--C-:B------:R-:W-:Y:S01]  /*10b20*/  HADD2.F32 R46, -RZ, R44.reuse.H0_H0 ;  /* 0x2000002cff2e7230 */ /* 0x100fe20000004100 */
[----:B------:R-:W-:Y:S01]  /*10b30*/  LOP3.LUT R51, R51, 0xff000000, R9, 0xf8, !PT ;  /* 0xff00000033337812 */ /* 0x000fe200078ef809 */
[----:B------:R-:W-:Y:S01]  /*10b40*/  HADD2.F32 R44, -RZ, R44.H1_H1 ;  /* 0x3000002cff2c7230 */ /* 0x000fe20000004100 */
[----:B------:R-:W-:Y:S02]  /*10b50*/  F2FP.F16.E4M3.UNPACK_B R40, R38.H1 ;  /* 0x00000026ff28723e */ /* 0x000fe400030006ff */
[-C--:B------:R-:W-:Y:S02]  /*10b60*/  F2FP.F16.E4M3.UNPACK_B R9, R25.reuse ;  /* 0x00000019ff09723e */ /* 0x080fe400020006ff */
[----:B------:R-:W-:Y:S01]  /*10b70*/  LOP3.LUT R10, R10, 0xff, RZ, 0xc0, !PT ;  /* 0x000000ff0a0a7812 */ /* 0x000fe200078ec0ff */
[----:B------:R-:W-:Y:S01]  /*10b80*/  HADD2.F32 R41, -RZ, R40.H0_H0 ;  /* 0x20000028ff297230 */ /* 0x000fe20000004100 */
[----:B------:R-:W-:Y:S01]  /*10b90*/  LOP3.LUT R43, R43, 0xff000000, R33, 0xf8, !PT ;  /* 0xff0000002b2b7812 */ /* 0x000fe200078ef821 */
[----:B------:R-:W-:Y:S01]  /*10ba0*/  HADD2.F32 R33, -RZ, R32.H0_H0 ;  /* 0x20000020ff217230 */ /* 0x000fe20000004100 */
[----:B------:R-:W-:Y:S01]  /*10bb0*/  F2FP.F16.E4M3.UNPACK_B R25, R25.H1 ;  /* 0x00000019ff19723e */ /* 0x000fe200030006ff */
[----:B------:R-:W-:Y:S01]  /*10bc0*/  HADD2.F32 R40, -RZ, R40.H1_H1 ;  /* 0x30000028ff287230 */ /* 0x000fe20000004100 */
[----:B------:R-:W-:Y:S01]  /*10bd0*/  PRMT R45, R10, 0x7054, R45 ;  /* 0x000070540a2d7816 */ /* 0x000fe2000000002d */
[----:B------:R-:W-:Y:S01]  /*10be0*/  HADD2.F32 R32, -RZ, R32.H1_H1 ;  /* 0x30000020ff207230 */ /* 0x000fe20000004100 */
[----:B------:R-:W-:Y:S01]  /*10bf0*/  LOP3.LUT R48, R49, 0xff000000, R8, 0xf8, !PT ;  /* 0xff00000031307812 */ /* 0x000fe200078ef808 */
[----:B------:R-:W-:Y:S01]  /*10c00*/  HADD2.F32 R10, -RZ, R25.H0_H0 ;  /* 0x20000019ff0a7230 */ /* 0x000fe20000004100 */
[----:B------:R-:W-:Y:S01]  /*10c10*/  F2FP.F16.E4M3.UNPACK_B R29, R29 ;  /* 0x0000001dff1d723e */ /* 0x000fe200020006ff */
[C---:B------:R-:W-:Y:S01]  /*10c20*/  FMUL.FTZ R49, R33.reuse, R46 ;  /* 0x0000002e21317220 */ /* 0x040fe20000410000 */
[----:B------:R-:W-:Y:S01]  /*10c30*/  F2FP.F16.E4M3.UNPACK_B R47, R47 ;  /* 0x0000002fff2f723e */ /* 0x000fe200020006ff */
[-C--:B------:R-:W-:Y:S01]  /*10c40*/  FMUL.FTZ R53, R33, R41.reuse ;  /* 0x0000002921357220 */ /* 0x080fe20000410000 */
[----:B------:R-:W-:Y:S01]  /*10c50*/  F2FP.F16.E4M3.UNPACK_B R38, R38 ;  /* 0x00000026ff26723e */ /* 0x000fe200020006ff */
[C---:B------:R-:W-:Y:S01]  /*10c60*/  FFMA.FTZ R50, R10.reuse, R41, -R49 ;  /* 0x000000290a327223 */ /* 0x040fe20000010831 */
[----:B------:R-:W-:Y:S01]  /*10c70*/  LOP3.LUT R37, R37, 0xff000000, R34, 0xf8, !PT ;  /* 0xff00000025257812 */ /* 0x000fe200078ef822 */
[----:B------:R-:W-:Y:S01]  /*10c80*/  HADD2.F32 R49, -RZ, R47.H0_H0 ;  /* 0x2000002fff317230 */ /* 0x000fe20000004100 */
[-C--:B------:R-:W-:Y:S01]  /*10c90*/  F2FP.F16.E4M3.UNPACK_B R34, R31.reuse ;  /* 0x0000001fff22723e */ /* 0x080fe200020006ff */
[----:B------:R-:W-:Y:S01]  /*10ca0*/  HADD2.F32 R41, -RZ, R38.H0_H0 ;  /* 0x20000026ff297230 */ /* 0x000fe20000004100 */
[----:B------:R-:W-:Y:S01]  /*10cb0*/  F2FP.F16.E4M3.UNPACK_B R35, R31.H1 ;  /* 0x0000001fff23723e */ /* 0x000fe200030006ff */
[----:B------:R-:W-:Y:S01]  /*10cc0*/  FFMA.FTZ R52, R10, R46, R53 ;  /* 0x0000002e0a347223 */ /* 0x000fe20000010035 */
[-C--:B------:R-:W-:Y:S01]  /*10cd0*/  F2FP.F16.E4M3.UNPACK_B R31, R30.reuse ;  /* 0x0000001eff1f723e */ /* 0x080fe200020006ff */
[----:B------:R-:W-:Y:S01]  /*10ce0*/  HADD2.F32 R10, -RZ, R9.H0_H0 ;  /* 0x20000009ff0a7230 */ /* 0x000fe20000004100 */
[----:B------:R-:W-:Y:S01]  /*10cf0*/  F2FP.F16.E4M3.UNPACK_B R33, R30.H1 ;  /* 0x0000001eff21723e */ /* 0x000fe200030006ff */
[----:B------:R-:W-:-:S02]  /*10d00*/  HADD2.F32 R30, -RZ, R29.H0_H0 ;  /* 0x2000001dff1e7230 */ /* 0x000fc40000004100 */
[C---:B------:R-:W-:Y:S01]  /*10d10*/  FMUL.FTZ R46, R32.reuse, R44 ;  /* 0x0000002c202e7220 */ /* 0x040fe20000410000 */
[----:B------:R-:W-:Y:S02]  /*10d20*/  HADD2.F32 R25, -RZ, R25.H1_H1 ;  /* 0x30000019ff197230 */ /* 0x000fe40000004100 */
[-C--:B------:R-:W-:Y:S01]  /*10d30*/  FMUL.FTZ R57, R32, R40.reuse ;  /* 0x0000002820397220 */ /* 0x080fe20000410000 */
[----:B------:R-:W-:Y:S01]  /*10d40*/  LOP3.LUT R45, R45, 0xff000000, R20, 0xf8, !PT ;  /* 0xff0000002d2d7812 */ /* 0x000fe200078ef814 */
[C---:B------:R-:W-:Y:S01]  /*10d50*/  FMUL.FTZ R53, R30.reuse, R49 ;  /* 0x000000311e357220 */ /* 0x040fe20000410000 */
[----:B------:R-:W-:Y:S01]  /*10d60*/  FMUL.FTZ R30, R30, R41 ;  /* 0x000000291e1e7220 */ /* 0x000fe20000410000 */
[----:B------:R-:W-:Y:S01]  /*10d70*/  F2FP.F16.E4M3.UNPACK_B R20, R27 ;  /* 0x0000001bff14723e */ /* 0x000fe200020006ff */
[C---:B------:R-:W-:Y:S01]  /*10d80*/  FFMA.FTZ R55, R25.reuse, R40, -R46 ;  /* 0x0000002819377223 */ /* 0x040fe2000001082e */
[C---:B------:R-:W-:Y:S01]  /*10d90*/  FFMA.FTZ R53, R10.reuse, R41, -R53 ;  /* 0x000000290a357223 */ /* 0x040fe20000010835 */
[----:B------:R-:W-:Y:S01]  /*10da0*/  FFMA.FTZ R49, R10, R49, R30 ;  /* 0x000000310a317223 */ /* 0x000fe2000001001e */
[----:B------:R-:W-:Y:S01]  /*10db0*/  F2FP.F16.E4M3.UNPACK_B R41, R51.H1 ;  /* 0x00000033ff29723e */ /* 0x000fe200030006ff */
[----:B------:R-:W-:Y:S01]  /*10dc0*/  FFMA.FTZ R57, R25, R44, R57 ;  /* 0x0000002c19397223 */ /* 0x000fe20000010039 */
[----:B------:R-:W-:Y:S01]  /*10dd0*/  F2FP.F16.E4M3.UNPACK_B R30, R43.H1 ;  /* 0x0000002bff1e723e */ /* 0x000fe200030006ff */
        /* <DEDUP_REMOVED lines=8> */
[----:B------:R-:W-:Y:S01]  /*10e60*/  HADD2.F32 R38, -RZ, R38.H1_H1 ;  /* 0x30000026ff267230 */ /* 0x000fe20000004100 */
[----:B------:R-:W-:Y:S01]  /*10e70*/  F2FP.F16.E4M3.UNPACK_B R21, R28 ;  /* 0x0000001cff15723e */ /* 0x000fe200020006ff */
[----:B------:R-:W-:Y:S02]  /*10e80*/  HADD2.F32 R32, -RZ, R30.H0_H0 ;  /* 0x2000001eff207230 */ /* 0x000fe40000004100 */
[----:B------:R-:W-:Y:S01]  /*10e90*/  FMUL.FTZ R47, R25, R44 ;  /* 0x0000002c192f7220 */ /* 0x000fe20000410000 */
[----:B------:R-:W-:Y:S02]  /*10ea0*/  HADD2.F32 R9, -RZ, R9.H1_H1 ;  /* 0x30000009ff097230 */ /* 0x000fe40000004100 */
[----:B------:R-:W-:Y:S01]  /*10eb0*/  FMUL.FTZ R29, R29, R38 ;  /* 0x000000261d1d7220 */ /* 0x000fe20000410000 */
[----:B------:R-:W-:Y:S02]  /*10ec0*/  HADD2.F32 R10, -RZ, R27.H0_H0 ;  /* 0x2000001bff0a7230 */ /* 0x000fe40000004100 */
[----:B------:R-:W-:Y:S01]  /*10ed0*/  FMUL.FTZ R25, R25, R32 ;  /* 0x0000002019197220 */ /* 0x000fe20000410000 */
[----:B------:R-:W-:-:S02]  /*10ee0*/  HADD2.F32 R35, -RZ, R35.H1_H1 ;  /* 0x30000023ff237230 */ /* 0x000fc40000004100 */
[C---:B------:R-:W-:Y:S01]  /*10ef0*/  FFMA.FTZ R40, R9.reuse, R40, R29 ;  /* 0x0000002809287223 */ /* 0x040fe2000001001d */
[----:B------:R-:W-:Y:S02]  /*10f00*/  HADD2.F32 R29, -RZ, R51.H0_H0 ;  /* 0x20000033ff1d7230 */ /* 0x000fe40000004100 */
[C---:B------:R-:W-:Y:S01]  /*10f10*/  FFMA.FTZ R58, R10.reuse, R32, -R47 ;  /* 0x000000200a3a7223 */ /* 0x040fe2000001082f */
[----:B------:R-:W-:Y:S01]  /*10f20*/  FFMA.FTZ R59, R10, R44, R25 ;  /* 0x0000002c0a3b7223 */ /* 0x000fe20000010019 */
[----:B------:R-:W-:Y:S02]  /*10f30*/  HADD2.F32 R10, -RZ, R34.H0_H0 ;  /* 0x20000022ff0a7230 */ /* 0x000fe40000004100 */
[----:B------:R-:W-:Y:S01]  /*10f40*/  FFMA.FTZ R46, R9, R38, -R46 ;  /* 0x00000026092e7223 */ /* 0x000fe2000001082e */
[----:B------:R-:W-:Y:S01]  /*10f50*/  HADD2.F32 R25, -RZ, R43.H0_H0 ;  /* 0x2000002bff197230 */ /* 0x000fe20000004100 */
[----:B------:R-:W-:Y:S01]  /*10f60*/  F2FP.F16.E4M3.UNPACK_B R28, R28.H1 ;  /* 0x0000001cff1c723e */ /* 0x000fe200030006ff */
[----:B------:R-:W-:-:S02]  /*10f70*/  HADD2.F32 R32, -RZ, R41.H1_H1 ;  /* 0x30000029ff207230 */ /* 0x000fc40000004100 */
[C---:B------:R-:W-:Y:S01]  /*10f80*/  FMUL.FTZ R38, R10.reuse, R29 ;  /* 0x0000001d0a267220 */ /* 0x040fe20000410000 */
[----:B------:R-:W-:Y:S02]  /*10f90*/  HADD2.F32 R9, -RZ, R20.H0_H0 ;  /* 0x20000014ff097230 */ /* 0x000fe40000004100 */
[-C--:B------:R-:W-:Y:S01]  /*10fa0*/  FMUL.FTZ R10, R10, R25.reuse ;  /* 0x000000190a0a7220 */ /* 0x080fe20000410000 */
[----:B------:R-:W-:Y:S02]  /*10fb0*/  HADD2.F32 R30, -RZ, R30.H1_H1 ;  /* 0x3000001eff1e7230 */ /* 0x000fe40000004100 */
[----:B------:R-:W-:Y:S01]  /*10fc0*/  FMUL.FTZ R44, R35, R32 ;  /* 0x00000020232c7220 */ /* 0x000fe20000410000 */
[----:B------:R-:W-:Y:S02]  /*10fd0*/  HADD2.F32 R27, -RZ, R27.H1_H1 ;  /* 0x3000001bff1b7230 */ /* 0x000fe40000004100 */
[C---:B------:R-:W-:Y:S01]  /*10fe0*/  FFMA.FTZ R47, R9.reuse, R25, -R38 ;  /* 0x00000019092f7223 */ /* 0x040fe20000010826 */
[----:B------:R-:W-:Y:S01]  /*10ff0*/  FFMA.FTZ R54, R9, R29, R10 ;  /* 0x0000001d09367223 */ /* 0x000fe2000001000a */
[-C--:B------:R-:W-:Y:S01]  /*11000*/  FMUL.FTZ R35, R35, R30.reuse ;  /* 0x0000001e23237220 */ /* 0x080fe20000410000 */
[----:B------:R-:W-:Y:S01]  /*11010*/  F2FP.F16.E4M3.UNPACK_B R29, R45.H1 ;  /* 0x0000002dff1d723e */ /* 0x000fe200030006ff */
[C---:B------:R-:W-:Y:S01]  /*11020*/  FFMA.FTZ R61, R27.reuse, R30, -R44 ;  /* 0x0000001e1b3d7223 */ /* 0x040fe2000001082c */
[----:B------:R-:W-:Y:S01]  /*11030*/  F2FP.F16.E4M3.UNPACK_B R25, R37.H1 ;  /* 0x00000025ff19723e */ /* 0x000fe200030006ff */
[----:B------:R-:W-:Y:S01]  /*11040*/  FFMA.FTZ R60, R27, R32, R35 ;  /* 0x000000201b3c7223 */ /* 0x000fe20000010023 */
[-C--:B------:R-:W-:Y:S01]  /*11050*/  F2FP.F16.E4M3.UNPACK_B R8, R24.reuse ;  /* 0x00000018ff08723e */ /* 0x080fe200020006ff */
[----:B------:R-:W-:Y:S01]  /*11060*/  HADD2.F32 R30, -RZ, R29.H0_H0 ;  /* 0x2000001dff1e7230 */ /* 0x000fe20000004100 */
[----:B------:R-:W-:Y:S01]  /*11070*/  F2FP.F16.E4M3.UNPACK_B R24, R24.H1 ;  /* 0x00000018ff18723e */ /* 0x000fe200030006ff */
[----:B------:R-:W-:Y:S01]  /*11080*/  HADD2.F32 R10, -RZ, R28.H0_H0 ;  /* 0x2000001cff0a7230 */ /* 0x000fe20000004100 */
[----:B------:R-:W-:Y:S01]  /*11090*/  F2FP.F16.E4M3.UNPACK_B R45, R45 ;  /* 0x0000002dff2d723e */ /* 0x000fe200020006ff */
[----:B------:R-:W-:Y:S01]  /*110a0*/  HADD2.F32 R27, -RZ, R25.H0_H0 ;  /* 0x20000019ff1b7230 */ /* 0x000fe20000004100 */
[----:B------:R-:W-:Y:S01]  /*110b0*/  F2FP.F16.E4M3.UNPACK_B R37, R37 ;  /* 0x00000025ff25723e */ /* 0x000fe200020006ff */
[----:B------:R-:W-:-:S02]  /*110c0*/  HADD2.F32 R51, -RZ, R51.H1_H1 ;  /* 0x30000033ff337230 */ /* 0x000fc40000004100 */
[C---:B------:R-:W-:Y:S01]  /*110d0*/  FMUL.FTZ R32, R10.reuse, R30 ;  /* 0x0000001e0a207220 */ /* 0x040fe20000410000 */
[----:B------:R-:W-:Y:S02]  /*110e0*/  HADD2.F32 R34, -RZ, R34.H1_H1 ;  /* 0x30000022ff227230 */ /* 0x000fe40000004100 */
[----:B------:R-:W-:Y:S01]  /*110f0*/  FMUL.FTZ R35, R10, R27 ;  /* 0x0000001b0a237220 */ /* 0x000fe20000410000 */
[----:B------:R-:W-:Y:S01]  /*11100*/  HADD2.F32 R43, -RZ, R43.H1_H1 ;  /* 0x3000002bff2b7230 */ /* 0x000fe20000004100 */
        /* <DEDUP_REMOVED lines=27> */
[----:B------:R-:W-:Y:S01]  /*112c0*/  HADD2.F32 R45, -RZ, R45.H1_H1 ;  /* 0x3000002dff2d7230 */ /* 0x000fe20000004100 */
[----:B------:R-:W-:Y:S01]  /*112d0*/  F2FP.F16.E4M3.UNPACK_B R24, R48.H1 ;  /* 0x00000030ff18723e */ /* 0x000fe200030006ff */
[----:B------:R-:W-:Y:S02]  /*112e0*/  HADD2.F32 R8, -RZ, R8.H1_H1 ;  /* 0x30000008ff087230 */ /* 0x000fe40000004100 */
[----:B------:R-:W-:Y:S01]  /*112f0*/  FFMA.FTZ R29, R9, R27, R10 ;  /* 0x0000001b091d7223 */ /* 0x000fe2000001000a */
[----:B------:R-:W-:Y:S01]  /*11300*/  F2FP.F16.E4M3.UNPACK_B R10, R42.H1 ;  /* 0x0000002aff0a723e */ /* 0x000fe200030006ff */
[C---:B------:R-:W-:Y:S01]  /*11310*/  FMUL.FTZ R20, R21.reuse, R37 ;  /* 0x0000002515147220 */ /* 0x040fe20000410000 */
[----:B------:R-:W-:Y:S01]  /*11320*/  FMUL.FTZ R25, R21, R45 ;  /* 0x0000002d15197220 */ /* 0x000fe20000410000 */
[----:B------:R-:W-:Y:S01]  /*11330*/  HADD2.F32 R21, -RZ, R24.H0_H0 ;  /* 0x20000018ff157230 */ /* 0x000fe20000004100 */
[----:B------:R-:W-:Y:S01]  /*11340*/  F2FP.F16.E4M3.UNPACK_B R48, R48 ;  /* 0x00000030ff30723e */ /* 0x000fe200020006ff */
[----:B------:R-:W-:-:S02]  /*11350*/  HADD2.F32 R9, -RZ, R33.H0_H0 ;  /* 0x20000021ff097230 */ /* 0x000fc40000004100 */
[C---:B------:R-:W-:Y:S01]  /*11360*/  FFMA.FTZ R30, R8.reuse, R45, R20 ;  /* 0x0000002d081e7223 */ /* 0x040fe20000010014 */
[----:B------:R-:W-:Y:S02]  /*11370*/  HADD2.F32 R20, -RZ, R10.H0_H0 ;  /* 0x2000000aff147230 */ /* 0x000fe40000004100 */
[----:B------:R-:W-:Y:S01]  /*11380*/  FFMA.FTZ R37, R8, R37, -R25 ;  /* 0x0000002508257223 */ /* 0x000fe20000010819 */
[----:B------:R-:W-:Y:S02]  /*11390*/  HADD2.F32 R24, -RZ, R24.H1_H1 ;  /* 0x30000018ff187230 */ /* 0x000fe40000004100 */
[C---:B------:R-:W-:Y:S01]  /*113a0*/  FMUL.FTZ R25, R9.reuse, R21 ;  /* 0x0000001509197220 */ /* 0x040fe20000410000 */
[----:B------:R-:W-:Y:S02]  /*113b0*/  HADD2.F32 R33, -RZ, R33.H1_H1 ;  /* 0x30000021ff217230 */ /* 0x000fe40000004100 */
[----:B------:R-:W-:Y:S01]  /*113c0*/  FMUL.FTZ R9, R9, R20 ;  /* 0x0000001409097220 */ /* 0x000fe20000410000 */
[----:B------:R-:W-:Y:S01]  /*113d0*/  HADD2.F32 R8, -RZ, R26.H0_H0 ;  /* 0x2000001aff087230 */ /* 0x000fe20000004100 */
[----:B------:R-:W-:Y:S01]  /*113e0*/  F2FP.F16.E4M3.UNPACK_B R42, R42 ;  /* 0x0000002aff2a723e */ /* 0x000fe200020006ff */
[----:B------:R-:W-:-:S02]  /*113f0*/  HADD2.F32 R10, -RZ, R10.H1_H1 ;  /* 0x3000000aff0a7230 */ /* 0x000fc40000004100 */
[C---:B------:R-:W-:Y:S01]  /*11400*/  FMUL.FTZ R43, R33.reuse, R24 ;  /* 0x00000018212b7220 */ /* 0x040fe20000410000 */
[----:B------:R-:W-:Y:S02]  /*11410*/  HADD2.F32 R26, -RZ, R26.H1_H1 ;  /* 0x3000001aff1a7230 */ /* 0x000fe40000004100 */
[C---:B------:R-:W-:Y:S01]  /*11420*/  FFMA.FTZ R25, R8.reuse, R20, -R25 ;  /* 0x0000001408197223 */ /* 0x040fe20000010819 */
[----:B------:R-:W-:Y:S01]  /*11430*/  FFMA.FTZ R27, R8, R21, R9 ;  /* 0x00000015081b7223 */ /* 0x000fe20000010009 */
[-C--:B------:R-:W-:Y:S01]  /*11440*/  FMUL.FTZ R33, R33, R10.reuse ;  /* 0x0000000a21217220 */ /* 0x080fe20000410000 */
[----:B------:R-:W-:Y:S02]  /*11450*/  HADD2.F32 R20, -RZ, R48.H0_H0 ;  /* 0x20000030ff147230 */ /* 0x000fe40000004100 */
[C---:B------:R-:W-:Y:S01]  /*11460*/  FFMA.FTZ R38, R26.reuse, R10, -R43 ;  /* 0x0000000a1a267223 */ /* 0x040fe2000001082b */
[----:B------:R-:W-:Y:S02]  /*11470*/  HADD2.F32 R9, -RZ, R31.H0_H0 ;  /* 0x2000001fff097230 */ /* 0x000fe40000004100 */
[----:B------:R-:W-:Y:S01]  /*11480*/  FFMA.FTZ R44, R26, R24, R33 ;  /* 0x000000181a2c7223 */ /* 0x000fe20000010021 */
[----:B------:R-:W-:Y:S01]  /*11490*/  HADD2.F32 R10, -RZ, R42.H0_H0 ;  /* 0x2000002aff0a7230 */ /* 0x000fe20000004100 */
[----:B------:R-:W-:Y:S01]  /*114a0*/  F2FP.SATFINITE.E4M3.F32.PACK_AB_MERGE_C R52, R57, R52, RZ ;  /* 0x000000343934723e */ /* 0x000fe200048070ff */
[----:B------:R-:W-:-:S02]  /*114b0*/  HADD2.F32 R48, -RZ, R48.H1_H1 ;  /* 0x30000030ff307230 */ /* 0x000fc40000004100 */
[C---:B------:R-:W-:Y:S01]  /*114c0*/  FMUL.FTZ R21, R9.reuse, R20 ;  /* 0x0000001409157220 */ /* 0x040fe20000410000 */
[----:B------:R-:W-:Y:S02]  /*114d0*/  HADD2.F32 R31, -RZ, R31.H1_H1 ;  /* 0x3000001fff1f7230 */ /* 0x000fe40000004100 */
[----:B------:R-:W-:Y:S01]  /*114e0*/  FMUL.FTZ R9, R9, R10 ;  /* 0x0000000a09097220 */ /* 0x000fe20000410000 */
[----:B------:R-:W-:Y:S01]  /*114f0*/  HADD2.F32 R42, -RZ, R42.H1_H1 ;  /* 0x3000002aff2a7230 */ /* 0x000fe20000004100 */
[----:B------:R-:W-:Y:S01]  /*11500*/  F2FP.SATFINITE.E4M3.F32.PACK_AB_MERGE_C R38, R38, R25, RZ ;  /* 0x000000192626723e */ /* 0x000fe200048070ff */
[--C-:B------:R-:W-:Y:S02]  /*11510*/  HADD2.F32 R8, -RZ, R11.reuse.H0_H0 ;  /* 0x2000000bff087230 */ /* 0x100fe40000004100 */
[C---:B------:R-:W-:Y:S01]  /*11520*/  FMUL.FTZ R24, R31.reuse, R48 ;  /* 0x000000301f187220 */ /* 0x040fe20000410000 */
[----:B------:R-:W-:Y:S02]  /*11530*/  HADD2.F32 R11, -RZ, R11.H1_H1 ;  /* 0x3000000bff0b7230 */ /* 0x000fe40000004100 */
[----:B------:R-:W-:Y:S01]  /*11540*/  FMUL.FTZ R31, R31, R42 ;  /* 0x0000002a1f1f7220 */ /* 0x000fe20000410000 */
[----:B------:R-:W-:Y:S01]  /*11550*/  F2FP.SATFINITE.E4M3.F32.PACK_AB_MERGE_C R59, R60, R59, RZ ;  /* 0x0000003b3c3b723e */ /* 0x000fe200048070ff */
        /* <DEDUP_REMOVED lines=19> */
.L_x_2423:
[----:B------:R-:W-:Y:S05]  /*11690*/  BSYNC B1 ;  /* 0x0000000000017941 */ /* 0x000fea0003800000 */
.L_x_2422:
        /* <DEDUP_REMOVED lines=250> */
.L_x_2414:
[----:B------:R-:W-:Y:S05]  /*12640*/  BSYNC B0 ;  /* 0x0000000000007941 */ /* 0x000fea0003800000 */
.L_x_2400:
        /* <DEDUP_REMOVED lines=8> */
.L_x_2397:
[----:B------:R-:W-:-:S06]  /*126d0*/  ULOP3.LUT UR4, UR60, 0x1, URZ, 0xfc, !UPT ;  /* 0x000000013c047892 */ /* 0x000fcc000f8efc3f */
[----:B-123--:R-:W-:-:S05]  /*126e0*/  IMAD.U32 R0, RZ, RZ, UR4 ;  /* 0x00000004ff007e24 */ /* 0x00efca000f8e00ff */
[----:B------:R-:W-:-:S13]  /*126f0*/  ISETP.NE.AND P1, PT, R0, 0x3, PT ;  /* 0x000000030000780c */ /* 0x000fda0003f25270 */
[----:B------:R-:W-:Y:S05]  /*12700*/  @!P1 BRA `(.L_x_2424) ;  /* 0x0000000000049947 */ /* 0x000fea0003800000 */
[----:B------:R-:W-:Y:S01]  /*12710*/  BPT.TRAP 0x1 ;  /* 0x000000040000795c */ /* 0x000fe20000300000 */
.L_x_2424:
[----:B------:R-:W-:Y:S01]  /*12720*/  IMAD R137, R231, 0x8, R16 ;  /* 0x00000008e7897824 */ /* 0x000fe200078e0210 */
[----:B0----5:R-:W-:-:S04]  /*12730*/  SHF.L.U32 R4, R232, 0x1f, RZ ;  /* 0x0000001fe8047819 */ /* 0x021fc800000006ff */
[----:B------:R0:W1:Y:S01]  /*12740*/  SYNCS.PHASECHK.TRANS64.TRYWAIT P0, [R137+URZ+0x2e830], R4 ;  /* 0x02e83004890075a7 */ /* 0x000062000800017f */
[----:B------:R-:W-:Y:S05]  /*12750*/  @!P1 BRA `(.L_x_2425) ;  /* 0x0000000000049947 */ /* 0x000fea0003800000 */
[----:B------:R-:W-:Y:S01]  /*12760*/  BPT.TRAP 0x1 ;  /* 0x000000040000795c */ /* 0x000fe20000300000 */
.L_x_2425:
        /* <DEDUP_REMOVED lines=9> */
.L_x_2426:
[----:B------:R-:W-:Y:S01]  /*12800*/  LOP3.LUT R0, R0, 0x10000, RZ, 0xfc, !PT ;  /* 0x0001000000007812 */ /* 0x000fe200078efcff */
[----:B------:R-:W-:Y:S05]  /*12810*/  WARPSYNC.ALL ;  /* 0x0000000000007948 */ /* 0x000fea0003800000 */
[----:B------:R2:W-:Y:S01]  /*12820*/  STL [R1+0x48], R0 ;  /* 0x0000480001007387 */ /* 0x0005e20000100800 */
[----:B------:R-:W-:Y:S01]  /*12830*/  IMAD R12, R231, 0x700, R0 ;  /* 0x00000700e70c7824 */ /* 0x000fe200078e0200 */
[----:B01----:R-:W-:Y:S01]  /*12840*/  LOP3.LUT R4, R36, 0x10000, RZ, 0xfc, !PT ;  /* 0x0001000024047812 */ /* 0x003fe200078efcff */
[----:B------:R-:W-:Y:S01]  /*12850*/  IMAD.MOV.U32 R13, RZ, RZ, 0x40000040 ;  /* 0x40000040ff0d7424 */ /* 0x000fe200078e00ff */
[----:B------:R-:W3:Y:S01]  /*12860*/  LDL R3, [R1+0x6c] ;  /* 0x00006c0001037983 */ /* 0x000ee20000100800 */
[----:B------:R-:W-:Y:S01]  /*12870*/  IMAD.MOV.U32 R5, RZ, RZ, 0x40000040 ;  /* 0x40000040ff057424 */ /* 0x000fe200078e00ff */
[----:B------:R-:W-:Y:S01]  /*12880*/  R2UR UR6, R12 ;  /* 0x000000000c0672ca */ /* 0x000fe200000e0000 */
[----:B------:R-:W-:Y:S01]  /*12890*/  WARPGROUP.ARRIVE ;  /* 0x00000000000079c5 */ /* 0x000fe20000000000 */
[----:B------:R-:W-:Y:S01]  /*128a0*/  R2UR UR7, R13 ;  /* 0x000000000d0772ca */ /* 0x000fe200000e0000 */
[----:B------:R-:W-:Y:S01]  /*128b0*/  IMAD.MOV.U32 R7, RZ, RZ, 0x40000040 ;  /* 0x40000040ff077424 */ /* 0x000fe200078e00ff */
[----:B------:R-:W-:Y:S01]  /*128c0*/  R2UR UR4, R4 ;  /* 0x00000000040472ca */ /* 0x000fe200000e0000 */
[----:B------:R-:W-:Y:S01]  /*128d0*/  IMAD.MOV.U32 R9, RZ, RZ, 0x40000040 ;  /* 0x40000040ff097424 */ /* 0x000fe200078e00ff */
[C---:B------:R-:W-:Y:S01]  /*128e0*/  R2UR UR5, R5.reuse ;  /* 0x00000000050572ca */ /* 0x040fe200000e0000 */
[----:B------:R-:W-:Y:S01]  /*128f0*/  IMAD.MOV.U32 R11, RZ, RZ, 0x40000040 ;  /* 0x40000040ff0b7424 */ /* 0x000fe200078e00ff */
[----:B------:R-:W3:Y:S01]  /*12900*/  LDL R142, [R1+0x50] ;  /* 0x00005000018e7983 */ /* 0x000ee20000100800 */
[----:B------:R-:W-:Y:S01]  /*12910*/  IMAD.MOV.U32 R15, RZ, RZ, 0x40000040 ;  /* 0x40000040ff0f7424 */ /* 0x000fe200078e00ff */
[----:B--2---:R-:W0:Y:S02]  /*12920*/  LDC R0, c[0x0][0x448] ;  /* 0x00011200ff007b82 */ /* 0x004e240000000800 */
[----:B------:R-:W2:Y:S04]  /*12930*/  LDL R138, [R1+0x5c] ;  /* 0x00005c00018a7983 */ /* 0x000ea80000100800 */
[----:B------:R-:W4:Y:S03]  /*12940*/  LDL R139, [R1+0x4c] ;  /* 0x00004c00018b7983 */ /* 0x000f260000100800 */
[----:B------:R-:W-:Y:S01]  /*12950*/  QGMMA.64x32x32.F32.E4M3.E4M3 R120, gdesc[UR4], RZ, !UPT, gsb0 ;  /* 0x00600000047879f3 */ /* 0x000fe2000c0008ff */
[----:B------:R-:W-:Y:S01]  /*12960*/  VIADD R6, R12, 0x100 ;  /* 0x000001000c067836 */ /* 0x000fe20000000000 */
[----:B------:R-:W-:Y:S01]  /*12970*/  R2UR UR12, R4 ;  /* 0x00000000040c72ca */ /* 0x000fe200000e0000 */
[----:B------:R-:W5:Y:S01]  /*12980*/  LDL R140, [R1+0x40] ;  /* 0x00004000018c7983 */ /* 0x000f620000100800 */
[----:B------:R-:W-:-:S02]  /*12990*/  R2UR UR13, R5 ;  /* 0x00000000050d72ca */ /* 0x000fc400000e0000 */
        /* <DEDUP_REMOVED lines=49> */
[----:B------:R-:W-:Y:S02]  /*12cb0*/  VIADD R10, R4, 0x2 ;  /* 0x00000002040a7836 */ /* 0x000fe40000000000 */
[----:B------:R-:W-:Y:S02]  /*12cc0*/  IMAD.MOV.U32 R7, RZ, RZ, 0x40000040 ;  /* 0x40000040ff077424 */ /* 0x000fe400078e00ff */
[----:B------:R-:W-:Y:S01]  /*12cd0*/  IMAD.MOV.U32 R11, RZ, RZ, 0x40000040 ;  /* 0x40000040ff0b7424 */ /* 0x000fe200078e00ff */
[----:B------:R-:W-:Y:S02]  /*12ce0*/  R2UR UR26, R6 ;  /* 0x00000000061a72ca */ /* 0x000fe400000e0000 */
[----:B------:R-:W-:-:S02]  /*12cf0*/  R2UR UR27, R7 ;  /* 0x00000000071b72ca */ /* 0x000fc400000e0000 */
        /* <DEDUP_REMOVED lines=157> */
[----:B------:R-:W-:-:S02]  /*136d0*/  R2UR UR5, R7 ;  /* 0x00000000070572ca */ /* 0x000fc400000e0000 */
[----:B0-----:R-:W-:-:S13]  /*136e0*/  ISETP.NE.AND P0, PT, R0, 0x1, PT ;  /* 0x000000010000780c */ /* 0x001fda0003f05270 */
[----:B------:R-:W0:Y:S08]  /*136f0*/  @P0 LDC R0, c[0x0][0x44c] ;  /* 0x00011300ff000b82 */ /* 0x000e300000000800 */
[----:B------:R-:W1:Y:S01]  /*13700*/  @P0 LDC R13, c[0x0][0x450] ;  /* 0x00011400ff0d0b82 */ /* 0x000e620000000800 */
[----:B------:R-:W-:Y:S02]  /*13710*/  WARPGROUP.DEPBAR.LE gsb0, 0x0 ;  /* 0x00008000000079c5 */ /* 0x000fe40000010000 */
[----:B------:R-:W-:-:S06]  /*13720*/  WARPGROUP.ARRIVE ;  /* 0x00000000000079c5 */ /* 0x000fcc0000000000 */
[----:B------:R-:W-:Y:S01]  /*13730*/  QGMMA.64x32x32.F32.E4M3.E4M3 R72, gdesc[UR4], R72, gsb0 ;  /* 0x00600000044879f3 */ /* 0x000fe20008000848 */
[----:B---3--:R-:W-:-:S04]  /*13740*/  IMAD.IADD R3, R3, 0x1, R142 ;  /* 0x0000000103037824 */ /* 0x008fc800078e028e */
[----:B0-----:R-:W-:-:S05]  /*13750*/  @P0 IMAD.HI.U32 R0, R3, R0, RZ ;  /* 0x0000000003000227 */ /* 0x001fca00078e00ff */
[----:B-1----:R-:W-:-:S05]  /*13760*/  @P0 SHF.R.U32.HI R3, RZ, R13, R0 ;  /* 0x0000000dff030219 */ /* 0x002fca0000011600 */
[----:B------:R-:W0:Y:S01]  /*13770*/  SHFL.IDX PT, R13, R3, 0x1, 0x1c1f ;  /* 0x003c1f00030d7f89 */ /* 0x000e2200000e0000 */
[----:B------:R-:W-:Y:S02]  /*13780*/  VIADD R14, R12, 0x406 ;  /* 0x000004060c0e7836 */ /* 0x000fe40000000000 */
[----:B------:R-:W-:Y:S02]  /*13790*/  IMAD.MOV.U32 R15, RZ, RZ, 0x40000040 ;  /* 0x40000040ff0f7424 */ /* 0x000fe400078e00ff */
[----:B------:R-:W-:Y:S01]  /*137a0*/  IMAD R0, R136, -0xe0, RZ ;  /* 0xffffff2088007824 */ /* 0x000fe200078e02ff */
[----:B------:R-:W-:Y:S02]  /*137b0*/  R2UR UR6, R14 ;  /* 0x000000000e0672ca */ /* 0x000fe400000e0000 */
[----:B------:R-:W-:Y:S02]  /*137c0*/  R2UR UR7, R15 ;  /* 0x000000000f0772ca */ /* 0x000fe400000e0000 */
[----:B------:R-:W-:-:S02]  /*137d0*/  R2UR UR4, R6 ;  /* 0x00000000060472ca */ /* 0x000fc400000e0000 */
[----:B------:R-:W-:Y:S01]  /*137e0*/  R2UR UR5, R7 ;  /* 0x00000000070572ca */ /* 0x000fe200000e0000 */
[----:B--2---:R-:W-:Y:S01]  /*137f0*/  IMAD R21, R136, -0xe0, R138 ;  /* 0xffffff2088157824 */ /* 0x004fe200078e028a */
[----:B----4-:R-:W-:-:S04]  /*13800*/  IADD3 R0, -R139, 0xe1, R0 ;  /* 0x000000e18b007810 */ /* 0x010fc80007ffe100 */
[----:B------:R-:W-:Y:S02]  /*13810*/  IADD3 R21, -R139, 0xe0, R21 ;  /* 0x000000e08b157810 */ /* 0x000fe40007ffe115 */
[----:B-----5:R-:W-:-:S04]  /*13820*/  IADD3 R20, -R140, R0, R138 ;  /* 0x000000008c147210 */ /* 0x020fc80007ffe18a */
[----:B0-----:R-:W-:-:S04]  /*13830*/  VIADDMNMX R0, R13, R20, R21, PT ;  /* 0x000000140d007246 */ /* 0x001fc80003800115 */
[C---:B------:R-:W-:Y:S02]  /*13840*/  ISETP.GT.AND P4, PT, R0.reuse, RZ, PT ;  /* 0x000000ff0000720c */ /* 0x040fe40003f84270 */
[C---:B------:R-:W-:Y:S02]  /*13850*/  ISETP.GT.AND P5, PT, R0.reuse, 0x1, PT ;  /* 0x000000010000780c */ /* 0x040fe40003fa4270 */
[----:B------:R-:W-:Y:S01]  /*13860*/  ISETP.GT.AND P3, PT, R0, 0x8, PT ;  /* 0x000000080000780c */ /* 0x000fe20003f64270 */
[----:B------:R-:W-:Y:S02]  /*13870*/  WARPGROUP.DEPBAR.LE gsb0, 0x0 ;  /* 0x00008000000079c5 */ /* 0x000fe40000010000 */
[----:B------:R-:W-:-:S06]  /*13880*/  WARPGROUP.ARRIVE ;  /* 0x00000000000079c5 */ /* 0x000fcc0000000000 */
[----:B------:R-:W-:Y:S01]  /*13890*/  QGMMA.64x32x32.F32.E4M3.E4M3 R56, gdesc[UR4], R56, gsb0 ;  /* 0x00600000043879f3 */ /* 0x000fe20008000838 */
[----:B------:R-:W-:Y:S02]  /*138a0*/  FSEL R139, R122, -INF , P4 ;  /* 0xff8000007a8b7808 */ /* 0x000fe40002000000 */
[----:B------:R-:W-:Y:S02]  /*138b0*/  FSEL R123, R123, -INF , P5 ;  /* 0xff8000007b7b7808 */ /* 0x000fe40002800000 */
        /* <DEDUP_REMOVED lines=29> */
[----:B------:R-:W-:Y:S01]  /*13a90*/  FMNMX.FTZ R122, R149, R122, !PT ;  /* 0x0000007a957a7209 */ /* 0x000fe20007810000 */
[----:B------:R-:W-:Y:S01]  /*13aa0*/  VIADD R14, R12, 0x506 ;  /* 0x000005060c0e7836 */ /* 0x000fe20000000000 */
[----:B------:R-:W-:Y:S01]  /*13ab0*/  ISETP.GT.AND P4, PT, R0, 0x31, PT ;  /* 0x000000310000780c */ /* 0x000fe20003f84270 */
[----:B------:R-:W-:Y:S01]  /*13ac0*/  IMAD.MOV.U32 R15, RZ, RZ, 0x40000040 ;  /* 0x40000040ff0f7424 */ /* 0x000fe200078e00ff */
[----:B------:R-:W-:Y:S02]  /*13ad0*/  FSEL R151, R114, -INF , P3 ;  /* 0xff80000072977808 */ /* 0x000fe40001800000 */
[----:B------:R-:W-:Y:S02]  /*13ae0*/  FMNMX.FTZ R122, R111, R122, !PT ;  /* 0x0000007a6f7a7209 */ /* 0x000fe40007810000 */
[----:B------:R-:W-:-:S02]  /*13af0*/  ISETP.GT.AND P3, PT, R0, 0x38, PT ;  /* 0x000000380000780c */ /* 0x000fc40003f64270 */
[----:B------:R-:W-:Y:S02]  /*13b00*/  FSEL R115, R115, -INF , P4 ;  /* 0xff80000073737808 */ /* 0x000fe40002000000 */
[----:B------:R-:W-:Y:S02]  /*13b10*/  FMNMX.FTZ R122, R151, R122, !PT ;  /* 0x0000007a977a7209 */ /* 0x000fe40007810000 */
[----:B------:R-:W-:Y:S02]  /*13b20*/  R2UR UR6, R14 ;  /* 0x000000000e0672ca */ /* 0x000fe400000e0000 */
[----:B------:R-:W-:Y:S02]  /*13b30*/  R2UR UR7, R15 ;  /* 0x000000000f0772ca */ /* 0x000fe400000e0000 */
[----:B------:R-:W-:Y:S02]  /*13b40*/  R2UR UR4, R6 ;  /* 0x00000000060472ca */ /* 0x000fe400000e0000 */
[----:B------:R-:W-:-:S02]  /*13b50*/  R2UR UR5, R7 ;  /* 0x00000000070572ca */ /* 0x000fc400000e0000 */
[----:B------:R-:W-:Y:S02]  /*13b60*/  ISETP.GT.AND P4, PT, R0, 0x39, PT ;  /* 0x000000390000780c */ /* 0x000fe40003f84270 */
[----:B------:R-:W-:Y:S02]  /*13b70*/  FSEL R153, R118, -INF , P3 ;  /* 0xff80000076997808 */ /* 0x000fe40001800000 */
[----:B------:R-:W-:Y:S01]  /*13b80*/  FMNMX.FTZ R122, R115, R122, !PT ;  /* 0x0000007a737a7209 */ /* 0x000fe20007810000 */
[----:B------:R-:W-:Y:S02]  /*13b90*/  WARPGROUP.DEPBAR.LE gsb0, 0x0 ;  /* 0x00008000000079c5 */ /* 0x000fe40000010000 */
[----:B------:R-:W-:Y:S01]  /*13ba0*/  WARPGROUP.ARRIVE ;  /* 0x00000000000079c5 */ /* 0x000fe20000000000 */
[----:B------:R-:W-:Y:S02]  /*13bb0*/  ISETP.GT.AND P3, PT, R0, 0x40, PT ;  /* 0x000000400000780c */ /* 0x000fe40003f64270 */
[----:B------:R-:W-:-:S02]  /*13bc0*/  FSEL R119, R119, -INF , P4 ;  /* 0xff80000077777808 */ /* 0x000fc40002000000 */
[----:B------:R-:W-:Y:S01]  /*13bd0*/  FMNMX.FTZ R122, R153, R122, !PT ;  /* 0x0000007a997a7209 */ /* 0x000fe20007810000 */
[----:B------:R-:W-:Y:S01]  /*13be0*/  QGMMA.64x32x32.F32.E4M3.E4M3 R40, gdesc[UR4], R40, gsb0 ;  /* 0x00600000042879f3 */ /* 0x000fe20008000828 */
[----:B------:R-:W-:Y:S02]  /*13bf0*/  ISETP.GT.AND P4, PT, R0, 0x41, PT ;  /* 0x000000410000780c */ /* 0x000fe40003f84270 */
[----:B------:R-:W-:Y:S02]  /*13c00*/  FSEL R155, R90, -INF , P3 ;  /* 0xff8000005a9b7808 */ /* 0x000fe40001800000 */
[----:B------:R-:W-:Y:S02]  /*13c10*/  FMNMX.FTZ R122, R119, R122, !PT ;  /* 0x0000007a777a7209 */ /* 0x000fe40007810000 */
[----:B------:R-:W-:Y:S02]  /*13c20*/  ISETP.GT.AND P3, PT, R0, 0x48, PT ;  /* 0x000000480000780c */ /* 0x000fe40003f64270 */
[----:B------:R-:W-:-:S02]  /*13c30*/  FSEL R91, R91, -INF , P4 ;  /* 0xff8000005b5b7808 */ /* 0x000fc40002000000 */
[----:B------:R-:W-:Y:S02]  /*13c40*/  FMNMX.FTZ R122, R155, R122, !PT ;  /* 0x0000007a9b7a7209 */ /* 0x000fe40007810000 */
        /* <DEDUP_REMOVED lines=32> */
[----:B------:R-:W-:Y:S01]  /*13e50*/  FMNMX.FTZ R122, R79, R122, !PT ;  /* 0x0000007a4f7a7209 */ /* 0x000fe20007810000 */
[----:B------:R-:W-:Y:S02]  /*13e60*/  VIADD R12, R12, 0x606 ;  /* 0x000006060c0c7836 */ /* 0x000fe40000000000 */
[----:B------:R-:W-:Y:S01]  /*13e70*/  IMAD.MOV.U32 R13, RZ, RZ, 0x40000040 ;  /* 0x40000040ff0d7424 */ /* 0x000fe200078e00ff */
        /* <DEDUP_REMOVED lines=11> */
[C---:B------:R-:W-:Y:S02]  /*13f30*/  ISETP.GT.AND P3, PT, R0.reuse, 0x80, PT ;  /* 0x000000800000780c */ /* 0x040fe40003f64270 */
[----:B------:R-:W-:Y:S02]  /*13f40*/  FSEL R87, R87, -INF , P4 ;  /* 0xff80000057577808 */ /* 0x000fe40002000000 */
[----:B------:R-:W-:Y:S01]  /*13f50*/  FMNMX.FTZ R122, R13, R122, !PT ;  /* 0x0000007a0d7a7209 */ /* 0x000fe20007810000 */
[----:B------:R-:W-:Y:S01]  /*13f60*/  WARPGROUP.ARRIVE ;  /* 0x00000000000079c5 */ /* 0x000fe20000000000 */
[----:B------:R-:W-:-:S02]  /*13f70*/  ISETP.GT.AND P4, PT, R0, 0x81, PT ;  /* 0x000000810000780c */ /* 0x000fc40003f84270 */
[----:B------:R-:W-:Y:S02]  /*13f80*/  FSEL R167, R58, -INF , P3 ;  /* 0xff8000003aa77808 */ /* 0x000fe40001800000 */
[----:B------:R-:W-:Y:S01]  /*13f90*/  FMNMX.FTZ R122, R87, R122, !PT ;  /* 0x0000007a577a7209 */ /* 0x000fe20007810000 */
[----:B------:R-:W-:Y:S01]  /*13fa0*/  QGMMA.64x32x32.F32.E4M3.E4M3 R24, gdesc[UR4], R24, gsb0 ;  /* 0x00600000041879f3 */ /* 0x000fe20008000818 */
[C---:B------:R-:W-:Y:S02]  /*13fb0*/  ISETP.GT.AND P3, PT, R0.reuse, 0x88, PT ;  /* 0x000000880000780c */ /* 0x040fe40003f64270 */
[----:B------:R-:W-:Y:S02]  /*13fc0*/  FSEL R59, R59, -INF , P4 ;  /* 0xff8000003b3b7808 */ /* 0x000fe40002000000 */
[----:B------:R-:W-:Y:S02]  /*13fd0*/  FMNMX.FTZ R122, R167, R122, !PT ;  /* 0x0000007aa77a7209 */ /* 0x000fe40007810000 */
        /* <DEDUP_REMOVED lines=41> */
[----:B------:R-:W-:Y:S01]  /*14270*/  FMNMX.FTZ R122, R181, R122, !PT ;  /* 0x0000007ab57a7209 */ /* 0x000fe20007810000 */
[----:B------:R-:W-:Y:S02]  /*14280*/  WARPGROUP.DEPBAR.LE gsb0, 0x0 ;  /* 0x00008000000079c5 */ /* 0x000fe40000010000 */
        /* <DEDUP_REMOVED lines=21> */
[----:B------:R-:W-:Y:S02]  /*143e0*/  FSEL R12, R39, -INF , P4 ;  /* 0xff800000270c7808 */ /* 0x000fe40002000000 */
[----:B------:R-:W-:-:S04]  /*143f0*/  FMNMX.FTZ R39, R189, R122, !PT ;  /* 0x0000007abd277209 */ /* 0x000fc80007810000 */
[----:B------:R-:W-:-:S05]  /*14400*/  FMNMX.FTZ R26, R12, R39, !PT ;  /* 0x000000270c1a7209 */ /* 0x000fca0007810000 */
[----:B------:R-:W0:Y:S04]  /*14410*/  SHFL.BFLY PT, R39, R26, 0x2, 0x1f ;  /* 0x0c401f001a277f89 */ /* 0x000e2800000e0000 */
[----:B------:R-:W1:Y:S01]  /*14420*/  SHFL.IDX PT, R3, R3, RZ, 0x1c1f ;  /* 0x001c1fff03037589 */ /* 0x000e6200000e0000 */
[----:B0-----:R-:W-:-:S05]  /*14430*/  FMNMX.FTZ R30, R26, R39, !PT ;  /* 0x000000271a1e7209 */ /* 0x001fca0007810000 */
[----:B------:R-:W0:Y:S01]  /*14440*/  SHFL.BFLY PT, R39, R30, 0x1, 0x1f ;  /* 0x0c201f001e277f89 */ /* 0x000e2200000e0000 */
[----:B-1----:R-:W-:-:S04]  /*14450*/  VIADDMNMX R20, R3, R20, R21, PT ;  /* 0x0000001403147246 */ /* 0x002fc80003800115 */
[C---:B------:R-:W-:Y:S02]  /*14460*/  ISETP.GT.AND P4, PT, R20.reuse, RZ, PT ;  /* 0x000000ff1400720c */ /* 0x040fe40003f84270 */
[----:B------:R-:W-:Y:S02]  /*14470*/  ISETP.GT.AND P5, PT, R20, 0x1, PT ;  /* 0x000000011400780c */ /* 0x000fe40003fa4270 */
[----:B0-----:R-:W-:-:S04]  /*14480*/  FMNMX.FTZ R0, R30, R39, !PT ;  /* 0x000000271e007209 */ /* 0x001fc80007810000 */
[----:B------:R-:W-:Y:S01]  /*14490*/  FSETP.NEU.FTZ.AND P3, PT, R0, -INF , PT ;  /* 0xff8000000000780b */ /* 0x000fe20003f7d000 */
[----:B------:R-:W-:-:S05]  /*144a0*/  FFMA.FTZ R39, R2, R0, -8 ;  /* 0xc100000002277423 */ /* 0x000fca0000010000 */
[----:B------:R-:W-:Y:S02]  /*144b0*/  FSEL R39, R39, RZ, P3 ;  /* 0x000000ff27277208 */ /* 0x000fe40001800000 */
[----:B------:R-:W-:Y:S02]  /*144c0*/  ISETP.GT.AND P3, PT, R20, 0x8, PT ;  /* 0x000000081400780c */ /* 0x000fe40003f64270 */
[----:B------:R-:W-:Y:S01]  /*144d0*/  FSEL R121, R121, -INF , P5 ;  /* 0xff80000079797808 */ /* 0x000fe20002800000 */
[----:B------:R-:W-:-:S01]  /*144e0*/  FFMA.FTZ R54, R2, R115, -R39 ;  /* 0x0000007302367223 */ /* 0x000fc20000010827 */
[----:B------:R-:W-:Y:S01]  /*144f0*/  FSEL R115, R120, -INF , P4 ;  /* 0xff80000078737808 */ /* 0x000fe20002000000 */
[----:B------:R-:W-:-:S01]  /*14500*/  FFMA.FTZ R14, R2, R139, -R39 ;  /* 0x0000008b020e7223 */ /* 0x000fc20000010827 */
[----:B------:R-:W-:Y:S01]  /*14510*/  ISETP.GT.AND P4, PT, R20, 0x9, PT ;  /* 0x000000091400780c */ /* 0x000fe20003f84270 */
[----:B------:R0:W-:Y:S01]  /*14520*/  MUFU.EX2 R21, R54 ;  /* 0x0000003600157308 */ /* 0x0001e20000000800 */
[----:B------:R-:W-:-:S02]  /*14530*/  FSEL R139, R124, -INF , P3 ;  /* 0xff8000007c8b7808 */ /* 0x000fc40001800000 */
[----:B------:R-:W-:Y:S02]  /*14540*/  ISETP.GT.AND P3, PT, R20, 0x10, PT ;  /* 0x000000101400780c */ /* 0x000fe40003f64270 */
[----:B------:R-:W-:Y:S02]  /*14550*/  FSEL R125, R125, -INF , P4 ;  /* 0xff8000007d7d7808 */ /* 0x000fe40002000000 */
[----:B0-----:R-:W-:Y:S01]  /*14560*/  FMNMX.FTZ R54, R115, R121, !PT ;  /* 0x0000007973367209 */ /* 0x001fe20007810000 */
[----:B------:R-:W-:-:S03]  /*14570*/  FFMA.FTZ R26, R2, R141, -R39 ;  /* 0x0000008d021a7223 */ /* 0x000fc60000010827 */
[----:B------:R-:W-:Y:S02]  /*14580*/  FMNMX.FTZ R54, R139, R54, !PT ;  /* 0x000000368b367209 */ /* 0x000fe40007810000 */
[----:B------:R-:W-:Y:S02]  /*14590*/  ISETP.GT.AND P4, PT, R20, 0x11, PT ;  /* 0x000000111400780c */ /* 0x000fe40003f84270 */
[----:B------:R-:W-:Y:S02]  /*145a0*/  FSEL R141, R128, -INF , P3 ;  /* 0xff800000808d7808 */ /* 0x000fe40001800000 */
[----:B------:R-:W-:Y:S02]  /*145b0*/  FMNMX.FTZ R58, R125, R54, !PT ;  /* 0x000000367d3a7209 */ /* 0x000fe40007810000 */
[----:B------:R-:W-:Y:S02]  /*145c0*/  ISETP.GT.AND P3, PT, R20, 0x18, PT ;  /* 0x000000181400780c */ /* 0x000fe40003f64270 */
[----:B------:R-:W-:-:S02]  /*145d0*/  FSEL R129, R129, -INF , P4 ;  /* 0xff80000081817808 */ /* 0x000fc40002000000 */
[----:B------:R-:W-:Y:S01]  /*145e0*/  FMNMX.FTZ R58, R141, R58, !PT ;  /* 0x0000003a8d3a7209 */ /* 0x000fe20007810000 */
[----:B------:R-:W-:-:S01]  /*145f0*/  FFMA.FTZ R30, R2, R143, -R39 ;  /* 0x0000008f021e7223 */ /* 0x000fc20000010827 */
[----:B------:R-:W-:Y:S02]  /*14600*/  ISETP.GT.AND P4, PT, R20, 0x19, PT ;  /* 0x000000191400780c */ /* 0x000fe40003f84270 */
[----:B------:R-:W-:Y:S02]  /*14610*/  FSEL R143, R132, -INF , P3 ;  /* 0xff800000848f7808 */ /* 0x000fe40001800000 */
[----:B------:R-:W-:Y:S02]  /*14620*/  FMNMX.FTZ R58, R129, R58, !PT ;  /* 0x0000003a813a7209 */ /* 0x000fe40007810000 */
[----:B------:R-:W-:Y:S02]  /*14630*/  FSEL R133, R133, -INF , P4 ;  /* 0xff80000085857808 */ /* 0x000fe40002000000 */
[----:B------:R-:W-:-:S02]  /*14640*/  ISETP.GT.AND P3, PT, R20, 0x20, PT ;  /* 0x000000201400780c */ /* 0x000fc40003f64270 */
[----:B------:R-:W-:Y:S01]  /*14650*/  FMNMX.FTZ R58, R143, R58, !PT ;  /* 0x0000003a8f3a7209 */ /* 0x000fe20007810000 */
[----:B------:R-:W-:Y:S01]  /*14660*/  FFMA.FTZ R34, R2, R145, -R39 ;  /* 0x0000009102227223 */ /* 0x000fe20000010827 */
        /* <DEDUP_REMOVED lines=10> */
[----:B------:R-:W-:Y:S02]  /*14710*/  ISETP.GT.AND P3, PT, R20, 0x30, PT ;  /* 0x000000301400780c */ /* 0x000fe40003f64270 */
[----:B------:R-:W-:-:S02]  /*14720*/  FSEL R109, R109, -INF , P4 ;  /* 0xff8000006d6d7808 */ /* 0x000fc40002000000 */
        /* <DEDUP_REMOVED lines=15> */
[--C-:B------:R-:W-:Y:S01]  /*14820*/  FFMA.FTZ R50, R2, R153, -R39.reuse ;  /* 0x0000009902327223 */ /* 0x100fe20000010827 */
[----:B------:R-:W-:Y:S02]  /*14830*/  ISETP.GT.AND P4, PT, R20, 0x41, PT ;  /* 0x000000411400780c */ /* 0x000fe40003f84270 */
[----:B------:R-:W-:Y:S02]  /*14840*/  FSEL R153, R88, -INF , P3 ;  /* 0xff80000058997808 */ /* 0x000fe40001800000 */
[----:B------:R-:W-:Y:S01]  /*14850*/  FMNMX.FTZ R66, R117, R66, !PT ;  /* 0x0000004275427209 */ /* 0x000fe20007810000 */
[----:B------:R-:W-:Y:S01]  /*14860*/  FFMA.FTZ R155, R2, R155, -R39 ;  /* 0x0000009b029b7223 */ /* 0x000fe20000010827 */
[----:B------:R-:W-:Y:S02]  /*14870*/  ISETP.GT.AND P3, PT, R20, 0x48, PT ;  /* 0x000000481400780c */ /* 0x000fe40003f64270 */
[----:B------:R-:W-:-:S02]  /*14880*/  FSEL R89, R89, -INF , P4 ;  /* 0xff80000059597808 */ /* 0x000fc40002000000 */
[----:B------:R-:W-:Y:S01]  /*14890*/  FMNMX.FTZ R66, R153, R66, !PT ;  /* 0x0000004299427209 */ /* 0x000fe20007810000 */
[----:B------:R0:W-:Y:S01]  /*148a0*/  MUFU.EX2 R54, R155 ;  /* 0x0000009b00367308 */ /* 0x0001e20000000800 */
[----:B------:R-:W-:Y:S02]  /*148b0*/  ISETP.GT.AND P4, PT, R20, 0x49, PT ;  /* 0x000000491400780c */ /* 0x000fe40003f84270 */
[----:B------:R-:W-:Y:S02]  /*148c0*/  FMNMX.FTZ R70, R89, R66, !PT ;  /* 0x0000004259467209 */ /* 0x000fe40007810000 */
[----:B------:R-:W-:Y:S02]  /*148d0*/  FSEL R93, R93, -INF , P4 ;  /* 0xff8000005d5d7808 */ /* 0x000fe40002000000 */
[----:B0-----:R-:W-:Y:S02]  /*148e0*/  FSEL R155, R92, -INF , P3 ;  /* 0xff8000005c9b7808 */ /* 0x001fe40001800000 */
[----:B------:R-:W-:-:S02]  /*148f0*/  ISETP.GT.AND P3, PT, R20, 0x50, PT ;  /* 0x000000501400780c */ /* 0x000fc40003f64270 */
[----:B------:R-:W-:Y:S01]  /*14900*/  FMNMX.FTZ R70, R155, R70, !PT ;  /* 0x000000469b467209 */ /* 0x000fe20007810000 */
[----:B------:R-:W-:-:S01]  /*14910*/  FFMA.FTZ R3, R2, R103, -R39 ;  /* 0x0000006702037223 */ /* 0x000fc20000010827 */
[----:B------:R-:W-:Y:S02]  /*14920*/  ISETP.GT.AND P4, PT, R20, 0x51, PT ;  /* 0x000000511400780c */ /* 0x000fe40003f84270 */
[----:B------:R-:W-:Y:S02]  /*14930*/  FSEL R103, R96, -INF , P3 ;  /* 0xff80000060677808 */ /* 0x000fe40001800000 */
[----:B------:R-:W-:Y:S01]  /*14940*/  FMNMX.FTZ R74, R93, R70, !PT ;  /* 0x000000465d4a7209 */ /* 0x000fe20007810000 */
[----:B------:R-:W-:-:S01]  /*14950*/  FFMA.FTZ R157, R2, R157, -R39 ;  /* 0x0000009d029d7223 */ /* 0x000fc20000010827 */
[----:B------:R-:W-:Y:S02]  /*14960*/  ISETP.GT.AND P3, PT, R20, 0x58, PT ;  /* 0x000000581400780c */ /* 0x000fe40003f64270 */
[----:B------:R-:W-:-:S02]  /*14970*/  FSEL R97, R97, -INF , P4 ;  /* 0xff80000061617808 */ /* 0x000fc40002000000 */
[----:B------:R-:W-:Y:S01]  /*14980*/  FMNMX.FTZ R74, R103, R74, !PT ;  /* 0x0000004a674a7209 */ /* 0x000fe20007810000 */
[----:B------:R0:W-:Y:S01]  /*14990*/  MUFU.EX2 R58, R157 ;  /* 0x0000009d003a7308 */ /* 0x0001e20000000800 */
[----:B------:R-:W-:Y:S02]  /*149a0*/  ISETP.GT.AND P4, PT, R20, 0x59, PT ;  /* 0x000000591400780c */ /* 0x000fe40003f84270 */
[----:B------:R-:W-:Y:S01]  /*149b0*/  FMNMX.FTZ R74, R97, R74, !PT ;  /* 0x0000004a614a7209 */ /* 0x000fe20007810000 */
[----:B------:R-:W-:-:S01]  /*149c0*/  FFMA.FTZ R159, R2, R159, -R39 ;  /* 0x0000009f029f7223 */ /* 0x000fc20000010827 */
[----:B------:R-:W-:Y:S02]  /*149d0*/  FSEL R101, R101, -INF , P4 ;  /* 0xff80000065657808 */ /* 0x000fe40002000000 */
[----:B0-----:R-:W-:Y:S02]  /*149e0*/  FSEL R157, R100, -INF , P3 ;  /* 0xff800000649d7808 */ /* 0x001fe40001800000 */
[----:B------:R-:W-:-:S02]  /*149f0*/  ISETP.GT.AND P3, PT, R20, 0x60, PT ;  /* 0x000000601400780c */ /* 0x000fc40003f64270 */
        /* <DEDUP_REMOVED lines=23> */
[----:B------:R0:W-:Y:S01]  /*14b70*/  MUFU.EX2 R66, R3 ;  /* 0x0000000300427308 */ /* 0x0001e20000000800 */
[----:B------:R-:W-:Y:S02]  /*14b80*/  ISETP.GT.AND P4, PT, R20, 0x79, PT ;  /* 0x000000791400780c */ /* 0x000fe40003f84270 */
[----:B------:R-:W-:Y:S01]  /*14b90*/  FMNMX.FTZ R76, R81, R76, !PT ;  /* 0x0000004c514c7209 */ /* 0x000fe20007810000 */
[----:B0-----:R-:W-:-:S01]  /*14ba0*/  FFMA.FTZ R3, R2, R165, -R39 ;  /* 0x000000a502037223 */ /* 0x001fc20000010827 */
[----:B------:R-:W-:Y:S02]  /*14bb0*/  FSEL R165, R84, -INF , P3 ;  /* 0xff80000054a57808 */ /* 0x000fe40001800000 */
[----:B------:R-:W-:Y:S02]  /*14bc0*/  FSEL R85, R85, -INF , P4 ;  /* 0xff80000055557808 */ /* 0x000fe40002000000 */
[----:B------:R-:W-:-:S02]  /*14bd0*/  ISETP.GT.AND P3, PT, R20, 0x80, PT ;  /* 0x000000801400780c */ /* 0x000fc40003f64270 */
        /* <DEDUP_REMOVED lines=26> */
[----:B------:R-:W-:Y:S02]  /*14d80*/  FMNMX.FTZ R76, R167, R76, !PT ;  /* 0x0000004ca74c7209 */ /* 0x000fe40007810000 */
[----:B------:R-:W-:Y:S02]  /*14d90*/  ISETP.GT.AND P4, PT, R20, 0xa1, PT ;  /* 0x000000a11400780c */ /* 0x000fe40003f84270 */
[----:B------:R-:W-:Y:S02]  /*14da0*/  FSEL R195, R40, -INF , P3 ;  /* 0xff80000028c37808 */ /* 0x000fe40001800000 */
[----:B------:R-:W-:Y:S01]  /*14db0*/  FMNMX.FTZ R76, R69, R76, !PT ;  /* 0x0000004c454c7209 */ /* 0x000fe20007810000 */
[----:B------:R-:W-:-:S01]  /*14dc0*/  FFMA.FTZ R40, R2, R169, -R39 ;  /* 0x000000a902287223 */ /* 0x000fc20000010827 */
        /* <DEDUP_REMOVED lines=20> */
[----:B------:R-:W-:Y:S02]  /*14f10*/  FSEL R53, R53, -INF , P4 ;  /* 0xff80000035357808 */ /* 0x000fe40002000000 */
        /* <DEDUP_REMOVED lines=12> */
[----:B------:R-:W-:Y:S01]  /*14fe0*/  FMNMX.FTZ R76, R173, R76, !PT ;  /* 0x0000004cad4c7209 */ /* 0x000fe20007810000 */
[----:B------:R-:W-:Y:S01]  /*14ff0*/  FFMA.FTZ R25, R2, R71, -R39 ;  /* 0x0000004702197223 */ /* 0x000fe20000010827 */
[----:B------:R-:W-:Y:S02]  /*15000*/  ISETP.GT.AND P3, PT, R20, 0xd0, PT ;  /* 0x000000d01400780c */ /* 0x000fe40003f64270 */
[----:B------:R-:W-:-:S02]  /*15010*/  FSEL R71, R29, -INF , P4 ;  /* 0xff8000001d477808 */ /* 0x000fc40002000000 */
        /* <DEDUP_REMOVED lines=12> */
[----:B------:R-:W-:-:S04]  /*150e0*/  FMNMX.FTZ R76, R205, R76, !PT ;  /* 0x0000004ccd4c7209 */ /* 0x000fc80007810000 */
[----:B------:R-:W-:Y:S01]  /*150f0*/  FMNMX.FTZ R76, R207, R76, !PT ;  /* 0x0000004ccf4c7209 */ /* 0x000fe20007810000 */
[----:B------:R0:W-:Y:S04]  /*15100*/  MUFU.EX2 R74, R3 ;  /* 0x00000003004a7308 */ /* 0x0001e80000000800 */
[----:B0-----:R-:W0:Y:S01]  /*15110*/  SHFL.BFLY PT, R3, R76, 0x2, 0x1f ;  /* 0x0c401f004c037f89 */ /* 0x001e2200000e0000 */
[----:B------:R-:W-:-:S01]  /*15120*/  FFMA.FTZ R37, R2, R51, -R39 ;  /* 0x0000003302257223 */ /* 0x000fc20000010827 */
[----:B0-----:R-:W-:-:S05]  /*15130*/  FMNMX.FTZ R51, R76, R3, !PT ;  /* 0x000000034c337209 */ /* 0x001fca0007810000 */
[----:B------:R-:W0:Y:S01]  /*15140*/  SHFL.BFLY PT, R64, R51, 0x1, 0x1f ;  /* 0x0c201f0033407f89 */ /* 0x000e2200000e0000 */
        /* <DEDUP_REMOVED lines=10> */
[----:B0-----:R-:W-:-:S04]  /*151f0*/  FMNMX.FTZ R3, R51, R64, !PT ;  /* 0x0000004033037209 */ /* 0x001fc80007810000 */
[----:B------:R-:W-:Y:S01]  /*15200*/  FSETP.NEU.FTZ.AND P3, PT, R3, -INF , PT ;  /* 0xff8000000300780b */ /* 0x000fe20003f7d000 */
[----:B------:R-:W-:-:S01]  /*15210*/  FFMA.FTZ R88, R2, R3, -8 ;  /* 0xc100000002587423 */ /* 0x000fc20000010003 */
[----:B------:R-:W-:-:S04]  /*15220*/  FFMA.FTZ R107, R2, R107, -R39 ;  /* 0x0000006b026b7223 */ /* 0x000fc80000010827 */
[----:B------:R-:W-:Y:S01]  /*15230*/  FSEL R88, R88, RZ, P3 ;  /* 0x000000ff58587208 */ /* 0x000fe20001800000 */
        /* <DEDUP_REMOVED lines=22> */
[----:B------:R-:W-:-:S07]  /*153a0*/  FFMA.FTZ R90, R2, R139, -R88 ;  /* 0x0000008b025a7223 */ /* 0x000fce0000010858 */
[----:B------:R-:W0:Y:S01]  /*153b0*/  MUFU.EX2 R123, R123 ;  /* 0x0000007b007b7308 */ /* 0x000e220000000800 */
[----:B------:R-:W-:-:S07]  /*153c0*/  FFMA.FTZ R115, R2, R125, -R88 ;  /* 0x0000007d02737223 */ /* 0x000fce0000010858 */
[----:B------:R-:W1:Y:S01]  /*153d0*/  MUFU.EX2 R26, R26 ;  /* 0x0000001a001a7308 */ /* 0x000e620000000800 */
[----:B------:R-:W-:-:S07]  /*153e0*/  FFMA.FTZ R51, R2, R141, -R88 ;  /* 0x0000008d02337223 */ /* 0x000fce0000010858 */
[----:B------:R-:W-:Y:S08]  /*153f0*/  MUFU.EX2 R39, R39 ;  /* 0x0000002700277308 */ /* 0x000ff00000000800 */
[----:B------:R-:W2:Y:S01]  /*15400*/  MUFU.EX2 R68, R68 ;  /* 0x0000004400447308 */ /* 0x000ea20000000800 */
[----:B------:R-:W-:-:S07]  /*15410*/  FFMA.FTZ R76, R2, R129, -R88 ;  /* 0x00000081024c7223 */ /* 0x000fce0000010858 */
[----:B------:R-:W3:Y:S01]  /*15420*/  MUFU.EX2 R127, R127 ;  /* 0x0000007f007f7308 */ /* 0x000ee20000000800 */
[----:B------:R-:W-:-:S07]  /*15430*/  FFMA.FTZ R84, R2, R103, -R88 ;  /* 0x0000006702547223 */ /* 0x000fce0000010858 */
[----:B------:R-:W4:Y:S01]  /*15440*/  MUFU.EX2 R90, R90 ;  /* 0x0000005a005a7308 */ /* 0x000f220000000800 */
[----:B0-----:R-:W-:-:S07]  /*15450*/  FADD.FTZ R103, R14, R123 ;  /* 0x0000007b0e677221 */ /* 0x001fce0000010000 */
[----:B------:R-:W0:Y:S01]  /*15460*/  MUFU.EX2 R30, R30 ;  /* 0x0000001e001e7308 */ /* 0x000e220000000800 */
[----:B------:R-:W-:-:S07]  /*15470*/  FFMA.FTZ R92, R2, R143, -R88 ;  /* 0x0000008f025c7223 */ /* 0x000fce0000010858 */
[----:B------:R-:W5:Y:S01]  /*15480*/  MUFU.EX2 R115, R115 ;  /* 0x0000007300737308 */ /* 0x000f620000000800 */
[----:B-1----:R-:W-:-:S01]  /*15490*/  FADD.FTZ R110, R26, R103 ;  /* 0x000000671a6e7221 */ /* 0x002fc20000010000 */
[----:B------:R-:W-:-:S06]  /*154a0*/  FFMA.FTZ R106, R2, R57, -R88 ;  /* 0x00000039026a7223 */ /* 0x000fcc0000010858 */
[----:B------:R-:W1:Y:S01]  /*154b0*/  MUFU.EX2 R131, R131 ;  /* 0x0000008300837308 */ /* 0x000e620000000800 */
[----:B--2---:R-:W-:-:S01]  /*154c0*/  FADD.FTZ R57, R39, R68 ;  /* 0x0000004427397221 */ /* 0x004fc20000010000 */
[----:B------:R-:W-:-:S06]  /*154d0*/  FFMA.FTZ R121, R2, R133, -R88 ;  /* 0x0000008502797223 */ /* 0x000fcc0000010858 */
[----:B------:R-:W2:Y:S01]  /*154e0*/  MUFU.EX2 R51, R51 ;  /* 0x0000003300337308 */ /* 0x000ea20000000800 */
[----:B------:R-:W-:-:S01]  /*154f0*/  FFMA.FTZ R108, R2, R85, -R88 ;  /* 0x00000055026c7223 */ /* 0x000fc20000010858 */
[----:B---3--:R-:W-:-:S06]  /*15500*/  FADD.FTZ R85, R127, R110 ;  /* 0x0000006e7f557221 */ /* 0x008fcc0000010000 */
[----:B------:R-:W3:Y:S01]  /*15510*/  MUFU.EX2 R34, R34 ;  /* 0x0000002200227308 */ /* 0x000ee20000000800 */
[----:B----4-:R-:W-:-:S07]  /*15520*/  FADD.FTZ R110, R90, R57 ;  /* 0x000000395a6e7221 */ /* 0x010fce0000010000 */
[----:B------:R-:W4:Y:S01]  /*15530*/  MUFU.EX2 R76, R76 ;  /* 0x0000004c004c7308 */ /* 0x000f220000000800 */
[----:B0-----:R-:W-:-:S01]  /*15540*/  FADD.FTZ R116, R30, R85 ;  /* 0x000000551e747221 */ /* 0x001fc20000010000 */
[----:B-----5:R-:W-:-:S06]  /*15550*/  FADD.FTZ R114, R115, R110 ;  /* 0x0000006e73727221 */ /* 0x020fcc0000010000 */
[----:B------:R-:W0:Y:S01]  /*15560*/  MUFU.EX2 R135, R135 ;  /* 0x0000008700877308 */ /* 0x000e220000000800 */
[----:B------:R-:W-:-:S07]  /*15570*/  FFMA.FTZ R78, R2, R105, -R88 ;  /* 0x00000069024e7223 */ /* 0x000fce0000010858 */
[----:B------:R-:W5:Y:S01]  /*15580*/  MUFU.EX2 R92, R92 ;  /* 0x0000005c005c7308 */ /* 0x000f620000000800 */
[----:B------:R-:W-:-:S07]  /*15590*/  FFMA.FTZ R112, R2, R61, -R88 ;  /* 0x0000003d02707223 */ /* 0x000fce0000010858 */
[----:B------:R3:W-:Y:S01]  /*155a0*/  MUFU.EX2 R64, R55 ;  /* 0x0000003700407308 */ /* 0x0007e20000000800 */
[----:B-1----:R-:W-:-:S01]  /*155b0*/  FADD.FTZ R85, R131, R116 ;  /* 0x0000007483557221 */ /* 0x002fc20000010000 */
[----:B--2---:R-:W-:-:S06]  /*155c0*/  FADD.FTZ R61, R51, R114 ;  /* 0x00000072333d7221 */ /* 0x004fcc0000010000 */
[----:B------:R-:W1:Y:S01]  /*155d0*/  MUFU.EX2 R38, R38 ;  /* 0x0000002600267308 */ /* 0x000e620000000800 */
[----:B---3--:R-:W-:-:S01]  /*155e0*/  FFMA.FTZ R55, R2, R145, -R88 ;  /* 0x0000009102377223 */ /* 0x008fc20000010858 */
[----:B------:R-:W-:-:S06]  /*155f0*/  FFMA.FTZ R94, R2, R147, -R88 ;  /* 0x00000093025e7223 */ /* 0x000fcc0000010858 */
[----:B------:R-:W2:Y:S01]  /*15600*/  MUFU.EX2 R121, R121 ;  /* 0x0000007900797308 */ /* 0x000ea20000000800 */
[----:B------:R-:W-:-:S01]  /*15610*/  FADD.FTZ R114, R34, R85 ;  /* 0x0000005522727221 */ /* 0x000fc20000010000 */
[----:B----4-:R-:W-:-:S06]  /*15620*/  FADD.FTZ R61, R76, R61 ;  /* 0x0000003d4c3d7221 */ /* 0x010fcc0000010000 */
[----:B------:R-:W3:Y:S01]  /*15630*/  MUFU.EX2 R107, R107 ;  /* 0x0000006b006b7308 */ /* 0x000ee20000000800 */
[----:B------:R-:W-:-:S07]  /*15640*/  FFMA.FTZ R109, R2, R109, -R88 ;  /* 0x0000006d026d7223 */ /* 0x000fce0000010858 */
[----:B------:R-:W4:Y:S01]  /*15650*/  MUFU.EX2 R55, R55 ;  /* 0x0000003700377308 */ /* 0x000f220000000800 */
[----:B------:R-:W-:-:S01]  /*15660*/  FFMA.FTZ R110, R2, R65, -R88 ;  /* 0x00000041026e7223 */ /* 0x000fc20000010858 */
[----:B0-----:R-:W-:-:S06]  /*15670*/  FADD.FTZ R65, R135, R114 ;  /* 0x0000007287417221 */ /* 0x001fcc0000010000 */
[----:B------:R-:W0:Y:S01]  /*15680*/  MUFU.EX2 R42, R42 ;  /* 0x0000002a002a7308 */ /* 0x000e220000000800 */
[----:B-----5:R-:W-:-:S01]  /*15690*/  FADD.FTZ R114, R92, R61 ;  /* 0x0000003d5c727221 */ /* 0x020fc20000010000 */
[----:B------:R-:W-:-:S06]  /*156a0*/  FFMA.FTZ R80, R2, R149, -R88 ;  /* 0x0000009502507223 */ /* 0x000fcc0000010858 */
[----:B------:R-:W5:Y:S01]  /*156b0*/  MUFU.EX2 R78, R78 ;  /* 0x0000004e004e7308 */ /* 0x000f620000000800 */
[----:B-1----:R-:W-:-:S01]  /*156c0*/  FADD.FTZ R116, R38, R65 ;  /* 0x0000004126747221 */ /* 0x002fc20000010000 */
[----:B--2---:R-:W-:-:S06]  /*156d0*/  FADD.FTZ R114, R121, R114 ;  /* 0x0000007279727221 */ /* 0x004fcc0000010000 */
[----:B------:R-:W1:Y:S01]  /*156e0*/  MUFU.EX2 R111, R111 ;  /* 0x0000006f006f7308 */ /* 0x000e620000000800 */
[----:B------:R-:W-:-:S07]  /*156f0*/  FFMA.FTZ R105, R2, R113, -R88 ;  /* 0x0000007102697223 */ /* 0x000fce0000010858 */
[----:B------:R-:W2:Y:S01]  /*15700*/  MUFU.EX2 R94, R94 ;  /* 0x0000005e005e7308 */ /* 0x000ea20000000800 */
[----:B------:R-:W-:-:S01]  /*15710*/  FFMA.FTZ R85, R2, R69, -R88 ;  /* 0x0000004502557223 */ /* 0x000fc20000010858 */
[----:B---3--:R-:W-:Y:S01]  /*15720*/  FADD.FTZ R69, R107, R116 ;  /* 0x000000746b457221 */ /* 0x008fe20000010000 */
[----:B------:R-:W-:-:S05]  /*15730*/  FFMA.FTZ R65, R2, R45, -R88 ;  /* 0x0000002d02417223 */ /* 0x000fca0000010858 */
[----:B------:R-:W3:Y:S01]  /*15740*/  MUFU.EX2 R46, R46 ;  /* 0x0000002e002e7308 */ /* 0x000ee20000000800 */
[----:B----4-:R-:W-:-:S01]  /*15750*/  FADD.FTZ R45, R55, R114 ;  /* 0x00000072372d7221 */ /* 0x010fc20000010000 */
[----:B------:R-:W-:-:S06]  /*15760*/  FFMA.FTZ R96, R2, R151, -R88 ;  /* 0x0000009702607223 */ /* 0x000fcc0000010858 */
[----:B------:R-:W4:Y:S01]  /*15770*/  MUFU.EX2 R109, R109 ;  /* 0x0000006d006d7308 */ /* 0x000f220000000800 */
[----:B0-----:R-:W-:-:S01]  /*15780*/  FADD.FTZ R114, R42, R69 ;  /* 0x000000452a727221 */ /* 0x001fc20000010000 */
[----:B-----5:R-:W-:-:S06]  /*15790*/  FADD.FTZ R45, R78, R45 ;  /* 0x0000002d4e2d7221 */ /* 0x020fcc0000010000 */
[----:B------:R-:W0:Y:S01]  /*157a0*/  MUFU.EX2 R80, R80 ;  /* 0x0000005000507308 */ /* 0x000e220000000800 */
[----:B------:R-:W-:-:S01]  /*157b0*/  FFMA.FTZ R113, R2, R117, -R88 ;  /* 0x0000007502717223 */ /* 0x000fc20000010858 */
[----:B-1----:R-:W-:-:S06]  /*157c0*/  FADD.FTZ R69, R111, R114 ;  /* 0x000000726f457221 */ /* 0x002fcc0000010000 */
[----:B------:R-:W1:Y:S01]  /*157d0*/  MUFU.EX2 R50, R50 ;  /* 0x0000003200327308 */ /* 0x000e620000000800 */
[----:B--2---:R-:W-:-:S01]  /*157e0*/  FADD.FTZ R114, R94, R45 ;  /* 0x0000002d5e727221 */ /* 0x004fc20000010000 */
[----:B------:R-:W-:-:S06]  /*157f0*/  FFMA.FTZ R82, R2, R153, -R88 ;  /* 0x0000009902527223 */ /* 0x000fcc0000010858 */
[----:B------:R-:W2:Y:S01]  /*15800*/  MUFU.EX2 R105, R105 ;  /* 0x0000006900697308 */ /* 0x000ea20000000800 */
[----:B---3--:R-:W-:-:S01]  /*15810*/  FADD.FTZ R116, R46, R69 ;  /* 0x000000452e747221 */ /* 0x008fc20000010000 */
[----:B----4-:R-:W-:-:S06]  /*15820*/  FADD.FTZ R69, R109, R114 ;  /* 0x000000726d457221 */ /* 0x010fcc0000010000 */
[----:B------:R-:W3:Y:S01]  /*15830*/  MUFU.EX2 R119, R119 ;  /* 0x0000007700777308 */ /* 0x000ee20000000800 */
[----:B------:R-:W-:-:S07]  /*15840*/  FFMA.FTZ R89, R2, R89, -R88 ;  /* 0x0000005902597223 */ /* 0x000fce0000010858 */
[----:B------:R-:W4:Y:S01]  /*15850*/  MUFU.EX2 R96, R96 ;  /* 0x0000006000607308 */ /* 0x000f220000000800 */
[----:B------:R-:W-:-:S01]  /*15860*/  FADD.FTZ R103, R21, R116 ;  /* 0x0000007415677221 */ /* 0x000fc20000010000 */
[----:B0-----:R-:W-:-:S06]  /*15870*/  FADD.FTZ R114, R80, R69 ;  /* 0x0000004550727221 */ /* 0x001fcc0000010000 */
[----:B------:R-:W-:Y:S01]  /*15880*/  MUFU.EX2 R113, R113 ;  /* 0x0000007100717308 */ /* 0x000fe20000000800 */
[----:B------:R-:W-:-:S01]  /*15890*/  FFMA.FTZ R100, R2, R155, -R88 ;  /* 0x0000009b02647223 */ /* 0x000fc20000010858 */
[----:B------:R-:W-:Y:S01]  /*158a0*/  FFMA.FTZ R117, R2, R93, -R88 ;  /* 0x0000005d02757223 */ /* 0x000fe20000010858 */
[----:B-1----:R-:W-:-:S05]  /*158b0*/  FADD.FTZ R116, R50, R103 ;  /* 0x0000006732747221 */ /* 0x002fca0000010000 */
[----:B------:R-:W0:Y:S01]  /*158c0*/  MUFU.EX2 R91, R91 ;  /* 0x0000005b005b7308 */ /* 0x000e220000000800 */
[----:B------:R-:W-:-:S01]  /*158d0*/  FFMA.FTZ R93, R2, R97, -R88 ;  /* 0x00000061025d7223 */ /* 0x000fc20000010858 */
[----:B--2---:R-:W-:-:S06]  /*158e0*/  FADD.FTZ R69, R105, R114 ;  /* 0x0000007269457221 */ /* 0x004fcc0000010000 */
[----:B------:R-:W1:Y:S01]  /*158f0*/  MUFU.EX2 R82, R82 ;  /* 0x0000005200527308 */ /* 0x000e620000000800 */
[----:B------:R-:W-:-:S01]  /*15900*/  FFMA.FTZ R97, R2, R157, -R88 ;  /* 0x0000009d02617223 */ /* 0x000fc20000010858 */
[C-C-:B------:R-:W-:Y:S01]  /*15910*/  FFMA.FTZ R102, R2.reuse, R101, -R88.reuse ;  /* 0x0000006502667223 */ /* 0x140fe20000010858 */
[----:B------:R-:W-:-:S01]  /*15920*/  FFMA.FTZ R87, R2, R87, -R88 ;  /* 0x0000005702577223 */ /* 0x000fc20000010858 */
[----:B---3--:R-:W-:-:S04]  /*15930*/  FADD.FTZ R103, R119, R116 ;  /* 0x0000007477677221 */ /* 0x008fc80000010000 */
[----:B------:R-:W2:Y:S01]  /*15940*/  MUFU.EX2 R89, R89 ;  /* 0x0000005900597308 */ /* 0x000ea20000000800 */
[----:B----4-:R-:W-:-:S01]  /*15950*/  FADD.FTZ R114, R96, R69 ;  /* 0x0000004560727221 */ /* 0x010fc20000010000 */
[----:B------:R-:W-:-:S06]  /*15960*/  FADD.FTZ R116, R54, R103 ;  /* 0x0000006736747221 */ /* 0x000fcc0000010000 */
[----:B------:R-:W3:Y:S08]  /*15970*/  MUFU.EX2 R95, R95 ;  /* 0x0000005f005f7308 */ /* 0x000ef00000000800 */
[----:B------:R-:W4:Y:S01]  /*15980*/  MUFU.EX2 R100, R100 ;  /* 0x0000006400647308 */ /* 0x000f220000000800 */
[----:B0-----:R-:W-:-:S07]  /*15990*/  FADD.FTZ R103, R91, R116 ;  /* 0x000000745b677221 */ /* 0x001fce0000010000 */
[----:B------:R-:W0:Y:S08]  /*159a0*/  MUFU.EX2 R117, R117 ;  /* 0x0000007500757308 */ /* 0x000e300000000800 */
[----:B------:R-:W-:Y:S08]  /*159b0*/  MUFU.EX2 R97, R97 ;  /* 0x0000006100617308 */ /* 0x000ff00000000800 */
[----:B------:R-:W5:Y:S08]  /*159c0*/  MUFU.EX2 R102, R102 ;  /* 0x0000006600667308 */ /* 0x000f700000000800 */
[----:B------:R1:W-:Y:S01]  /*159d0*/  MUFU.EX2 R45, R87 ;  /* 0x00000057002d7308 */ /* 0x0003e20000000800 */
[----:B------:R-:W-:-:S01]  /*159e0*/  FADD.FTZ R116, R58, R103 ;  /* 0x000000673a747221 */ /* 0x000fc20000010000 */
[----:B-1----:R-:W-:-:S06]  /*159f0*/  FADD.FTZ R87, R113, R114 ;  /* 0x0000007271577221 */ /* 0x002fcc0000010000 */
[----:B------:R-:W1:Y:S01]  /*15a00*/  MUFU.EX2 R99, R99 ;  /* 0x0000006300637308 */ /* 0x000e620000000800 */
[----:B------:R-:W-:-:S07]  /*15a10*/  FADD.FTZ R114, R82, R87 ;  /* 0x0000005752727221 */ /* 0x000fce0000010000 */
[----:B------:R-:W1:Y:S01]  /*15a20*/  MUFU.EX2 R84, R84 ;  /* 0x0000005400547308 */ /* 0x000e620000000800 */
[----:B--2---:R-:W-:-:S07]  /*15a30*/  FADD.FTZ R87, R89, R114 ;  /* 0x0000007259577221 */ /* 0x004fce0000010000 */
[----:B------:R-:W2:Y:S01]  /*15a40*/  MUFU.EX2 R93, R93 ;  /* 0x0000005d005d7308 */ /* 0x000ea20000000800 */
[----:B------:R-:W-:Y:S01]  /*15a50*/  F2FP.SATFINITE.E4M3.F32.PACK_AB_MERGE_C R225, R127, R26, RZ ;  /* 0x0000001a7fe1723e */ /* 0x000fe200048070ff */
[----:B---3--:R-:W-:Y:S01]  /*15a60*/  FADD.FTZ R103, R95, R116 ;  /* 0x000000745f677221 */ /* 0x008fe20000010000 */
[----:B----4-:R-:W-:-:S01]  /*15a70*/  FADD.FTZ R26, R100, R87 ;  /* 0x00000057641a7221 */ /* 0x010fc20000010000 */
[----:B------:R-:W-:Y:S02]  /*15a80*/  F2FP.SATFINITE.E4M3.F32.PACK_AB_MERGE_C R221, R111, R42, RZ ;  /* 0x0000002a6fdd723e */ /* 0x000fe400048070ff */
[----:B------:R-:W-:-:S01]  /*15a90*/  FADD.FTZ R42, R62, R103 ;  /* 0x000000673e2a7221 */ /* 0x000fc20000010000 */
[----:B0-----:R-:W-:Y:S01]  /*15aa0*/  FADD.FTZ R87, R117, R26 ;  /* 0x0000001a75577221 */ /* 0x001fe20000010000 */
[----:B-----5:R-:W-:Y:S02]  /*15ab0*/  F2FP.SATFINITE.E4M3.F32.PACK_AB_MERGE_C R218, R102, R97, RZ ;  /* 0x0000006166da723e */ /* 0x020fe400048070ff */
[----:B------:R-:W-:Y:S01]  /*15ac0*/  F2FP.SATFINITE.E4M3.F32.PACK_AB_MERGE_C R223, R119, R50, RZ ;  /* 0x0000003277df723e */ /* 0x000fe200048070ff */
[----:B-1----:R-:W-:-:S01]  /*15ad0*/  FADD.FTZ R50, R99, R42 ;  /* 0x0000002a63327221 */ /* 0x002fc20000010000 */
[----:B------:R-:W-:Y:S01]  /*15ae0*/  FADD.FTZ R42, R84, R87 ;  /* 0x00000057542a7221 */ /* 0x000fe20000010000 */
[----:B--2---:R-:W-:-:S02]  /*15af0*/  F2FP.SATFINITE.E4M3.F32.PACK_AB_MERGE_C R218, R93, R84, R218 ;  /* 0x000000545dda723e */ /* 0x004fc400048070da */
[----:B------:R-:W2:Y:S01]  /*15b00*/  LDL R84, [R1+0x54] ;  /* 0x0000540001547983 */ /* 0x000ea20000100800 */
[----:B------:R-:W0:Y:S01]  /*15b10*/  MUFU.EX2 R15, R15 ;  /* 0x0000000f000f7308 */ /* 0x000e220000000800 */
[----:B------:R-:W-:-:S01]  /*15b20*/  FFMA.FTZ R86, R2, R159, -R88 ;  /* 0x0000009f02567223 */ /* 0x000fc20000010858 */
[C-C-:B------:R-:W-:Y:S01]  /*15b30*/  FFMA.FTZ R73, R2.reuse, R73, -R88.reuse ;  /* 0x0000004902497223 */ /* 0x140fe20000010858 */
[----:B------:R-:W-:-:S01]  /*15b40*/  FFMA.FTZ R101, R2, R161, -R88 ;  /* 0x000000a102657223 */ /* 0x000fc20000010858 */
[----:B------:R-:W-:-:S04]  /*15b50*/  F2FP.SATFINITE.E4M3.F32.PACK_AB_MERGE_C R227, R135, R34, RZ ;  /* 0x0000002287e3723e */ /* 0x000fc800048070ff */
[----:B------:R-:W1:Y:S01]  /*15b60*/  MUFU.EX2 R75, R75 ;  /* 0x0000004b004b7308 */ /* 0x000e620000000800 */
[----:B------:R-:W-:-:S01]  /*15b70*/  FFMA.FTZ R104, R2, R77, -R88 ;  /* 0x0000004d02687223 */ /* 0x000fc20000010858 */
[----:B------:R-:W-:-:S06]  /*15b80*/  FADD.FTZ R42, R93, R42 ;  /* 0x0000002a5d2a7221 */ /* 0x000fcc0000010000 */
[----:B------:R-:W3:Y:S01]  /*15b90*/  MUFU.EX2 R86, R86 ;  /* 0x0000005600567308 */ /* 0x000ee20000000800 */
[----:B------:R-:W-:-:S07]  /*15ba0*/  FFMA.FTZ R77, R2, R163, -R88 ;  /* 0x000000a3024d7223 */ /* 0x000fce0000010858 */
[----:B------:R-:W4:Y:S08]  /*15bb0*/  MUFU.EX2 R72, R72 ;  /* 0x0000004800487308 */ /* 0x000f300000000800 */
[----:B------:R0:W-:Y:S08]  /*15bc0*/  MUFU.EX2 R34, R85 ;  /* 0x0000005500227308 */ /* 0x0001f00000000800 */
[----:B------:R-:W5:Y:S01]  /*15bd0*/  MUFU.EX2 R73, R73 ;  /* 0x0000004900497308 */ /* 0x000f620000000800 */
[----:B0-----:R-:W-:-:S04]  /*15be0*/  FADD.FTZ R85, R15, R50 ;  /* 0x000000320f557221 */ /* 0x001fc80000010000 */
[----:B------:R-:W-:Y:S01]  /*15bf0*/  FADD.FTZ R87, R66, R85 ;  /* 0x0000005542577221 */ /* 0x000fe20000010000 */
[----:B------:R-:W-:-:S02]  /*15c00*/  FADD.FTZ R85, R97, R42 ;  /* 0x0000002a61557221 */ /* 0x000fc40000010000 */
[----:B------:R-:W0:Y:S01]  /*15c10*/  MUFU.EX2 R79, R79 ;  /* 0x0000004f004f7308 */ /* 0x000e220000000800 */
[----:B------:R-:W-:-:S01]  /*15c20*/  FADD.FTZ R42, R70, R87 ;  /* 0x00000057462a7221 */ /* 0x000fc20000010000 */
[----:B------:R-:W-:-:S06]  /*15c30*/  FADD.FTZ R85, R102, R85 ;  /* 0x0000005566557221 */ /* 0x000fcc0000010000 */
[----:B------:R-:W0:Y:S01]  /*15c40*/  MUFU.EX2 R101, R101 ;  /* 0x0000006500657308 */ /* 0x000e220000000800 */
[----:B------:R-:W-:-:S01]  /*15c50*/  FFMA.FTZ R98, R2, R81, -R88 ;  /* 0x0000005102627223 */ /* 0x000fc20000010858 */
[----:B-1----:R-:W-:-:S06]  /*15c60*/  FADD.FTZ R87, R75, R42 ;  /* 0x0000002a4b577221 */ /* 0x002fcc0000010000 */
[----:B------:R-:W1:Y:S01]  /*15c70*/  MUFU.EX2 R104, R104 ;  /* 0x0000006800687308 */ /* 0x000e620000000800 */
[----:B---3--:R-:W-:-:S01]  /*15c80*/  FADD.FTZ R42, R86, R85 ;  /* 0x00000055562a7221 */ /* 0x008fc20000010000 */
[----:B------:R-:W-:Y:S01]  /*15c90*/  FFMA.FTZ R81, R2, R165, -R88 ;  /* 0x000000a502517223 */ /* 0x000fe20000010858 */
[----:B----4-:R-:W-:-:S05]  /*15ca0*/  FADD.FTZ R50, R72, R87 ;  /* 0x0000005748327221 */ /* 0x010fca0000010000 */
[----:B------:R-:W3:Y:S01]  /*15cb0*/  MUFU.EX2 R83, R83 ;  /* 0x0000005300537308 */ /* 0x000ee20000000800 */
[----:B------:R-:W-:Y:S01]  /*15cc0*/  F2FP.SATFINITE.E4M3.F32.PACK_AB_MERGE_C R225, R123, R14, R225 ;  /* 0x0000000e7be1723e */ /* 0x000fe200048070e1 */
[----:B-----5:R-:W-:-:S06]  /*15cd0*/  FADD.FTZ R14, R73, R42 ;  /* 0x0000002a490e7221 */ /* 0x020fcc0000010000 */
[----:B------:R-:W4:Y:S01]  /*15ce0*/  MUFU.EX2 R77, R77 ;  /* 0x0000004d004d7308 */ /* 0x000f220000000800 */
[C---:B0-----:R-:W-:Y:S01]  /*15cf0*/  F2FP.SATFINITE.E4M3.F32.PACK_AB_MERGE_C R213, R79.reuse, R72, RZ ;  /* 0x000000484fd5723e */ /* 0x041fe200048070ff */
[----:B------:R-:W-:-:S06]  /*15d00*/  FADD.FTZ R85, R79, R50 ;  /* 0x000000324f557221 */ /* 0x000fcc0000010000 */
[----:B------:R-:W-:Y:S01]  /*15d10*/  MUFU.EX2 R13, R13 ;  /* 0x0000000d000d7308 */ /* 0x000fe20000000800 */
[----:B------:R-:W-:-:S07]  /*15d20*/  FADD.FTZ R79, R101, R14 ;  /* 0x0000000e654f7221 */ /* 0x000fce0000010000 */
[----:B------:R-:W0:Y:S01]  /*15d30*/  MUFU.EX2 R98, R98 ;  /* 0x0000006200627308 */ /* 0x000e220000000800 */
[----:B------:R-:W-:-:S01]  /*15d40*/  FFMA.FTZ R191, R2, R191, -R88 ;  /* 0x000000bf02bf7223 */ /* 0x000fc20000010858 */
[----:B------:R-:W-:Y:S01]  /*15d50*/  FADD.FTZ R14, R74, R85 ;  /* 0x000000554a0e7221 */ /* 0x000fe20000010000 */
[----:B-1----:R-:W-:-:S05]  /*15d60*/  F2FP.SATFINITE.E4M3.F32.PACK_AB_MERGE_C R212, R104, R101, RZ ;  /* 0x0000006568d4723e */ /* 0x002fca00048070ff */
[----:B------:R-:W1:Y:S01]  /*15d70*/  MUFU.EX2 R56, R56 ;  /* 0x0000003800387308 */ /* 0x000e620000000800 */
[----:B------:R-:W-:-:S07]  /*15d80*/  FADD.FTZ R104, R104, R79 ;  /* 0x0000004f68687221 */ /* 0x000fce0000010000 */
[----:B------:R-:W5:Y:S01]  /*15d90*/  MUFU.EX2 R81, R81 ;  /* 0x0000005100517308 */ /* 0x000f620000000800 */
[----:B---3--:R-:W-:-:S01]  /*15da0*/  FADD.FTZ R14, R83, R14 ;  /* 0x0000000e530e7221 */ /* 0x008fc20000010000 */
[----:B------:R-:W-:-:S06]  /*15db0*/  F2FP.SATFINITE.E4M3.F32.PACK_AB_MERGE_C R223, R21, R46, R223 ;  /* 0x0000002e15df723e */ /* 0x000fcc00048070df */
[----:B------:R-:W3:Y:S01]  /*15dc0*/  MUFU.EX2 R60, R60 ;  /* 0x0000003c003c7308 */ /* 0x000ee20000000800 */
[----:B----4-:R-:W-:-:S07]  /*15dd0*/  FADD.FTZ R21, R77, R104 ;  /* 0x000000684d157221 */ /* 0x010fce0000010000 */
[----:B------:R-:W4:Y:S01]  /*15de0*/  MUFU.EX2 R108, R108 ;  /* 0x0000006c006c7308 */ /* 0x000f220000000800 */
[----:B------:R-:W-:-:S01]  /*15df0*/  FFMA.FTZ R193, R2, R193, -R88 ;  /* 0x000000c102c17223 */ /* 0x000fc20000010858 */
[----:B------:R-:W-:-:S06]  /*15e00*/  F2FP.SATFINITE.E4M3.F32.PACK_AB_MERGE_C R227, R131, R30, R227 ;  /* 0x0000001e83e3723e */ /* 0x000fcc00048070e3 */
[----:B------:R-:W4:Y:S01]  /*15e10*/  MUFU.EX2 R59, R59 ;  /* 0x0000003b003b7308 */ /* 0x000f220000000800 */
[----:B0-----:R-:W-:-:S07]  /*15e20*/  FADD.FTZ R30, R98, R21 ;  /* 0x00000015621e7221 */ /* 0x001fce0000010000 */
[----:B------:R-:W0:Y:S01]  /*15e30*/  MUFU.EX2 R57, R191 ;  /* 0x000000bf00397308 */ /* 0x000e220000000800 */
[----:B-1----:R-:W-:-:S07]  /*15e40*/  F2FP.SATFINITE.E4M3.F32.PACK_AB_MERGE_C R215, R56, R13, RZ ;  /* 0x0000000d38d7723e */ /* 0x002fce00048070ff */
[----:B------:R-:W-:Y:S08]  /*15e50*/  MUFU.EX2 R40, R40 ;  /* 0x0000002800287308 */ /* 0x000ff00000000800 */
[----:B------:R-:W1:Y:S08]  /*15e60*/  MUFU.EX2 R41, R41 ;  /* 0x0000002900297308 */ /* 0x000e700000000800 */
[----:B------:R5:W-:Y:S08]  /*15e70*/  MUFU.EX2 R42, R65 ;  /* 0x00000041002a7308 */ /* 0x000bf00000000800 */
[----:B------:R-:W1:Y:S01]  /*15e80*/  MUFU.EX2 R106, R106 ;  /* 0x0000006a006a7308 */ /* 0x000e620000000800 */
[----:B-----5:R-:W-:-:S01]  /*15e90*/  FADD.FTZ R65, R13, R14 ;  /* 0x0000000e0d417221 */ /* 0x020fc20000010000 */
[----:B------:R-:W-:-:S03]  /*15ea0*/  FADD.FTZ R13, R81, R30 ;  /* 0x0000001e510d7221 */ /* 0x000fc60000010000 */
[----:B------:R-:W-:-:S03]  /*15eb0*/  FADD.FTZ R65, R56, R65 ;  /* 0x0000004138417221 */ /* 0x000fc60000010000 */
[----:B------:R-:W5:Y:S01]  /*15ec0*/  MUFU.EX2 R61, R193 ;  /* 0x000000c1003d7308 */ /* 0x000f620000000800 */
[----:B---3--:R-:W-:-:S01]  /*15ed0*/  FADD.FTZ R30, R60, R65 ;  /* 0x000000413c1e7221 */ /* 0x008fc20000010000 */
[C---:B----4-:R-:W-:Y:S01]  /*15ee0*/  F2FP.SATFINITE.E4M3.F32.PACK_AB_MERGE_C R214, R108.reuse, R81, RZ ;  /* 0x000000516cd6723e */ /* 0x050fe200048070ff */
[----:B------:R-:W-:-:S05]  /*15ef0*/  FADD.FTZ R108, R108, R13 ;  /* 0x0000000d6c6c7221 */ /* 0x000fca0000010000 */
[----:B------:R-:W-:Y:S01]  /*15f00*/  MUFU.EX2 R24, R24 ;  /* 0x0000001800187308 */ /* 0x000fe20000000800 */
[----:B------:R-:W-:-:S07]  /*15f10*/  FADD.FTZ R21, R59, R30 ;  /* 0x0000001e3b157221 */ /* 0x000fce0000010000 */
[----:B------:R-:W3:Y:S01]  /*15f20*/  MUFU.EX2 R25, R25 ;  /* 0x0000001900197308 */ /* 0x000ee20000000800 */
[----:B0-----:R-:W-:-:S07]  /*15f30*/  FADD.FTZ R13, R57, R108 ;  /* 0x0000006c390d7221 */ /* 0x001fce0000010000 */
[----:B------:R-:W0:Y:S08]  /*15f40*/  MUFU.EX2 R44, R44 ;  /* 0x0000002c002c7308 */ /* 0x000e300000000800 */
[----:B------:R-:W4:Y:S01]  /*15f50*/  MUFU.EX2 R112, R112 ;  /* 0x0000007000707308 */ /* 0x000f220000000800 */
[----:B-1----:R-:W-:Y:S01]  /*15f60*/  F2FP.SATFINITE.E4M3.F32.PACK_AB_MERGE_C R209, R41, R40, RZ ;  /* 0x0000002829d1723e */ /* 0x002fe200048070ff */
[----:B------:R-:W-:-:S06]  /*15f70*/  FFMA.FTZ R167, R2, R167, -R88 ;  /* 0x000000a702a77223 */ /* 0x000fcc0000010858 */
[----:B------:R-:W1:Y:S01]  /*15f80*/  MUFU.EX2 R49, R49 ;  /* 0x0000003100317308 */ /* 0x000e620000000800 */
[----:B------:R-:W-:Y:S01]  /*15f90*/  F2FP.SATFINITE.E4M3.F32.PACK_AB_MERGE_C R221, R107, R38, R221 ;  /* 0x000000266bdd723e */ /* 0x000fe200048070dd */
[----:B------:R-:W-:Y:S01]  /*15fa0*/  FADD.FTZ R40, R40, R21 ;  /* 0x0000001528287221 */ /* 0x000fe20000010000 */
[----:B------:R-:W-:-:S05]  /*15fb0*/  FADD.FTZ R38, R106, R13 ;  /* 0x0000000d6a267221 */ /* 0x000fca0000010000 */
[----:B------:R-:W1:Y:S01]  /*15fc0*/  MUFU.EX2 R110, R110 ;  /* 0x0000006e006e7308 */ /* 0x000e620000000800 */
[----:B------:R-:W-:-:S01]  /*15fd0*/  FADD.FTZ R41, R41, R40 ;  /* 0x0000002829297221 */ /* 0x000fc20000010000 */
[----:B-----5:R-:W-:Y:S01]  /*15fe0*/  FADD.FTZ R13, R61, R38 ;  /* 0x000000263d0d7221 */ /* 0x020fe20000010000 */
[----:B---3--:R-:W-:Y:S01]  /*15ff0*/  F2FP.SATFINITE.E4M3.F32.PACK_AB_MERGE_C R211, R25, R24, RZ ;  /* 0x0000001819d3723e */ /* 0x008fe200048070ff */
[----:B------:R-:W-:-:S04]  /*16000*/  FFMA.FTZ R195, R2, R195, -R88 ;  /* 0x000000c302c37223 */ /* 0x000fc80000010858 */
[----:B------:R-:W3:Y:S01]  /*16010*/  MUFU.EX2 R69, R167 ;  /* 0x000000a700457308 */ /* 0x000ee20000000800 */
[----:B0-----:R-:W-:-:S01]  /*16020*/  FADD.FTZ R38, R44, R41 ;  /* 0x000000292c267221 */ /* 0x001fc20000010000 */
[C---:B----4-:R-:W-:Y:S01]  /*16030*/  F2FP.SATFINITE.E4M3.F32.PACK_AB_MERGE_C R208, R112.reuse, R61, RZ ;  /* 0x0000003d70d0723e */ /* 0x050fe200048070ff */
[----:B------:R-:W-:-:S05]  /*16040*/  FADD.FTZ R112, R112, R13 ;  /* 0x0000000d70707221 */ /* 0x000fca0000010000 */
[----:B------:R-:W-:Y:S01]  /*16050*/  MUFU.EX2 R20, R20 ;  /* 0x0000001400147308 */ /* 0x000fe20000000800 */
[----:B-1----:R-:W-:Y:S01]  /*16060*/  F2FP.SATFINITE.E4M3.F32.PACK_AB_MERGE_C R211, R49, R44, R211 ;  /* 0x0000002c31d3723e */ /* 0x002fe200048070d3 */
[----:B------:R-:W-:-:S06]  /*16070*/  FFMA.FTZ R169, R2, R169, -R88 ;  /* 0x000000a902a97223 */ /* 0x000fcc0000010858 */
[----:B------:R-:W0:Y:S01]  /*16080*/  MUFU.EX2 R33, R33 ;  /* 0x0000002100217308 */ /* 0x000e220000000800 */
[----:B------:R-:W-:-:S01]  /*16090*/  FADD.FTZ R49, R49, R38 ;  /* 0x0000002631317221 */ /* 0x000fc20000010000 */
[----:B------:R-:W-:-:S06]  /*160a0*/  FADD.FTZ R13, R45, R112 ;  /* 0x000000702d0d7221 */ /* 0x000fcc0000010000 */
[----:B------:R-:W1:Y:S01]  /*160b0*/  MUFU.EX2 R28, R28 ;  /* 0x0000001c001c7308 */ /* 0x000e620000000800 */
[----:B------:R-:W-:-:S01]  /*160c0*/  FFMA.FTZ R197, R2, R197, -R88 ;  /* 0x000000c502c57223 */ /* 0x000fc20000010858 */
[----:B------:R-:W-:-:S06]  /*160d0*/  F2FP.SATFINITE.E4M3.F32.PACK_AB_MERGE_C R219, R66, R15, RZ ;  /* 0x0000000f42db723e */ /* 0x000fcc00048070ff */
[----:B------:R-:W4:Y:S01]  /*160e0*/  MUFU.EX2 R29, R29 ;  /* 0x0000001d001d7308 */ /* 0x000f220000000800 */
[----:B------:R-:W-:-:S01]  /*160f0*/  FADD.FTZ R24, R24, R49 ;  /* 0x0000003118187221 */ /* 0x000fc20000010000 */
[----:B------:R-:W-:-:S06]  /*16100*/  FADD.FTZ R38, R110, R13 ;  /* 0x0000000d6e267221 */ /* 0x000fcc0000010000 */
[----:B------:R-:W5:Y:S01]  /*16110*/  MUFU.EX2 R26, R195 ;  /* 0x000000c3001a7308 */ /* 0x000f620000000800 */
[----:B------:R-:W-:-:S01]  /*16120*/  FADD.FTZ R25, R25, R24 ;  /* 0x0000001819197221 */ /* 0x000fc20000010000 */
[----:B---3--:R-:W-:-:S06]  /*16130*/  FADD.FTZ R21, R69, R38 ;  /* 0x0000002645157221 */ /* 0x008fcc0000010000 */
[----:B------:R-:W3:Y:S01]  /*16140*/  MUFU.EX2 R15, R169 ;  /* 0x000000a9000f7308 */ /* 0x000ee20000000800 */
[----:B------:R-:W-:-:S01]  /*16150*/  FFMA.FTZ R63, R2, R63, -R88 ;  /* 0x0000003f023f7223 */ /* 0x000fc20000010858 */
[----:B0-----:R-:W-:Y:S01]  /*16160*/  F2FP.SATFINITE.E4M3.F32.PACK_AB_MERGE_C R13, R33, R20, RZ ;  /* 0x00000014210d723e */ /* 0x001fe200048070ff */
[----:B-1----:R-:W-:-:S05]  /*16170*/  FADD.FTZ R38, R28, R25 ;  /* 0x000000191c267221 */ /* 0x002fca0000010000 */
[----:B------:R-:W0:Y:S01]  /*16180*/  MUFU.EX2 R197, R197 ;  /* 0x000000c500c57308 */ /* 0x000e220000000800 */
[----:B------:R-:W-:-:S01]  /*16190*/  FADD.FTZ R21, R34, R21 ;  /* 0x0000001522157221 */ /* 0x000fc20000010000 */
[----:B----4-:R-:W-:Y:S01]  /*161a0*/  F2FP.SATFINITE.E4M3.F32.PACK_AB_MERGE_C R13, R29, R28, R13 ;  /* 0x0000001c1d0d723e */ /* 0x010fe2000480700d */
[----:B------:R-:W-:-:S01]  /*161b0*/  FFMA.FTZ R171, R2, R171, -R88 ;  /* 0x000000ab02ab7223 */ /* 0x000fc20000010858 */
[----:B------:R-:W-:-:S04]  /*161c0*/  FADD.FTZ R29, R29, R38 ;  /* 0x000000261d1d7221 */ /* 0x000fc80000010000 */
[----:B------:R-:W1:Y:S01]  /*161d0*/  MUFU.EX2 R32, R32 ;  /* 0x0000002000207308 */ /* 0x000e620000000800 */
[----:B-----5:R-:W-:-:S01]  /*161e0*/  FADD.FTZ R28, R26, R21 ;  /* 0x000000151a1c7221 */ /* 0x020fc20000010000 */
[----:B------:R-:W-:Y:S01]  /*161f0*/  FFMA.FTZ R199, R2, R199, -R88 ;  /* 0x000000c702c77223 */ /* 0x000fe20000010858 */
[----:B------:R-:W-:-:S05]  /*16200*/  FADD.FTZ R20, R20, R29 ;  /* 0x0000001d14147221 */ /* 0x000fca0000010000 */
[----:B------:R-:W-:Y:S01]  /*16210*/  MUFU.EX2 R36, R36 ;  /* 0x0000002400247308 */ /* 0x000fe20000000800 */
[----:B---3--:R-:W-:-:S07]  /*16220*/  FADD.FTZ R28, R15, R28 ;  /* 0x0000001c0f1c7221 */ /* 0x008fce0000010000 */
[----:B------:R-:W3:Y:S01]  /*16230*/  MUFU.EX2 R43, R43 ;  /* 0x0000002b002b7308 */ /* 0x000ee20000000800 */
[----:B------:R-:W-:-:S07]  /*16240*/  FFMA.FTZ R53, R2, R53, -R88 ;  /* 0x0000003502357223 */ /* 0x000fce0000010858 */
[----:B------:R-:W4:Y:S01]  /*16250*/  MUFU.EX2 R63, R63 ;  /* 0x0000003f003f7308 */ /* 0x000f220000000800 */
[----:B------:R-:W-:-:S01]  /*16260*/  FADD.FTZ R33, R33, R20 ;  /* 0x0000001421217221 */ /* 0x000fc20000010000 */
[----:B0-----:R-:W-:-:S06]  /*16270*/  FADD.FTZ R21, R197, R28 ;  /* 0x0000001cc5157221 */ /* 0x001fcc0000010000 */
[----:B------:R-:W0:Y:S01]  /*16280*/  MUFU.EX2 R37, R37 ;  /* 0x0000002500257308 */ /* 0x000e220000000800 */
[----:B------:R-:W-:-:S07]  /*16290*/  FFMA.FTZ R67, R2, R67, -R88 ;  /* 0x0000004302437223 */ /* 0x000fce0000010858 */
[----:B------:R-:W5:Y:S01]  /*162a0*/  MUFU.EX2 R14, R171 ;  /* 0x000000ab000e7308 */ /* 0x000f620000000800 */
[----:B------:R-:W-:Y:S01]  /*162b0*/  F2FP.SATFINITE.E4M3.F32.PACK_AB_MERGE_C R197, R42, R197, RZ ;  /* 0x000000c52ac5723e */ /* 0x000fe200048070ff */
[----:B-1----:R-:W-:Y:S01]  /*162c0*/  FADD.FTZ R28, R32, R33 ;  /* 0x00000021201c7221 */ /* 0x002fe20000010000 */
[----:B------:R-:W-:-:S01]  /*162d0*/  FADD.FTZ R42, R42, R21 ;  /* 0x000000152a2a7221 */ /* 0x000fc20000010000 */
[C-C-:B------:R-:W-:Y:S01]  /*162e0*/  FFMA.FTZ R173, R2.reuse, R173, -R88.reuse ;  /* 0x000000ad02ad7223 */ /* 0x140fe20000010858 */
[----:B------:R-:W-:-:S01]  /*162f0*/  FFMA.FTZ R201, R2, R201, -R88 ;  /* 0x000000c902c97223 */ /* 0x000fc20000010858 */
[C-C-:B------:R-:W-:Y:S01]  /*16300*/  FFMA.FTZ R71, R2.reuse, R71, -R88.reuse ;  /* 0x0000004702477223 */ /* 0x140fe20000010858 */
[----:B------:R-:W-:-:S01]  /*16310*/  FFMA.FTZ R203, R2, R203, -R88 ;  /* 0x000000cb02cb7223 */ /* 0x000fc20000010858 */
[----:B------:R-:W1:Y:S01]  /*16320*/  MUFU.EX2 R199, R199 ;  /* 0x000000c700c77308 */ /* 0x000e620000000800 */
[----:B------:R-:W-:-:S01]  /*16330*/  FFMA.FTZ R175, R2, R175, -R88 ;  /* 0x000000af02af7223 */ /* 0x000fc20000010858 */
[C-C-:B------:R-:W-:Y:S01]  /*16340*/  FFMA.FTZ R205, R2.reuse, R205, -R88.reuse ;  /* 0x000000cd02cd7223 */ /* 0x140fe20000010858 */
[----:B------:R-:W2:Y:S01]  /*16350*/  @P0 LDC R33, c[0x0][0x44c] ;  /* 0x00011300ff210b82 */ /* 0x000ea20000000800 */
[----:B------:R-:W-:-:S04]  /*16360*/  FFMA.FTZ R88, R2, R207, -R88 ;  /* 0x000000cf02587223 */ /* 0x000fc80000010858 */
[----:B------:R-:W1:Y:S01]  /*16370*/  MUFU.EX2 R30, R53 ;  /* 0x00000035001e7308 */ /* 0x000e620000000800 */
[----:B---3--:R-:W-:Y:S01]  /*16380*/  F2FP.SATFINITE.E4M3.F32.PACK_AB_MERGE_C R207, R43, R36, RZ ;  /* 0x000000242bcf723e */ /* 0x008fe200048070ff */
[----:B----4-:R-:W-:Y:S01]  /*16390*/  FADD.FTZ R21, R63, R42 ;  /* 0x0000002a3f157221 */ /* 0x010fe20000010000 */
[----:B------:R-:W-:Y:S02]  /*163a0*/  F2FP.SATFINITE.E4M3.F32.PACK_AB_MERGE_C R69, R34, R69, RZ ;  /* 0x000000452245723e */ /* 0x000fe400048070ff */
[----:B------:R-:W3:Y:S03]  /*163b0*/  @P0 LDC R34, c[0x0][0x450] ;  /* 0x00011400ff220b82 */ /* 0x000ee60000000800 */
[----:B------:R-:W4:Y:S01]  /*163c0*/  MUFU.EX2 R67, R67 ;  /* 0x0000004300437308 */ /* 0x000f220000000800 */
[----:B0-----:R-:W-:Y:S01]  /*163d0*/  F2FP.SATFINITE.E4M3.F32.PACK_AB_MERGE_C R207, R37, R32, R207 ;  /* 0x0000002025cf723e */ /* 0x001fe200048070cf */
[----:B-----5:R-:W-:-:S06]  /*163e0*/  FADD.FTZ R32, R14, R21 ;  /* 0x000000150e207221 */ /* 0x020fcc0000010000 */
[----:B------:R-:W-:Y:S01]  /*163f0*/  MUFU.EX2 R27, R27 ;  /* 0x0000001b001b7308 */ /* 0x000fe20000000800 */
[----:B------:R-:W-:-:S01]  /*16400*/  FADD.FTZ R37, R37, R28 ;  /* 0x0000001c25257221 */ /* 0x000fc20000010000 */
[----:B-1----:R-:W-:-:S06]  /*16410*/  FADD.FTZ R21, R199, R32 ;  /* 0x00000020c7157221 */ /* 0x002fcc0000010000 */
[----:B------:R-:W0:Y:S08]  /*16420*/  MUFU.EX2 R52, R52 ;  /* 0x0000003400347308 */ /* 0x000e300000000800 */
[----:B------:R-:W1:Y:S08]  /*16430*/  MUFU.EX2 R47, R47 ;  /* 0x0000002f002f7308 */ /* 0x000e700000000800 */
[----:B------:R-:W5:Y:S01]  /*16440*/  MUFU.EX2 R24, R173 ;  /* 0x000000ad00187308 */ /* 0x000f620000000800 */
[----:B------:R-:W-:Y:S01]  /*16450*/  F2FP.SATFINITE.E4M3.F32.PACK_AB_MERGE_C R199, R30, R199, RZ ;  /* 0x000000c71ec7723e */ /* 0x000fe200048070ff */
[----:B------:R-:W-:-:S06]  /*16460*/  FADD.FTZ R36, R36, R37 ;  /* 0x0000002524247221 */ /* 0x000fcc0000010000 */
[----:B------:R-:W3:Y:S01]  /*16470*/  MUFU.EX2 R48, R48 ;  /* 0x0000003000307308 */ /* 0x000ee20000000800 */
[----:B------:R-:W-:-:S07]  /*16480*/  FADD.FTZ R30, R30, R21 ;  /* 0x000000151e1e7221 */ /* 0x000fce0000010000 */
[----:B------:R-:W3:Y:S01]  /*16490*/  MUFU.EX2 R201, R201 ;  /* 0x000000c900c97308 */ /* 0x000ee20000000800 */
[----:B------:R-:W-:-:S01]  /*164a0*/  FADD.FTZ R36, R43, R36 ;  /* 0x000000242b247221 */ /* 0x000fc20000010000 */
[----:B----4-:R-:W-:-:S06]  /*164b0*/  FADD.FTZ R21, R67, R30 ;  /* 0x0000001e43157221 */ /* 0x010fcc0000010000 */
[----:B------:R-:W4:Y:S01]  /*164c0*/  MUFU.EX2 R20, R71 ;  /* 0x0000004700147308 */ /* 0x000f220000000800 */
[----:B------:R-:W-:-:S07]  /*164d0*/  F2FP.SATFINITE.E4M3.F32.PACK_AB_MERGE_C R216, R117, R100, RZ ;  /* 0x0000006475d8723e */ /* 0x000fce00048070ff */
[----:B------:R-:W-:Y:S01]  /*164e0*/  MUFU.EX2 R35, R35 ;  /* 0x0000002300237308 */ /* 0x000fe20000000800 */
[----:B0-----:R-:W-:-:S07]  /*164f0*/  F2FP.SATFINITE.E4M3.F32.PACK_AB_MERGE_C R29, R52, R27, RZ ;  /* 0x0000001b341d723e */ /* 0x001fce00048070ff */
[----:B------:R-:W0:Y:S01]  /*16500*/  MUFU.EX2 R12, R12 ;  /* 0x0000000c000c7308 */ /* 0x000e220000000800 */
[----:B------:R-:W-:Y:S01]  /*16510*/  F2FP.SATFINITE.E4M3.F32.PACK_AB_MERGE_C R204, R15, R26, R197 ;  /* 0x0000001a0fcc723e */ /* 0x000fe200048070c5 */
[----:B-1----:R-:W-:Y:S01]  /*16520*/  FADD.FTZ R25, R47, R36 ;  /* 0x000000242f197221 */ /* 0x002fe20000010000 */
[----:B-----5:R-:W-:-:S05]  /*16530*/  FADD.FTZ R26, R24, R21 ;  /* 0x00000015181a7221 */ /* 0x020fca0000010000 */
[----:B------:R-:W1:Y:S01]  /*16540*/  MUFU.EX2 R31, R31 ;  /* 0x0000001f001f7308 */ /* 0x000e620000000800 */
[----:B--2---:R-:W-:Y:S01]  /*16550*/  @P0 IMAD.HI.U32 R21, R142, R33, RZ ;  /* 0x000000218e150227 */ /* 0x004fe200078e00ff */
[----:B------:R-:W-:-:S06]  /*16560*/  F2FP.SATFINITE.E4M3.F32.PACK_AB_MERGE_C R216, R89, R82, R216 ;  /* 0x0000005259d8723e */ /* 0x000fcc00048070d8 */
[----:B------:R-:W2:Y:S01]  /*16570*/  MUFU.EX2 R203, R203 ;  /* 0x000000cb00cb7308 */ /* 0x000ea20000000800 */
[C---:B---3--:R-:W-:Y:S01]  /*16580*/  F2FP.SATFINITE.E4M3.F32.PACK_AB_MERGE_C R89, R48.reuse, R47, R29 ;  /* 0x0000002f3059723e */ /* 0x048fe2000480701d */
[----:B------:R-:W-:Y:S01]  /*16590*/  FADD.FTZ R48, R48, R25 ;  /* 0x0000001930307221 */ /* 0x000fe20000010000 */
[----:B------:R-:W-:Y:S02]  /*165a0*/  IMAD.MOV.U32 R25, RZ, RZ, R142 ;  /* 0x000000ffff197224 */ /* 0x000fe400078e008e */
[----:B------:R-:W-:-:S03]  /*165b0*/  FADD.FTZ R15, R201, R26 ;  /* 0x0000001ac90f7221 */ /* 0x000fc60000010000 */
[----:B------:R-:W3:Y:S01]  /*165c0*/  MUFU.EX2 R28, R175 ;  /* 0x000000af001c7308 */ /* 0x000ee20000000800 */
[----:B------:R-:W-:Y:S02]  /*165d0*/  @P0 SHF.R.U32.HI R25, RZ, R34, R21 ;  /* 0x00000022ff190219 */ /* 0x000fe40000011615 */
[C---:B----4-:R-:W-:Y:S01]  /*165e0*/  F2FP.SATFINITE.E4M3.F32.PACK_AB_MERGE_C R201, R20.reuse, R201, RZ ;  /* 0x000000c914c9723e */ /* 0x050fe200048070ff */
[----:B------:R-:W-:-:S01]  /*165f0*/  FADD.FTZ R20, R20, R15 ;  /* 0x0000000f14147221 */ /* 0x000fc20000010000 */
[----:B0-----:R-:W-:Y:S02]  /*16600*/  F2FP.SATFINITE.E4M3.F32.PACK_AB_MERGE_C R21, R12, R35, RZ ;  /* 0x000000230c15723e */ /* 0x001fe400048070ff */
[----:B------:R-:W-:Y:S01]  /*16610*/  IADD3 R15, R25, R138, -R140 ;  /* 0x0000008a190f7210 */ /* 0x000fe20007ffe88c */
[----:B------:R-:W-:Y:S01]  /*16620*/  MUFU.EX2 R205, R205 ;  /* 0x000000cd00cd7308 */ /* 0x000fe20000000800 */
[----:B------:R-:W-:Y:S01]  /*16630*/  F2FP.SATFINITE.E4M3.F32.PACK_AB_MERGE_C R206, R14, R63, R199 ;  /* 0x0000003f0ece723e */ /* 0x000fe200048070c7 */
[----:B------:R-:W-:Y:S01]  /*16640*/  IMAD.MOV.U32 R14, RZ, RZ, RZ ;  /* 0x000000ffff0e7224 */ /* 0x000fe200078e00ff */
[----:B------:R-:W-:-:S02]  /*16650*/  F2FP.SATFINITE.E4M3.F32.PACK_AB_MERGE_C R224, R115, R90, RZ ;  /* 0x0000005a73e0723e */ /* 0x000fc400048070ff */
[----:B-1----:R-:W-:-:S03]  /*16660*/  F2FP.SATFINITE.E4M3.F32.PACK_AB_MERGE_C R90, R64, R31, R21 ;  /* 0x0000001f405a723e */ /* 0x002fc60004807015 */
[----:B------:R-:W0:Y:S01]  /*16670*/  MUFU.EX2 R88, R88 ;  /* 0x0000005800587308 */ /* 0x000e220000000800 */
[----:B--2---:R-:W-:-:S01]  /*16680*/  FADD.FTZ R21, R203, R20 ;  /* 0x00000014cb157221 */ /* 0x004fc20000010000 */
[----:B------:R-:W-:-:S04]  /*16690*/  IMAD.HI R20, R15, -0x6db6db6d, R14 ;  /* 0x924924930f147827 */ /* 0x000fc800078e020e */
[----:B---3--:R-:W-:Y:S01]  /*166a0*/  FADD.FTZ R14, R28, R21 ;  /* 0x000000151c0e7221 */ /* 0x008fe20000010000 */
[----:B------:R-:W-:Y:S02]  /*166b0*/  SHF.R.U32.HI R21, RZ, 0x1f, R20 ;  /* 0x0000001fff157819 */ /* 0x000fe40000011614 */
[----:B------:R-:W-:Y:S02]  /*166c0*/  F2FP.SATFINITE.E4M3.F32.PACK_AB_MERGE_C R217, R95, R58, RZ ;  /* 0x0000003a5fd9723e */ /* 0x000fe400048070ff */
[----:B------:R-:W-:Y:S01]  /*166d0*/  LEA.HI.SX32 R21, R20, R21, 0x19 ;  /* 0x0000001514157211 */ /* 0x000fe200078fcaff */
[----:B------:R-:W-:Y:S01]  /*166e0*/  @!P2 VIADD R137, R137, 0x2e840 ;  /* 0x0002e8408989a836 */ /* 0x000fe20000000000 */
[----:B------:R-:W-:Y:S02]  /*166f0*/  F2FP.SATFINITE.E4M3.F32.PACK_AB_MERGE_C R217, R91, R54, R217 ;  /* 0x000000365bd9723e */ /* 0x000fe400048070d9 */
[----:B------:R-:W-:Y:S02]  /*16700*/  VIMNMX R91, R84, R21, !PT ;  /* 0x00000015545b7248 */ /* 0x000fe40007fe0100 */
[----:B0-----:R-:W-:Y:S01]  /*16710*/  F2FP.SATFINITE.E4M3.F32.PACK_AB_MERGE_C R15, R88, R205, RZ ;  /* 0x000000cd580f723e */ /* 0x001fe200048070ff */
[----:B------:R-:W-:Y:S01]  /*16720*/  FADD.FTZ R27, R27, R48 ;  /* 0x000000301b1b7221 */ /* 0x000fe20000010000 */
[----:B------:R-:W-:Y:S01]  /*16730*/  @!P2 PRMT R137, RZ, 0x654, R137 ;  /* 0x00000654ff89a816 */ /* 0x000fe20000000089 */
[----:B------:R0:W-:Y:S01]  /*16740*/  STL [R1+0x3c], R91 ;  /* 0x00003c5b01007387 */ /* 0x0001e20000100800 */
[----:B------:R-:W-:Y:S01]  /*16750*/  F2FP.SATFINITE.E4M3.F32.PACK_AB_MERGE_C R202, R28, R203, R15 ;  /* 0x000000cb1cca723e */ /* 0x000fe2000480700f */
[----:B------:R-:W-:-:S02]  /*16760*/  VIADD R15, R136, 0xfffffffe ;  /* 0xfffffffe880f7836 */ /* 0x000fc40000000000 */
[----:B------:R-:W-:-:S01]  /*16770*/  FADD.FTZ R52, R52, R27 ;  /* 0x0000001b34347221 */ /* 0x000fc20000010000 */
[----:B------:R0:W-:Y:S02]  /*16780*/  @!P2 SYNCS.ARRIVE.TRANS64.RED.A1T0 RZ, [R137+URZ], RZ ;  /* 0x000000ff89ffa9a7 */ /* 0x0001e4000810043f */
[----:B------:R-:W-:Y:S01]  /*16790*/  ISETP.GE.AND P2, PT, R15, R91, PT ;  /* 0x0000005b0f00720c */ /* 0x000fe20003f46270 */
[----:B------:R-:W-:-:S04]  /*167a0*/  FADD.FTZ R25, R31, R52 ;  /* 0x000000341f197221 */ /* 0x000fc80000010000 */
[----:B------:R-:W-:Y:S01]  /*167b0*/  FADD.FTZ R64, R64, R25 ;  /* 0x0000001940407221 */ /* 0x000fe20000010000 */
[----:B------:R-:W-:Y:S01]  /*167c0*/  F2FP.SATFINITE.E4M3.F32.PACK_AB_MERGE_C R226, R121, R92, RZ ;  /* 0x0000005c79e2723e */ /* 0x000fe200048070ff */
[----:B------:R-:W-:Y:S01]  /*167d0*/  FADD.FTZ R205, R205, R14 ;  /* 0x0000000ecdcd7221 */ /* 0x000fe20000010000 */
[----:B------:R-:W-:Y:S01]  /*167e0*/  F2FP.SATFINITE.E4M3.F32.PACK_AB_MERGE_C R220, R109, R94, RZ ;  /* 0x0000005e6ddc723e */ /* 0x000fe200048070ff */
[----:B------:R-:W-:Y:S01]  /*167f0*/  FADD.FTZ R35, R35, R64 ;  /* 0x0000004023237221 */ /* 0x000fe20000010000 */
[----:B------:R-:W-:Y:S01]  /*16800*/  F2FP.SATFINITE.E4M3.F32.PACK_AB_MERGE_C R222, R113, R96, RZ ;  /* 0x0000006071de723e */ /* 0x000fe200048070ff */
[----:B------:R-:W-:Y:S01]  /*16810*/  FADD.FTZ R236, R88, R205 ;  /* 0x000000cd58ec7221 */ /* 0x000fe20000010000 */
[----:B------:R-:W-:Y:S01]  /*16820*/  F2FP.SATFINITE.E4M3.F32.PACK_AB_MERGE_C R219, R99, R62, R219 ;  /* 0x0000003e63db723e */ /* 0x000fe200048070db */
[----:B------:R-:W-:Y:S01]  /*16830*/  FADD.FTZ R14, R12, R35 ;  /* 0x000000230c0e7221 */ /* 0x000fe20000010000 */
[----:B------:R-:W-:Y:S02]  /*16840*/  F2FP.SATFINITE.E4M3.F32.PACK_AB_MERGE_C R213, R75, R70, R213 ;  /* 0x000000464bd5723e */ /* 0x000fe400048070d5 */
[----:B------:R-:W-:-:S02]  /*16850*/  CS2R R26, SRZ ;  /* 0x00000000001a7805 */ /* 0x000fc4000001ff00 */
[----:B------:R-:W-:Y:S02]  /*16860*/  F2FP.SATFINITE.E4M3.F32.PACK_AB_MERGE_C R215, R83, R74, R215 ;  /* 0x0000004a53d7723e */ /* 0x000fe400048070d7 */
[----:B------:R-:W-:Y:S02]  /*16870*/  CS2R R28, SRZ ;  /* 0x00000000001c7805 */ /* 0x000fe4000001ff00 */
[----:B------:R-:W-:Y:S02]  /*16880*/  F2FP.SATFINITE.E4M3.F32.PACK_AB_MERGE_C R209, R59, R60, R209 ;  /* 0x0000003c3bd1723e */ /* 0x000fe400048070d1 */
[----:B------:R-:W-:Y:S02]  /*16890*/  CS2R R30, SRZ ;  /* 0x00000000001e7805 */ /* 0x000fe4000001ff00 */
        /* <DEDUP_REMOVED lines=38> */
[----:B------:R-:W-:-:S02]  /*16b00*/  IMAD.MOV.U32 R205, RZ, RZ, R13 ;  /* 0x000000ffffcd7224 */ /* 0x000fc400078e000d */
[----:B------:R-:W-:Y:S02]  /*16b10*/  IMAD.MOV.U32 R201, RZ, RZ, R89 ;  /* 0x000000ffffc97224 */ /* 0x000fe400078e0059 */
[----:B------:R-:W-:Y:S01]  /*16b20*/  IMAD.MOV.U32 R203, RZ, RZ, R90 ;  /* 0x000000ffffcb7224 */ /* 0x000fe200078e005a */
[----:B0-----:R-:W-:Y:S06]  /*16b30*/  @!P2 BRA `(.L_x_2428) ;  /* 0x000000500088a947 */ /* 0x001fec0003800000 */
        /* <DEDUP_REMOVED lines=35> */
.L_x_2439:
[----:B------:R-:W2:Y:S01]  /*16d70*/  LDL R0, [R1+0x44] ;  /* 0x0000440001007983 */ /* 0x000ea20000100800 */
[----:B------:R-:W-:Y:S01]  /*16d80*/  ISETP.NE.AND P2, PT, R231, 0x1, PT ;  /* 0x00000001e700780c */ /* 0x000fe20003f45270 */
[----:B------:R-:W-:Y:S05]  /*16d90*/  YIELD ;  /* 0x0000000000007946 */ /* 0x000fea0003800000 */
[----:B------:R-:W-:-:S04]  /*16da0*/  SEL R3, RZ, 0x1, P2 ;  /* 0x00000001ff037807 */ /* 0x000fc80001000000 */
[----:B------:R-:W-:Y:S02]  /*16db0*/  LOP3.LUT R232, R12, R3, RZ, 0x3c, !PT ;  /* 0x000000030ce87212 */ /* 0x000fe400078e3cff */
[----:B--2---:R-:W-:-:S13]  /*16dc0*/  ISETP.NE.AND P2, PT, R0, RZ, PT ;  /* 0x000000ff0000720c */ /* 0x004fda0003f45270 */
[----:B0-----:R-:W-:Y:S05]  /*16dd0*/  @P2 BRA `(.L_x_2429) ;  /* 0x00000000003c2947 */ /* 0x001fea0003800000 */
[----:B------:R-:W-:Y:S05]  /*16de0*/  @!P1 BRA `(.L_x_2430) ;  /* 0x0000000000049947 */ /* 0x000fea0003800000 */
[----:B------:R-:W-:Y:S01]  /*16df0*/  BPT.TRAP 0x1 ;  /* 0x000000040000795c */ /* 0x000fe20000300000 */
.L_x_2430:
        /* <DEDUP_REMOVED lines=8> */
.L_x_2431:
[----:B------:R-:W-:Y:S04]  /*16e80*/  BSSY B0, `(.L_x_2429) ;  /* 0x0000004000007945 */ /* 0x000fe80003800000 */
[----:B-1----:R-:W-:Y:S05]  /*16e90*/  @P3 BRA `(.L_x_2432) ;  /* 0x0000000000083947 */ /* 0x002fea0003800000 */
[----:B------:R-:W1:Y:S02]  /*16ea0*/  SYNCS.PHASECHK.TRANS64.TRYWAIT P3, [R3+URZ+0x2e830], R0 ;  /* 0x02e83000030075a7 */ /* 0x000e64000806017f */
[----:B-1----:R-:W-:Y:S05]  /*16eb0*/  @!P3 BRA `(.L_x_2433) ;  /* 0x0000016000e0b947 */ /* 0x002fea0003800000 */
.L_x_2432:
[----:B------:R-:W-:Y:S05]  /*16ec0*/  BSYNC B0 ;  /* 0x0000000000007941 */ /* 0x000fea0003800000 */
.L_x_2429:
[----:B01----:R-:W2:Y:S01]  /*16ed0*/  LDL R0, [R1+0x48] ;  /* 0x0000480001007983 */ /* 0x003ea20000100800 */
[----:B------:R-:W-:Y:S01]  /*16ee0*/  VIADD R233, R231, 0x1 ;  /* 0x00000001e7e97836 */ /* 0x000fe20000000000 */
[----:B------:R-:W-:Y:S05]  /*16ef0*/  WARPSYNC.ALL ;  /* 0x0000000000007948 */ /* 0x000fea0003800000 */
[C---:B------:R-:W-:Y:S01]  /*16f00*/  ISETP.NE.AND P3, PT, R233.reuse, 0x2, PT ;  /* 0x00000002e900780c */ /* 0x040fe20003f65270 */
[----:B------:R-:W0:Y:S01]  /*16f10*/  S2R R3, SR_TID.X ;  /* 0x0000000000037919 */ /* 0x000e220000002100 */
[----:B------:R-:W-:Y:S01]  /*16f20*/  IMAD.MOV.U32 R91, RZ, RZ, 0x40000040 ;  /* 0x40000040ff5b7424 */ /* 0x000fe200078e00ff */
[----:B------:R-:W-:Y:S01]  /*16f30*/  MOV R234, UR39 ;  /* 0x0000002700ea7c02 */ /* 0x000fe20008000f00 */
[----:B------:R-:W-:Y:S01]  /*16f40*/  IMAD.MOV.U32 R95, RZ, RZ, 0x40000040 ;  /* 0x40000040ff5f7424 */ /* 0x000fe200078e00ff */
[----:B------:R-:W-:Y:S01]  /*16f50*/  SEL R233, R233, RZ, P3 ;  /* 0x000000ffe9e97207 */ /* 0x000fe20001800000 */
[----:B------:R-:W-:Y:S01]  /*16f60*/  STL [R1+0xd8], R26 ;  /* 0x0000d81a01007387 */ /* 0x000fe20000100800 */
[----:B------:R-:W-:Y:S01]  /*16f70*/  R2UR UR35, R91 ;  /* 0x000000005b2372ca */ /* 0x000fe200000e0000 */
[----:B------:R-:W-:Y:S01]  /*16f80*/  IMAD.MOV.U32 R89, RZ, RZ, 0x40000040 ;  /* 0x40000040ff597424 */ /* 0x000fe200078e00ff */
[----:B------:R-:W-:Y:S01]  /*16f90*/  R2UR UR17, R95 ;  /* 0x000000005f1172ca */ /* 0x000fe200000e0000 */
[----:B------:R-:W-:Y:S01]  /*16fa0*/  STL [R1+0xd4], R25 ;  /* 0x0000d41901007387 */ /* 0x000fe20000100800 */
[----:B------:R-:W-:Y:S01]  /*16fb0*/  IMAD.MOV.U32 R93, RZ, RZ, 0x40000040 ;  /* 0x40000040ff5d7424 */ /* 0x000fe200078e00ff */
[----:B------:R-:W-:-:S02]  /*16fc0*/  R2UR UR25, R91 ;  /* 0x000000005b1972ca */ /* 0x000fc400000e0000 */
[----:B------:R-:W-:Y:S01]  /*16fd0*/  STL [R1+0xd0], R24 ;  /* 0x0000d01801007387 */ /* 0x000fe20000100800 */
[----:B------:R-:W-:Y:S01]  /*16fe0*/  R2UR UR19, R89 ;  /* 0x00000000591372ca */ /* 0x000fe200000e0000 */
[----:B------:R-:W-:Y:S01]  /*16ff0*/  IMAD.MOV.U32 R89, RZ, RZ, 0x40000040 ;  /* 0x40000040ff597424 */ /* 0x000fe200078e00ff */
[C---:B------:R-:W-:Y:S01]  /*17000*/  R2UR UR43, R93.reuse ;  /* 0x000000005d2b72ca */ /* 0x040fe200000e0000 */
[----:B------:R-:W-:Y:S01]  /*17010*/  STL [R1+0xcc], R23 ;  /* 0x0000cc1701007387 */ /* 0x000fe20000100800 */
[C---:B------:R-:W-:Y:S02]  /*17020*/  R2UR UR5, R93.reuse ;  /* 0x000000005d0572ca */ /* 0x040fe400000e0000 */
[----:B------:R-:W-:Y:S01]  /*17030*/  R2UR UR7, R93 ;  /* 0x000000005d0772ca */ /* 0x000fe200000e0000 */
[----:B------:R-:W-:Y:S01]  /*17040*/  STL [R1+0xc8], R22 ;  /* 0x0000c81601007387 */ /* 0x000fe20000100800 */
[----:B------:R-:W-:Y:S02]  /*17050*/  R2UR UR9, R95 ;  /* 0x000000005f0972ca */ /* 0x000fe400000e0000 */
[----:B------:R-:W-:Y:S01]  /*17060*/  R2UR UR11, R91 ;  /* 0x000000005b0b72ca */ /* 0x000fe200000e0000 */
[----:B------:R-:W-:Y:S01]  /*17070*/  STL [R1+0xc4], R21 ;  /* 0x0000c41501007387 */ /* 0x000fe20000100800 */
[----:B------:R-:W-:-:S02]  /*17080*/  R2UR UR59, R93 ;  /* 0x000000005d3b72ca */ /* 0x000fc400000e0000 */
[----:B------:R-:W-:Y:S01]  /*17090*/  R2UR UR29, R93 ;  /* 0x000000005d1d72ca */ /* 0x000fe200000e0000 */
[----:B------:R-:W-:Y:S01]  /*170a0*/  STL [R1+0xc0], R20 ;  /* 0x0000c01401007387 */ /* 0x000fe20000100800 */
[----:B------:R-:W-:Y:S02]  /*170b0*/  R2UR UR13, R91 ;  /* 0x000000005b0d72ca */ /* 0x000fe400000e0000 */
[----:B0-----:R-:W-:Y:S01]  /*170c0*/  SHF.R.U32.HI R3, RZ, 0x7, R3 ;  /* 0x00000007ff037819 */ /* 0x001fe20000011603 */
[----:B------:R-:W-:Y:S01]  /*170d0*/  STL [R1+0xbc], R19 ;  /* 0x0000bc1301007387 */ /* 0x000fe20000100800 */
[----:B------:R-:W-:Y:S02]  /*170e0*/  R2UR UR15, R95 ;  /* 0x000000005f0f72ca */ /* 0x000fe400000e0000 */
[----:B------:R-:W-:Y:S01]  /*170f0*/  MOV R13, UR38 ;  /* 0x00000026000d7c02 */ /* 0x000fe20008000f00 */
        /* <DEDUP_REMOVED lines=8> */
[----:B0-----:R-:W-:Y:S01]  /*17180*/  MOV R18, UR43 ;  /* 0x0000002b00127c02 */ /* 0x001fe20008000f00 */
[----:B------:R-:W-:Y:S01]  /*17190*/  STL [R1+0xb4], R17 ;  /* 0x0000b41101007387 */ /* 0x000fe20000100800 */
[----:B------:R-:W-:Y:S01]  /*171a0*/  UMOV UR43, UR25 ;  /* 0x00000019002b7c82 */ /* 0x000fe20008000000 */
[----:B------:R-:W-:-:S02]  /*171b0*/  R2UR UR25, R5 ;  /* 0x00000000051972ca */ /* 0x000fc400000e0000 */
[----:B------:R0:W-:Y:S01]  /*171c0*/  STL [R1+0xb0], R16 ;  /* 0x0000b01001007387 */ /* 0x0001e20000100800 */
[----:B------:R-:W-:Y:S01]  /*171d0*/  MOV R26, UR43 ;  /* 0x0000002b001a7c02 */ /* 0x000fe20008000f00 */
[----:B------:R-:W-:Y:S01]  /*171e0*/  UMOV UR43, UR5 ;  /* 0x00000005002b7c82 */ /* 0x000fe20008000000 */
[----:B------:R-:W-:Y:S01]  /*171f0*/  R2UR UR5, R5 ;  /* 0x00000000050572ca */ /* 0x000fe200000e0000 */
[----:B------:R-:W-:Y:S01]  /*17200*/  STL [R1+0xac], R15 ;  /* 0x0000ac0f01007387 */ /* 0x000fe20000100800 */
[----:B------:R-:W-:Y:S02]  /*17210*/  R2UR UR47, R91 ;  /* 0x000000005b2f72ca */ /* 0x000fe400000e0000 */
[----:B------:R-:W-:Y:S01]  /*17220*/  R2UR UR51, R93 ;  /* 0x000000005d3372ca */ /* 0x000fe200000e0000 */
[----:B------:R3:W-:Y:S01]  /*17230*/  STL [R1+0xa8], R14 ;  /* 0x0000a80e01007387 */ /* 0x0007e20000100800 */
[----:B------:R-:W-:Y:S01]  /*17240*/  R2UR UR55, R91 ;  /* 0x000000005b3772ca */ /* 0x000fe200000e0000 */
[----:B------:R-:W-:Y:S01]  /*17250*/  IMAD.MOV.U32 R93, RZ, RZ, 0x40000040 ;  /* 0x40000040ff5d7424 */ /* 0x000fe200078e00ff */
[----:B0-----:R-:W-:Y:S01]  /*17260*/  MOV R16, UR35 ;  /* 0x0000002300107c02 */ /* 0x001fe20008000f00 */
[----:B------:R-:W-:Y:S01]  /*17270*/  UMOV UR35, UR17 ;  /* 0x0000001100237c82 */ /* 0x000fe20008000000 */
[C---:B------:R-:W-:Y:S01]  /*17280*/  R2UR UR17, R5.reuse ;  /* 0x00000000051172ca */ /* 0x040fe200000e0000 */
[----:B------:R-:W-:Y:S01]  /*17290*/  WARPGROUP.ARRIVE ;  /* 0x00000000000079c5 */ /* 0x000fe20000000000 */
[----:B------:R-:W-:Y:S01]  /*172a0*/  MOV R24, UR35 ;  /* 0x0000002300187c02 */ /* 0x000fe20008000f00 */
[----:B------:R-:W-:Y:S01]  /*172b0*/  UMOV UR35, UR9 ;  /* 0x0000000900237c82 */ /* 0x000fe20008000000 */
[C---:B------:R-:W-:Y:S01]  /*172c0*/  R2UR UR9, R5.reuse ;  /* 0x00000000050972ca */ /* 0x040fe200000e0000 */
[----:B------:R-:W-:Y:S01]  /*172d0*/  STL [R1+0xa4], R12 ;  /* 0x0000a40c01007387 */ /* 0x000fe20000100800 */
[----:B---3--:R-:W-:Y:S01]  /*172e0*/  MOV R14, UR59 ;  /* 0x0000003b000e7c02 */ /* 0x008fe20008000f00 */
[----:B------:R-:W-:Y:S01]  /*172f0*/  UMOV UR59, UR29 ;  /* 0x0000001d003b7c82 */ /* 0x000fe20008000000 */
[----:B------:R-:W-:Y:S01]  /*17300*/  IMAD.MOV.U32 R91, RZ, RZ, 0x40000040 ;  /* 0x40000040ff5b7424 */ /* 0x000fe200078e00ff */
[----:B------:R-:W-:Y:S01]  /*17310*/  MOV R22, UR59 ;  /* 0x0000003b00167c02 */ /* 0x000fe20008000f00 */
[----:B------:R-:W-:Y:S01]  /*17320*/  UMOV UR59, UR13 ;  /* 0x0000000d003b7c82 */ /* 0x000fe20008000000 */
[----:B------:R-:W-:Y:S01]  /*17330*/  R2UR UR13, R5 ;  /* 0x00000000050d72ca */ /* 0x000fe200000e0000 */
[----:B------:R0:W-:Y:S01]  /*17340*/  STL [R1+0xa0], R2 ;  /* 0x0000a00201007387 */ /* 0x0001e20000100800 */
[----:B------:R-:W-:-:S02]  /*17350*/  R2UR UR40, R4 ;  /* 0x00000000042872ca */ /* 0x000fc400000e0000 */
[----:B------:R-:W-:Y:S02]  /*17360*/  R2UR UR41, R5 ;  /* 0x00000000052972ca */ /* 0x000fe400000e0000 */
[C---:B------:R-:W-:Y:S02]  /*17370*/  R2UR UR32, R10.reuse ;  /* 0x000000000a2072ca */ /* 0x040fe400000e0000 */
[----:B------:R-:W-:Y:S02]  /*17380*/  R2UR UR33, R11 ;  /* 0x000000000b2172ca */ /* 0x000fe400000e0000 */
[----:B------:R-:W-:Y:S02]  /*17390*/  R2UR UR56, R10 ;  /* 0x000000000a3872ca */ /* 0x000fe400000e0000 */
[----:B0-----:R-:W-:Y:S01]  /*173a0*/  MOV R2, UR39 ;  /* 0x0000002700027c02 */ /* 0x001fe20008000f00 */
[----:B------:R-:W-:Y:S01]  /*173b0*/  UMOV UR39, UR31 ;  /* 0x0000001f00277c82 */ /* 0x000fe20008000000 */
[----:B------:R-:W-:-:S02]  /*173c0*/  R2UR UR31, R89 ;  /* 0x00000000591f72ca */ /* 0x000fc400000e0000 */
[----:B------:R-:W-:Y:S01]  /*173d0*/  MOV R20, UR39 ;  /* 0x0000002700147c02 */ /* 0x000fe20008000f00 */
[----:B------:R-:W-:Y:S01]  /*173e0*/  UMOV UR39, UR21 ;  /* 0x0000001500277c82 */ /* 0x000fe20008000000 */
[----:B------:R-:W-:Y:S02]  /*173f0*/  R2UR UR21, R5 ;  /* 0x00000000051572ca */ /* 0x000fe400000e0000 */
[----:B------:R-:W-:Y:S02]  /*17400*/  R2UR UR57, R11 ;  /* 0x000000000b3972ca */ /* 0x000fe400000e0000 */
[----:B------:R-:W-:Y:S01]  /*17410*/  MOV R3, UR37 ;  /* 0x0000002500037c02 */ /* 0x000fe20008000f00 */
[----:B--2---:R-:W-:Y:S01]  /*17420*/  IMAD R88, R233, 0x700, R0 ;  /* 0x00000700e9587824 */ /* 0x004fe200078e0200 */
[----:B------:R-:W-:-:S03]  /*17430*/  MOV R0, UR36 ;  /* 0x0000002400007c02 */ /* 0x000fc60008000f00 */
        /* <DEDUP_REMOVED lines=28> */
[----:B------:R-:W-:-:S03]  /*17600*/  VIADD R90, R88, 0x204 ;  /* 0x00000204585a7836 */ /* 0x000fc60000000000 */
[----:B------:R-:W-:Y:S01]  /*17610*/  R2UR UR28, R92 ;  /* 0x000000005c1c72ca */ /* 0x000fe200000e0000 */
[----:B------:R-:W-:Y:S01]  /*17620*/  VIADD R92, R88, 0x104 ;  /* 0x00000104585c7836 */ /* 0x000fe20000000000 */
[----:B------:R-:W-:Y:S01]  /*17630*/  R2UR UR34, R90 ;  /* 0x000000005a2272ca */ /* 0x000fe200000e0000 */
[----:B------:R-:W-:Y:S02]  /*17640*/  VIADD R90, R88, 0x404 ;  /* 0x00000404585a7836 */ /* 0x000fe40000000000 */
[----:B------:R-:W-:Y:S02]  /*17650*/  MOV R235, UR38 ;  /* 0x0000002600eb7c02 */ /* 0x000fe40008000f00 */
[----:B------:R-:W-:Y:S01]  /*17660*/  R2UR UR58, R92 ;  /* 0x000000005c3a72ca */ /* 0x000fe200000e0000 */
[----:B------:R-:W-:Y:S01]  /*17670*/  VIADD R92, R88, 0x304 ;  /* 0x00000304585c7836 */ /* 0x000fe20000000000 */
[----:B------:R-:W-:Y:S01]  /*17680*/  UMOV UR38, UR30 ;  /* 0x0000001e00267c82 */ /* 0x000fe20008000000 */
[----:B------:R-:W-:Y:S01]  /*17690*/  R2UR UR46, R90 ;  /* 0x000000005a2e72ca */ /* 0x000fe200000e0000 */
[----:B------:R-:W-:Y:S01]  /*176a0*/  VIADD R90, R88, 0x604 ;  /* 0x00000604585a7836 */ /* 0x000fe20000000000 */
[----:B------:R-:W-:Y:S01]  /*176b0*/  MOV R19, UR38 ;  /* 0x0000002600137c02 */ /* 0x000fe20008000f00 */
        /* <DEDUP_REMOVED lines=9> */
[----:B------:R-:W-:Y:S01]  /*17750*/  MOV R12, UR58 ;  /* 0x0000003a000c7c02 */ /* 0x000fe20008000f00 */
[----:B------:R-:W-:Y:S01]  /*17760*/  UMOV UR58, UR28 ;  /* 0x0000001c003a7c82 */ /* 0x000fe20008000000 */
[C---:B------:R-:W-:Y:S02]  /*17770*/  R2UR UR20, R4.reuse ;  /* 0x00000000041472ca */ /* 0x040fe400000e0000 */
[----:B------:R-:W-:Y:S01]  /*17780*/  MOV R17, UR42 ;  /* 0x0000002a00117c02 */ /* 0x000fe20008000f00 */
[----:B------:R-:W-:Y:S01]  /*17790*/  UMOV UR42, UR24 ;  /* 0x00000018002a7c82 */ /* 0x000fe20008000000 */
[----:B------:R-:W-:Y:S01]  /*177a0*/  MOV R21, UR58 ;  /* 0x0000003a00157c02 */ /* 0x000fe20008000f00 */
[----:B------:R-:W-:Y:S01]  /*177b0*/  QGMMA.64x32x32.F32.E4M3.E4M3 R184, gdesc[UR16], RZ, !UPT, gsb0 ;  /* 0x0060000010b879f3 */ /* 0x000fe2000c0008ff */
[----:B------:R-:W-:Y:S01]  /*177c0*/  MOV R25, UR42 ;  /* 0x0000002a00197c02 */ /* 0x000fe20008000f00 */
[----:B------:R-:W-:Y:S01]  /*177d0*/  UMOV UR42, UR4 ;  /* 0x00000004002a7c82 */ /* 0x000fe20008000000 */
[C---:B------:R-:W-:Y:S01]  /*177e0*/  R2UR UR4, R4.reuse ;  /* 0x00000000040472ca */ /* 0x040fe200000e0000 */
[----:B------:R-:W-:Y:S01]  /*177f0*/  UMOV UR58, UR12 ;  /* 0x0000000c003a7c82 */ /* 0x000fe20008000000 */
[----:B------:R-:W-:-:S02]  /*17800*/  R2UR UR12, R4 ;  /* 0x00000000040c72ca */ /* 0x000fc400000e0000 */
[----:B------:R-:W-:Y:S02]  /*17810*/  R2UR UR24, R4 ;  /* 0x00000000041872ca */ /* 0x000fe400000e0000 */
[----:B------:R-:W-:Y:S01]  /*17820*/  R2UR UR50, R92 ;  /* 0x000000005c3272ca */ /* 0x000fe200000e0000 */
[----:B------:R-:W-:Y:S01]  /*17830*/  VIADD R92, R88, 0x6 ;  /* 0x00000006585c7836 */ /* 0x000fe20000000000 */
[----:B------:R-:W-:Y:S01]  /*17840*/  R2UR UR54, R90 ;  /* 0x000000005a3672ca */ /* 0x000fe200000e0000 */
[----:B------:R-:W-:Y:S01]  /*17850*/  VIADD R90, R88, 0x106 ;  /* 0x00000106585a7836 */ /* 0x000fe20000000000 */
        /* <DEDUP_REMOVED lines=22> */
[C---:B------:R-:W-:Y:S01]  /*179c0*/  VIADD R92, R88.reuse, 0x406 ;  /* 0x00000406585c7836 */ /* 0x040fe20000000000 */
[----:B------:R-:W-:Y:S01]  /*179d0*/  R2UR UR15, R93 ;  /* 0x000000005d0f72ca */ /* 0x000fe200000e0000 */
[----:B------:R-:W-:Y:S02]  /*179e0*/  IMAD.MOV.U32 R93, RZ, RZ, 0x40000040 ;  /* 0x40000040ff5d7424 */ /* 0x000fe400078e00ff */
        /* <DEDUP_REMOVED lines=13> */
[----:B-1----:R-:W-:-:S06]  /*17ac0*/  WARPGROUP.ARRIVE ;  /* 0x00000000000079c5 */ /* 0x002fcc0000000000 */
[----:B------:R-:W-:Y:S01]  /*17ad0*/  QGMMA.64x32x32.F32.E4M3.E4M3 R88, gdesc[UR40], RZ, !UPT, gsb0 ;  /* 0x00600000285879f3 */ /* 0x000fe2000c0008ff */
        /* <DEDUP_REMOVED lines=78> */
[C---:B------:R-:W-:Y:S01]  /*17fc0*/  R2UR UR49, R9.reuse ;  /* 0x00000000093172ca */ /* 0x040fe200000e0000 */
[----:B------:R0:W5:Y:S01]  /*17fd0*/  LDL.LU R15, [R1+0xac] ;  /* 0x0000ac00010f7983 */ /* 0x0001620000300800 */
[----:B------:R-:W-:Y:S02]  /*17fe0*/  R2UR UR52, R8 ;  /* 0x00000000083472ca */ /* 0x000fe400000e0000 */
[----:B------:R-:W-:Y:S01]  /*17ff0*/  R2UR UR53, R9 ;  /* 0x00000000093572ca */ /* 0x000fe200000e0000 */
        /* <DEDUP_REMOVED lines=58> */
.L_x_2435:
[----:B-----5:R-:W-:Y:S01]  /*183a0*/  SHF.L.U32 R0, R12, 0x1f, RZ ;  /* 0x0000001f0c007819 */ /* 0x020fe200000006ff */
[----:B------:R-:W-:-:S04]  /*183b0*/  IMAD R3, R231, 0x8, R16 ;  /* 0x00000008e7037824 */ /* 0x000fc800078e0210 */
[----:B------:R0:W1:Y:S01]  /*183c0*/  SYNCS.PHASECHK.TRANS64.TRYWAIT P2, [R3+URZ+0x2e850], R0 ;  /* 0x02e85000030075a7 */ /* 0x000062000804017f */
[----:B------:R-:W-:Y:S05]  /*183d0*/  @!P1 BRA `(.L_x_2436) ;  /* 0x0000000000049947 */ /* 0x000fea0003800000 */
[----:B------:R-:W-:Y:S01]  /*183e0*/  BPT.TRAP 0x1 ;  /* 0x000000040000795c */ /* 0x000fe20000300000 */
.L_x_2436:
[----:B-1----:R-:W-:Y:S05]  /*183f0*/  @P2 BRA `(.L_x_2434) ;  /* 0x0000000000082947 */ /* 0x002fea0003800000 */
[----:B------:R-:W1:Y:S02]  /*18400*/  SYNCS.PHASECHK.TRANS64.TRYWAIT P2, [R3+URZ+0x2e850], R0 ;  /* 0x02e85000030075a7 */ /* 0x000e64000804017f */
[----:B-1----:R-:W-:Y:S05]  /*18410*/  @!P2 BRA `(.L_x_2437) ;  /* 0x0000014c009ca947 */ /* 0x002fea0003800000 */
.L_x_2434:
[----:B01---5:R-:W-:Y:S01]  /*18420*/  VIADD R0, R16, 0x400 ;  /* 0x0000040010007836 */ /* 0x023fe20000000000 */
[----:B------:R-:W-:Y:S05]  /*18430*/  WARPSYNC.ALL ;  /* 0x0000000000007948 */ /* 0x000fea0003800000 */
[----:B------:R-:W-:Y:S01]  /*18440*/  SHF.R.U32.HI R0, RZ, 0x4, R0 ;  /* 0x00000004ff007819 */ /* 0x000fe20000011600 */
[----:B------:R-:W-:Y:S01]  /*18450*/  IMAD.MOV.U32 R13, RZ, RZ, -0x3ffffff0 ;  /* 0xc0000010ff0d7424 */ /* 0x000fe200078e00ff */
[----:B------:R-:W2:Y:S01]  /*18460*/  LDL R235, [R1+0x5c] ;  /* 0x00005c0001eb7983 */ /* 0x000ea20000100800 */
[----:B------:R-:W0:Y:S01]  /*18470*/  @P0 LDC R3, c[0x0][0x450] ;  /* 0x00011400ff030b82 */ /* 0x000e220000000800 */
[----:B------:R-:W-:-:S02]  /*18480*/  LOP3.LUT R0, R0, 0x3fff, RZ, 0xc0, !PT ;  /* 0x00003fff00007812 */ /* 0x000fc400078ec0ff */
[----:B------:R-:W2:Y:S02]  /*18490*/  LDL R234, [R1+0x40] ;  /* 0x0000400001ea7983 */ /* 0x000ea40000100800 */
[----:B------:R-:W-:-:S05]  /*184a0*/  LOP3.LUT R0, R0, 0x10000, RZ, 0xfc, !PT ;  /* 0x0001000000007812 */ /* 0x000fca00078efcff */
[----:B------:R-:W-:Y:S01]  /*184b0*/  IMAD R12, R231, 0x700, R0 ;  /* 0x00000700e70c7824 */ /* 0x000fe200078e0200 */
[----:B------:R-:W-:Y:S01]  /*184c0*/  R2UR UR7, R13 ;  /* 0x000000000d0772ca */ /* 0x000fe200000e0000 */
[----:B------:R-:W-:Y:S01]  /*184d0*/  WARPGROUP.ARRIVE ;  /* 0x00000000000079c5 */ /* 0x000fe20000000000 */
[----:B------:R-:W3:Y:S01]  /*184e0*/  LDL R0, [R1+0x6c] ;  /* 0x00006c0001007983 */ /* 0x000ee20000100800 */
[----:B------:R-:W1:Y:S01]  /*184f0*/  @P0 LDC R13, c[0x0][0x44c] ;  /* 0x00011300ff0d0b82 */ /* 0x000e620000000800 */
[----:B------:R-:W-:-:S13]  /*18500*/  R2UR UR6, R12 ;  /* 0x000000000c0672ca */ /* 0x000fda00000e0000 */
[----:B------:R-:W-:Y:S03]  /*18510*/  QGMMA.64x128x32.F32.E4M3.E4M3 R24, R224, gdesc[UR4], R24, gsb0 ;  /* 0x01e00004e0187df3 */ /* 0x000fe60008000818 */
[----:B------:R-:W-:Y:S02]  /*18520*/  WARPGROUP.DEPBAR.LE gsb0, 0x0 ;  /* 0x00008000000079c5 */ /* 0x000fe40000010000 */
[----:B------:R-:W-:Y:S01]  /*18530*/  VIADD R224, R12, 0x100 ;  /* 0x000001000ce07836 */ /* 0x000fe20000000000 */
[----:B------:R-:W3:Y:S01]  /*18540*/  LDL R226, [R1+0x50] ;  /* 0x0000500001e27983 */ /* 0x000ee20000100800 */
[----:B------:R-:W-:-:S03]  /*18550*/  IMAD.MOV.U32 R225, RZ, RZ, -0x3ffffff0 ;  /* 0xc0000010ffe17424 */ /* 0x000fc600078e00ff */
[----:B------:R-:W-:Y:S01]  /*18560*/  R2UR UR6, R224 ;  /* 0x00000000e00672ca */ /* 0x000fe200000e0000 */
[----:B------:R-:W4:Y:S01]  /*18570*/  LDL R227, [R1+0x4c] ;  /* 0x00004c0001e37983 */ /* 0x000f220000100800 */
[----:B------:R-:W-:Y:S01]  /*18580*/  R2UR UR7, R225 ;  /* 0x00000000e10772ca */ /* 0x000fe200000e0000 */
[----:B------:R-:W-:-:S12]  /*18590*/  WARPGROUP.ARRIVE ;  /* 0x00000000000079c5 */ /* 0x000fd80000000000 */
[----:B------:R-:W-:Y:S03]  /*185a0*/  QGMMA.64x128x32.F32.E4M3.E4M3 R24, R220, gdesc[UR4], R24, gsb0 ;  /* 0x01e00004dc187df3 */ /* 0x000fe60008000818 */
[----:B------:R-:W-:Y:S02]  /*185b0*/  WARPGROUP.DEPBAR.LE gsb0, 0x0 ;  /* 0x00008000000079c5 */ /* 0x000fe40000010000 */
[----:B------:R-:W-:Y:S01]  /*185c0*/  VIADD R220, R12, 0x200 ;  /* 0x000002000cdc7836 */ /* 0x000fe20000000000 */
[----:B------:R-:W-:Y:S01]  /*185d0*/  WARPGROUP.ARRIVE ;  /* 0x00000000000079c5 */ /* 0x000fe20000000000 */
[----:B------:R-:W-:-:S03]  /*185e0*/  IMAD.MOV.U32 R221, RZ, RZ, -0x3ffffff0 ;  /* 0xc0000010ffdd7424 */ /* 0x000fc600078e00ff */
[----:B------:R-:W-:Y:S02]  /*185f0*/  R2UR UR6, R220 ;  /* 0x00000000dc0672ca */ /* 0x000fe400000e0000 */
[----:B------:R-:W-:-:S13]  /*18600*/  R2UR UR7, R221 ;  /* 0x00000000dd0772ca */ /* 0x000fda00000e0000 */
[----:B------:R-:W-:Y:S01]  /*18610*/  QGMMA.64x128x32.F32.E4M3.E4M3 R24, R216, gdesc[UR4], R24, gsb0 ;  /* 0x01e00004d8187df3 */ /* 0x000fe20008000818 */
[----:B---3--:R-:W-:-:S04]  /*18620*/  IMAD.IADD R0, R0, 0x1, R226 ;  /* 0x0000000100007824 */ /* 0x008fc800078e02e2 */
[----:B-1----:R-:W-:-:S05]  /*18630*/  @P0 IMAD.HI.U32 R13, R0, R13, RZ ;  /* 0x0000000d000d0227 */ /* 0x002fca00078e00ff */
[----:B0-----:R-:W-:Y:S01]  /*18640*/  @P0 SHF.R.U32.HI R0, RZ, R3, R13 ;  /* 0x00000003ff000219 */ /* 0x001fe2000001160d */
[----:B------:R-:W-:-:S04]  /*18650*/  IMAD R13, R15, -0xe0, RZ ;  /* 0xffffff200f0d7824 */ /* 0x000fc800078e02ff */
[----:B------:R-:W0:Y:S01]  /*18660*/  SHFL.IDX PT, R3, R0, RZ, 0x1c1f ;  /* 0x001c1fff00037589 */ /* 0x000e2200000e0000 */
[----:B----4-:R-:W-:-:S03]  /*18670*/  IADD3 R13, -R227, 0x1, R13 ;  /* 0x00000001e30d7810 */ /* 0x010fc60007ffe10d */
[----:B------:R-:W1:Y:S01]  /*18680*/  SHFL.IDX PT, R0, R0, 0x1, 0x1c1f ;  /* 0x003c1f0000007f89 */ /* 0x000e6200000e0000 */
[----:B--2---:R-:W-:Y:S02]  /*18690*/  IADD3 R13, -R234, R13, R235 ;  /* 0x0000000dea0d7210 */ /* 0x004fe40007ffe1eb */
[----:B------:R-:W2:Y:S01]  /*186a0*/  S2R R234, SR_TID.X ;  /* 0x0000000000ea7919 */ /* 0x000ea20000002100 */
[----:B------:R-:W-:Y:S02]  /*186b0*/  WARPGROUP.DEPBAR.LE gsb0, 0x0 ;  /* 0x00008000000079c5 */ /* 0x000fe40000010000 */
[----:B------:R-:W-:Y:S01]  /*186c0*/  VIADD R216, R12, 0x300 ;  /* 0x000003000cd87836 */ /* 0x000fe20000000000 */
[----:B------:R-:W-:Y:S01]  /*186d0*/  WARPGROUP.ARRIVE ;  /* 0x00000000000079c5 */ /* 0x000fe20000000000 */
[----:B------:R-:W-:-:S03]  /*186e0*/  IMAD.MOV.U32 R217, RZ, RZ, -0x3ffffff0 ;  /* 0xc0000010ffd97424 */ /* 0x000fc600078e00ff */
[----:B------:R-:W-:Y:S02]  /*186f0*/  R2UR UR6, R216 ;  /* 0x00000000d80672ca */ /* 0x000fe400000e0000 */
[----:B------:R-:W-:Y:S01]  /*18700*/  R2UR UR7, R217 ;  /* 0x00000000d90772ca */ /* 0x000fe200000e0000 */
[C---:B0-----:R-:W-:Y:S02]  /*18710*/  IMAD.IADD R3, R13.reuse, 0x1, R3 ;  /* 0x000000010d037824 */ /* 0x041fe400078e0203 */
[----:B-1----:R-:W-:-:S03]  /*18720*/  IMAD.IADD R0, R13, 0x1, R0 ;  /* 0x000000010d007824 */ /* 0x002fc600078e0200 */
[C---:B------:R-:W-:Y:S02]  /*18730*/  ISETP.GT.AND P2, PT, R3.reuse, RZ, PT ;  /* 0x000000ff0300720c */ /* 0x040fe40003f44270 */
[----:B------:R-:W-:-:S05]  /*18740*/  ISETP.GT.AND P3, PT, R3, 0x1, PT ;  /* 0x000000010300780c */ /* 0x000fca0003f64270 */
[----:B------:R-:W-:Y:S01]  /*18750*/  QGMMA.64x128x32.F32.E4M3.E4M3 R24, R212, gdesc[UR4], R24, gsb0 ;  /* 0x01e00004d4187df3 */ /* 0x000fe20008000818 */
[----:B------:R-:W-:Y:S02]  /*18760*/  FSEL R184, R184, -INF , P2 ;  /* 0xff800000b8b87808 */ /* 0x000fe40001000000 */
[----:B------:R-:W-:Y:S02]  /*18770*/  ISETP.GT.AND P2, PT, R3, 0x8, PT ;  /* 0x000000080300780c */ /* 0x000fe40003f44270 */
        /* <DEDUP_REMOVED lines=68> */
[----:B------:R-:W-:Y:S01]  /*18bc0*/  FSEL R125, R125, -INF , P3 ;  /* 0xff8000007d7d7808 */ /* 0x000fe20001800000 */
[----:B------:R-:W-:Y:S02]  /*18bd0*/  WARPGROUP.DEPBAR.LE gsb0, 0x0 ;  /* 0x00008000000079c5 */ /* 0x000fe40000010000 */
[----:B------:R-:W-:Y:S01]  /*18be0*/  VIADD R212, R12, 0x400 ;  /* 0x000004000cd47836 */ /* 0x000fe20000000000 */
[----:B------:R-:W-:Y:S01]  /*18bf0*/  WARPGROUP.ARRIVE ;  /* 0x00000000000079c5 */ /* 0x000fe20000000000 */
[----:B------:R-:W-:Y:S01]  /*18c00*/  IMAD.MOV.U32 R213, RZ, RZ, -0x3ffffff0 ;  /* 0xc0000010ffd57424 */ /* 0x000fe200078e00ff */
[----:B------:R-:W-:-:S02]  /*18c10*/  ISETP.GT.AND P3, PT, R3, 0x91, PT ;  /* 0x000000910300780c */ /* 0x000fc40003f64270 */
[----:B------:R-:W-:Y:S02]  /*18c20*/  R2UR UR6, R212 ;  /* 0x00000000d40672ca */ /* 0x000fe400000e0000 */
[----:B------:R-:W-:Y:S02]  /*18c30*/  R2UR UR7, R213 ;  /* 0x00000000d50772ca */ /* 0x000fe400000e0000 */
[----:B------:R-:W-:Y:S02]  /*18c40*/  FSEL R128, R128, -INF , P2 ;  /* 0xff80000080807808 */ /* 0x000fe40001000000 */
[----:B------:R-:W-:Y:S02]  /*18c50*/  ISETP.GT.AND P2, PT, R3, 0x98, PT ;  /* 0x000000980300780c */ /* 0x000fe40003f44270 */
[----:B------:R-:W-:Y:S02]  /*18c60*/  FSEL R129, R129, -INF , P3 ;  /* 0xff80000081817808 */ /* 0x000fe40001800000 */
[----:B------:R-:W-:-:S02]  /*18c70*/  ISETP.GT.AND P3, PT, R3, 0x99, PT ;  /* 0x000000990300780c */ /* 0x000fc40003f64270 */
[----:B------:R-:W-:Y:S02]  /*18c80*/  FSEL R132, R132, -INF , P2 ;  /* 0xff80000084847808 */ /* 0x000fe40001000000 */
[----:B------:R-:W-:Y:S01]  /*18c90*/  ISETP.GT.AND P2, PT, R3, 0xa0, PT ;  /* 0x000000a00300780c */ /* 0x000fe20003f44270 */
[----:B------:R-:W-:Y:S01]  /*18ca0*/  QGMMA.64x128x32.F32.E4M3.E4M3 R24, R208, gdesc[UR4], R24, gsb0 ;  /* 0x01e00004d0187df3 */ /* 0x000fe20008000818 */
        /* <DEDUP_REMOVED lines=18> */
[C---:B------:R-:W-:Y:S02]  /*18dd0*/  ISETP.GT.AND P5, PT, R3.reuse, 0xc8, PT ;  /* 0x000000c80300780c */ /* 0x040fe40003fa4270 */
[----:B------:R-:W-:Y:S02]  /*18de0*/  ISETP.GT.AND P4, PT, R3, 0xc9, PT ;  /* 0x000000c90300780c */ /* 0x000fe40003f84270 */
[----:B------:R-:W-:Y:S02]  /*18df0*/  FSEL R92, R92, -INF , P5 ;  /* 0xff8000005c5c7808 */ /* 0x000fe40002800000 */
[----:B------:R-:W-:-:S02]  /*18e00*/  FSEL R93, R93, -INF , P4 ;  /* 0xff8000005d5d7808 */ /* 0x000fc40002000000 */
[C---:B------:R-:W-:Y:S02]  /*18e10*/  ISETP.GT.AND P5, PT, R3.reuse, 0xd8, PT ;  /* 0x000000d80300780c */ /* 0x040fe40003fa4270 */
[----:B------:R-:W-:Y:S02]  /*18e20*/  ISETP.GT.AND P4, PT, R3, 0xd9, PT ;  /* 0x000000d90300780c */ /* 0x000fe40003f84270 */
[----:B------:R-:W-:Y:S02]  /*18e30*/  FSEL R100, R100, -INF , P5 ;  /* 0xff80000064647808 */ /* 0x000fe40002800000 */
[----:B------:R-:W-:Y:S02]  /*18e40*/  FSEL R101, R101, -INF , P4 ;  /* 0xff80000065657808 */ /* 0x000fe40002000000 */
[----:B------:R-:W-:-:S04]  /*18e50*/  ISETP.GT.AND P4, PT, R0, 0x1, PT ;  /* 0x000000010000780c */ /* 0x000fc80003f84270 */
        /* <DEDUP_REMOVED lines=28> */
[----:B------:R-:W-:Y:S01]  /*19020*/  FSEL R147, R147, -INF , P4 ;  /* 0xff80000093937808 */ /* 0x000fe20002000000 */
[----:B------:R-:W-:Y:S02]  /*19030*/  WARPGROUP.DEPBAR.LE gsb0, 0x0 ;  /* 0x00008000000079c5 */ /* 0x000fe40000010000 */
[----:B------:R-:W-:Y:S01]  /*19040*/  FMNMX.FTZ R208, R184, R20, !PT ;  /* 0x00000014b8d07209 */ /* 0x000fe20007810000 */
[----:B------:R-:W-:Y:S01]  /*19050*/  WARPGROUP.ARRIVE ;  /* 0x00000000000079c5 */ /* 0x000fe20000000000 */
        /* <DEDUP_REMOVED lines=34> */
[----:B--2---:R-:W-:Y:S02]  /*19280*/  LOP3.LUT R211, R234, 0x7f, RZ, 0xc0, !PT ;  /* 0x0000007fead37812 */ /* 0x004fe400078ec0ff */
[----:B------:R-:W-:Y:S01]  /*19290*/  FMNMX.FTZ R208, R156, R208, !PT ;  /* 0x000000d09cd07209 */ /* 0x000fe20007810000 */
[----:B------:R-:W0:Y:S03]  /*192a0*/  S2R R234, SR_TID.X ;  /* 0x0000000000ea7919 */ /* 0x000e260000002100 */
        /* <DEDUP_REMOVED lines=27> */
[----:B------:R-:W-:Y:S02]  /*19460*/  FMNMX.FTZ R209, R116, R208, !PT ;  /* 0x000000d074d17209 */ /* 0x000fe40007810000 */
[----:B------:R-:W-:Y:S02]  /*19470*/  FSEL R208, R88, -INF , P2 ;  /* 0xff80000058d07808 */ /* 0x000fe40001000000 */
[----:B------:R-:W-:Y:S02]  /*19480*/  FMNMX.FTZ R88, R117, R209, !PT ;  /* 0x000000d175587209 */ /* 0x000fe40007810000 */
[----:B------:R-:W-:Y:S01]  /*19490*/  FSEL R209, R89, -INF , P3 ;  /* 0xff80000059d17808 */ /* 0x000fe20001800000 */
[----:B------:R-:W-:Y:S01]  /*194a0*/  IMAD.MOV.U32 R89, RZ, RZ, -0x3ffffff0 ;  /* 0xc0000010ff597424 */ /* 0x000fe200078e00ff */
[----:B------:R-:W-:Y:S02]  /*194b0*/  FMNMX.FTZ R88, R208, R88, !PT ;  /* 0x00000058d0587209 */ /* 0x000fe40007810000 */
[----:B------:R-:W-:-:S02]  /*194c0*/  ISETP.GT.AND P2, PT, R3, 0xd0, PT ;  /* 0x000000d00300780c */ /* 0x000fc40003f44270 */
[----:B------:R-:W-:Y:S02]  /*194d0*/  FMNMX.FTZ R88, R209, R88, !PT ;  /* 0x00000058d1587209 */ /* 0x000fe40007810000 */
[----:B------:R-:W-:Y:S02]  /*194e0*/  ISETP.GT.AND P3, PT, R3, 0xd1, PT ;  /* 0x000000d10300780c */ /* 0x000fe40003f64270 */
[----:B------:R-:W-:Y:S02]  /*194f0*/  FMNMX.FTZ R88, R92, R88, !PT ;  /* 0x000000585c587209 */ /* 0x000fe40007810000 */
[----:B------:R-:W-:Y:S02]  /*19500*/  FSEL R96, R96, -INF , P2 ;  /* 0xff80000060607808 */ /* 0x000fe40001000000 */
[----:B------:R-:W-:Y:S02]  /*19510*/  FMNMX.FTZ R88, R93, R88, !PT ;  /* 0x000000585d587209 */ /* 0x000fe40007810000 */
[----:B------:R-:W-:-:S02]  /*19520*/  FSEL R97, R97, -INF , P3 ;  /* 0xff80000061617808 */ /* 0x000fc40001800000 */
[----:B------:R-:W-:Y:S02]  /*19530*/  FMNMX.FTZ R88, R96, R88, !PT ;  /* 0x0000005860587209 */ /* 0x000fe40007810000 */
[----:B------:R-:W-:Y:S02]  /*19540*/  R2UR UR7, R89 ;  /* 0x00000000590772ca */ /* 0x000fe400000e0000 */
[----:B------:R-:W-:Y:S02]  /*19550*/  FMNMX.FTZ R88, R97, R88, !PT ;  /* 0x0000005861587209 */ /* 0x000fe40007810000 */
[----:B------:R-:W-:Y:S02]  /*19560*/  ISETP.GT.AND P3, PT, R0, RZ, PT ;  /* 0x000000ff0000720c */ /* 0x000fe40003f64270 */
[----:B------:R-:W-:Y:S02]  /*19570*/  FMNMX.FTZ R3, R100, R88, !PT ;  /* 0x0000005864037209 */ /* 0x000fe40007810000 */
[----:B------:R-:W-:-:S02]  /*19580*/  FSEL R186, R186, -INF , P3 ;  /* 0xff800000baba7808 */ /* 0x000fc40001800000 */
[----:B------:R-:W-:Y:S02]  /*19590*/  FMNMX.FTZ R3, R101, R3, !PT ;  /* 0x0000000365037209 */ /* 0x000fe40007810000 */
[----:B------:R-:W-:-:S03]  /*195a0*/  ISETP.GT.AND P3, PT, R0, 0x8, PT ;  /* 0x000000080000780c */ /* 0x000fc60003f64270 */
[----:B------:R-:W1:Y:S01]  /*195b0*/  SHFL.BFLY PT, R88, R3, 0x2, 0x1f ;  /* 0x0c401f0003587f89 */ /* 0x000e6200000e0000 */
        /* <DEDUP_REMOVED lines=8> */
[----:B-1----:R-:W-:Y:S01]  /*19640*/  FMNMX.FTZ R3, R3, R88, !PT ;  /* 0x0000005803037209 */ /* 0x002fe20007810000 */
[----:B------:R-:W-:Y:S01]  /*19650*/  VIADD R88, R12, 0x500 ;  /* 0x000005000c587836 */ /* 0x000fe20000000000 */
[----:B------:R-:W-:Y:S02]  /*19660*/  FSEL R174, R174, -INF , P3 ;  /* 0xff800000aeae7808 */ /* 0x000fe40001800000 */
[----:B------:R-:W-:Y:S01]  /*19670*/  ISETP.GT.AND P3, PT, R0, 0x30, PT ;  /* 0x000000300000780c */ /* 0x000fe20003f64270 */
[----:B------:R-:W1:Y:S01]  /*19680*/  SHFL.BFLY PT, R210, R3, 0x1, 0x1f ;  /* 0x0c201f0003d27f89 */ /* 0x000e6200000e0000 */
[----:B------:R-:W-:-:S02]  /*19690*/  R2UR UR6, R88 ;  /* 0x00000000580672ca */ /* 0x000fc400000e0000 */
[----:B------:R-:W-:Y:S02]  /*196a0*/  FSEL R178, R178, -INF , P3 ;  /* 0xff800000b2b27808 */ /* 0x000fe40001800000 */
[----:B------:R-:W-:-:S04]  /*196b0*/  ISETP.GT.AND P3, PT, R0, 0x38, PT ;  /* 0x000000380000780c */ /* 0x000fc80003f64270 */
[----:B------:R-:W-:Y:S02]  /*196c0*/  FSEL R182, R182, -INF , P3 ;  /* 0xff800000b6b67808 */ /* 0x000fe40001800000 */
[----:B------:R-:W-:-:S03]  /*196d0*/  ISETP.GT.AND P3, PT, R0, 0x40, PT ;  /* 0x000000400000780c */ /* 0x000fc60003f64270 */
[----:B------:R-:W-:Y:S01]  /*196e0*/  QGMMA.64x128x32.F32.E4M3.E4M3 R24, R204, gdesc[UR4], R24, gsb0 ;  /* 0x01e00004cc187df3 */ /* 0x000fe20008000818 */
[----:B------:R-:W-:Y:S02]  /*196f0*/  FSEL R154, R154, -INF , P3 ;  /* 0xff8000009a9a7808 */ /* 0x000fe40001800000 */
[----:B------:R-:W-:-:S04]  /*19700*/  ISETP.GT.AND P3, PT, R0, 0x48, PT ;  /* 0x000000480000780c */ /* 0x000fc80003f64270 */
[----:B------:R-:W-:Y:S02]  /*19710*/  FSEL R158, R158, -INF , P3 ;  /* 0xff8000009e9e7808 */ /* 0x000fe40001800000 */
[----:B------:R-:W-:Y:S02]  /*19720*/  ISETP.GT.AND P3, PT, R0, 0x50, PT ;  /* 0x000000500000780c */ /* 0x000fe40003f64270 */
[----:B-1----:R-:W-:Y:S02]  /*19730*/  FMNMX.FTZ R3, R3, R210, !PT ;  /* 0x000000d203037209 */ /* 0x002fe40007810000 */
        /* <DEDUP_REMOVED lines=8> */
[C-C-:B------:R-:W-:Y:S01]  /*197c0*/  FFMA.FTZ R88, R2.reuse, R184, -R89.reuse ;  /* 0x000000b802587223 */ /* 0x140fe20000010859 */
[----:B------:R-:W-:-:S01]  /*197d0*/  FFMA.FTZ R184, R2, R185, -R89 ;  /* 0x000000b902b87223 */ /* 0x000fc20000010859 */
[C-C-:B------:R-:W-:Y:S01]  /*197e0*/  FFMA.FTZ R185, R2.reuse, R188, -R89.reuse ;  /* 0x000000bc02b97223 */ /* 0x140fe20000010859 */
[----:B------:R1:W-:Y:S01]  /*197f0*/  MUFU.EX2 R13, R177 ;  /* 0x000000b1000d7308 */ /* 0x0003e20000000800 */
[----:B------:R-:W-:-:S01]  /*19800*/  FFMA.FTZ R188, R2, R189, -R89 ;  /* 0x000000bd02bc7223 */ /* 0x000fc20000010859 */
[C-C-:B------:R-:W-:Y:S01]  /*19810*/  FFMA.FTZ R189, R2.reuse, R192, -R89.reuse ;  /* 0x000000c002bd7223 */ /* 0x140fe20000010859 */
[----:B------:R-:W-:-:S01]  /*19820*/  FFMA.FTZ R192, R2, R193, -R89 ;  /* 0x000000c102c07223 */ /* 0x000fc20000010859 */
[C-C-:B------:R-:W-:Y:S01]  /*19830*/  FFMA.FTZ R193, R2.reuse, R196, -R89.reuse ;  /* 0x000000c402c17223 */ /* 0x140fe20000010859 */
[----:B------:R-:W-:-:S01]  /*19840*/  FFMA.FTZ R196, R2, R197, -R89 ;  /* 0x000000c502c47223 */ /* 0x000fc20000010859 */
[----:B------:R-:W-:Y:S01]  /*19850*/  FSEL R138, R138, -INF , P3 ;  /* 0xff8000008a8a7808 */ /* 0x000fe20001800000 */
[----:B------:R-:W-:-:S01]  /*19860*/  FFMA.FTZ R181, R2, R181, -R89 ;  /* 0x000000b502b57223 */ /* 0x000fc20000010859 */
[----:B------:R-:W-:Y:S01]  /*19870*/  ISETP.GT.AND P3, PT, R0, 0x68, PT ;  /* 0x000000680000780c */ /* 0x000fe20003f64270 */
[----:B-1----:R-:W-:-:S01]  /*19880*/  FFMA.FTZ R177, R2, R180, -R89 ;  /* 0x000000b402b17223 */ /* 0x002fc20000010859 */
[----:B------:R-:W-:Y:S01]  /*19890*/  FMNMX.FTZ R180, R186, R21, !PT ;  /* 0x00000015bab47209 */ /* 0x000fe20007810000 */
[----:B------:R-:W-:-:S01]  /*198a0*/  FFMA.FTZ R168, R2, R168, -R89 ;  /* 0x000000a802a87223 */ /* 0x000fc20000010859 */
[----:B------:R-:W-:Y:S01]  /*198b0*/  FSEL R142, R142, -INF , P3 ;  /* 0xff8000008e8e7808 */ /* 0x000fe20001800000 */
[----:B------:R-:W-:-:S01]  /*198c0*/  FFMA.FTZ R169, R2, R169, -R89 ;  /* 0x000000a902a97223 */ /* 0x000fc20000010859 */
[----:B------:R-:W-:Y:S01]  /*198d0*/  FMNMX.FTZ R197, R187, R180, !PT ;  /* 0x000000b4bbc57209 */ /* 0x000fe20007810000 */
[----:B------:R-:W-:-:S01]  /*198e0*/  FFMA.FTZ R172, R2, R172, -R89 ;  /* 0x000000ac02ac7223 */ /* 0x000fc20000010859 */
[----:B------:R-:W-:Y:S01]  /*198f0*/  ISETP.GT.AND P3, PT, R0, 0x70, PT ;  /* 0x000000700000780c */ /* 0x000fe20003f64270 */
[----:B------:R1:W-:Y:S01]  /*19900*/  MUFU.EX2 R180, R181 ;  /* 0x000000b500b47308 */ /* 0x0003e20000000800 */
[----:B------:R-:W-:Y:S01]  /*19910*/  FMNMX.FTZ R197, R190, R197, !PT ;  /* 0x000000c5bec57209 */ /* 0x000fe20007810000 */
[--C-:B------:R-:W-:Y:S01]  /*19920*/  FFMA.FTZ R173, R2, R173, -R89.reuse ;  /* 0x000000ad02ad7223 */ /* 0x100fe20000010859 */
[----:B------:R-:W-:Y:S01]  /*19930*/  FSEL R146, R146, -INF , P3 ;  /* 0xff80000092927808 */ /* 0x000fe20001800000 */
[C-C-:B------:R-:W-:Y:S01]  /*19940*/  FFMA.FTZ R176, R2.reuse, R176, -R89.reuse ;  /* 0x000000b002b07223 */ /* 0x140fe20000010859 */
[----:B------:R-:W-:Y:S01]  /*19950*/  FMNMX.FTZ R197, R191, R197, !PT ;  /* 0x000000c5bfc57209 */ /* 0x000fe20007810000 */
[--C-:B------:R-:W-:Y:S01]  /*19960*/  FFMA.FTZ R152, R2, R152, -R89.reuse ;  /* 0x0000009802987223 */ /* 0x100fe20000010859 */
[----:B------:R-:W-:Y:S01]  /*19970*/  ISETP.GT.AND P3, PT, R0, 0x78, PT ;  /* 0x000000780000780c */ /* 0x000fe20003f64270 */
[--C-:B------:R-:W-:Y:S01]  /*19980*/  FFMA.FTZ R153, R2, R153, -R89.reuse ;  /* 0x0000009902997223 */ /* 0x100fe20000010859 */
[----:B------:R-:W-:Y:S01]  /*19990*/  FMNMX.FTZ R197, R194, R197, !PT ;  /* 0x000000c5c2c57209 */ /* 0x000fe20007810000 */
[--C-:B-1----:R-:W-:Y:S01]  /*199a0*/  FFMA.FTZ R181, R2, R129, -R89.reuse ;  /* 0x0000008102b57223 */ /* 0x102fe20000010859 */
[----:B------:R-:W-:Y:S01]  /*199b0*/  FSEL R150, R150, -INF , P3 ;  /* 0xff80000096967808 */ /* 0x000fe20001800000 */
[C-C-:B------:R-:W-:Y:S01]  /*199c0*/  FFMA.FTZ R156, R2.reuse, R156, -R89.reuse ;  /* 0x0000009c029c7223 */ /* 0x140fe20000010859 */
[----:B------:R-:W-:Y:S01]  /*199d0*/  FMNMX.FTZ R197, R195, R197, !PT ;  /* 0x000000c5c3c57209 */ /* 0x000fe20007810000 */
[--C-:B------:R-:W-:Y:S01]  /*199e0*/  FFMA.FTZ R157, R2, R157, -R89.reuse ;  /* 0x0000009d029d7223 */ /* 0x100fe20000010859 */
[----:B------:R-:W-:Y:S01]  /*199f0*/  ISETP.GT.AND P3, PT, R0, 0x80, PT ;  /* 0x000000800000780c */ /* 0x000fe20003f64270 */
[--C-:B------:R-:W-:Y:S01]  /*19a00*/  FFMA.FTZ R160, R2, R160, -R89.reuse ;  /* 0x000000a002a07223 */ /* 0x100fe20000010859 */
        /* <DEDUP_REMOVED lines=60> */
[----:B------:R-:W-:Y:S01]  /*19dd0*/  MUFU.EX2 R184, R184 ;  /* 0x000000b800b87308 */ /* 0x000fe20000000800 */
[----:B------:R-:W-:Y:S02]  /*19de0*/  FMNMX.FTZ R197, R166, R197, !PT ;  /* 0x000000c5a6c57209 */ /* 0x000fe40007810000 */
[----:B------:R-:W-:Y:S02]  /*19df0*/  ISETP.GT.AND P3, PT, R0, 0xc0, PT ;  /* 0x000000c00000780c */ /* 0x000fe40003f64270 */
[----:B------:R-:W-:-:S02]  /*19e00*/  FMNMX.FTZ R197, R167, R197, !PT ;  /* 0x000000c5a7c57209 */ /* 0x000fc40007810000 */
[----:B------:R-:W-:Y:S01]  /*19e10*/  ISETP.GT.AND P4, PT, R0, 0xc1, PT ;  /* 0x000000c10000780c */ /* 0x000fe20003f84270 */
[----:B------:R1:W-:Y:S01]  /*19e20*/  MUFU.EX2 R119, R181 ;  /* 0x000000b500777308 */ /* 0x0003e20000000800 */
[----:B------:R-:W-:Y:S02]  /*19e30*/  FMNMX.FTZ R197, R138, R197, !PT ;  /* 0x000000c58ac57209 */ /* 0x000fe40007810000 */
[----:B------:R-:W-:Y:S02]  /*19e40*/  FSEL R90, R90, -INF , P3 ;  /* 0xff8000005a5a7808 */ /* 0x000fe40001800000 */
[----:B------:R-:W-:Y:S02]  /*19e50*/  FMNMX.FTZ R197, R139, R197, !PT ;  /* 0x000000c58bc57209 */ /* 0x000fe40007810000 */
[----:B------:R-:W-:Y:S01]  /*19e60*/  ISETP.GT.AND P3, PT, R0, 0xc8, PT ;  /* 0x000000c80000780c */ /* 0x000fe20003f64270 */
[----:B------:R-:W-:Y:S02]  /*19e70*/  WARPGROUP.DEPBAR.LE gsb0, 0x0 ;  /* 0x00008000000079c5 */ /* 0x000fe40000010000 */
[----:B------:R-:W-:Y:S01]  /*19e80*/  FMNMX.FTZ R197, R142, R197, !PT ;  /* 0x000000c58ec57209 */ /* 0x000fe20007810000 */
[----:B-1----:R-:W-:-:S01]  /*19e90*/  FFMA.FTZ R181, R2, R132, -R89 ;  /* 0x0000008402b57223 */ /* 0x002fc20000010859 */
[----:B------:R-:W-:Y:S01]  /*19ea0*/  FSEL R132, R91, -INF , P4 ;  /* 0xff8000005b847808 */ /* 0x000fe20002000000 */
[----:B------:R-:W-:Y:S01]  /*19eb0*/  MUFU.EX2 R185, R185 ;  /* 0x000000b900b97308 */ /* 0x000fe20000000800 */
[----:B------:R-:W-:Y:S01]  /*19ec0*/  FMNMX.FTZ R197, R143, R197, !PT ;  /* 0x000000c58fc57209 */ /* 0x000fe20007810000 */
[----:B------:R-:W-:Y:S01]  /*19ed0*/  WARPGROUP.ARRIVE ;  /* 0x00000000000079c5 */ /* 0x000fe20000000000 */
[----:B------:R-:W-:-:S02]  /*19ee0*/  ISETP.GT.AND P4, PT, R0, 0xc9, PT ;  /* 0x000000c90000780c */ /* 0x000fc40003f84270 */
[----:B------:R-:W-:Y:S02]  /*19ef0*/  FMNMX.FTZ R197, R146, R197, !PT ;  /* 0x000000c592c57209 */ /* 0x000fe40007810000 */
[----:B------:R-:W-:Y:S01]  /*19f00*/  FSEL R94, R94, -INF , P3 ;  /* 0xff8000005e5e7808 */ /* 0x000fe20001800000 */
[----:B------:R1:W-:Y:S01]  /*19f10*/  MUFU.EX2 R91, R181 ;  /* 0x000000b5005b7308 */ /* 0x0003e20000000800 */
[----:B------:R-:W-:Y:S02]  /*19f20*/  FMNMX.FTZ R197, R147, R197, !PT ;  /* 0x000000c593c57209 */ /* 0x000fe40007810000 */
[----:B------:R-:W-:Y:S02]  /*19f30*/  ISETP.GT.AND P3, PT, R0, 0xd0, PT ;  /* 0x000000d00000780c */ /* 0x000fe40003f64270 */
[----:B------:R-:W-:Y:S02]  /*19f40*/  FMNMX.FTZ R197, R150, R197, !PT ;  /* 0x000000c596c57209 */ /* 0x000fe40007810000 */
[----:B------:R-:W-:Y:S01]  /*19f50*/  FSEL R98, R98, -INF , P3 ;  /* 0xff80000062627808 */ /* 0x000fe20001800000 */
[----:B------:R-:W-:Y:S01]  /*19f60*/  MUFU.EX2 R188, R188 ;  /* 0x000000bc00bc7308 */ /* 0x000fe20000000800 */
[----:B------:R-:W-:Y:S01]  /*19f70*/  FMNMX.FTZ R197, R151, R197, !PT ;  /* 0x000000c597c57209 */ /* 0x000fe20007810000 */
[----:B-1----:R-:W-:Y:S01]  /*19f80*/  FFMA.FTZ R181, R2, R133, -R89 ;  /* 0x0000008502b57223 */ /* 0x002fe20000010859 */
[----:B------:R-:W-:-:S02]  /*19f90*/  FSEL R133, R95, -INF , P4 ;  /* 0xff8000005f857808 */ /* 0x000fc40002000000 */
[----:B------:R-:W-:Y:S02]  /*19fa0*/  FMNMX.FTZ R197, R122, R197, !PT ;  /* 0x000000c57ac57209 */ /* 0x000fe40007810000 */
[C---:B------:R-:W-:Y:S01]  /*19fb0*/  ISETP.GT.AND P4, PT, R0.reuse, 0xd1, PT ;  /* 0x000000d10000780c */ /* 0x040fe20003f84270 */
        /* <DEDUP_REMOVED lines=10> */
[----:B------:R-:W-:Y:S01]  /*1a060*/  ISETP.GT.AND P4, PT, R0, 0xd9, PT ;  /* 0x000000d90000780c */ /* 0x000fe20003f84270 */
[----:B------:R-:W-:Y:S01]  /*1a070*/  FFMA.FTZ R0, R2, R105, -R89 ;  /* 0x0000006902007223 */ /* 0x000fe20000010859 */
[----:B------:R-:W-:Y:S01]  /*1a080*/  FMNMX.FTZ R197, R131, R197, !PT ;  /* 0x000000c583c57209 */ /* 0x000fe20007810000 */
[----:B------:R-:W-:Y:S01]  /*1a090*/  MUFU.EX2 R99, R181 ;  /* 0x000000b500637308 */ /* 0x000fe20000000800 */
[----:B------:R-:W-:Y:S02]  /*1a0a0*/  FSEL R105, R103, -INF , P4 ;  /* 0xff80000067697808 */ /* 0x000fe40002000000 */
[----:B------:R-:W-:-:S04]  /*1a0b0*/  FMNMX.FTZ R197, R134, R197, !PT ;  /* 0x000000c586c57209 */ /* 0x000fc80007810000 */
[----:B------:R-:W-:Y:S01]  /*1a0c0*/  FMNMX.FTZ R197, R135, R197, !PT ;  /* 0x000000c587c57209 */ /* 0x000fe20007810000 */
[----:B------:R1:W-:Y:S03]  /*1a0d0*/  MUFU.EX2 R103, R0 ;  /* 0x0000000000677308 */ /* 0x0003e60000000800 */
        /* <DEDUP_REMOVED lines=21> */
[----:B-1----:R-:W-:Y:S01]  /*1a230*/  FMNMX.FTZ R0, R102, R197, !PT ;  /* 0x000000c566007209 */ /* 0x002fe20007810000 */
[----:B------:R-:W-:-:S03]  /*1a240*/  FFMA.FTZ R197, R2, R209, -R89 ;  /* 0x000000d102c57223 */ /* 0x000fc60000010859 */
[----:B------:R-:W-:Y:S01]  /*1a250*/  FMNMX.FTZ R0, R105, R0, !PT ;  /* 0x0000000069007209 */ /* 0x000fe20007810000 */
[----:B------:R-:W-:Y:S04]  /*1a260*/  MUFU.EX2 R176, R176 ;  /* 0x000000b000b07308 */ /* 0x000fe80000000800 */
[----:B------:R-:W1:Y:S04]  /*1a270*/  SHFL.BFLY PT, R181, R0, 0x2, 0x1f ;  /* 0x0c401f0000b57f89 */ /* 0x000e6800000e0000 */
[----:B------:R-:W-:Y:S08]  /*1a280*/  MUFU.EX2 R177, R177 ;  /* 0x000000b100b17308 */ /* 0x000ff00000000800 */
[----:B------:R-:W-:Y:S08]  /*1a290*/  MUFU.EX2 R152, R152 ;  /* 0x0000009800987308 */ /* 0x000ff00000000800 */
[----:B------:R-:W-:Y:S01]  /*1a2a0*/  MUFU.EX2 R153, R153 ;  /* 0x0000009900997308 */ /* 0x000fe20000000800 */
[----:B-1----:R-:W-:Y:S01]  /*1a2b0*/  FMNMX.FTZ R0, R0, R181, !PT ;  /* 0x000000b500007209 */ /* 0x002fe20007810000 */
[C-C-:B------:R-:W-:Y:S01]  /*1a2c0*/  FFMA.FTZ R181, R2.reuse, R208, -R89.reuse ;  /* 0x000000d002b57223 */ /* 0x140fe20000010859 */
[----:B------:R-:W-:-:S05]  /*1a2d0*/  FFMA.FTZ R89, R2, R101, -R89 ;  /* 0x0000006502597223 */ /* 0x000fca0000010859 */
[----:B------:R-:W-:Y:S01]  /*1a2e0*/  MUFU.EX2 R156, R156 ;  /* 0x0000009c009c7308 */ /* 0x000fe20000000800 */
[----:B------:R-:W1:Y:S07]  /*1a2f0*/  SHFL.BFLY PT, R204, R0, 0x1, 0x1f ;  /* 0x0c201f0000cc7f89 */ /* 0x000e6e00000e0000 */
[----:B------:R-:W-:Y:S08]  /*1a300*/  MUFU.EX2 R157, R157 ;  /* 0x0000009d009d7308 */ /* 0x000ff00000000800 */
[----:B------:R-:W-:Y:S08]  /*1a310*/  MUFU.EX2 R160, R160 ;  /* 0x000000a000a07308 */ /* 0x000ff00000000800 */
[----:B------:R-:W-:Y:S01]  /*1a320*/  MUFU.EX2 R161, R161 ;  /* 0x000000a100a17308 */ /* 0x000fe20000000800 */
[----:B-1----:R-:W-:-:S04]  /*1a330*/  FMNMX.FTZ R0, R0, R204, !PT ;  /* 0x000000cc00007209 */ /* 0x002fc80007810000 */
[----:B------:R-:W-:Y:S01]  /*1a340*/  FSETP.NEU.FTZ.AND P3, PT, R0, -INF , PT ;  /* 0xff8000000000780b */ /* 0x000fe20003f7d000 */
[----:B------:R-:W-:-:S02]  /*1a350*/  FFMA.FTZ R204, R2, R0, -8 ;  /* 0xc100000002cc7423 */ /* 0x000fc40000010000 */
[----:B------:R-:W-:Y:S03]  /*1a360*/  MUFU.EX2 R164, R164 ;  /* 0x000000a400a47308 */ /* 0x000fe60000000800 */
[----:B------:R-:W-:Y:S02]  /*1a370*/  FSEL R101, R204, RZ, P3 ;  /* 0x000000ffcc657208 */ /* 0x000fe40001800000 */
[----:B------:R-:W-:Y:S02]  /*1a380*/  FSEL R204, R3, RZ, P2 ;  /* 0x000000ff03cc7208 */ /* 0x000fe40001000000 */
[----:B------:R-:W-:Y:S01]  /*1a390*/  ISETP.NE.AND P2, PT, R211, RZ, PT ;  /* 0x000000ffd300720c */ /* 0x000fe20003f45270 */
[C-C-:B------:R-:W-:Y:S01]  /*1a3a0*/  FFMA.FTZ R186, R2.reuse, R186, -R101.reuse ;  /* 0x000000ba02ba7223 */ /* 0x140fe20000010865 */
[----:B------:R-:W-:-:S01]  /*1a3b0*/  FFMA.FTZ R187, R2, R187, -R101 ;  /* 0x000000bb02bb7223 */ /* 0x000fc20000010865 */
[----:B------:R-:W-:Y:S01]  /*1a3c0*/  FADD.FTZ R204, -R204, R20 ;  /* 0x00000014cccc7221 */ /* 0x000fe20000010100 */
[----:B------:R-:W-:Y:S01]  /*1a3d0*/  FSEL R20, R0, RZ, P3 ;  /* 0x000000ff00147208 */ /* 0x000fe20001800000 */
[C-C-:B------:R-:W-:Y:S01]  /*1a3e0*/  FFMA.FTZ R190, R2.reuse, R190, -R101.reuse ;  /* 0x000000be02be7223 */ /* 0x140fe20000010865 */
[----:B------:R-:W-:-:S01]  /*1a3f0*/  FFMA.FTZ R191, R2, R191, -R101 ;  /* 0x000000bf02bf7223 */ /* 0x000fc20000010865 */
[----:B------:R-:W-:Y:S01]  /*1a400*/  FMUL.FTZ R204, R2, R204 ;  /* 0x000000cc02cc7220 */ /* 0x000fe20000410000 */
        /* <DEDUP_REMOVED lines=25> */
[----:B-1----:R-:W-:-:S01]  /*1a5a0*/  FFMA.FTZ R236, R205, R236, R88 ;  /* 0x000000eccdec7223 */ /* 0x002fc20000010058 */
[C-C-:B------:R-:W-:Y:S01]  /*1a5b0*/  FFMA.FTZ R167, R2.reuse, R167, -R101.reuse ;  /* 0x000000a702a77223 */ /* 0x140fe20000010865 */
[----:B------:R-:W-:-:S01]  /*1a5c0*/  FFMA.FTZ R138, R2, R138, -R101 ;  /* 0x0000008a028a7223 */ /* 0x000fc20000010865 */
[----:B------:R-:W-:Y:S01]  /*1a5d0*/  FFMA.FTZ R139, R2, R139, -R101 ;  /* 0x0000008b028b7223 */ /* 0x000fe20000010865 */
[----:B------:R-:W-:-:S01]  /*1a5e0*/  FADD.FTZ R236, R184, R236 ;  /* 0x000000ecb8ec7221 */ /* 0x000fc20000010000 */
[C-C-:B------:R-:W-:Y:S01]  /*1a5f0*/  FFMA.FTZ R142, R2.reuse, R142, -R101.reuse ;  /* 0x0000008e028e7223 */ /* 0x140fe20000010865 */
[----:B------:R-:W-:-:S01]  /*1a600*/  FFMA.FTZ R143, R2, R143, -R101 ;  /* 0x0000008f028f7223 */ /* 0x000fc20000010865 */
[----:B------:R-:W1:Y:S01]  /*1a610*/  MUFU.EX2 R190, R190 ;  /* 0x000000be00be7308 */ /* 0x000e620000000800 */
[----:B--2---:R-:W-:-:S01]  /*1a620*/  FFMA.FTZ R14, R204, R14, R186 ;  /* 0x0000000ecc0e7223 */ /* 0x004fc200000100ba */
[----:B------:R-:W-:Y:S01]  /*1a630*/  FADD.FTZ R236, R185, R236 ;  /* 0x000000ecb9ec7221 */ /* 0x000fe20000010000 */
[----:B------:R-:W-:-:S01]  /*1a640*/  FFMA.FTZ R146, R2, R146, -R101 ;  /* 0x0000009202927223 */ /* 0x000fc20000010865 */
[C-C-:B------:R-:W-:Y:S01]  /*1a650*/  FFMA.FTZ R147, R2.reuse, R147, -R101.reuse ;  /* 0x0000009302937223 */ /* 0x140fe20000010865 */
[----:B------:R-:W-:-:S01]  /*1a660*/  FFMA.FTZ R150, R2, R150, -R101 ;  /* 0x0000009602967223 */ /* 0x000fc20000010865 */
[----:B------:R-:W-:Y:S01]  /*1a670*/  FADD.FTZ R236, R188, R236 ;  /* 0x000000ecbcec7221 */ /* 0x000fe20000010000 */
[----:B------:R-:W-:-:S01]  /*1a680*/  FFMA.FTZ R151, R2, R151, -R101 ;  /* 0x0000009702977223 */ /* 0x000fc20000010865 */
[----:B------:R-:W2:Y:S01]  /*1a690*/  MUFU.EX2 R191, R191 ;  /* 0x000000bf00bf7308 */ /* 0x000ea20000000800 */
[----:B---3--:R-:W-:-:S01]  /*1a6a0*/  FADD.FTZ R14, R187, R14 ;  /* 0x0000000ebb0e7221 */ /* 0x008fc20000010000 */
[----:B------:R-:W-:Y:S01]  /*1a6b0*/  FADD.FTZ R236, R189, R236 ;  /* 0x000000ecbdec7221 */ /* 0x000fe20000010000 */
[----:B------:R-:W-:-:S01]  /*1a6c0*/  FFMA.FTZ R122, R2, R122, -R101 ;  /* 0x0000007a027a7223 */ /* 0x000fc20000010865 */
[C-C-:B------:R-:W-:Y:S01]  /*1a6d0*/  FFMA.FTZ R123, R2.reuse, R123, -R101.reuse ;  /* 0x0000007b027b7223 */ /* 0x140fe20000010865 */
[----:B------:R-:W-:-:S01]  /*1a6e0*/  FFMA.FTZ R126, R2, R126, -R101 ;  /* 0x0000007e027e7223 */ /* 0x000fc20000010865 */
[----:B------:R-:W-:Y:S01]  /*1a6f0*/  FADD.FTZ R236, R192, R236 ;  /* 0x000000ecc0ec7221 */ /* 0x000fe20000010000 */
[----:B------:R-:W-:-:S01]  /*1a700*/  FFMA.FTZ R127, R2, R127, -R101 ;  /* 0x0000007f027f7223 */ /* 0x000fc20000010865 */
[----:B------:R-:W3:Y:S01]  /*1a710*/  MUFU.EX2 R194, R194 ;  /* 0x000000c200c27308 */ /* 0x000ee20000000800 */
[----:B-1----:R-:W-:-:S01]  /*1a720*/  FADD.FTZ R14, R190, R14 ;  /* 0x0000000ebe0e7221 */ /* 0x002fc20000010000 */
[----:B------:R-:W-:Y:S01]  /*1a730*/  FADD.FTZ R236, R193, R236 ;  /* 0x000000ecc1ec7221 */ /* 0x000fe20000010000 */
[----:B------:R-:W-:-:S01]  /*1a740*/  FFMA.FTZ R130, R2, R130, -R101 ;  /* 0x0000008202827223 */ /* 0x000fc20000010865 */
[C-C-:B------:R-:W-:Y:S01]  /*1a750*/  FFMA.FTZ R131, R2.reuse, R131, -R101.reuse ;  /* 0x0000008302837223 */ /* 0x140fe20000010865 */
[----:B------:R-:W-:-:S01]  /*1a760*/  FFMA.FTZ R134, R2, R134, -R101 ;  /* 0x0000008602867223 */ /* 0x000fc20000010865 */
[----:B------:R-:W-:Y:S01]  /*1a770*/  FADD.FTZ R236, R196, R236 ;  /* 0x000000ecc4ec7221 */ /* 0x000fe20000010000 */
        /* <DEDUP_REMOVED lines=28> */
[----:B0-----:R-:W-:-:S03]  /*1a940*/  SHF.R.U32.HI R211, RZ, 0x7, R234 ;  /* 0x00000007ffd37819 */ /* 0x001fc600000116ea */
[----:B------:R-:W-:Y:S02]  /*1a950*/  FADD.FTZ R236, R180, R236 ;  /* 0x000000ecb4ec7221 */ /* 0x000fe40000010000 */
[----:B------:R-:W0:Y:S01]  /*1a960*/  MUFU.EX2 R171, R171 ;  /* 0x000000ab00ab7308 */ /* 0x000e220000000800 */
[----:B---3--:R-:W-:-:S01]  /*1a970*/  FADD.FTZ R14, R199, R14 ;  /* 0x0000000ec70e7221 */ /* 0x008fc20000010000 */
        /* <DEDUP_REMOVED lines=45> */
[----:B------:R-:W-:Y:S02]  /*1ac50*/  VIADD R20, R12, 0x600 ;  /* 0x000006000c147836 */ /* 0x000fe40000000000 */
[----:B------:R-:W-:-:S03]  /*1ac60*/  FFMA.FTZ R12, R2, R111, -R101 ;  /* 0x0000006f020c7223 */ /* 0x000fc60000010865 */
[----:B------:R-:W-:Y:S01]  /*1ac70*/  R2UR UR6, R20 ;  /* 0x00000000140672ca */ /* 0x000fe200000e0000 */
[----:B------:R-:W1:Y:S01]  /*1ac80*/  MUFU.EX2 R165, R165 ;  /* 0x000000a500a57308 */ /* 0x000e620000000800 */
[----:B0-----:R-:W-:-:S01]  /*1ac90*/  FADD.FTZ R21, R143, R21 ;  /* 0x000000158f157221 */ /* 0x001fc20000010000 */
[----:B------:R-:W-:-:S06]  /*1aca0*/  FFMA.FTZ R20, R2, R115, -R101 ;  /* 0x0000007302147223 */ /* 0x000fcc0000010865 */
[----:B------:R-:W0:Y:S01]  /*1acb0*/  MUFU.EX2 R136, R136 ;  /* 0x0000008800887308 */ /* 0x000e220000000800 */
[----:B--2---:R-:W-:-:S01]  /*1acc0*/  FADD.FTZ R111, R146, R21 ;  /* 0x00000015926f7221 */ /* 0x004fc20000010000 */
[----:B------:R-:W-:-:S05]  /*1acd0*/  IMAD.MOV.U32 R21, RZ, RZ, -0x3ffffff0 ;  /* 0xc0000010ff157424 */ /* 0x000fca00078e00ff */
[----:B------:R-:W-:Y:S01]  /*1ace0*/  R2UR UR7, R21 ;  /* 0x00000000150772ca */ /* 0x000fe200000e0000 */
[----:B------:R-:W2:Y:S01]  /*1acf0*/  MUFU.EX2 R137, R137 ;  /* 0x0000008900897308 */ /* 0x000ea20000000800 */
[----:B-1----:R-:W-:-:S01]  /*1ad00*/  FADD.FTZ R236, R165, R236 ;  /* 0x000000eca5ec7221 */ /* 0x002fc20000010000 */
[C-C-:B------:R-:W-:Y:S01]  /*1ad10*/  FFMA.FTZ R21, R2.reuse, R129, -R101.reuse ;  /* 0x0000008102157223 */ /* 0x140fe20000010865 */
[----:B------:R-:W-:-:S05]  /*1ad20*/  FFMA.FTZ R101, R2, R105, -R101 ;  /* 0x0000006902657223 */ /* 0x000fca0000010865 */
[----:B------:R-:W1:Y:S01]  /*1ad30*/  MUFU.EX2 R140, R140 ;  /* 0x0000008c008c7308 */ /* 0x000e620000000800 */
[----:B0-----:R-:W-:-:S03]  /*1ad40*/  FADD.FTZ R236, R136, R236 ;  /* 0x000000ec88ec7221 */ /* 0x001fc60000010000 */
[----:B------:R-:W-:Y:S04]  /*1ad50*/  QGMMA.64x128x32.F32.E4M3.E4M3 R24, R200, gdesc[UR4], R24, gsb0 ;  /* 0x01e00004c8187df3 */ /* 0x000fe80008000818 */
        /* <DEDUP_REMOVED lines=36> */
[----:B------:R-:W-:-:S06]  /*1afa0*/  WARPGROUP.DEPBAR.LE gsb0, 0x0 ;  /* 0x00008000000079c5 */ /* 0x000fcc0000010000 */
[----:B------:R-:W0:Y:S01]  /*1afb0*/  MUFU.EX2 R131, R131 ;  /* 0x0000008300837308 */ /* 0x000e220000000800 */
[----:B--2---:R-:W-:-:S04]  /*1afc0*/  FADD.FTZ R14, R128, R14 ;  /* 0x0000000e800e7221 */ /* 0x004fc80000010000 */
[----:B------:R-:W-:-:S03]  /*1afd0*/  FADD.FTZ R14, R119, R14 ;  /* 0x0000000e770e7221 */ /* 0x000fc60000010000 */
        /* <DEDUP_REMOVED lines=18> */
[----:B------:R-:W-:Y:S01]  /*1b100*/  MUFU.EX2 R12, R12 ;  /* 0x0000000c000c7308 */ /* 0x000fe20000000800 */
[----:B0-----:R-:W-:-:S07]  /*1b110*/  FADD.FTZ R115, R110, R115 ;  /* 0x000000736e737221 */ /* 0x001fce0000010000 */
[----:B------:R-:W0:Y:S01]  /*1b120*/  MUFU.EX2 R112, R112 ;  /* 0x0000007000707308 */ /* 0x000e220000000800 */
[----:B--2---:R-:W-:-:S07]  /*1b130*/  FADD.FTZ R14, R109, R14 ;  /* 0x0000000e6d0e7221 */ /* 0x004fce0000010000 */
[----:B------:R-:W-:Y:S08]  /*1b140*/  MUFU.EX2 R114, R114 ;  /* 0x0000007200727308 */ /* 0x000ff00000000800 */
[----:B------:R-:W1:Y:S01]  /*1b150*/  MUFU.EX2 R113, R113 ;  /* 0x0000007100717308 */ /* 0x000e620000000800 */
[----:B0-----:R-:W-:-:S01]  /*1b160*/  FADD.FTZ R129, R112, R14 ;  /* 0x0000000e70817221 */ /* 0x001fc20000010000 */
[----:B------:R-:W-:-:S05]  /*1b170*/  IADD3 R14, -R211, 0xb, RZ ;  /* 0x0000000bd30e7810 */ /* 0x000fca0007ffe1ff */
[----:B------:R0:W-:Y:S06]  /*1b180*/  BAR.ARV R14, 0x100 ;  /* 0x0004000e0000751d */ /* 0x0001ec0000002000 */
[----:B------:R-:W-:Y:S01]  /*1b190*/  MUFU.EX2 R20, R20 ;  /* 0x0000001400147308 */ /* 0x000fe20000000800 */
[----:B0-----:R-:W-:Y:S02]  /*1b1a0*/  @!P2 IMAD R14, R233, 0x8, R16 ;  /* 0x00000008e90ea824 */ /* 0x001fe400078e0210 */
[----:B-1----:R-:W-:Y:S02]  /*1b1b0*/  FADD.FTZ R129, R113, R129 ;  /* 0x0000008171817221 */ /* 0x002fe40000010000 */
[----:B------:R-:W-:-:S03]  /*1b1c0*/  @!P2 VIADD R14, R14, 0x2e840 ;  /* 0x0002e8400e0ea836 */ /* 0x000fc60000000000 */
[----:B------:R-:W0:Y:S02]  /*1b1d0*/  MUFU.EX2 R116, R116 ;  /* 0x0000007400747308 */ /* 0x000e240000000800 */
[----:B------:R-:W-:-:S04]  /*1b1e0*/  @!P2 PRMT R14, RZ, 0x654, R14 ;  /* 0x00000654ff0ea816 */ /* 0x000fc8000000000e */
[----:B------:R1:W-:Y:S02]  /*1b1f0*/  @!P2 SYNCS.ARRIVE.TRANS64.RED.A1T0 RZ, [R14+URZ], RZ ;  /* 0x000000ff0effa9a7 */ /* 0x0003e4000810043f */
[----:B------:R-:W-:Y:S08]  /*1b200*/  MUFU.EX2 R118, R118 ;  /* 0x0000007600767308 */ /* 0x000ff00000000800 */
[----:B------:R-:W2:Y:S01]  /*1b210*/  MUFU.EX2 R117, R117 ;  /* 0x0000007500757308 */ /* 0x000ea20000000800 */
[----:B0-----:R-:W-:-:S07]  /*1b220*/  FADD.FTZ R129, R116, R129 ;  /* 0x0000008174817221 */ /* 0x001fce0000010000 */
[----:B------:R-:W0:Y:S08]  /*1b230*/  MUFU.EX2 R21, R21 ;  /* 0x0000001500157308 */ /* 0x000e300000000800 */
[----:B------:R3:W-:Y:S01]  /*1b240*/  MUFU.EX2 R111, R132 ;  /* 0x00000084006f7308 */ /* 0x0007e20000000800 */
[----:B--2---:R-:W-:-:S07]  /*1b250*/  FADD.FTZ R129, R117, R129 ;  /* 0x0000008175817221 */ /* 0x004fce0000010000 */
[----:B------:R-:W2:Y:S01]  /*1b260*/  MUFU.EX2 R181, R181 ;  /* 0x000000b500b57308 */ /* 0x000ea20000000800 */
[----:B---3--:R-:W-:-:S04]  /*1b270*/  FADD.FTZ R132, R12, R115 ;  /* 0x000000730c847221 */ /* 0x008fc80000010000 */
[----:B------:R-:W-:-:S03]  /*1b280*/  FADD.FTZ R132, R114, R132 ;  /* 0x0000008472847221 */ /* 0x000fc60000010000 */
[----:B------:R-:W3:Y:S01]  /*1b290*/  MUFU.EX2 R90, R90 ;  /* 0x0000005a005a7308 */ /* 0x000ee20000000800 */
[----:B------:R-:W-:-:S04]  /*1b2a0*/  FADD.FTZ R132, R20, R132 ;  /* 0x0000008414847221 */ /* 0x000fc80000010000 */
[----:B------:R-:W-:-:S03]  /*1b2b0*/  FADD.FTZ R132, R118, R132 ;  /* 0x0000008476847221 */ /* 0x000fc60000010000 */
[----:B------:R-:W4:Y:S01]  /*1b2c0*/  MUFU.EX2 R197, R197 ;  /* 0x000000c500c57308 */ /* 0x000f220000000800 */
[----:B0-----:R-:W-:-:S01]  /*1b2d0*/  FADD.FTZ R132, R21, R132 ;  /* 0x0000008415847221 */ /* 0x001fc20000010000 */
[----:B--2---:R-:W-:-:S06]  /*1b2e0*/  FADD.FTZ R129, R181, R129 ;  /* 0x00000081b5817221 */ /* 0x004fcc0000010000 */
[----:B------:R-:W0:Y:S01]  /*1b2f0*/  MUFU.EX2 R92, R92 ;  /* 0x0000005c005c7308 */ /* 0x000e220000000800 */
[----:B---3--:R-:W-:-:S04]  /*1b300*/  FADD.FTZ R132, R90, R132 ;  /* 0x000000845a847221 */ /* 0x008fc80000010000 */
[----:B------:R-:W-:-:S03]  /*1b310*/  FADD.FTZ R132, R111, R132 ;  /* 0x000000846f847221 */ /* 0x000fc60000010000 */
[----:B------:R-:W2:Y:S01]  /*1b320*/  MUFU.EX2 R94, R94 ;  /* 0x0000005e005e7308 */ /* 0x000ea20000000800 */
[----:B----4-:R-:W-:-:S07]  /*1b330*/  FADD.FTZ R129, R197, R129 ;  /* 0x00000081c5817221 */ /* 0x010fce0000010000 */
        /* <DEDUP_REMOVED lines=19> */
[----:B0-----:R-:W-:-:S01]  /*1b470*/  FADD.FTZ R132, R102, R132 ;  /* 0x0000008466847221 */ /* 0x001fc20000010000 */
[----:B--2---:R-:W-:-:S03]  /*1b480*/  FADD.FTZ R236, R89, R129 ;  /* 0x0000008159ec7221 */ /* 0x004fc60000010000 */
[----:B-1----:R-:W-:Y:S01]  /*1b490*/  FADD.FTZ R14, R101, R132 ;  /* 0x00000084650e7221 */ /* 0x002fe20000010000 */
[----:B------:R-:W-:Y:S06]  /*1b4a0*/  @!P1 BRA `(.L_x_2438) ;  /* 0x0000000000049947 */ /* 0x000fec0003800000 */
[----:B------:R-:W-:Y:S01]  /*1b4b0*/  BPT.TRAP 0x1 ;  /* 0x000000040000795c */ /* 0x000fe20000300000 */
.L_x_2438:
[----:B------:R-:W2:Y:S04]  /*1b4c0*/  LDL R105, [R1+0x58] ;  /* 0x0000580001697983 */ /* 0x000ea80000100800 */
[----:B------:R-:W3:Y:S01]  /*1b4d0*/  LDL R132, [R1+0x3c] ;  /* 0x00003c0001847983 */ /* 0x000ee20000100800 */
[----:B------:R-:W-:Y:S02]  /*1b4e0*/  F2FP.SATFINITE.E4M3.F32.PACK_AB_MERGE_C R108, R109, R108, RZ ;  /* 0x0000006c6d6c723e */ /* 0x000fe400048070ff */
[----:B------:R-:W-:Y:S02]  /*1b4f0*/  F2FP.SATFINITE.E4M3.F32.PACK_AB_MERGE_C R12, R12, R110, RZ ;  /* 0x0000006e0c0c723e */ /* 0x000fe400048070ff */
[----:B------:R-:W-:Y:S02]  /*1b500*/  F2FP.SATFINITE.E4M3.F32.PACK_AB_MERGE_C R21, R21, R118, RZ ;  /* 0x000000761515723e */ /* 0x000fe400048070ff */
[----:B------:R-:W-:-:S02]  /*1b510*/  F2FP.SATFINITE.E4M3.F32.PACK_AB_MERGE_C R108, R103, R99, R108 ;  /* 0x00000063676c723e */ /* 0x000fc4000480706c */
[----:B------:R-:W-:Y:S02]  /*1b520*/  F2FP.SATFINITE.E4M3.F32.PACK_AB_MERGE_C R106, R107, R106, R12 ;  /* 0x0000006a6b6a723e */ /* 0x000fe4000480700c */
        /* <DEDUP_REMOVED lines=128> */
[----:B------:R-:W-:Y:S01]  /*1bd30*/  IMAD.MOV.U32 R231, RZ, RZ, R233 ;  /* 0x000000ffffe77224 */ /* 0x000fe200078e00e9 */
[----:B------:R-:W-:Y:S06]  /*1bd40*/  @P2 BRA `(.L_x_2439) ;  /* 0xffffffb000082947 */ /* 0x000fec000383ffff */
[----:B------:R-:W-:-:S07]  /*1bd50*/  IMAD.MOV.U32 R231, RZ, RZ, R233 ;  /* 0x000000ffffe77224 */ /* 0x000fce00078e00e9 */
.L_x_2428:
[----:B------:R-:W2:Y:S02]  /*1bd60*/  LDL R12, [R1+0x54] ;  /* 0x00005400010c7983 */ /* 0x000ea40000100800 */
[----:B--2---:R-:W-:-:S13]  /*1bd70*/  ISETP.GE.AND P0, PT, R15, R12, PT ;  /* 0x0000000c0f00720c */ /* 0x004fda0003f06270 */
[----:B------:R-:W-:Y:S05]  /*1bd80*/  @!P0 BRA `(.L_x_2440) ;  /* 0x0000004000288947 */ /* 0x000fea0003800000 */
[----:B------:R-:W-:Y:S02]  /*1bd90*/  IMAD.MOV.U32 R233, RZ, RZ, R0 ;  /* 0x000000ffffe97224 */ /* 0x000fe400078e0000 */
[----:B------:R-:W-:Y:S02]  /*1bda0*/  IMAD.MOV.U32 R234, RZ, RZ, R3 ;  /* 0x000000ffffea7224 */ /* 0x000fe400078e0003 */
[----:B------:R-:W-:Y:S02]  /*1bdb0*/  IMAD.MOV.U32 R12, RZ, RZ, R232 ;  /* 0x000000ffff0c7224 */ /* 0x000fe400078e00e8 */
[----:B------:R-:W-:-:S07]  /*1bdc0*/  IMAD.MOV.U32 R235, RZ, RZ, R231 ;  /* 0x000000ffffeb7224 */ /* 0x000fce00078e00e7 */
.L_x_2451:
        /* <DEDUP_REMOVED lines=8> */
[----:B-1----:R-:W-:Y:S05]  /*1be50*/  @P2 BRA `(.L_x_2441) ;  /* 0x0000000000302947 */ /* 0x002fea0003800000 */
[----:B------:R-:W-:Y:S05]  /*1be60*/  @!P1 BRA `(.L_x_2442) ;  /* 0x0000000000049947 */ /* 0x000fea0003800000 */
[----:B------:R-:W-:Y:S01]  /*1be70*/  BPT.TRAP 0x1 ;  /* 0x000000040000795c */ /* 0x000fe20000300000 */
.L_x_2442:
[----:B------:R-:W-:Y:S01]  /*1be80*/  IMAD R0, R231, 0x8, R16 ;  /* 0x00000008e7007824 */ /* 0x000fe200078e0210 */
[----:B------:R-:W-:-:S04]  /*1be90*/  SHF.L.U32 R3, R232, 0x1f, RZ ;  /* 0x0000001fe8037819 */ /* 0x000fc800000006ff */
[----:B------:R1:W2:Y:S01]  /*1bea0*/  SYNCS.PHASECHK.TRANS64.TRYWAIT P0, [R0+URZ+0x2e830], R3 ;  /* 0x02e83003000075a7 */ /* 0x0002a2000800017f */
[----:B------:R-:W-:Y:S05]  /*1beb0*/  @!P1 BRA `(.L_x_2443) ;  /* 0x0000000000049947 */ /* 0x000fea0003800000 */
[----:B------:R-:W-:Y:S01]  /*1bec0*/  BPT.TRAP 0x1 ;  /* 0x000000040000795c */ /* 0x000fe20000300000 */
.L_x_2443:
[----:B------:R-:W-:Y:S04]  /*1bed0*/  BSSY B0, `(.L_x_2441) ;  /* 0x0000004000007945 */ /* 0x000fe80003800000 */
[----:B--2---:R-:W-:Y:S05]  /*1bee0*/  @P0 BRA `(.L_x_2444) ;  /* 0x0000000000080947 */ /* 0x004fea0003800000 */
[----:B------:R-:W2:Y:S02]  /*1bef0*/  SYNCS.PHASECHK.TRANS64.TRYWAIT P0, [R0+URZ+0x2e830], R3 ;  /* 0x02e83003000075a7 */ /* 0x000ea4000800017f */
[----:B--2---:R-:W-:Y:S05]  /*1bf00*/  @!P0 BRA `(.L_x_2445) ;  /* 0x0000011000f48947 */ /* 0x004fea0003800000 */
.L_x_2444:
[----:B------:R-:W-:Y:S05]  /*1bf10*/  BSYNC B0 ;  /* 0x0000000000007941 */ /* 0x000fea0003800000 */
.L_x_2441:
[----:B-12---:R-:W2:Y:S01]  /*1bf20*/  LDL R3, [R1+0x48] ;  /* 0x0000480001037983 */ /* 0x006ea20000100800 */
[----:B------:R-:W-:Y:S05]  /*1bf30*/  WARPSYNC.ALL ;  /* 0x0000000000007948 */ /* 0x000fea0003800000 */
[----:B------:R-:W1:Y:S01]  /*1bf40*/  S2R R0, SR_TID.X ;  /* 0x0000000000007919 */ /* 0x000e620000002100 */
[----:B------:R-:W-:Y:S01]  /*1bf50*/  IMAD.MOV.U32 R89, RZ, RZ, 0x40000040 ;  /* 0x40000040ff597424 */ /* 0x000fe200078e00ff */
[----:B------:R-:W-:Y:S01]  /*1bf60*/  MOV R13, UR38 ;  /* 0x00000026000d7c02 */ /* 0x000fe20008000f00 */
[----:B------:R-:W-:Y:S01]  /*1bf70*/  IMAD.MOV.U32 R93, RZ, RZ, 0x40000040 ;  /* 0x40000040ff5d7424 */ /* 0x000fe200078e00ff */
[----:B------:R-:W-:Y:S01]  /*1bf80*/  STL [R1+0xd8], R28 ;  /* 0x0000d81c01007387 */ /* 0x000fe20000100800 */
[----:B------:R-:W-:Y:S01]  /*1bf90*/  IMAD.MOV.U32 R21, RZ, RZ, 0x40000040 ;  /* 0x40000040ff157424 */ /* 0x000fe200078e00ff */
[----:B------:R-:W-:Y:S01]  /*1bfa0*/  R2UR UR35, R89 ;  /* 0x00000000592372ca */ /* 0x000fe200000e0000 */
[----:B------:R-:W-:Y:S01]  /*1bfb0*/  IMAD.MOV.U32 R91, RZ, RZ, 0x40000040 ;  /* 0x40000040ff5b7424 */ /* 0x000fe200078e00ff */
[----:B------:R-:W-:Y:S01]  /*1bfc0*/  R2UR UR17, R93 ;  /* 0x000000005d1172ca */ /* 0x000fe200000e0000 */
[----:B------:R-:W-:Y:S01]  /*1bfd0*/  STL [R1+0xd4], R27 ;  /* 0x0000d41b01007387 */ /* 0x000fe20000100800 */
[----:B------:R-:W-:Y:S01]  /*1bfe0*/  R2UR UR19, R21 ;  /* 0x00000000151372ca */ /* 0x000fe200000e0000 */
[----:B------:R-:W-:Y:S01]  /*1bff0*/  IMAD.MOV.U32 R95, RZ, RZ, 0x40000040 ;  /* 0x40000040ff5f7424 */ /* 0x000fe200078e00ff */
[C---:B------:R-:W-:Y:S01]  /*1c000*/  R2UR UR43, R91.reuse ;  /* 0x000000005b2b72ca */ /* 0x040fe200000e0000 */
[----:B------:R-:W-:Y:S01]  /*1c010*/  STL [R1+0xd0], R26 ;  /* 0x0000d01a01007387 */ /* 0x000fe20000100800 */
[----:B------:R-:W-:Y:S01]  /*1c020*/  R2UR UR25, R91 ;  /* 0x000000005b1972ca */ /* 0x000fe200000e0000 */
[----:B------:R-:W-:Y:S01]  /*1c030*/  IMAD.MOV.U32 R21, RZ, RZ, 0x40000040 ;  /* 0x40000040ff157424 */ /* 0x000fe200078e00ff */
[C---:B------:R-:W-:Y:S01]  /*1c040*/  R2UR UR5, R89.reuse ;  /* 0x00000000590572ca */ /* 0x040fe200000e0000 */
[----:B------:R-:W-:Y:S01]  /*1c050*/  STL [R1+0xcc], R25 ;  /* 0x0000cc1901007387 */ /* 0x000fe20000100800 */
[----:B------:R-:W-:-:S02]  /*1c060*/  R2UR UR7, R89 ;  /* 0x00000000590772ca */ /* 0x000fc400000e0000 */
[----:B------:R-:W-:Y:S01]  /*1c070*/  R2UR UR9, R93 ;  /* 0x000000005d0972ca */ /* 0x000fe200000e0000 */
[----:B------:R-:W-:Y:S01]  /*1c080*/  STL [R1+0xc8], R24 ;  /* 0x0000c81801007387 */ /* 0x000fe20000100800 */
[C---:B------:R-:W-:Y:S02]  /*1c090*/  R2UR UR11, R91.reuse ;  /* 0x000000005b0b72ca */ /* 0x040fe400000e0000 */
[----:B------:R-:W-:Y:S01]  /*1c0a0*/  R2UR UR59, R91 ;  /* 0x000000005b3b72ca */ /* 0x000fe200000e0000 */
[----:B------:R-:W-:Y:S01]  /*1c0b0*/  STL [R1+0xc4], R23 ;  /* 0x0000c41701007387 */ /* 0x000fe20000100800 */
[----:B------:R-:W-:Y:S02]  /*1c0c0*/  R2UR UR29, R89 ;  /* 0x00000000591d72ca */ /* 0x000fe400000e0000 */
[----:B------:R-:W-:Y:S01]  /*1c0d0*/  R2UR UR13, R91 ;  /* 0x000000005b0d72ca */ /* 0x000fe200000e0000 */
[----:B------:R3:W-:Y:S01]  /*1c0e0*/  STL [R1+0xc0], R22 ;  /* 0x0000c01601007387 */ /* 0x0007e20000100800 */
[----:B------:R-:W-:-:S02]  /*1c0f0*/  R2UR UR15, R93 ;  /* 0x000000005d0f72ca */ /* 0x000fc400000e0000 */
[----:B-1----:R-:W-:Y:S01]  /*1c100*/  SHF.R.U32.HI R0, RZ, 0x7, R0 ;  /* 0x00000007ff007819 */ /* 0x002fe20000011600 */
[----:B------:R-:W-:Y:S01]  /*1c110*/  STL [R1+0xbc], R19 ;  /* 0x0000bc1301007387 */ /* 0x000fe20000100800 */
[----:B------:R-:W-:Y:S02]  /*1c120*/  R2UR UR31, R93 ;  /* 0x000000005d1f72ca */ /* 0x000fe400000e0000 */
[C---:B------:R-:W-:Y:S01]  /*1c130*/  R2UR UR21, R89.reuse ;  /* 0x00000000591572ca */ /* 0x040fe200000e0000 */
[----:B------:R-:W-:Y:S01]  /*1c140*/  VIADD R94, R0, 0x8 ;  /* 0x00000008005e7836 */ /* 0x000fe20000000000 */
[----:B------:R1:W-:Y:S01]  /*1c150*/  STL [R1+0xb8], R18 ;  /* 0x0000b81201007387 */ /* 0x0003e20000100800 */
[----:B---3--:R-:W-:Y:S01]  /*1c160*/  MOV R22, UR43 ;  /* 0x0000002b00167c02 */ /* 0x008fe20008000f00 */
[----:B------:R-:W-:Y:S01]  /*1c170*/  UMOV UR43, UR25 ;  /* 0x00000019002b7c82 */ /* 0x000fe20008000000 */
[----:B------:R-:W-:Y:S01]  /*1c180*/  R2UR UR23, R89 ;  /* 0x00000000591772ca */ /* 0x000fe200000e0000 */
[----:B------:R3:W-:Y:S01]  /*1c190*/  BAR.SYNC.DEFER_BLOCKING R94, 0x100 ;  /* 0x0004005e0000751d */ /* 0x0007e20000010000 */
[----:B------:R-:W-:-:S02]  /*1c1a0*/  MOV R97, UR43 ;  /* 0x0000002b00617c02 */ /* 0x000fc40008000f00 */
[----:B------:R-:W-:Y:S02]  /*1c1b0*/  R2UR UR27, R91 ;  /* 0x000000005b1b72ca */ /* 0x000fe400000e0000 */
[C---:B------:R-:W-:Y:S01]  /*1c1c0*/  R2UR UR25, R5.reuse ;  /* 0x00000000051972ca */ /* 0x040fe200000e0000 */
[----:B------:R-:W-:Y:S01]  /*1c1d0*/  UMOV UR43, UR5 ;  /* 0x00000005002b7c82 */ /* 0x000fe20008000000 */
[----:B-1----:R-:W-:Y:S01]  /*1c1e0*/  MOV R18, UR35 ;  /* 0x0000002300127c02 */ /* 0x002fe20008000f00 */
[----:B------:R-:W-:Y:S01]  /*1c1f0*/  STL [R1+0xb4], R17 ;  /* 0x0000b41101007387 */ /* 0x000fe20000100800 */
[----:B------:R-:W-:Y:S01]  /*1c200*/  UMOV UR35, UR17 ;  /* 0x0000001100237c82 */ /* 0x000fe20008000000 */
[C---:B------:R-:W-:Y:S02]  /*1c210*/  R2UR UR17, R5.reuse ;  /* 0x00000000051172ca */ /* 0x040fe400000e0000 */
[C---:B------:R-:W-:Y:S01]  /*1c220*/  R2UR UR5, R5.reuse ;  /* 0x00000000050572ca */ /* 0x040fe200000e0000 */
[----:B------:R1:W-:Y:S01]  /*1c230*/  STL [R1+0xb0], R16 ;  /* 0x0000b01001007387 */ /* 0x0003e20000100800 */
[----:B------:R-:W-:Y:S01]  /*1c240*/  MOV R28, UR35 ;  /* 0x00000023001c7c02 */ /* 0x000fe20008000f00 */
[----:B------:R-:W-:Y:S01]  /*1c250*/  UMOV UR35, UR9 ;  /* 0x0000000900237c82 */ /* 0x000fe20008000000 */
[----:B------:R-:W-:Y:S01]  /*1c260*/  R2UR UR9, R5 ;  /* 0x00000000050972ca */ /* 0x000fe200000e0000 */
[----:B------:R-:W-:Y:S01]  /*1c270*/  STL [R1+0xac], R15 ;  /* 0x0000ac0f01007387 */ /* 0x000fe20000100800 */
[----:B------:R-:W-:-:S02]  /*1c280*/  R2UR UR47, R89 ;  /* 0x00000000592f72ca */ /* 0x000fc400000e0000 */
[----:B------:R-:W-:Y:S01]  /*1c290*/  R2UR UR51, R91 ;  /* 0x000000005b3372ca */ /* 0x000fe200000e0000 */
[----:B------:R-:W-:Y:S01]  /*1c2a0*/  STL [R1+0xa8], R14 ;  /* 0x0000a80e01007387 */ /* 0x000fe20000100800 */
[----:B------:R-:W-:Y:S01]  /*1c2b0*/  R2UR UR55, R89 ;  /* 0x00000000593772ca */ /* 0x000fe200000e0000 */
[----:B------:R-:W-:Y:S01]  /*1c2c0*/  IMAD.MOV.U32 R91, RZ, RZ, 0x40000040 ;  /* 0x40000040ff5b7424 */ /* 0x000fe200078e00ff */
[----:B------:R-:W-:Y:S01]  /*1c2d0*/  WARPGROUP.ARRIVE ;  /* 0x00000000000079c5 */ /* 0x000fe20000000000 */
[----:B-1----:R-:W-:Y:S01]  /*1c2e0*/  MOV R16, UR59 ;  /* 0x0000003b00107c02 */ /* 0x002fe20008000f00 */
[----:B------:R-:W-:Y:S01]  /*1c2f0*/  UMOV UR59, UR29 ;  /* 0x0000001d003b7c82 */ /* 0x000fe20008000000 */
[----:B------:R-:W-:Y:S01]  /*1c300*/  STL [R1+0xa4], R12 ;  /* 0x0000a40c01007387 */ /* 0x000fe20000100800 */
[----:B------:R-:W-:Y:S01]  /*1c310*/  MOV R26, UR59 ;  /* 0x0000003b001a7c02 */ /* 0x000fe20008000f00 */
[----:B------:R-:W-:Y:S01]  /*1c320*/  UMOV UR59, UR13 ;  /* 0x0000000d003b7c82 */ /* 0x000fe20008000000 */
[----:B------:R-:W-:Y:S01]  /*1c330*/  R2UR UR13, R5 ;  /* 0x00000000050d72ca */ /* 0x000fe200000e0000 */
[----:B------:R1:W-:Y:S01]  /*1c340*/  STL [R1+0xa0], R2 ;  /* 0x0000a00201007387 */ /* 0x0003e20000100800 */
[----:B------:R-:W-:Y:S01]  /*1c350*/  IMAD.MOV.U32 R89, RZ, RZ, 0x40000040 ;  /* 0x40000040ff597424 */ /* 0x000fe200078e00ff */
[----:B------:R-:W-:-:S02]  /*1c360*/  R2UR UR40, R4 ;  /* 0x00000000042872ca */ /* 0x000fc400000e0000 */
[----:B------:R-:W-:Y:S02]  /*1c370*/  R2UR UR41, R5 ;  /* 0x00000000052972ca */ /* 0x000fe400000e0000 */
[C---:B------:R-:W-:Y:S02]  /*1c380*/  R2UR UR32, R10.reuse ;  /* 0x000000000a2072ca */ /* 0x040fe400000e0000 */
[----:B------:R-:W-:Y:S02]  /*1c390*/  R2UR UR33, R11 ;  /* 0x000000000b2172ca */ /* 0x000fe400000e0000 */
[----:B-1----:R-:W-:Y:S02]  /*1c3a0*/  MOV R2, UR39 ;  /* 0x0000002700027c02 */ /* 0x002fe40008000f00 */
[----:B------:R-:W-:Y:S02]  /*1c3b0*/  R2UR UR39, R95 ;  /* 0x000000005f2772ca */ /* 0x000fe400000e0000 */
[----:B------:R-:W-:-:S02]  /*1c3c0*/  R2UR UR56, R10 ;  /* 0x000000000a3872ca */ /* 0x000fc400000e0000 */
[----:B------:R-:W-:Y:S02]  /*1c3d0*/  R2UR UR57, R11 ;  /* 0x000000000b3972ca */ /* 0x000fe400000e0000 */
[----:B------:R-:W-:-:S07]  /*1c3e0*/  MOV R0, UR36 ;  /* 0x0000002400007c02 */ /* 0x000fce0008000f00 */
[----:B------:R-:W-:Y:S01]  /*1c3f0*/  MOV R14, UR39 ;  /* 0x00000027000e7c02 */ /* 0x000fe20008000f00 */
[----:B------:R-:W-:Y:S01]  /*1c400*/  UMOV UR39, UR31 ;  /* 0x0000001f00277c82 */ /* 0x000fe20008000000 */
[----:B------:R-:W-:Y:S02]  /*1c410*/  R2UR UR31, R21 ;  /* 0x00000000151f72ca */ /* 0x000fe400000e0000 */
[----:B------:R-:W-:Y:S01]  /*1c420*/  MOV R24, UR39 ;  /* 0x0000002700187c02 */ /* 0x000fe20008000f00 */
[----:B------:R-:W-:Y:S01]  /*1c430*/  UMOV UR39, UR21 ;  /* 0x0000001500277c82 */ /* 0x000fe20008000000 */
[----:B------:R-:W-:Y:S01]  /*1c440*/  R2UR UR21, R5 ;  /* 0x00000000051572ca */ /* 0x000fe200000e0000 */
        /* <DEDUP_REMOVED lines=21> */
[----:B---3--:R-:W-:Y:S01]  /*1c5a0*/  VIADD R94, R20, 0x4 ;  /* 0x00000004145e7836 */ /* 0x008fe20000000000 */
        /* <DEDUP_REMOVED lines=14> */
[----:B------:R-:W-:Y:S02]  /*1c690*/  VIADD R88, R20, 0x404 ;  /* 0x0000040414587836 */ /* 0x000fe40000000000 */
[----:B------:R-:W-:Y:S02]  /*1c6a0*/  MOV R12, UR38 ;  /* 0x00000026000c7c02 */ /* 0x000fe40008000f00 */
[----:B------:R-:W-:Y:S01]  /*1c6b0*/  R2UR UR42, R90 ;  /* 0x000000005a2a72ca */ /* 0x000fe200000e0000 */
[----:B------:R-:W-:Y:S01]  /*1c6c0*/  VIADD R90, R20, 0x504 ;  /* 0x00000504145a7836 */ /* 0x000fe20000000000 */
[----:B------:R-:W-:Y:S01]  /*1c6d0*/  R2UR UR46, R88 ;  /* 0x00000000582e72ca */ /* 0x000fe200000e0000 */
[----:B------:R-:W-:Y:S01]  /*1c6e0*/  VIADD R88, R20, 0x604 ;  /* 0x0000060414587836 */ /* 0x000fe20000000000 */
[----:B------:R-:W-:-:S02]  /*1c6f0*/  UMOV UR38, UR30 ;  /* 0x0000001e00267c82 */ /* 0x000fc40008000000 */
[----:B------:R-:W-:Y:S01]  /*1c700*/  MOV R15, UR58 ;  /* 0x0000003a000f7c02 */ /* 0x000fe20008000f00 */
[----:B------:R-:W-:Y:S01]  /*1c710*/  UMOV UR58, UR28 ;  /* 0x0000001c003a7c82 */ /* 0x000fe20008000000 */
[----:B------:R-:W-:Y:S01]  /*1c720*/  MOV R17, UR34 ;  /* 0x0000002200117c02 */ /* 0x000fe20008000f00 */
[----:B------:R-:W-:Y:S01]  /*1c730*/  UMOV UR34, UR16 ;  /* 0x0000001000227c82 */ /* 0x000fe20008000000 */
[C---:B------:R-:W-:Y:S02]  /*1c740*/  R2UR UR16, R4.reuse ;  /* 0x00000000041072ca */ /* 0x040fe400000e0000 */
        /* <DEDUP_REMOVED lines=8> */
[----:B------:R-:W-:Y:S01]  /*1c7d0*/  MOV R25, UR58 ;  /* 0x0000003a00197c02 */ /* 0x000fe20008000f00 */
[----:B------:R-:W-:Y:S01]  /*1c7e0*/  QGMMA.64x32x32.F32.E4M3.E4M3 R184, gdesc[UR16], RZ, !UPT, gsb0 ;  /* 0x0060000010b879f3 */ /* 0x000fe2000c0008ff */
[----:B------:R-:W-:Y:S01]  /*1c7f0*/  UMOV UR58, UR12 ;  /* 0x0000000c003a7c82 */ /* 0x000fe20008000000 */
[C---:B------:R-:W-:Y:S01]  /*1c800*/  R2UR UR12, R4.reuse ;  /* 0x00000000040c72ca */ /* 0x040fe200000e0000 */
[----:B------:R-:W-:Y:S01]  /*1c810*/  IMAD.MOV.U32 R21, RZ, RZ, R96 ;  /* 0x000000ffff157224 */ /* 0x000fe200078e0060 */
[----:B------:R-:W-:Y:S01]  /*1c820*/  MOV R23, UR38 ;  /* 0x0000002600177c02 */ /* 0x000fe20008000f00 */
        /* <DEDUP_REMOVED lines=31> */
[----:B------:R-:W-:Y:S02]  /*1ca20*/  VIADD R20, R20, 0x606 ;  /* 0x0000060614147836 */ /* 0x000fe40000000000 */
[----:B------:R-:W-:-:S03]  /*1ca30*/  IMAD.MOV.U32 R91, RZ, RZ, 0x40000040 ;  /* 0x40000040ff5b7424 */ /* 0x000fc600078e00ff */
[----:B------:R-:W-:Y:S01]  /*1ca40*/  R2UR UR30, R20 ;  /* 0x00000000141e72ca */ /* 0x000fe200000e0000 */
[----:B------:R-:W-:Y:S01]  /*1ca50*/  IMAD.MOV.U32 R20, RZ, RZ, R97 ;  /* 0x000000ffff147224 */ /* 0x000fe200078e0061 */
[----:B------:R-:W-:Y:S02]  /*1ca60*/  WARPGROUP.DEPBAR.LE gsb0, 0x0 ;  /* 0x00008000000079c5 */ /* 0x000fe40000010000 */
[----:B------:R-:W-:-:S06]  /*1ca70*/  WARPGROUP.ARRIVE ;  /* 0x00000000000079c5 */ /* 0x000fcc0000000000 */
[----:B------:R-:W-:Y:S01]  /*1ca80*/  QGMMA.64x32x32.F32.E4M3.E4M3 R120, gdesc[UR20], RZ, !UPT, gsb0 ;  /* 0x00600000147879f3 */ /* 0x000fe2000c0008ff */
[----:B------:R-:W-:Y:S02]  /*1ca90*/  R2UR UR22, R90 ;  /* 0x000000005a1672ca */ /* 0x000fe400000e0000 */
[----:B------:R-:W-:Y:S01]  /*1caa0*/  R2UR UR23, R91 ;  /* 0x000000005b1772ca */ /* 0x000fe200000e0000 */
[----:B------:R-:W-:Y:S02]  /*1cab0*/  WARPGROUP.DEPBAR.LE gsb0, 0x0 ;  /* 0x00008000000079c5 */ /* 0x000fe40000010000 */
[----:B0-----:R-:W-:-:S06]  /*1cac0*/  WARPGROUP.ARRIVE ;  /* 0x00000000000079c5 */ /* 0x001fcc0000000000 */
        /* <DEDUP_REMOVED lines=115> */
[----:B------:R0:W5:Y:S01]  /*1d200*/  LDL.LU R2, [R1+0xa0] ;  /* 0x0000a00001027983 */ /* 0x0001620000300800 */
        /* <DEDUP_REMOVED lines=25> */
[----:B------:R-:W-:Y:S01]  /*1d3a0*/  R2UR UR36, R0 ;  /* 0x00000000002472ca */ /* 0x000fe200000e0000 */
[----:B------:R-:W-:Y:S02]  /*1d3b0*/  WARPGROUP.DEPBAR.LE gsb0, 0x0 ;  /* 0x00008000000079c5 */ /* 0x000fe40000010000 */
[----:B0-----:R-:W-:-:S12]  /*1d3c0*/  @P2 BRA `(.L_x_2446) ;  /* 0x0000000000282947 */ /* 0x001fd80003800000 */
[----:B------:R-:W-:Y:S05]  /*1d3d0*/  @!P1 BRA `(.L_x_2447) ;  /* 0x0000000000049947 */ /* 0x000fea0003800000 */
[----:B------:R-:W-:Y:S01]  /*1d3e0*/  BPT.TRAP 0x1 ;  /* 0x000000040000795c */ /* 0x000fe20000300000 */
.L_x_2447:
[----:B-----5:R-:W-:Y:S01]  /*1d3f0*/  SHF.L.U32 R0, R12, 0x1f, RZ ;  /* 0x0000001f0c007819 */ /* 0x020fe200000006ff */
[----:B------:R-:W-:-:S04]  /*1d400*/  IMAD R3, R235, 0x8, R16 ;  /* 0x00000008eb037824 */ /* 0x000fc800078e0210 */
[----:B------:R0:W1:Y:S01]  /*1d410*/  SYNCS.PHASECHK.TRANS64.TRYWAIT P0, [R3+URZ+0x2e850], R0 ;  /* 0x02e85000030075a7 */ /* 0x000062000800017f */
[----:B------:R-:W-:Y:S05]  /*1d420*/  @!P1 BRA `(.L_x_2448) ;  /* 0x0000000000049947 */ /* 0x000fea0003800000 */
[----:B------:R-:W-:Y:S01]  /*1d430*/  BPT.TRAP 0x1 ;  /* 0x000000040000795c */ /* 0x000fe20000300000 */
.L_x_2448:
[----:B-1----:R-:W-:Y:S05]  /*1d440*/  @P0 BRA `(.L_x_2446) ;  /* 0x0000000000080947 */ /* 0x002fea0003800000 */
[----:B------:R-:W1:Y:S02]  /*1d450*/  SYNCS.PHASECHK.TRANS64.TRYWAIT P0, [R3+URZ+0x2e850], R0 ;  /* 0x02e85000030075a7 */ /* 0x000e64000800017f */
[----:B-1----:R-:W-:Y:S05]  /*1d460*/  @!P0 BRA `(.L_x_2449) ;  /* 0x000000fc00b08947 */ /* 0x002fea0003800000 */
.L_x_2446:
[----:B01---5:R-:W-:Y:S01]  /*1d470*/  VIADD R0, R16, 0x400 ;  /* 0x0000040010007836 */ /* 0x023fe20000000000 */
[----:B------:R-:W-:Y:S05]  /*1d480*/  WARPSYNC.ALL ;  /* 0x0000000000007948 */ /* 0x000fea0003800000 */
[----:B------:R-:W-:Y:S01]  /*1d490*/  SHF.R.U32.HI R0, RZ, 0x4, R0 ;  /* 0x00000004ff007819 */ /* 0x000fe20000011600 */
[----:B------:R-:W-:Y:S01]  /*1d4a0*/  IMAD.MOV.U32 R13, RZ, RZ, -0x3ffffff0 ;  /* 0xc0000010ff0d7424 */ /* 0x000fe200078e00ff */
[----:B------:R-:W-:Y:S01]  /*1d4b0*/  WARPGROUP.ARRIVE ;  /* 0x00000000000079c5 */ /* 0x000fe20000000000 */
[----:B------:R-:W-:Y:S01]  /*1d4c0*/  IMAD.MOV.U32 R21, RZ, RZ, -0x3ffffff0 ;  /* 0xc0000010ff157424 */ /* 0x000fe200078e00ff */
[----:B------:R-:W-:-:S02]  /*1d4d0*/  LOP3.LUT R0, R0, 0x3fff, RZ, 0xc0, !PT ;  /* 0x00003fff00007812 */ /* 0x000fc400078ec0ff */
[----:B------:R-:W-:Y:S02]  /*1d4e0*/  R2UR UR7, R13 ;  /* 0x000000000d0772ca */ /* 0x000fe400000e0000 */
[----:B------:R-:W-:-:S05]  /*1d4f0*/  LOP3.LUT R0, R0, 0x10000, RZ, 0xfc, !PT ;  /* 0x0001000000007812 */ /* 0x000fca00078efcff */
[----:B------:R-:W-:Y:S01]  /*1d500*/  IMAD R12, R235, 0x700, R0 ;  /* 0x00000700eb0c7824 */ /* 0x000fe200078e0200 */
[----:B------:R-:W-:-:S03]  /*1d510*/  FMNMX.FTZ R0, R184, R234, !PT ;  /* 0x000000eab8007209 */ /* 0x000fc60007810000 */
[C---:B------:R-:W-:Y:S01]  /*1d520*/  VIADD R20, R12.reuse, 0x100 ;  /* 0x000001000c147836 */ /* 0x040fe20000000000 */
[----:B------:R-:W-:Y:S02]  /*1d530*/  R2UR UR6, R12 ;  /* 0x000000000c0672ca */ /* 0x000fe400000e0000 */
[----:B------:R-:W-:-:S04]  /*1d540*/  FMNMX.FTZ R0, R185, R0, !PT ;  /* 0x00000000b9007209 */ /* 0x000fc80007810000 */
[----:B------:R-:W-:Y:S02]  /*1d550*/  FMNMX.FTZ R13, R188, R0, !PT ;  /* 0x00000000bc0d7209 */ /* 0x000fe40007810000 */
        /* <DEDUP_REMOVED lines=118> */
[----:B0-----:R-:W-:Y:S02]  /*1dcc0*/  LOP3.LUT R226, R227, 0x7f, RZ, 0xc0, !PT ;  /* 0x0000007fe3e27812 */ /* 0x001fe400078ec0ff */
[----:B------:R-:W-:Y:S01]  /*1dcd0*/  FMNMX.FTZ R0, R98, R0, !PT ;  /* 0x0000000062007209 */ /* 0x000fe20007810000 */
[----:B------:R-:W0:Y:S01]  /*1dce0*/  S2R R227, SR_TID.X ;  /* 0x0000000000e37919 */ /* 0x000e220000002100 */
[----:B------:R-:W-:-:S02]  /*1dcf0*/  ISETP.NE.AND P0, PT, R226, RZ, PT ;  /* 0x000000ffe200720c */ /* 0x000fc40003f05270 */
[----:B------:R-:W-:-:S04]  /*1dd00*/  FMNMX.FTZ R0, R99, R0, !PT ;  /* 0x0000000063007209 */ /* 0x000fc80007810000 */
[----:B------:R-:W-:-:S04]  /*1dd10*/  FMNMX.FTZ R0, R102, R0, !PT ;  /* 0x0000000066007209 */ /* 0x000fc80007810000 */
[----:B------:R-:W-:-:S05]  /*1dd20*/  FMNMX.FTZ R0, R103, R0, !PT ;  /* 0x0000000067007209 */ /* 0x000fca0007810000 */
[----:B------:R-:W1:Y:S01]  /*1dd30*/  SHFL.BFLY PT, R3, R0, 0x2, 0x1f ;  /* 0x0c401f0000037f89 */ /* 0x000e6200000e0000 */
[----:B0-----:R-:W-:Y:S02]  /*1dd40*/  SHF.R.U32.HI R227, RZ, 0x7, R227 ;  /* 0x00000007ffe37819 */ /* 0x001fe400000116e3 */
[----:B-1----:R-:W-:Y:S01]  /*1dd50*/  FMNMX.FTZ R0, R0, R3, !PT ;  /* 0x0000000300007209 */ /* 0x002fe20007810000 */
[----:B------:R-:W-:Y:S02]  /*1dd60*/  WARPGROUP.DEPBAR.LE gsb0, 0x0 ;  /* 0x00008000000079c5 */ /* 0x000fe40000010000 */
[----:B------:R-:W-:-:S06]  /*1dd70*/  WARPGROUP.ARRIVE ;  /* 0x00000000000079c5 */ /* 0x000fcc0000000000 */
[----:B------:R-:W-:Y:S01]  /*1dd80*/  QGMMA.64x128x32.F32.E4M3.E4M3 R24, R216, gdesc[UR4], R24, gsb0 ;  /* 0x01e00004d8187df3 */ /* 0x000fe20008000818 */
[----:B------:R-:W-:Y:S02]  /*1dd90*/  R2UR UR6, R20 ;  /* 0x00000000140672ca */ /* 0x000fe400000e0000 */
[----:B------:R-:W-:Y:S01]  /*1dda0*/  R2UR UR7, R21 ;  /* 0x00000000150772ca */ /* 0x000fe200000e0000 */
[----:B------:R-:W0:Y:S01]  /*1ddb0*/  SHFL.BFLY PT, R20, R13, 0x2, 0x1f ;  /* 0x0c401f000d147f89 */ /* 0x000e2200000e0000 */
[----:B------:R-:W-:Y:S01]  /*1ddc0*/  IMAD.MOV.U32 R21, RZ, RZ, -0x3ffffff0 ;  /* 0xc0000010ff157424 */ /* 0x000fe200078e00ff */
[----:B0-----:R-:W-:Y:S01]  /*1ddd0*/  FMNMX.FTZ R13, R13, R20, !PT ;  /* 0x000000140d0d7209 */ /* 0x001fe20007810000 */
[----:B------:R-:W-:-:S04]  /*1dde0*/  VIADD R20, R12, 0x400 ;  /* 0x000004000c147836 */ /* 0x000fc80000000000 */
[----:B------:R-:W0:Y:S02]  /*1ddf0*/  SHFL.BFLY PT, R3, R13, 0x1, 0x1f ;  /* 0x0c201f000d037f89 */ /* 0x000e2400000e0000 */
[----:B0-----:R-:W-:Y:S01]  /*1de00*/  FMNMX.FTZ R3, R13, R3, !PT ;  /* 0x000000030d037209 */ /* 0x001fe20007810000 */
[----:B------:R-:W-:Y:S02]  /*1de10*/  WARPGROUP.DEPBAR.LE gsb0, 0x0 ;  /* 0x00008000000079c5 */ /* 0x000fe40000010000 */
[----:B------:R-:W-:-:S06]  /*1de20*/  WARPGROUP.ARRIVE ;  /* 0x00000000000079c5 */ /* 0x000fcc0000000000 */
        /* <DEDUP_REMOVED lines=23> */
[--C-:B------:R-:W-:Y:S01]  /*1dfa0*/  FFMA.FTZ R156, R2, R156, -R21.reuse ;  /* 0x0000009c029c7223 */ /* 0x100fe20000010815 */
[----:B0-----:R-:W-:Y:S01]  /*1dfb0*/  FMNMX.FTZ R0, R0, R20, !PT ;  /* 0x0000001400007209 */ /* 0x001fe20007810000 */
[----:B------:R-:W-:Y:S01]  /*1dfc0*/  FADD.FTZ R20, -R3, R234 ;  /* 0x000000ea03147221 */ /* 0x000fe20000010100 */
[----:B------:R-:W-:-:S01]  /*1dfd0*/  FFMA.FTZ R157, R2, R157, -R21 ;  /* 0x0000009d029d7223 */ /* 0x000fc20000010815 */
[C-C-:B------:R-:W-:Y:S01]  /*1dfe0*/  FFMA.FTZ R160, R2.reuse, R160, -R21.reuse ;  /* 0x000000a002a07223 */ /* 0x140fe20000010815 */
[----:B------:R-:W-:-:S01]  /*1dff0*/  FFMA.FTZ R161, R2, R161, -R21 ;  /* 0x000000a102a17223 */ /* 0x000fc20000010815 */
[----:B------:R-:W-:Y:S01]  /*1e000*/  FADD.FTZ R13, -R0, R233 ;  /* 0x000000e9000d7221 */ /* 0x000fe20000010100 */
[C---:B------:R-:W-:Y:S01]  /*1e010*/  FMUL.FTZ R20, R2.reuse, R20 ;  /* 0x0000001402147220 */ /* 0x040fe20000410000 */
[C-C-:B------:R-:W-:Y:S01]  /*1e020*/  FFMA.FTZ R164, R2.reuse, R164, -R21.reuse ;  /* 0x000000a402a47223 */ /* 0x140fe20000010815 */
[----:B------:R-:W-:-:S01]  /*1e030*/  FFMA.FTZ R165, R2, R165, -R21 ;  /* 0x000000a502a57223 */ /* 0x000fc20000010815 */
[C---:B------:R-:W-:Y:S01]  /*1e040*/  FMUL.FTZ R13, R2.reuse, R13 ;  /* 0x0000000d020d7220 */ /* 0x040fe20000410000 */
        /* <DEDUP_REMOVED lines=29> */
[----:B------:R-:W-:Y:S08]  /*1e220*/  MUFU.EX2 R20, R20 ;  /* 0x0000001400147308 */ /* 0x000ff00000000800 */
[----:B------:R-:W0:Y:S08]  /*1e230*/  MUFU.EX2 R184, R184 ;  /* 0x000000b800b87308 */ /* 0x000e300000000800 */
[----:B------:R-:W1:Y:S08]  /*1e240*/  MUFU.EX2 R185, R185 ;  /* 0x000000b900b97308 */ /* 0x000e700000000800 */
[----:B------:R-:W2:Y:S01]  /*1e250*/  MUFU.EX2 R188, R188 ;  /* 0x000000bc00bc7308 */ /* 0x000ea20000000800 */
[----:B0-----:R-:W-:-:S07]  /*1e260*/  FFMA.FTZ R236, R20, R236, R184 ;  /* 0x000000ec14ec7223 */ /* 0x001fce00000100b8 */
        /* <DEDUP_REMOVED lines=47> */
[----:B------:R-:W-:Y:S01]  /*1e560*/  MUFU.EX2 R137, R137 ;  /* 0x0000008900897308 */ /* 0x000fe20000000800 */
[----:B--2---:R-:W-:-:S07]  /*1e570*/  FADD.FTZ R236, R165, R236 ;  /* 0x000000eca5ec7221 */ /* 0x004fce0000010000 */
[----:B------:R-:W-:Y:S01]  /*1e580*/  MUFU.EX2 R140, R140 ;  /* 0x0000008c008c7308 */ /* 0x000fe20000000800 */
[----:B0-----:R-:W-:-:S07]  /*1e590*/  FADD.FTZ R236, R136, R236 ;  /* 0x000000ec88ec7221 */ /* 0x001fce0000010000 */
[----:B------:R-:W-:Y:S01]  /*1e5a0*/  MUFU.EX2 R141, R141 ;  /* 0x0000008d008d7308 */ /* 0x000fe20000000800 */
[----:B------:R-:W-:Y:S02]  /*1e5b0*/  WARPGROUP.DEPBAR.LE gsb0, 0x0 ;  /* 0x00008000000079c5 */ /* 0x000fe40000010000 */
[C-C-:B------:R-:W-:Y:S01]  /*1e5c0*/  FFMA.FTZ R208, R2.reuse, R88, -R21.reuse ;  /* 0x0000005802d07223 */ /* 0x140fe20000010815 */
[----:B------:R-:W-:-:S01]  /*1e5d0*/  FFMA.FTZ R88, R2, R100, -R21 ;  /* 0x0000006402587223 */ /* 0x000fc20000010815 */
[C---:B------:R-:W-:Y:S01]  /*1e5e0*/  FFMA.FTZ R100, R2.reuse, R101, -R21 ;  /* 0x0000006502647223 */ /* 0x040fe20000010815 */
[----:B------:R-:W-:-:S01]  /*1e5f0*/  FFMA.FTZ R101, R2, R0, -8 ;  /* 0xc100000002657423 */ /* 0x000fc20000010000 */
[C---:B------:R-:W-:Y:S01]  /*1e600*/  FFMA.FTZ R209, R2.reuse, R89, -R21 ;  /* 0x0000005902d17223 */ /* 0x040fe20000010815 */
[----:B------:R-:W-:Y:S01]  /*1e610*/  IMAD.MOV.U32 R89, RZ, RZ, -0x3ffffff0 ;  /* 0xc0000010ff597424 */ /* 0x000fe200078e00ff */
        /* <DEDUP_REMOVED lines=10> */
[----:B0-----:R-:W-:-:S02]  /*1e6c0*/  VIADD R88, R12, 0x500 ;  /* 0x000005000c587836 */ /* 0x001fc40000000000 */
[----:B------:R-:W-:-:S01]  /*1e6d0*/  FFMA.FTZ R170, R2, R170, -R101 ;  /* 0x000000aa02aa7223 */ /* 0x000fc20000010865 */
[----:B------:R-:W-:Y:S01]  /*1e6e0*/  R2UR UR7, R89 ;  /* 0x00000000590772ca */ /* 0x000fe200000e0000 */
[----:B------:R-:W-:-:S01]  /*1e6f0*/  FFMA.FTZ R171, R2, R171, -R101 ;  /* 0x000000ab02ab7223 */ /* 0x000fc20000010865 */
[--C-:B------:R-:W-:Y:S01]  /*1e700*/  FFMA.FTZ R174, R2, R174, -R101.reuse ;  /* 0x000000ae02ae7223 */ /* 0x100fe20000010865 */
[----:B------:R-:W-:Y:S01]  /*1e710*/  R2UR UR6, R88 ;  /* 0x00000000580672ca */ /* 0x000fe200000e0000 */
[----:B------:R-:W0:Y:S01]  /*1e720*/  MUFU.EX2 R187, R187 ;  /* 0x000000bb00bb7308 */ /* 0x000e220000000800 */
[----:B------:R-:W-:Y:S01]  /*1e730*/  WARPGROUP.ARRIVE ;  /* 0x00000000000079c5 */ /* 0x000fe20000000000 */
        /* <DEDUP_REMOVED lines=10> */
[----:B------:R-:W-:Y:S01]  /*1e7e0*/  QGMMA.64x128x32.F32.E4M3.E4M3 R24, R204, gdesc[UR4], R24, gsb0 ;  /* 0x01e00004cc187df3 */ /* 0x000fe20008000818 */
        /* <DEDUP_REMOVED lines=15> */
[----:B------:R-:W-:Y:S01]  /*1e8e0*/  FFMA.FTZ R150, R2, R150, -R101 ;  /* 0x0000009602967223 */ /* 0x000fe20000010865 */
[----:B------:R-:W-:-:S01]  /*1e8f0*/  FADD.FTZ R236, R137, R236 ;  /* 0x000000ec89ec7221 */ /* 0x000fc20000010000 */
[C-C-:B------:R-:W-:Y:S01]  /*1e900*/  FFMA.FTZ R151, R2.reuse, R151, -R101.reuse ;  /* 0x0000009702977223 */ /* 0x140fe20000010865 */
[----:B------:R-:W-:-:S01]  /*1e910*/  FFMA.FTZ R122, R2, R122, -R101 ;  /* 0x0000007a027a7223 */ /* 0x000fc20000010865 */
[----:B------:R-:W2:Y:S01]  /*1e920*/  MUFU.EX2 R195, R195 ;  /* 0x000000c300c37308 */ /* 0x000ea20000000800 */
        /* <DEDUP_REMOVED lines=25> */
[----:B------:R-:W-:-:S06]  /*1eac0*/  FFMA.FTZ R102, R2, R102, -R101 ;  /* 0x0000006602667223 */ /* 0x000fcc0000010865 */
        /* <DEDUP_REMOVED lines=40> */
[----:B------:R-:W-:-:S04]  /*1ed50*/  FADD.FTZ R14, R140, R236 ;  /* 0x000000ec8c0e7221 */ /* 0x000fc80000010000 */
[----:B------:R-:W-:Y:S02]  /*1ed60*/  FADD.FTZ R14, R141, R14 ;  /* 0x0000000e8d0e7221 */ /* 0x000fe40000010000 */
[----:B------:R-:W0:Y:S01]  /*1ed70*/  MUFU.EX2 R146, R146 ;  /* 0x0000009200927308 */ /* 0x000e220000000800 */
[----:B--2---:R-:W-:-:S01]  /*1ed80*/  FADD.FTZ R89, R142, R88 ;  /* 0x000000588e597221 */ /* 0x004fc20000010000 */
[----:B------:R-:W-:Y:S02]  /*1ed90*/  VIADD R88, R12, 0x600 ;  /* 0x000006000c587836 */ /* 0x000fe40000000000 */
[----:B------:R-:W-:-:S03]  /*1eda0*/  FFMA.FTZ R12, R2, R111, -R101 ;  /* 0x0000006f020c7223 */ /* 0x000fc60000010865 */
[----:B------:R-:W-:Y:S01]  /*1edb0*/  R2UR UR6, R88 ;  /* 0x00000000580672ca */ /* 0x000fe200000e0000 */
[----:B------:R-:W2:Y:S01]  /*1edc0*/  MUFU.EX2 R144, R144 ;  /* 0x0000009000907308 */ /* 0x000ea20000000800 */
[----:B-1----:R-:W-:-:S01]  /*1edd0*/  FADD.FTZ R89, R143, R89 ;  /* 0x000000598f597221 */ /* 0x002fc20000010000 */
[----:B------:R-:W-:-:S06]  /*1ede0*/  FFMA.FTZ R88, R2, R115, -R101 ;  /* 0x0000007302587223 */ /* 0x000fcc0000010865 */
[----:B------:R-:W1:Y:S01]  /*1edf0*/  MUFU.EX2 R145, R145 ;  /* 0x0000009100917308 */ /* 0x000e620000000800 */
[----:B0-----:R-:W-:-:S01]  /*1ee00*/  FADD.FTZ R111, R146, R89 ;  /* 0x00000059926f7221 */ /* 0x001fc20000010000 */
[----:B------:R-:W-:-:S05]  /*1ee10*/  IMAD.MOV.U32 R89, RZ, RZ, -0x3ffffff0 ;  /* 0xc0000010ff597424 */ /* 0x000fca00078e00ff */
[----:B------:R-:W-:Y:S01]  /*1ee20*/  R2UR UR7, R89 ;  /* 0x00000000590772ca */ /* 0x000fe200000e0000 */
[----:B------:R-:W0:Y:S01]  /*1ee30*/  MUFU.EX2 R147, R147 ;  /* 0x0000009300937308 */ /* 0x000e220000000800 */
[----:B--2---:R-:W-:-:S01]  /*1ee40*/  FADD.FTZ R14, R144, R14 ;  /* 0x0000000e900e7221 */ /* 0x004fc20000010000 */
[C-C-:B------:R-:W-:Y:S01]  /*1ee50*/  FFMA.FTZ R89, R2.reuse, R119, -R101.reuse ;  /* 0x0000007702597223 */ /* 0x140fe20000010865 */
[----:B------:R-:W-:-:S05]  /*1ee60*/  FFMA.FTZ R101, R2, R103, -R101 ;  /* 0x0000006702657223 */ /* 0x000fca0000010865 */
[----:B------:R-:W2:Y:S01]  /*1ee70*/  MUFU.EX2 R148, R148 ;  /* 0x0000009400947308 */ /* 0x000ea20000000800 */
[----:B-1----:R-:W-:-:S03]  /*1ee80*/  FADD.FTZ R14, R145, R14 ;  /* 0x0000000e910e7221 */ /* 0x002fc60000010000 */
[----:B------:R-:W-:Y:S04]  /*1ee90*/  QGMMA.64x128x32.F32.E4M3.E4M3 R24, R200, gdesc[UR4], R24, gsb0 ;  /* 0x01e00004c8187df3 */ /* 0x000fe80008000818 */
        /* <DEDUP_REMOVED lines=36> */
[----:B------:R-:W-:-:S06]  /*1f0e0*/  WARPGROUP.DEPBAR.LE gsb0, 0x0 ;  /* 0x00008000000079c5 */ /* 0x000fcc0000010000 */
        /* <DEDUP_REMOVED lines=28> */
[----:B-1----:R-:W-:Y:S02]  /*1f2b0*/  @!P0 IMAD R14, R231, 0x8, R16 ;  /* 0x00000008e70e8824 */ /* 0x002fe400078e0210 */
[----:B--2---:R-:W-:-:S02]  /*1f2c0*/  FADD.FTZ R111, R113, R111 ;  /* 0x0000006f716f7221 */ /* 0x004fc40000010000 */
[----:B------:R-:W-:Y:S02]  /*1f2d0*/  @!P0 VIADD R14, R14, 0x2e840 ;  /* 0x0002e8400e0e8836 */ /* 0x000fe40000000000 */
[----:B------:R-:W0:Y:S03]  /*1f2e0*/  MUFU.EX2 R116, R116 ;  /* 0x0000007400747308 */ /* 0x000e260000000800 */
[----:B------:R-:W-:-:S04]  /*1f2f0*/  @!P0 PRMT R14, RZ, 0x654, R14 ;  /* 0x00000654ff0e8816 */ /* 0x000fc8000000000e */
[----:B------:R1:W-:Y:S01]  /*1f300*/  @!P0 SYNCS.ARRIVE.TRANS64.RED.A1T0 RZ, [R14+URZ], RZ ;  /* 0x000000ff0eff89a7 */ /* 0x0003e2000810043f */
        /* <DEDUP_REMOVED lines=31> */
[----:B---3--:R-:W-:-:S04]  /*1f500*/  FADD.FTZ R111, R97, R111 ;  /* 0x0000006f616f7221 */ /* 0x008fc80000010000 */
[----:B------:R-:W-:-:S03]  /*1f510*/  FADD.FTZ R111, R21, R111 ;  /* 0x0000006f156f7221 */ /* 0x000fc60000010000 */
[----:B------:R-:W3:Y:S01]  /*1f520*/  MUFU.EX2 R100, R100 ;  /* 0x0000006400647308 */ /* 0x000ee20000000800 */
[----:B0-----:R-:W-:-:S07]  /*1f530*/  FADD.FTZ R115, R99, R115 ;  /* 0x0000007363737221 */ /* 0x001fce0000010000 */
[----:B------:R-:W1:Y:S01]  /*1f540*/  MUFU.EX2 R101, R101 ;  /* 0x0000006500657308 */ /* 0x000e620000000800 */
[----:B--2---:R-:W-:-:S01]  /*1f550*/  FADD.FTZ R115, R102, R115 ;  /* 0x0000007366737221 */ /* 0x004fc20000010000 */
[----:B---3--:R-:W-:-:S03]  /*1f560*/  FADD.FTZ R236, R100, R111 ;  /* 0x0000006f64ec7221 */ /* 0x008fc60000010000 */
[----:B-1----:R-:W-:Y:S01]  /*1f570*/  FADD.FTZ R14, R101, R115 ;  /* 0x00000073650e7221 */ /* 0x002fe20000010000 */
[----:B------:R-:W-:Y:S06]  /*1f580*/  @!P1 BRA `(.L_x_2450) ;  /* 0x0000000000049947 */ /* 0x000fec0003800000 */
[----:B------:R-:W-:Y:S01]  /*1f590*/  BPT.TRAP 0x1 ;  /* 0x000000040000795c */ /* 0x000fe20000300000 */
.L_x_2450:
[----:B------:R-:W2:Y:S04]  /*1f5a0*/  LDL R103, [R1+0x58] ;  /* 0x0000580001677983 */ /* 0x000ea80000100800 */
[----:B------:R-:W3:Y:S01]  /*1f5b0*/  LDL R115, [R1+0x54] ;  /* 0x0000540001737983 */ /* 0x000ee20000100800 */
[----:B------:R-:W-:Y:S02]  /*1f5c0*/  F2FP.SATFINITE.E4M3.F32.PACK_AB_MERGE_C R124, R125, R124, RZ ;  /* 0x0000007c7d7c723e */ /* 0x000fe400048070ff */
[----:B------:R-:W-:Y:S02]  /*1f5d0*/  F2FP.SATFINITE.E4M3.F32.PACK_AB_MERGE_C R126, R127, R126, RZ ;  /* 0x0000007e7f7e723e */ /* 0x000fe400048070ff */
[----:B------:R-:W-:Y:S02]  /*1f5e0*/  F2FP.SATFINITE.E4M3.F32.PACK_AB_MERGE_C R12, R12, R110, RZ ;  /* 0x0000006e0c0c723e */ /* 0x000fe400048070ff */
[----:B------:R-:W-:-:S02]  /*1f5f0*/  F2FP.SATFINITE.E4M3.F32.PACK_AB_MERGE_C R92, R93, R92, RZ ;  /* 0x0000005c5d5c723e */ /* 0x000fc400048070ff */
[----:B------:R-:W-:Y:S02]  /*1f600*/  F2FP.SATFINITE.E4M3.F32.PACK_AB_MERGE_C R124, R121, R120, R124 ;  /* 0x00000078797c723e */ /* 0x000fe4000480707c */
[----:B------:R-:W-:Y:S02]  /*1f610*/  F2FP.SATFINITE.E4M3.F32.PACK_AB_MERGE_C R126, R123, R122, R126 ;  /* 0x0000007a7b7e723e */ /* 0x000fe4000480707e */
        /* <DEDUP_REMOVED lines=117> */
[----:B------:R-:W-:Y:S02]  /*1fd70*/  IMAD.MOV.U32 R208, RZ, RZ, R124 ;  /* 0x000000ffffd07224 */ /* 0x000fe400078e007c */
[----:B------:R-:W-:Y:S01]  /*1fd80*/  IMAD.MOV.U32 R209, RZ, RZ, R126 ;  /* 0x000000ffffd17224 */ /* 0x000fe200078e007e */
        /* <DEDUP_REMOVED lines=10> */
.L_x_2440:
[----:B------:R-:W-:Y:S05]  /*1fe30*/  WARPSYNC.ALL ;  /* 0x0000000000007948 */ /* 0x000fea0003800000 */
[----:B------:R-:W-:Y:S06]  /*1fe40*/  BAR.ARV 0x8, 0x180 ;  /* 0x0206000000007b1d */ /* 0x000fec0000002000 */
[----:B------:R-:W-:Y:S05]  /*1fe50*/  @!P1 BRA `(.L_x_2452) ;  /* 0x0000000000049947 */ /* 0x000fea0003800000 */
[----:B------:R-:W-:Y:S01]  /*1fe60*/  BPT.TRAP 0x1 ;  /* 0x000000040000795c */ /* 0x000fe20000300000 */
.L_x_2452:
[----:B------:R-:W-:Y:S01]  /*1fe70*/  IMAD R13, R231, 0x8, R16 ;  /* 0x00000008e70d7824 */ /* 0x000fe200078e0210 */
[----:B------:R-:W-:-:S04]  /*1fe80*/  SHF.L.U32 R4, R232, 0x1f, RZ ;  /* 0x0000001fe8047819 */ /* 0x000fc800000006ff */
[----:B------:R2:W3:Y:S01]  /*1fe90*/  SYNCS.PHASECHK.TRANS64.TRYWAIT P0, [R13+URZ+0x2e850], R4 ;  /* 0x02e850040d0075a7 */ /* 0x0004e2000800017f */
[----:B------:R-:W-:Y:S05]  /*1fea0*/  @!P1 BRA `(.L_x_2453) ;  /* 0x0000000000049947 */ /* 0x000fea0003800000 */
[----:B------:R-:W-:Y:S01]  /*1feb0*/  BPT.TRAP 0x1 ;  /* 0x000000040000795c */ /* 0x000fe20000300000 */
.L_x_2453:
[----:B------:R-:W-:-:S05]  /*1fec0*/  VIADD R16, R16, 0x400 ;  /* 0x0000040010107836 */ /* 0x000fca0000000000 */
[----:B------:R-:W-:-:S04]  /*1fed0*/  SHF.R.U32.HI R16, RZ, 0x4, R16 ;  /* 0x00000004ff107819 */ /* 0x000fc80000011610 */
[----:B------:R-:W-:-:S04]  /*1fee0*/  LOP3.LUT R16, R16, 0x3fff, RZ, 0xc0, !PT ;  /* 0x00003fff10107812 */ /* 0x000fc800078ec0ff */
[----:B------:R-:W-:Y:S01]  /*1fef0*/  LOP3.LUT R16, R16, 0x10000, RZ, 0xfc, !PT ;  /* 0x0001000010107812 */ /* 0x000fe200078efcff */
[----:B---3--:R-:W-:Y:S06]  /*1ff00*/  @P0 BRA `(.L_x_2454) ;  /* 0x0000000000080947 */ /* 0x008fec0003800000 */
[----:B------:R-:W3:Y:S02]  /*1ff10*/  SYNCS.PHASECHK.TRANS64.TRYWAIT P0, [R13+URZ+0x2e850], R4 ;  /* 0x02e850040d0075a7 */ /* 0x000ee4000800017f */
[----:B---3--:R-:W-:Y:S05]  /*1ff20*/  @!P0 BRA `(.L_x_2455) ;  /* 0x000000d400148947 */ /* 0x008fea0003800000 */
.L_x_2454:
[----:B--23--:R-:W-:Y:S01]  /*1ff30*/  IMAD R4, R231, 0x700, R16 ;  /* 0x00000700e7047824 */ /* 0x00cfe200078e0210 */
        /* <DEDUP_REMOVED lines=10> */
[----:B------:R-:W4:Y:S01]  /*1ffe0*/  LDL R12, [R1+0x64] ;  /* 0x00006400010c7983 */ /* 0x000f220000100800 */
[----:B------:R-:W-:Y:S01]  /*1fff0*/  ISETP.NE.U32.AND P0, PT, RZ, UR4, PT ;  /* 0x00000004ff007c0c */ /* 0x000fe2000bf05070 */
[----:B------:R-:W-:Y:S01]  /*20000*/  IMAD.MOV.U32 R21, RZ, RZ, -0x3ffffff0 ;  /* 0xc0000010ff157424 */ /* 0x000fe200078e00ff */
[----:B------:R-:W-:Y:S02]  /*20010*/  ULDC.64 UR8, c[0x0][0x208] ;  /* 0x0000820000087ab9 */ /* 0x000fe40000000a00 */
[----:B------:R-:W-:Y:S01]  /*20020*/  ISETP.NE.AND.EX P0, PT, RZ, UR5, PT, P0 ;  /* 0x00000005ff007c0c */ /* 0x000fe2000bf05300 */
[----:B------:R-:W-:Y:S01]  /*20030*/  QGMMA.64x128x32.F32.E4M3.E4M3 R24, R224, gdesc[UR4], R24, gsb0 ;  /* 0x01e00004e0187df3 */ /* 0x000fe20008000818 */
[----:B------:R-:W-:Y:S01]  /*20040*/  R2UR UR6, R6 ;  /* 0x00000000060672ca */ /* 0x000fe200000e0000 */
[----:B------:R-:W-:Y:S01]  /*20050*/  VIADD R6, R4, 0x200 ;  /* 0x0000020004067836 */ /* 0x000fe20000000000 */
[----:B------:R-:W-:Y:S01]  /*20060*/  R2UR UR7, R7 ;  /* 0x00000000070772ca */ /* 0x000fe200000e0000 */
[----:B------:R-:W-:-:S08]  /*20070*/  IMAD.MOV.U32 R7, RZ, RZ, -0x3ffffff0 ;  /* 0xc0000010ff077424 */ /* 0x000fd000078e00ff */
[----:B------:R-:W2:Y:S08]  /*20080*/  @P0 LDC.64 R8, c[0x0][0x9c8] ;  /* 0x00027200ff080b82 */ /* 0x000eb00000000a00 */
[----:B------:R-:W4:Y:S01]  /*20090*/  @P0 LDC.64 R10, c[0x0][0x9d0] ;  /* 0x00027400ff0a0b82 */ /* 0x000f220000000a00 */
        /* <DEDUP_REMOVED lines=10> */
[----:B------:R-:W-:Y:S01]  /*20140*/  R2UR UR6, R6 ;  /* 0x00000000060672ca */ /* 0x000fe200000e0000 */
[-C--:B--2---:R-:W-:Y:S01]  /*20150*/  @P0 IMAD R6, R20, R8.reuse, RZ ;  /* 0x0000000814060224 */ /* 0x084fe200078e02ff */
[----:B------:R-:W-:Y:S01]  /*20160*/  R2UR UR7, R7 ;  /* 0x00000000070772ca */ /* 0x000fe200000e0000 */
[----:B------:R-:W-:Y:S02]  /*20170*/  VIADD R20, R4, 0x400 ;  /* 0x0000040004147836 */ /* 0x000fe40000000000 */
[C---:B---3--:R-:W-:Y:S02]  /*20180*/  @P0 IMAD R5, R15.reuse, R9, R6 ;  /* 0x000000090f050224 */ /* 0x048fe400078e0206 */
[----:B------:R-:W-:-:S04]  /*20190*/  @P0 IMAD.WIDE.U32 R6, R15, R8, RZ ;  /* 0x000000080f060225 */ /* 0x000fc800078e00ff */
[----:B------:R-:W-:Y:S02]  /*201a0*/  @P0 IMAD.IADD R7, R7, 0x1, R5 ;  /* 0x0000000107070824 */ /* 0x000fe400078e0205 */
[----:B----4-:R-:W-:-:S04]  /*201b0*/  @P0 IMAD.WIDE.U32 R6, R12, R10, R6 ;  /* 0x0000000a0c060225 */ /* 0x010fc800078e0006 */
[----:B------:R-:W-:Y:S01]  /*201c0*/  @P0 IMAD R5, R12, R11, R7 ;  /* 0x0000000b0c050224 */ /* 0x000fe200078e0207 */
[----:B------:R-:W-:Y:S01]  /*201d0*/  @P0 LEA R8, P2, R6, UR4, 0x2 ;  /* 0x0000000406080c11 */ /* 0x000fe2000f8410ff */
[----:B------:R-:W-:-:S03]  /*201e0*/  IMAD.MOV.U32 R10, RZ, RZ, 0x3f800000 ;  /* 0x3f800000ff0a7424 */ /* 0x000fc600078e00ff */
[----:B------:R-:W-:-:S05]  /*201f0*/  @P0 LEA.HI.X R9, R6, UR5, R5, 0x2, P2 ;  /* 0x0000000506090c11 */ /* 0x000fca00090f1405 */
[----:B------:R2:W3:Y:S01]  /*20200*/  @P0 LDG.E R10, desc[UR8][R8.64] ;  /* 0x00000008080a0981 */ /* 0x0004e2000c1e1900 */
        /* <DEDUP_REMOVED lines=14> */
[----:B------:R-:W4:Y:S01]  /*202f0*/  SHFL.BFLY PT, R7, R236, 0x2, 0x1f ;  /* 0x0c401f00ec077f89 */ /* 0x000f2200000e0000 */
[----:B------:R-:W-:Y:S02]  /*20300*/  WARPGROUP.DEPBAR.LE gsb0, 0x0 ;  /* 0x00008000000079c5 */ /* 0x000fe40000010000 */
[----:B------:R-:W-:-:S06]  /*20310*/  WARPGROUP.ARRIVE ;  /* 0x00000000000079c5 */ /* 0x000fcc0000000000 */
[----:B------:R-:W-:Y:S01]  /*20320*/  QGMMA.64x128x32.F32.E4M3.E4M3 R24, R204, gdesc[UR4], R24, gsb0 ;  /* 0x01e00004cc187df3 */ /* 0x000fe20008000818 */
[----:B------:R-:W-:Y:S02]  /*20330*/  R2UR UR6, R4 ;  /* 0x00000000040672ca */ /* 0x000fe400000e0000 */
[----:B------:R-:W-:Y:S02]  /*20340*/  R2UR UR7, R5 ;  /* 0x00000000050772ca */ /* 0x000fe400000e0000 */
[----:B------:R-:W5:Y:S01]  /*20350*/  SHFL.BFLY PT, R5, R14, 0x2, 0x1f ;  /* 0x0c401f000e057f89 */ /* 0x000f6200000e0000 */
[----:B----4-:R-:W-:-:S05]  /*20360*/  FADD.FTZ R7, R7, R236 ;  /* 0x000000ec07077221 */ /* 0x010fca0000010000 */
[----:B------:R-:W4:Y:S01]  /*20370*/  SHFL.BFLY PT, R4, R7, 0x1, 0x1f ;  /* 0x0c201f0007047f89 */ /* 0x000f2200000e0000 */
[----:B-----5:R-:W-:-:S05]  /*20380*/  FADD.FTZ R5, R5, R14 ;  /* 0x0000000e05057221 */ /* 0x020fca0000010000 */
[----:B------:R-:W5:Y:S01]  /*20390*/  SHFL.BFLY PT, R6, R5, 0x1, 0x1f ;  /* 0x0c201f0005067f89 */ /* 0x000f6200000e0000 */
[----:B----4-:R-:W-:-:S05]  /*203a0*/  FADD.FTZ R11, R7, R4 ;  /* 0x00000004070b7221 */ /* 0x010fca0000010000 */
[C---:B------:R-:W-:Y:S01]  /*203b0*/  FSETP.NE.FTZ.AND P0, PT, R11.reuse, RZ, PT ;  /* 0x000000ff0b00720b */ /* 0x040fe20003f15000 */
[----:B------:R-:W-:Y:S01]  /*203c0*/  FMUL.FTZ R15, R11, 0.00390625 ;  /* 0x3b8000000b0f7820 */ /* 0x000fe20000410000 */
[----:B--2---:R-:W-:-:S04]  /*203d0*/  IMAD.MOV.U32 R9, RZ, RZ, RZ ;  /* 0x000000ffff097224 */ /* 0x004fc800078e00ff */
[----:B------:R-:W-:Y:S01]  /*203e0*/  FSETP.NE.FTZ.AND P2, PT, R15, RZ, PT ;  /* 0x000000ff0f00720b */ /* 0x000fe20003f55000 */
[----:B-----5:R-:W-:-:S04]  /*203f0*/  FADD.FTZ R12, R5, R6 ;  /* 0x00000006050c7221 */ /* 0x020fc80000010000 */
[----:B------:R-:W-:Y:S02]  /*20400*/  FMUL.FTZ R8, R12, 0.00390625 ;  /* 0x3b8000000c087820 */ /* 0x000fe40000410000 */
[----:B------:R-:W-:Y:S03]  /*20410*/  @P0 MUFU.RCP R9, R11 ;  /* 0x0000000b00090308 */ /* 0x000fe60000001000 */
[----:B------:R-:W-:Y:S01]  /*20420*/  FSETP.NE.FTZ.AND P3, PT, R8, RZ, PT ;  /* 0x000000ff0800720b */ /* 0x000fe20003f75000 */
[----:B------:R-:W-:Y:S02]  /*20430*/  WARPGROUP.DEPBAR.LE gsb0, 0x0 ;  /* 0x00008000000079c5 */ /* 0x000fe40000010000 */
[----:B------:R-:W-:-:S06]  /*20440*/  WARPGROUP.ARRIVE ;  /* 0x00000000000079c5 */ /* 0x000fcc0000000000 */
[----:B------:R-:W-:Y:S01]  /*20450*/  QGMMA.64x128x32.F32.E4M3.E4M3 R24, R200, gdesc[UR4], R24, gsb0 ;  /* 0x01e00004c8187df3 */ /* 0x000fe20008000818 */
[----:B------:R-:W-:Y:S01]  /*20460*/  FSETP.NE.FTZ.AND P0, PT, R12, RZ, PT ;  /* 0x000000ff0c00720b */ /* 0x000fe20003f15000 */
[----:B------:R-:W-:Y:S01]  /*20470*/  IMAD.MOV.U32 R7, RZ, RZ, RZ ;  /* 0x000000ffff077224 */ /* 0x000fe200078e00ff */
[----:B------:R-:W2:Y:S08]  /*20480*/  @P2 MUFU.LG2 R6, R15 ;  /* 0x0000000f00062308 */ /* 0x000eb00000000c00 */
[----:B------:R-:W4:Y:S08]  /*20490*/  @P3 MUFU.LG2 R8, R8 ;  /* 0x0000000800083308 */ /* 0x000f300000000c00 */
[----:B------:R-:W5:Y:S01]  /*204a0*/  @P0 MUFU.RCP R7, R12 ;  /* 0x0000000c00070308 */ /* 0x000f620000001000 */
[----:B------:R-:W-:Y:S01]  /*204b0*/  @P2 FMUL.FTZ R4, R2, 0.69314718246459960938 ;  /* 0x3f31721802042820 */ /* 0x000fe20000410000 */
[----:B--2---:R-:W-:Y:S01]  /*204c0*/  @P2 FMUL.FTZ R5, R6, 0.69314718246459960938 ;  /* 0x3f31721806052820 */ /* 0x004fe20000410000 */
[----:B------:R-:W-:Y:S01]  /*204d0*/  @P3 FMUL.FTZ R2, R2, 0.69314718246459960938 ;  /* 0x3f31721802023820 */ /* 0x000fe20000410000 */
[----:B------:R-:W-:-:S02]  /*204e0*/  IMAD.MOV.U32 R88, RZ, RZ, -0x800000 ;  /* 0xff800000ff587424 */ /* 0x000fc400078e00ff */
[----:B------:R-:W-:Y:S02]  /*204f0*/  IMAD.MOV.U32 R89, RZ, RZ, -0x800000 ;  /* 0xff800000ff597424 */ /* 0x000fe400078e00ff */
[----:B----4-:R-:W-:Y:S01]  /*20500*/  @P3 FMUL.FTZ R11, R8, 0.69314718246459960938 ;  /* 0x3f317218080b3820 */ /* 0x010fe20000410000 */
[----:B------:R-:W-:-:S01]  /*20510*/  @P2 FFMA.FTZ R88, R4, R3, R5 ;  /* 0x0000000304582223 */ /* 0x000fc20000010005 */
[----:B---3--:R-:W-:Y:S02]  /*20520*/  FMUL.FTZ R3, R9, R10 ;  /* 0x0000000a09037220 */ /* 0x008fe40000410000 */
[----:B------:R-:W-:-:S01]  /*20530*/  @P3 FFMA.FTZ R89, R2, R0, R11 ;  /* 0x0000000002593223 */ /* 0x000fc2000001000b */
[----:B-----5:R-:W-:Y:S01]  /*20540*/  FMUL.FTZ R7, R7, R10 ;  /* 0x0000000a07077220 */ /* 0x020fe20000410000 */
[----:B------:R-:W-:Y:S02]  /*20550*/  WARPGROUP.DEPBAR.LE gsb0, 0x0 ;  /* 0x00008000000079c5 */ /* 0x000fe40000010000 */
[----:B------:R-:W-:Y:S05]  /*20560*/  @!P1 BRA `(.L_x_2456) ;  /* 0x0000000000049947 */ /* 0x000fea0003800000 */
[----:B------:R-:W-:Y:S01]  /*20570*/  BPT.TRAP 0x1 ;  /* 0x000000040000795c */ /* 0x000fe20000300000 */
.L_x_2456:
        /* <DEDUP_REMOVED lines=62> */
[----:B-1----:R-:W-:Y:S01]  /*20960*/  FMUL.FTZ R103, R83, R7 ;  /* 0x0000000753677220 */ /* 0x002fe20000410000 */
[----:B------:R-:W-:-:S02]  /*20970*/  SEL R231, R231, RZ, P1 ;  /* 0x000000ffe7e77207 */ /* 0x000fc40000800000 */
[----:B--2---:R-:W-:Y:S01]  /*20980*/  R2UR UR4, R2 ;  /* 0x00000000020472ca */ /* 0x004fe200000e0000 */
[----:B------:R-:W-:Y:S02]  /*20990*/  VIADD R2, R13, 0x2e860 ;  /* 0x0002e8600d027836 */ /* 0x000fe40000000000 */
[----:B------:R-:W-:-:S10]  /*209a0*/  FMUL.FTZ R13, R25, R3 ;  /* 0x00000003190d7220 */ /* 0x000fd40000410000 */
[----:B------:R-:W-:Y:S01]  /*209b0*/  IMAD.U32 R5, RZ, RZ, UR4 ;  /* 0x00000004ff057e24 */ /* 0x000fe2000f8e00ff */
[----:B---3--:R-:W-:Y:S01]  /*209c0*/  R2UR UR4, R0 ;  /* 0x00000000000472ca */ /* 0x008fe200000e0000 */
[----:B------:R-:W-:-:S03]  /*209d0*/  FMUL.FTZ R0, R24, R3 ;  /* 0x0000000318007220 */ /* 0x000fc60000410000 */
[----:B------:R-:W-:Y:S01]  /*209e0*/  PRMT R2, R5, 0x654, R2 ;  /* 0x0000065405027816 */ /* 0x000fe20000000002 */
[-C--:B------:R-:W-:Y:S01]  /*209f0*/  FMUL.FTZ R5, R64, R3.reuse ;  /* 0x0000000340057220 */ /* 0x080fe20000410000 */
[-C--:B------:R-:W-:Y:S01]  /*20a00*/  FMUL.FTZ R64, R69, R3.reuse ;  /* 0x0000000345407220 */ /* 0x080fe20000410000 */
[----:B------:R-:W-:Y:S01]  /*20a10*/  FMUL.FTZ R69, R68, R3 ;  /* 0x0000000344457220 */ /* 0x000fe20000410000 */
[----:B------:R1:W-:Y:S01]  /*20a20*/  SYNCS.ARRIVE.TRANS64.RED.A1T0 RZ, [R2+URZ], RZ ;  /* 0x000000ff02ff79a7 */ /* 0x0003e2000810043f */
[----:B------:R-:W-:Y:S01]  /*20a30*/  SEL R3, RZ, 0x1, P1 ;  /* 0x00000001ff037807 */ /* 0x000fe20000800000 */
[----:B------:R-:W-:-:S03]  /*20a40*/  FMUL.FTZ R68, R34, R7 ;  /* 0x0000000722447220 */ /* 0x000fc60000410000 */
[----:B------:R-:W-:Y:S01]  /*20a50*/  UIADD3 UR4, UR4, 0x1, URZ ;  /* 0x0000000104047890 */ /* 0x000fe2000fffe03f */
[----:B------:R-:W-:-:S05]  /*20a60*/  LOP3.LUT R232, R232, R3, RZ, 0x3c, !PT ;  /* 0x00000003e8e87212 */ /* 0x000fca00078e3cff */
[----:B-1----:R-:W-:-:S05]  /*20a70*/  IMAD.U32 R2, RZ, RZ, UR4 ;  /* 0x00000004ff027e24 */ /* 0x002fca000f8e00ff */
[----:B------:R1:W-:Y:S02]  /*20a80*/  STL [R1+0x90], R2 ;  /* 0x0000900201007387 */ /* 0x0003e40000100800 */
.L_x_2389:
[----:B------:R-:W2:Y:S01]  /*20a90*/  LDL R126, [R1+0x60] ;  /* 0x00006000017e7983 */ /* 0x000ea20000100800 */
[----:B------:R-:W-:Y:S05]  /*20aa0*/  WARPSYNC.ALL ;  /* 0x0000000000007948 */ /* 0x000fea0003800000 */
[----:B--2---:R-:W-:Y:S01]  /*20ab0*/  VIADD R95, R126, 0x40 ;  /* 0x000000407e5f7836 */ /* 0x004fe20000000000 */
[----:B------:R-:W2:Y:S01]  /*20ac0*/  LDL R128, [R1+0x7c] ;  /* 0x00007c0001807983 */ /* 0x000ea20000100800 */
[----:B------:R-:W1:Y:S01]  /*20ad0*/  S2UR UR5, SR_CgaCtaId ;  /* 0x00000000000579c3 */ /* 0x000e620000008800 */
[----:B------:R-:W-:Y:S01]  /*20ae0*/  UMOV UR4, 0x400 ;  /* 0x0000040000047882 */ /* 0x000fe20000000000 */
[----:B------:R-:W-:Y:S01]  /*20af0*/  BSSY B0, `(.L_x_2457) ;  /* 0x000041c000007945 */ /* 0x000fe20003800000 */
[----:B-1----:R-:W-:Y:S01]  /*20b00*/  IMAD.U32 R2, RZ, RZ, UR5 ;  /* 0x00000005ff027e24 */ /* 0x002fe2000f8e00ff */
[----:B------:R-:W-:-:S04]  /*20b10*/  ULEA UR4, UR5, UR4, 0x18 ;  /* 0x0000000405047291 */ /* 0x000fc8000f8ec03f */
[----:B------:R1:W-:Y:S02]  /*20b20*/  STL [R1+0x58], R2 ;  /* 0x0000580201007387 */ /* 0x0003e40000100800 */
[----:B------:R-:W-:Y:S01]  /*20b30*/  IMAD.U32 R16, RZ, RZ, UR4 ;  /* 0x00000004ff107e24 */ /* 0x000fe2000f8e00ff */
[----:B------:R-:W-:Y:S06]  /*20b40*/  BAR.SYNC.DEFER_BLOCKING 0x5, 0x180 ;  /* 0x0146000000007b1d */ /* 0x000fec0000010000 */
[----:B------:R1:W3:Y:S02]  /*20b50*/  LDS.128 R24, [R16+0x2e8d0] ;  /* 0x02e8d00010187984 */ /* 0x0002e40000000c00 */
[----:B------:R-:W-:Y:S06]  /*20b60*/  BAR.ARV 0x4, 0x180 ;  /* 0x0106000000007b1d */ /* 0x000fec0000002000 */
[----:B--2---:R-:W-:-:S13]  /*20b70*/  ISETP.NE.AND P1, PT, R128, RZ, PT ;  /* 0x000000ff8000720c */ /* 0x004fda0003f25270 */
[----:B------:R-:W2:Y:S02]  /*20b80*/  @!P1 LDC R128, c[0x0][0xad4] ;  /* 0x0002b500ff809b82 */ /* 0x000ea40000000800 */
[----:B--2---:R1:W-:Y:S01]  /*20b90*/  @!P1 STL [R1+0x7c], R128 ;  /* 0x00007c8001009387 */ /* 0x0043e20000100800 */
[----:B---3--:R-:W-:Y:S05]  /*20ba0*/  @P0 BRA `(.L_x_2458) ;  /* 0x0000003000e80947 */ /* 0x008fea0003800000 */
[----:B------:R-:W2:Y:S01]  /*20bb0*/  LDL R8, [R1+0x9c] ;  /* 0x00009c0001087983 */ /* 0x000ea20000100800 */
[----:B------:R-:W-:Y:S01]  /*20bc0*/  ULDC.64 UR4, c[0x4][0x38] ;  /* 0x01000e0000047ab9 */ /* 0x000fe20000000a00 */
[----:B------:R-:W1:Y:S01]  /*20bd0*/  S2R R14, SR_TID.X ;  /* 0x00000000000e7919 */ /* 0x000e620000002100 */
[----:B------:R-:W3:Y:S01]  /*20be0*/  S2R R3, SR_SWINHI ;  /* 0x0000000000037919 */ /* 0x000ee20000002f00 */
[----:B------:R-:W-:Y:S01]  /*20bf0*/  ULDC.64 UR6, c[0x0][0x208] ;  /* 0x0000820000067ab9 */ /* 0x000fe20000000a00 */
[----:B-1----:R-:W-:Y:S01]  /*20c00*/  IMAD.SHL.U32 R2, R14, 0x4, RZ ;  /* 0x000000040e027824 */ /* 0x002fe200078e00ff */
[----:B------:R-:W-:Y:S02]  /*20c10*/  MOV R72, R16 ;  /* 0x0000001000487202 */ /* 0x000fe40000000f00 */
[----:B---3--:R-:W-:Y:S02]  /*20c20*/  MOV R73, R3 ;  /* 0x0000000300497202 */ /* 0x008fe40000000f00 */
[----:B------:R-:W-:-:S04]  /*20c30*/  LOP3.LUT R2, R2, 0xc, RZ, 0xc0, !PT ;  /* 0x0000000c02027812 */ /* 0x000fc800078ec0ff */
[----:B------:R-:W-:-:S05]  /*20c40*/  IADD3 R6, P0, R2, UR4, RZ ;  /* 0x0000000402067c10 */ /* 0x000fca000ff1e0ff */
[----:B------:R-:W-:Y:S01]  /*20c50*/  IMAD.X R7, RZ, RZ, UR5, P0 ;  /* 0x00000005ff077e24 */ /* 0x000fe200080e06ff */
[----:B------:R-:W-:-:S04]  /*20c60*/  LOP3.LUT P0, R2, R14, 0x3, RZ, 0xc0, !PT ;  /* 0x000000030e027812 */ /* 0x000fc8000780c0ff */
[----:B------:R1:W5:Y:S01]  /*20c70*/  LDG.E.CONSTANT R24, desc[UR6][R6.64] ;  /* 0x0000000606187981 */ /* 0x000362000c1e9900 */
[----:B------:R-:W-:-:S04]  /*20c80*/  ISETP.EQ.OR P0, PT, R2, 0x3, !P0 ;  /* 0x000000030200780c */ /* 0x000fc80004702670 */
[----:B------:R-:W-:Y:S02]  /*20c90*/  SEL R3, R0, R13, P0 ;  /* 0x0000000d00037207 */ /* 0x000fe40000000000 */
[----:B------:R-:W-:Y:S02]  /*20ca0*/  SEL R0, R13, R0, P0 ;  /* 0x000000000d007207 */ /* 0x000fe40000000000 */
[----:B------:R-:W-:Y:S02]  /*20cb0*/  SEL R13, R4, R9, P0 ;  /* 0x00000009040d7207 */ /* 0x000fe40000000000 */
[----:B------:R-:W-:Y:S01]  /*20cc0*/  SEL R4, R9, R4, P0 ;  /* 0x0000000409047207 */ /* 0x000fe20000000000 */
[----:B------:R-:W-:Y:S01]  /*20cd0*/  UMOV UR4, 0xffffffff ;  /* 0xffffffff00047882 */ /* 0x000fe20000000000 */
[----:B--2---:R-:W-:-:S03]  /*20ce0*/  IMAD.WIDE R34, R8, 0x2, R72 ;  /* 0x0000000208227825 */ /* 0x004fc600078e0248 */
[C---:B------:R-:W-:Y:S02]  /*20cf0*/  IADD3 R99, P5, R34.reuse, 0x4060, RZ ;  /* 0x0000406022637810 */ /* 0x040fe40007fbe0ff */
[C---:B------:R-:W-:Y:S02]  /*20d00*/  IADD3 R33, P1, R34.reuse, 0x4040, RZ ;  /* 0x0000404022217810 */ /* 0x040fe40007f3e0ff */
[----:B------:R-:W-:Y:S02]  /*20d10*/  LOP3.LUT R98, R99, 0x380, RZ, 0xc0, !PT ;  /* 0x0000038063627812 */ /* 0x000fe400078ec0ff */
[----:B------:R-:W-:Y:S02]  /*20d20*/  LOP3.LUT R32, R33, 0x380, RZ, 0xc0, !PT ;  /* 0x0000038021207812 */ /* 0x000fe400078ec0ff */
[----:B-1----:R-:W-:Y:S02]  /*20d30*/  IADD3 R7, P3, R34, 0x4000, RZ ;  /* 0x0000400022077810 */ /* 0x002fe40007f7e0ff */
[----:B------:R-:W-:-:S02]  /*20d40*/  SHF.R.U64 R98, R98, 0x3, RZ ;  /* 0x0000000362627819 */ /* 0x000fc400000012ff */
[----:B------:R-:W-:Y:S02]  /*20d50*/  SHF.R.U64 R32, R32, 0x3, RZ ;  /* 0x0000000320207819 */ /* 0x000fe400000012ff */
[----:B------:R-:W-:Y:S02]  /*20d60*/  LOP3.LUT R20, R7, 0x380, RZ, 0xc0, !PT ;  /* 0x0000038007147812 */ /* 0x000fe400078ec0ff */
[----:B------:R-:W-:Y:S01]  /*20d70*/  LOP3.LUT R98, R98, R99, RZ, 0x3c, !PT ;  /* 0x0000006362627212 */ /* 0x000fe200078e3cff */
[--C-:B------:R-:W-:Y:S01]  /*20d80*/  IMAD.X R99, RZ, RZ, R35.reuse, P5 ;  /* 0x000000ffff637224 */ /* 0x100fe200028e0623 */
[----:B------:R-:W-:Y:S01]  /*20d90*/  LOP3.LUT R32, R32, R33, RZ, 0x3c, !PT ;  /* 0x0000002120207212 */ /* 0x000fe200078e3cff */
[----:B------:R-:W-:Y:S01]  /*20da0*/  IMAD.X R33, RZ, RZ, R35, P1 ;  /* 0x000000ffff217224 */ /* 0x000fe200008e0623 */
[----:B------:R-:W-:Y:S02]  /*20db0*/  SHF.R.U64 R20, R20, 0x3, RZ ;  /* 0x0000000314147819 */ /* 0x000fe400000012ff */
[----:B------:R-:W-:-:S02]  /*20dc0*/  IADD3 R31, P2, R34, 0x4020, RZ ;  /* 0x00004020221f7810 */ /* 0x000fc40007f5e0ff */
[C---:B------:R-:W-:Y:S02]  /*20dd0*/  IADD3 R21, P4, R34.reuse, 0x60, RZ ;  /* 0x0000006022157810 */ /* 0x040fe40007f9e0ff */
[C---:B------:R-:W-:Y:S02]  /*20de0*/  IADD3 R15, P5, R34.reuse, 0x40, RZ ;  /* 0x00000040220f7810 */ /* 0x040fe40007fbe0ff */
[----:B------:R-:W-:Y:S02]  /*20df0*/  IADD3 R9, P1, R34, 0x20, RZ ;  /* 0x0000002022097810 */ /* 0x000fe40007f3e0ff */
[----:B------:R-:W-:Y:S02]  /*20e00*/  LOP3.LUT R20, R20, R7, RZ, 0x3c, !PT ;  /* 0x0000000714147212 */ /* 0x000fe400078e3cff */
[----:B------:R-:W-:Y:S02]  /*20e10*/  LOP3.LUT R30, R31, 0x380, RZ, 0xc0, !PT ;  /* 0x000003801f1e7812 */ /* 0x000fe400078ec0ff */
[----:B------:R-:W-:-:S02]  /*20e20*/  LOP3.LUT R14, R21, 0x380, RZ, 0xc0, !PT ;  /* 0x00000380150e7812 */ /* 0x000fc400078ec0ff */
[----:B------:R-:W-:Y:S02]  /*20e30*/  LOP3.LUT R8, R15, 0x380, RZ, 0xc0, !PT ;  /* 0x000003800f087812 */ /* 0x000fe400078ec0ff */
[----:B------:R-:W-:Y:S02]  /*20e40*/  LOP3.LUT R6, R9, 0x380, RZ, 0xc0, !PT ;  /* 0x0000038009067812 */ /* 0x000fe400078ec0ff */
[----:B------:R-:W-:Y:S02]  /*20e50*/  LOP3.LUT R7, R34, 0x380, RZ, 0xc0, !PT ;  /* 0x0000038022077812 */ /* 0x000fe400078ec0ff */
        /* <DEDUP_REMOVED lines=22> */
[----:B0-----:R-:W-:Y:S01]  /*20fc0*/  MOV R105, R6 ;  /* 0x0000000600697202 */ /* 0x001fe20000000f00 */
[----:B------:R-:W-:Y:S06]  /*20fd0*/  BRA.DIV UR4, `(.L_x_2459) ;  /* 0x000000c204fc7947 */ /* 0x000fec000b800000 */
        /* <DEDUP_REMOVED lines=13> */
[----:B------:R-:W-:Y:S02]  /*210b0*/  SEL R112, R81, R112, P0 ;  /* 0x0000007051707207 */ /* 0x000fe40000000000 */
[----:B------:R-:W-:Y:S01]  /*210c0*/  SEL R71, R76, R85, P0 ;  /* 0x000000554c477207 */ /* 0x000fe20000000000 */
[----:B------:R-:W-:Y:S01]  /*210d0*/  SHFL.IDX PT, R51, R51, R24, 0x1c1f ;  /* 0x001c1f1833337589 */ /* 0x000fe200000e0000 */
[----:B------:R-:W-:Y:S02]  /*210e0*/  SEL R77, R87, R80, P0 ;  /* 0x00000050574d7207 */ /* 0x000fe40000000000 */
[----:B------:R-:W-:Y:S01]  /*210f0*/  LOP3.LUT R9, R24, 0x2, RZ, 0x3c, !PT ;  /* 0x0000000218097812 */ /* 0x000fe200078e3cff */
        /* <DEDUP_REMOVED lines=66> */
[----:B------:R1:W2:Y:S01]  /*21520*/  SHFL.IDX PT, R49, R100, R9, 0x1c1f ;  /* 0x001c1f0964317589 */ /* 0x0002a200000e0000 */
[----:B------:R-:W-:Y:S02]  /*21530*/  SEL R31, R82, R103, P0 ;  /* 0x00000067521f7207 */ /* 0x000fe40000000000 */
[----:B------:R-:W-:Y:S01]  /*21540*/  SEL R8, R103, R82, P0 ;  /* 0x0000005267087207 */ /* 0x000fe20000000000 */
[----:B------:R-:W3:Y:S01]  /*21550*/  SHFL.IDX PT, R53, R90, R9, 0x1c1f ;  /* 0x001c1f095a357589 */ /* 0x000ee200000e0000 */
[----:B------:R-:W-:Y:S02]  /*21560*/  SEL R29, R93, R10, P0 ;  /* 0x0000000a5d1d7207 */ /* 0x000fe40000000000 */
[----:B------:R-:W-:Y:S01]  /*21570*/  SEL R10, R10, R93, P0 ;  /* 0x0000005d0a0a7207 */ /* 0x000fe20000000000 */
[----:B------:R-:W-:Y:S01]  /*21580*/  SHFL.IDX PT, R82, R83, R24, 0x1c1f ;  /* 0x001c1f1853527589 */ /* 0x000fe200000e0000 */
[----:B0-----:R-:W-:-:S02]  /*21590*/  SEL R3, R5, R4, P0 ;  /* 0x0000000405037207 */ /* 0x001fc40000000000 */
[----:B-1----:R-:W-:Y:S01]  /*215a0*/  SEL R100, R6, R7, P0 ;  /* 0x0000000706647207 */ /* 0x002fe20000000000 */
[----:B------:R-:W0:Y:S01]  /*215b0*/  SHFL.IDX PT, R70, R70, R9, 0x1c1f ;  /* 0x001c1f0946467589 */ /* 0x000e2200000e0000 */
        /* <DEDUP_REMOVED lines=12> */
[----:B--2---:R-:W-:Y:S02]  /*21680*/  SEL R103, R46, R49, P0 ;  /* 0x000000312e677207 */ /* 0x004fe40000000000 */
[----:B------:R-:W-:Y:S01]  /*21690*/  SEL R7, R49, R46, P0 ;  /* 0x0000002e31077207 */ /* 0x000fe20000000000 */
[----:B------:R-:W-:Y:S01]  /*216a0*/  SHFL.IDX PT, R85, R85, R24, 0x1c1f ;  /* 0x001c1f1855557589 */ /* 0x000fe200000e0000 */
[----:B------:R-:W-:-:S02]  /*216b0*/  SEL R20, R51, R52, P0 ;  /* 0x0000003433147207 */ /* 0x000fc40000000000 */
[----:B------:R-:W-:Y:S01]  /*216c0*/  SEL R4, R52, R51, P0 ;  /* 0x0000003334047207 */ /* 0x000fe20000000000 */
[----:B------:R-:W-:Y:S01]  /*216d0*/  SHFL.IDX PT, R91, R65, R24, 0x1c1f ;  /* 0x001c1f18415b7589 */ /* 0x000fe200000e0000 */
[----:B---3--:R-:W-:Y:S02]  /*216e0*/  SEL R21, R50, R53, P0 ;  /* 0x0000003532157207 */ /* 0x008fe40000000000 */
[----:B------:R-:W-:Y:S01]  /*216f0*/  SEL R45, R53, R50, P0 ;  /* 0x00000032352d7207 */ /* 0x000fe20000000000 */
[----:B------:R-:W1:Y:S01]  /*21700*/  SHFL.IDX PT, R76, R76, R9, 0x1c1f ;  /* 0x001c1f094c4c7589 */ /* 0x000e6200000e0000 */
[----:B------:R-:W-:Y:S02]  /*21710*/  SEL R46, R57, R62, P0 ;  /* 0x0000003e392e7207 */ /* 0x000fe40000000000 */
[----:B------:R-:W-:Y:S01]  /*21720*/  SEL R48, R62, R57, P0 ;  /* 0x000000393e307207 */ /* 0x000fe20000000000 */
[----:B------:R-:W2:Y:S01]  /*21730*/  SHFL.IDX PT, R75, R112, R9, 0x1c1f ;  /* 0x001c1f09704b7589 */ /* 0x000ea200000e0000 */
[----:B------:R-:W-:-:S02]  /*21740*/  SEL R47, R55, R60, P0 ;  /* 0x0000003c372f7207 */ /* 0x000fc40000000000 */
[----:B------:R-:W-:Y:S01]  /*21750*/  SEL R49, R60, R55, P0 ;  /* 0x000000373c317207 */ /* 0x000fe20000000000 */
[----:B------:R-:W3:Y:S01]  /*21760*/  SHFL.IDX PT, R80, R80, R9, 0x1c1f ;  /* 0x001c1f0950507589 */ /* 0x000ee200000e0000 */
[----:B------:R-:W-:Y:S02]  /*21770*/  SEL R52, R68, R69, P0 ;  /* 0x0000004544347207 */ /* 0x000fe40000000000 */
[----:B------:R-:W-:Y:S01]  /*21780*/  SEL R44, R61, R66, P0 ;  /* 0x000000423d2c7207 */ /* 0x000fe20000000000 */
[----:B------:R-:W4:Y:S01]  /*21790*/  SHFL.IDX PT, R84, R84, R9, 0x1c1f ;  /* 0x001c1f0954547589 */ /* 0x000f2200000e0000 */
[----:B------:R-:W-:Y:S02]  /*217a0*/  SEL R50, R66, R61, P0 ;  /* 0x0000003d42327207 */ /* 0x000fe40000000000 */
[----:B------:R-:W-:Y:S01]  /*217b0*/  SEL R51, R59, R64, P0 ;  /* 0x000000403b337207 */ /* 0x000fe20000000000 */
[----:B------:R-:W4:Y:S01]  /*217c0*/  SHFL.IDX PT, R83, R58, R9, 0x1c1f ;  /* 0x001c1f093a537589 */ /* 0x000f2200000e0000 */
[----:B------:R-:W-:-:S02]  /*217d0*/  SEL R53, R64, R59, P0 ;  /* 0x0000003b40357207 */ /* 0x000fc40000000000 */
[----:B------:R-:W-:Y:S01]  /*217e0*/  SEL R68, R69, R68, P0 ;  /* 0x0000004445447207 */ /* 0x000fe20000000000 */
[----:B------:R-:W4:Y:S01]  /*217f0*/  SHFL.IDX PT, R90, R54, R9, 0x1c1f ;  /* 0x001c1f09365a7589 */ /* 0x000f2200000e0000 */
[----:B0-----:R-:W-:Y:S02]  /*21800*/  SEL R55, R67, R70, P0 ;  /* 0x0000004643377207 */ /* 0x001fe40000000000 */
[----:B------:R-:W-:Y:S01]  /*21810*/  SEL R57, R70, R67, P0 ;  /* 0x0000004346397207 */ /* 0x000fe20000000000 */
[----:B------:R-:W0:Y:S01]  /*21820*/  SHFL.IDX PT, R87, R56, R9, 0x1c1f ;  /* 0x001c1f0938577589 */ /* 0x000e2200000e0000 */
[----:B-1----:R-:W-:Y:S02]  /*21830*/  SEL R111, R71, R76, P0 ;  /* 0x0000004c476f7207 */ /* 0x002fe40000000000 */
[----:B------:R-:W-:Y:S01]  /*21840*/  SEL R115, R76, R71, P0 ;  /* 0x000000474c737207 */ /* 0x000fe20000000000 */
[----:B------:R-:W1:Y:S01]  /*21850*/  SHFL.IDX PT, R42, R42, R9, 0x1c1f ;  /* 0x001c1f092a2a7589 */ /* 0x000e6200000e0000 */
[----:B--2---:R-:W-:-:S03]  /*21860*/  SEL R112, R75, R74, P0 ;  /* 0x0000004a4b707207 */ /* 0x004fc60000000000 */
[----:B------:R2:W-:Y:S01]  /*21870*/  SHFL.IDX PT, R92, R63, R24, 0x1c1f ;  /* 0x001c1f183f5c7589 */ /* 0x0005e200000e0000 */
[----:B---3--:R-:W-:Y:S02]  /*21880*/  SEL R113, R77, R80, P0 ;  /* 0x000000504d717207 */ /* 0x008fe40000000000 */
[----:B------:R-:W-:Y:S01]  /*21890*/  SEL R117, R80, R77, P0 ;  /* 0x0000004d50757207 */ /* 0x000fe20000000000 */
[----:B------:R-:W-:Y:S01]  /*218a0*/  SHFL.IDX PT, R41, R41, R24, 0x1c1f ;  /* 0x001c1f1829297589 */ /* 0x000fe200000e0000 */
[----:B----4-:R-:W-:Y:S02]  /*218b0*/  SEL R59, R81, R84, P0 ;  /* 0x00000054513b7207 */ /* 0x010fe40000000000 */
[----:B------:R-:W-:Y:S01]  /*218c0*/  SEL R61, R84, R81, P0 ;  /* 0x00000051543d7207 */ /* 0x000fe20000000000 */
[----:B------:R-:W-:Y:S01]  /*218d0*/  SHFL.IDX PT, R43, R43, R24, 0x1c1f ;  /* 0x001c1f182b2b7589 */ /* 0x000fe200000e0000 */
[----:B------:R-:W-:Y:S02]  /*218e0*/  SEL R58, R82, R83, P0 ;  /* 0x00000053523a7207 */ /* 0x000fe40000000000 */
[----:B------:R-:W-:Y:S01]  /*218f0*/  SEL R60, R83, R82, P0 ;  /* 0x00000052533c7207 */ /* 0x000fe20000000000 */
[----:B------:R-:W-:Y:S01]  /*21900*/  SHFL.IDX PT, R37, R37, R24, 0x1c1f ;  /* 0x001c1f1825257589 */ /* 0x000fe200000e0000 */
[----:B--2---:R-:W-:-:S02]  /*21910*/  SEL R63, R85, R90, P0 ;  /* 0x0000005a553f7207 */ /* 0x004fc40000000000 */
[----:B------:R-:W-:Y:S01]  /*21920*/  SEL R65, R90, R85, P0 ;  /* 0x000000555a417207 */ /* 0x000fe20000000000 */
[----:B------:R-:W-:Y:S01]  /*21930*/  SHFL.IDX PT, R39, R39, R24, 0x1c1f ;  /* 0x001c1f1827277589 */ /* 0x000fe200000e0000 */
[----:B0-----:R-:W-:Y:S02]  /*21940*/  SEL R62, R86, R87, P0 ;  /* 0x00000057563e7207 */ /* 0x001fe40000000000 */
[----:B------:R-:W-:Y:S01]  /*21950*/  SEL R64, R87, R86, P0 ;  /* 0x0000005657407207 */ /* 0x000fe20000000000 */
[----:B------:R-:W-:Y:S01]  /*21960*/  SHFL.IDX PT, R33, R33, R24, 0x1c1f ;  /* 0x001c1f1821217589 */ /* 0x000fe200000e0000 */
[----:B-1----:R-:W-:Y:S02]  /*21970*/  SEL R67, R91, R42, P0 ;  /* 0x0000002a5b437207 */ /* 0x002fe40000000000 */
[----:B------:R-:W-:Y:S01]  /*21980*/  SEL R69, R42, R91, P0 ;  /* 0x0000005b2a457207 */ /* 0x000fe20000000000 */
[----:B------:R-:W-:Y:S01]  /*21990*/  SHFL.IDX PT, R35, R35, R24, 0x1c1f ;  /* 0x001c1f1823237589 */ /* 0x000fe200000e0000 */
[----:B------:R-:W-:-:S03]  /*219a0*/  IMAD.MOV.U32 R91, RZ, RZ, RZ ;  /* 0x000000ffff5b7224 */ /* 0x000fc600078e00ff */
[----:B------:R0:W1:Y:S04]  /*219b0*/  SHFL.IDX PT, R79, R108, R9, 0x1c1f ;  /* 0x001c1f096c4f7589 */ /* 0x00006800000e0000 */
[----:B------:R-:W2:Y:S04]  /*219c0*/  SHFL.IDX PT, R93, R38, R9, 0x1c1f ;  /* 0x001c1f09265d7589 */ /* 0x000ea800000e0000 */
[----:B------:R-:W3:Y:S01]  /*219d0*/  SHFL.IDX PT, R34, R34, R9, 0x1c1f ;  /* 0x001c1f0922227589 */ /* 0x000ee200000e0000 */
[----:B0-----:R-:W-:-:S03]  /*219e0*/  SEL R108, R74, R75, P0 ;  /* 0x0000004b4a6c7207 */ /* 0x001fc60000000000 */
[----:B------:R-:W0:Y:S04]  /*219f0*/  SHFL.IDX PT, R32, R32, R9, 0x1c1f ;  /* 0x001c1f0920207589 */ /* 0x000e2800000e0000 */
[----:B------:R-:W4:Y:S04]  /*21a00*/  SHFL.IDX PT, R36, R36, R9, 0x1c1f ;  /* 0x001c1f0924247589 */ /* 0x000f2800000e0000 */
[----:B------:R-:W4:Y:S04]  /*21a10*/  SHFL.IDX PT, R30, R30, R9, 0x1c1f ;  /* 0x001c1f091e1e7589 */ /* 0x000f2800000e0000 */
[----:B------:R-:W4:Y:S01]  /*21a20*/  SHFL.IDX PT, R40, R40, R9, 0x1c1f ;  /* 0x001c1f0928287589 */ /* 0x000f2200000e0000 */
[----:B-1----:R-:W-:-:S02]  /*21a30*/  SEL R54, R78, R79, P0 ;  /* 0x0000004f4e367207 */ /* 0x002fc40000000000 */
[----:B------:R-:W-:Y:S01]  /*21a40*/  SEL R56, R79, R78, P0 ;  /* 0x0000004e4f387207 */ /* 0x000fe20000000000 */
[----:B------:R-:W1:Y:S01]  /*21a50*/  SHFL.IDX PT, R28, R28, R9, 0x1c1f ;  /* 0x001c1f091c1c7589 */ /* 0x000e6200000e0000 */
[----:B--2---:R-:W-:-:S03]  /*21a60*/  SEL R66, R92, R93, P0 ;  /* 0x0000005d5c427207 */ /* 0x004fc60000000000 */
[----:B------:R-:W2:Y:S01]  /*21a70*/  SHFL.IDX PT, R10, R10, R9, 0x1c1f ;  /* 0x001c1f090a0a7589 */ /* 0x000ea200000e0000 */
[----:B---3--:R-:W-:Y:S02]  /*21a80*/  SEL R71, R43, R34, P0 ;  /* 0x000000222b477207 */ /* 0x008fe40000000000 */
[----:B------:R-:W-:Y:S01]  /*21a90*/  SEL R75, R34, R43, P0 ;  /* 0x0000002b224b7207 */ /* 0x000fe20000000000 */
[----:B------:R-:W3:Y:S01]  /*21aa0*/  SHFL.IDX PT, R14, R8, R9, 0x1c1f ;  /* 0x001c1f09080e7589 */ /* 0x000ee200000e0000 */
[----:B0-----:R-:W-:Y:S02]  /*21ab0*/  SEL R70, R41, R32, P0 ;  /* 0x0000002029467207 */ /* 0x001fe40000000000 */
[----:B------:R-:W-:Y:S01]  /*21ac0*/  SEL R74, R32, R41, P0 ;  /* 0x00000029204a7207 */ /* 0x000fe20000000000 */
[----:B------:R-:W0:Y:S01]  /*21ad0*/  SHFL.IDX PT, R2, R31, R24, 0x1c1f ;  /* 0x001c1f181f027589 */ /* 0x000e2200000e0000 */
[----:B----4-:R-:W-:Y:S02]  /*21ae0*/  SEL R77, R39, R36, P0 ;  /* 0x00000024274d7207 */ /* 0x010fe40000000000 */
[----:B------:R-:W-:Y:S01]  /*21af0*/  SEL R83, R36, R39, P0 ;  /* 0x0000002724537207 */ /* 0x000fe20000000000 */
[----:B------:R4:W0:Y:S01]  /*21b00*/  SHFL.IDX PT, R29, R29, R24, 0x1c1f ;  /* 0x001c1f181d1d7589 */ /* 0x00082200000e0000 */
[----:B------:R-:W-:-:S02]  /*21b10*/  SEL R76, R37, R30, P0 ;  /* 0x0000001e254c7207 */ /* 0x000fc40000000000 */
[----:B------:R-:W-:Y:S02]  /*21b20*/  SEL R82, R30, R37, P0 ;  /* 0x000000251e527207 */ /* 0x000fe40000000000 */
[----:B------:R-:W-:Y:S02]  /*21b30*/  SEL R85, R35, R40, P0 ;  /* 0x0000002823557207 */ /* 0x000fe40000000000 */
[----:B------:R-:W-:Y:S02]  /*21b40*/  SEL R87, R40, R35, P0 ;  /* 0x0000002328577207 */ /* 0x000fe40000000000 */
[----:B-1----:R-:W-:Y:S02]  /*21b50*/  SEL R84, R33, R28, P0 ;  /* 0x0000001c21547207 */ /* 0x002fe40000000000 */
[----:B----4-:R-:W-:Y:S02]  /*21b60*/  SEL R24, R93, R92, P0 ;  /* 0x0000005c5d187207 */ /* 0x010fe40000000000 */
[----:B--2---:R-:W-:-:S07]  /*21b70*/  SEL R86, R28, R33, P0 ;  /* 0x000000211c567207 */ /* 0x004fce0000000000 */
.L_x_2716:
[----:B------:R-:W2:Y:S04]  /*21b80*/  LDL.LU R92, [R1+0x80] ;  /* 0x00008000015c7983 */ /* 0x000ea80000300800 */
[----:B------:R-:W4:Y:S01]  /*21b90*/  LDL.LU R90, [R1+0x84] ;  /* 0x00008400015a7983 */ /* 0x000f220000300800 */
[----:B------:R-:W-:Y:S05]  /*21ba0*/  WARPSYNC.ALL ;  /* 0x0000000000007948 */ /* 0x000fea0003800000 */
[----:B0-----:R-:W-:Y:S01]  /*21bb0*/  SEL R79, R29, R10, P0 ;  /* 0x0000000a1d4f7207 */ /* 0x001fe20000000000 */
[----:B------:R-:W-:Y:S01]  /*21bc0*/  ULDC.64 UR6, c[0x0][0xc08] ;  /* 0x0003020000067ab9 */ /* 0x000fe20000000a00 */
[----:B------:R-:W-:Y:S01]  /*21bd0*/  SEL R81, R10, R29, P0 ;  /* 0x0000001d0a517207 */ /* 0x000fe20000000000 */
[----:B------:R-:W-:Y:S01]  /*21be0*/  ULDC.64 UR4, c[0x0][0xc00] ;  /* 0x0003000000047ab9 */ /* 0x000fe20000000a00 */
[----:B---3--:R-:W-:Y:S01]  /*21bf0*/  SEL R78, R2, R14, P0 ;  /* 0x0000000e024e7207 */ /* 0x008fe20000000000 */
[----:B------:R-:W-:Y:S01]  /*21c00*/  ULDC.64 UR8, c[0x0][0x208] ;  /* 0x0000820000087ab9 */ /* 0x000fe20000000a00 */
[----:B------:R-:W-:-:S02]  /*21c10*/  SEL R80, R14, R2, P0 ;  /* 0x000000020e507207 */ /* 0x000fc40000000000 */
        /* <DEDUP_REMOVED lines=46> */
[----:B------:R-:W-:Y:S02]  /*21f00*/  ISETP.NE.AND.EX P3, PT, RZ, UR7, PT, P3 ;  /* 0x00000007ff007c0c */ /* 0x000fe4000bf65330 */
[----:B------:R-:W-:Y:S01]  /*21f10*/  ISETP.NE.AND.EX P0, PT, RZ, UR5, PT, P0 ;  /* 0x00000005ff007c0c */ /* 0x000fe2000bf05300 */
[----:B-1----:R-:W-:-:S05]  /*21f20*/  IMAD.MOV.U32 R14, RZ, RZ, 0x9b8 ;  /* 0x000009b8ff0e7424 */ /* 0x002fca00078e00ff */
[----:B------:R-:W-:-:S04]  /*21f30*/  SEL R14, R14, 0x978, P2 ;  /* 0x000009780e0e7807 */ /* 0x000fc80001000000 */
[----:B------:R1:W3:Y:S08]  /*21f40*/  LDC.64 R8, c[0x0][R14+0x220] ;  /* 0x000088000e087b82 */ /* 0x0002f00000000a00 */
[----:B------:R1:W0:Y:S08]  /*21f50*/  LDC.64 R10, c[0x0][R14+0x218] ;  /* 0x000086000e0a7b82 */ /* 0x0002300000000a00 */
[----:B------:R1:W0:Y:S01]  /*21f60*/  LDC.64 R12, c[0x0][R14+0x228] ;  /* 0x00008a000e0c7b82 */ /* 0x0002220000000a00 */
[----:B--2---:R-:W-:-:S04]  /*21f70*/  IADD3 R28, P1, R92, UR4, RZ ;  /* 0x000000045c1c7c10 */ /* 0x004fc8000ff3e0ff */
[----:B----4-:R-:W-:Y:S02]  /*21f80*/  IADD3.X R29, R90, UR5, RZ, P1, !PT ;  /* 0x000000055a1d7c10 */ /* 0x010fe40008ffe4ff */
[----:B------:R-:W-:Y:S01]  /*21f90*/  @P3 IADD3 R30, P1, R92, UR6, RZ ;  /* 0x000000065c1e3c10 */ /* 0x000fe2000ff3e0ff */
[----:B------:R-:W-:Y:S02]  /*21fa0*/  ULDC UR6, c[0x0][0xa88] ;  /* 0x0002a20000067ab9 */ /* 0x000fe40000000800 */
[----:B------:R-:W-:Y:S01]  /*21fb0*/  IMAD.U32 R33, RZ, RZ, UR6 ;  /* 0x00000006ff217e24 */ /* 0x000fe2000f8e00ff */
[----:B------:R-:W-:Y:S01]  /*21fc0*/  @P3 IADD3.X R31, R90, UR7, RZ, P1, !PT ;  /* 0x000000075a1f3c10 */ /* 0x000fe20008ffe4ff */
[----:B------:R1:W5:Y:S01]  /*21fd0*/  @P0 LDG.E R91, desc[UR8][R28.64] ;  /* 0x000000081c5b0981 */ /* 0x000362000c1e1900 */
[----:B0-----:R-:W-:-:S03]  /*21fe0*/  ISETP.NE.AND P1, PT, R2, 0x1, PT ;  /* 0x000000010200780c */ /* 0x001fc60003f25270 */
[----:B------:R1:W5:Y:S01]  /*21ff0*/  @P3 LDG.E R33, desc[UR8][R30.64] ;  /* 0x000000081e213981 */ /* 0x000362000c1e1900 */
[----:B---3--:R-:W-:Y:S09]  /*22000*/  @P3 BRA `(.L_x_2460) ;  /* 0x0000000000143947 */ /* 0x008ff20003800000 */
[----:B------:R-:W-:Y:S05]  /*22010*/  @!P0 BRA `(.L_x_2460) ;  /* 0x0000000000108947 */ /* 0x000fea0003800000 */
[----:B------:R-:W-:Y:S02]  /*22020*/  ULDC.64 UR6, c[0x0][0x208] ;  /* 0x0000820000067ab9 */ /* 0x000fe40000000a00 */
[----:B-1----:R-:W2:Y:S04]  /*22030*/  LDG.E R30, desc[UR6][R28.64] ;  /* 0x000000061c1e7981 */ /* 0x002ea8000c1e1900 */
[----:B-----5:R-:W2:Y:S02]  /*22040*/  LDG.E R33, desc[UR6][R28.64+0x4] ;  /* 0x000004061c217981 */ /* 0x020ea4000c1e1900 */
[----:B--2---:R-:W-:-:S07]  /*22050*/  IMAD.IADD R33, R33, 0x1, -R30 ;  /* 0x0000000121217824 */ /* 0x004fce00078e0a1e */
.L_x_2460:
[----:B------:R-:W2:Y:S01]  /*22060*/  LDL R15, [R1+0x64] ;  /* 0x00006400010f7983 */ /* 0x000ea20000100800 */
[----:B------:R-:W-:Y:S01]  /*22070*/  ISETP.NE.U32.AND P0, PT, RZ, UR4, PT ;  /* 0x00000004ff007c0c */ /* 0x000fe2000bf05070 */
[----:B-1----:R-:W0:Y:S02]  /*22080*/  @P1 LDC R30, c[0x0][0xbec] ;  /* 0x0002fb00ff1e1b82 */ /* 0x002e240000000800 */
[----:B------:R-:W3:Y:S04]  /*22090*/  LDL.LU R28, [R1+0x78] ;  /* 0x00007800011c7983 */ /* 0x000ee80000300800 */
[----:B------:R-:W4:Y:S02]  /*220a0*/  LDL.LU R31, [R1+0x88] ;  /* 0x00008800011f7983 */ /* 0x000f240000300800 */
[----:B------:R-:W1:Y:S02]  /*220b0*/  @P1 LDC R39, c[0x0][0xbf0] ;  /* 0x0002fc00ff271b82 */ /* 0x000e640000000800 */
[----:B------:R-:W4:Y:S04]  /*220c0*/  LDL R32, [R1+0x6c] ;  /* 0x00006c0001207983 */ /* 0x000f280000100800 */
[----:B------:R-:W4:Y:S04]  /*220d0*/  LDL R98, [R1+0x50] ;  /* 0x0000500001627983 */ /* 0x000f280000100800 */
[----:B------:R-:W4:Y:S04]  /*220e0*/  LDL R94, [R1+0x8c] ;  /* 0x00008c00015e7983 */ /* 0x000f280000100800 */
[----:B------:R-:W4:Y:S01]  /*220f0*/  LDL R34, [R1+0x98] ;  /* 0x0000980001227983 */ /* 0x000f220000100800 */
[----:B------:R-:W-:-:S02]  /*22100*/  ISETP.NE.AND.EX P0, PT, RZ, UR5, PT, P0 ;  /* 0x00000005ff007c0c */ /* 0x000fc4000bf05300 */
[----:B-----5:R-:W-:Y:S01]  /*22110*/  SHF.R.S32.HI R92, RZ, 0x1f, R91 ;  /* 0x0000001fff5c7819 */ /* 0x020fe2000001145b */
[----:B------:R-:W-:Y:S01]  /*22120*/  IMAD R90, R33, R2, RZ ;  /* 0x00000002215a7224 */ /* 0x000fe200078e02ff */
[----:B------:R-:W-:Y:S01]  /*22130*/  ULDC.64 UR6, c[0x0][0x208] ;  /* 0x0000820000067ab9 */ /* 0x000fe20000000a00 */
[----:B--2---:R-:W-:Y:S02]  /*22140*/  IMAD.MOV.U32 R96, RZ, RZ, R15 ;  /* 0x000000ffff607224 */ /* 0x004fe400078e000f */
[----:B------:R-:W2:Y:S01]  /*22150*/  LDC.64 R14, c[0x0][R14+0x210] ;  /* 0x000084000e0e7b82 */ /* 0x000ea20000000a00 */
[----:B---3--:R-:W-:-:S07]  /*22160*/  SEL R93, R28, RZ, !P0 ;  /* 0x000000ff1c5d7207 */ /* 0x008fce0004000000 */
[----:B------:R-:W3:Y:S01]  /*22170*/  LDC.64 R28, c[0x0][0xba8] ;  /* 0x0002ea00ff1c7b82 */ /* 0x000ee20000000a00 */
[----:B----4-:R-:W-:Y:S01]  /*22180*/  SEL R31, R31, RZ, !P0 ;  /* 0x000000ff1f1f7207 */ /* 0x010fe20004000000 */
[----:B------:R-:W-:Y:S02]  /*22190*/  IMAD R9, R9, R93, RZ ;  /* 0x0000005d09097224 */ /* 0x000fe400078e02ff */
[----:B------:R-:W-:Y:S02]  /*221a0*/  IMAD.IADD R41, R32, 0x1, R98 ;  /* 0x0000000120297824 */ /* 0x000fe400078e0262 */
[----:B------:R-:W4:Y:S01]  /*221b0*/  S2R R32, SR_TID.X ;  /* 0x0000000000207919 */ /* 0x000f220000002100 */
[----:B------:R-:W-:Y:S02]  /*221c0*/  IMAD R37, R8, R31, R9 ;  /* 0x0000001f08257224 */ /* 0x000fe400078e0209 */
[-C--:B------:R-:W-:Y:S02]  /*221d0*/  IMAD R35, R11, R96.reuse, RZ ;  /* 0x000000600b237224 */ /* 0x080fe400078e02ff */
[----:B------:R-:W-:-:S04]  /*221e0*/  IMAD.WIDE.U32 R10, R10, R96, RZ ;  /* 0x000000600a0a7225 */ /* 0x000fc800078e00ff */
[----:B------:R-:W-:Y:S01]  /*221f0*/  IMAD.WIDE.U32 R8, R8, R93, RZ ;  /* 0x0000005d08087225 */ /* 0x000fe200078e00ff */
[----:B------:R-:W-:Y:S02]  /*22200*/  SEL R31, R94, RZ, P2 ;  /* 0x000000ff5e1f7207 */ /* 0x000fe40001000000 */
[----:B------:R-:W-:Y:S01]  /*22210*/  IADD3 R10, P0, P3, R8, R10, R91 ;  /* 0x0000000a080a7210 */ /* 0x000fe20007b1e05b */
[----:B0-----:R-:W-:Y:S01]  /*22220*/  @P1 IMAD.HI.U32 R8, R41, R30, RZ ;  /* 0x0000001e29081227 */ /* 0x001fe200078e00ff */
[----:B---3--:R-:W0:Y:S03]  /*22230*/  @!P2 LDC R28, c[0x0][0xb50] ;  /* 0x0002d400ff1cab82 */ /* 0x008e260000000800 */
[----:B------:R-:W-:Y:S02]  /*22240*/  IMAD.IADD R37, R9, 0x1, R37 ;  /* 0x0000000109257824 */ /* 0x000fe400078e0225 */
[----:B------:R-:W-:Y:S01]  /*22250*/  IMAD.MOV.U32 R9, RZ, RZ, R41 ;  /* 0x000000ffff097224 */ /* 0x000fe200078e0029 */
[----:B-1----:R-:W-:Y:S01]  /*22260*/  @P1 SHF.R.U32.HI R9, RZ, R39, R8 ;  /* 0x00000027ff091219 */ /* 0x002fe20000011608 */
[----:B------:R-:W-:Y:S01]  /*22270*/  IMAD.IADD R11, R11, 0x1, R35 ;  /* 0x000000010b0b7824 */ /* 0x000fe200078e0223 */
[----:B------:R-:W1:Y:S01]  /*22280*/  @!P2 LDC R29, c[0x0][0xb54] ;  /* 0x0002d500ff1dab82 */ /* 0x000e620000000800 */
[----:B------:R-:W-:-:S02]  /*22290*/  IMAD R35, R13, R31, RZ ;  /* 0x0000001f0d237224 */ /* 0x000fc400078e02ff */
[----:B------:R-:W-:Y:S01]  /*222a0*/  IMAD.WIDE.U32 R12, R12, R31, RZ ;  /* 0x0000001f0c0c7225 */ /* 0x000fe200078e00ff */
[----:B------:R-:W-:-:S03]  /*222b0*/  IADD3.X R11, R37, R11, R92, P0, P3 ;  /* 0x0000000b250b7210 */ /* 0x000fc600007e645c */
[----:B------:R-:W-:Y:S01]  /*222c0*/  IMAD.MOV R31, RZ, RZ, -R9 ;  /* 0x000000ffff1f7224 */ /* 0x000fe200078e0a09 */
[----:B------:R-:W-:Y:S01]  /*222d0*/  IADD3 R12, P0, P3, R9, R10, R12 ;  /* 0x0000000a090c7210 */ /* 0x000fe20007b1e00c */
[----:B------:R-:W-:Y:S01]  /*222e0*/  IMAD.IADD R35, R13, 0x1, R35 ;  /* 0x000000010d237824 */ /* 0x000fe200078e0223 */
[----:B------:R-:W-:Y:S01]  /*222f0*/  SHF.R.S32.HI R8, RZ, 0x1f, R9 ;  /* 0x0000001fff087819 */ /* 0x000fe20000011409 */
[----:B------:R-:W-:-:S03]  /*22300*/  IMAD R9, R2, R31, R41 ;  /* 0x0000001f02097224 */ /* 0x000fc600078e0229 */
[----:B------:R-:W-:Y:S01]  /*22310*/  IADD3.X R13, R8, R11, R35, P0, P3 ;  /* 0x0000000b080d7210 */ /* 0x000fe200007e6423 */
[-C--:B--2---:R-:W-:Y:S01]  /*22320*/  IMAD R8, R15, R9.reuse, RZ ;  /* 0x000000090f087224 */ /* 0x084fe200078e02ff */
[----:B------:R-:W-:Y:S01]  /*22330*/  SHF.R.S32.HI R11, RZ, 0x1f, R9 ;  /* 0x0000001fff0b7819 */ /* 0x000fe20000011409 */
[----:B----4-:R-:W-:Y:S02]  /*22340*/  VIADD R36, R32, 0xffffff80 ;  /* 0xffffff8020247836 */ /* 0x010fe40000000000 */
[----:B------:R-:W-:-:S04]  /*22350*/  IMAD.WIDE.U32 R12, R14, R9, R12 ;  /* 0x000000090e0c7225 */ /* 0x000fc800078e000c */
[----:B------:R-:W-:Y:S01]  /*22360*/  IMAD R11, R14, R11, R8 ;  /* 0x0000000b0e0b7224 */ /* 0x000fe200078e0208 */
[----:B------:R-:W-:Y:S02]  /*22370*/  SHF.R.S32.HI R32, RZ, 0x1f, R36 ;  /* 0x0000001fff207819 */ /* 0x000fe40000011424 */
[----:B0-----:R-:W-:Y:S01]  /*22380*/  LEA R28, P0, R12, R28, 0x2 ;  /* 0x0000001c0c1c7211 */ /* 0x001fe200078010ff */
[----:B------:R-:W-:Y:S01]  /*22390*/  IMAD.IADD R8, R13, 0x1, R11 ;  /* 0x000000010d087824 */ /* 0x000fe200078e020b */
[----:B------:R-:W-:-:S04]  /*223a0*/  LEA.HI R32, R32, R36, RZ, 0x7 ;  /* 0x0000002420207211 */ /* 0x000fc800078f38ff */
[----:B-1----:R-:W-:Y:S02]  /*223b0*/  LEA.HI.X R29, R12, R29, R8, 0x2, P0 ;  /* 0x0000001d0c1d7211 */ /* 0x002fe400000f1408 */
[----:B------:R-:W-:Y:S01]  /*223c0*/  LOP3.LUT R32, R32, 0xffffff80, RZ, 0xc0, !PT ;  /* 0xffffff8020207812 */ /* 0x000fe200078ec0ff */
[----:B------:R-:W-:Y:S01]  /*223d0*/  SHFL.IDX PT, R8, R28, RZ, 0x1c1f ;  /* 0x001c1fff1c087589 */ /* 0x000fe200000e0000 */
[----:B------:R-:W-:-:S03]  /*223e0*/  IMAD.IADD R31, R34, 0x1, R98 ;  /* 0x00000001221f7824 */ /* 0x000fc600078e0262 */
[----:B------:R-:W0:Y:S01]  /*223f0*/  SHFL.IDX PT, R9, R29, RZ, 0x1c1f ;  /* 0x001c1fff1d097589 */ /* 0x000e2200000e0000 */
[----:B------:R-:W-:-:S03]  /*22400*/  IMAD.IADD R32, R36, 0x1, -R32 ;  /* 0x0000000124207824 */ /* 0x000fc600078e0a20 */
        /* <DEDUP_REMOVED lines=9> */
[----:B------:R-:W1:Y:S01]  /*224a0*/  S2R R32, SR_TID.X ;  /* 0x0000000000207919 */ /* 0x000e620000002100 */
[----:B0-----:R-:W0:Y:S01]  /*224b0*/  @P1 LDC R11, c[0x0][0xbec] ;  /* 0x0002fb00ff0b1b82 */ /* 0x001e220000000800 */
[----:B------:R-:W-:-:S07]  /*224c0*/  ULDC.64 UR4, c[0x0][0x208] ;  /* 0x0000820000047ab9 */ /* 0x000fce0000000a00 */
[----:B------:R-:W2:Y:S01]  /*224d0*/  @P1 LDC R13, c[0x0][0xbf0] ;  /* 0x0002fc00ff0d1b82 */ /* 0x000ea20000000800 */
[----:B-1----:R-:W-:-:S05]  /*224e0*/  VIADD R105, R32, 0xffffff80 ;  /* 0xffffff8020697836 */ /* 0x002fca0000000000 */
[----:B------:R-:W-:-:S04]  /*224f0*/  SHF.R.S32.HI R97, RZ, 0x1f, R105 ;  /* 0x0000001fff617819 */ /* 0x000fc80000011469 */
[----:B------:R-:W-:-:S04]  /*22500*/  LEA.HI R97, R97, R105, RZ, 0x3 ;  /* 0x0000006961617211 */ /* 0x000fc800078f18ff */
[----:B------:R-:W-:-:S05]  /*22510*/  SHF.R.S32.HI R97, RZ, 0x3, R97 ;  /* 0x00000003ff617819 */ /* 0x000fca0000011461 */
[----:B------:R-:W-:-:S04]  /*22520*/  IMAD R3, R97, 0x40, R126 ;  /* 0x0000004061037824 */ /* 0x000fc800078e027e */
        /* <DEDUP_REMOVED lines=12> */
[C---:B------:R-:W-:Y:S01]  /*225f0*/  IADD3 R49, P3, R72.reuse, 0x4000, RZ ;  /* 0x0000400048317810 */ /* 0x040fe20007f7e0ff */
[----:B------:R-:W5:Y:S01]  /*22600*/  LD.E.128 R40, desc[UR4][R40.64] ;  /* 0x0000000428287980 */ /* 0x000f62000c101d00 */
[C---:B------:R-:W-:Y:S02]  /*22610*/  IADD3 R45, P4, R72.reuse, 0x5000, RZ ;  /* 0x00005000482d7810 */ /* 0x040fe40007f9e0ff */
[C---:B------:R-:W-:Y:S01]  /*22620*/  IADD3 R37, P5, R72.reuse, 0x6000, RZ ;  /* 0x0000600048257810 */ /* 0x040fe20007fbe0ff */
[----:B------:R-:W5:Y:S01]  /*22630*/  LD.E.128 R32, desc[UR4][R32.64] ;  /* 0x0000000420207980 */ /* 0x000f62000c101d00 */
[----:B------:R-:W-:-:S02]  /*22640*/  IADD3 R3, P0, R72, 0x7000, RZ ;  /* 0x0000700048037810 */ /* 0x000fc40007f1e0ff */
[----:B------:R-:W-:Y:S02]  /*22650*/  LOP3.LUT R4, R5, 0x380, RZ, 0xc0, !PT ;  /* 0x0000038005047812 */ /* 0x000fe400078ec0ff */
[----:B------:R-:W-:Y:S01]  /*22660*/  LOP3.LUT R48, R49, 0x380, RZ, 0xc0, !PT ;  /* 0x0000038031307812 */ /* 0x000fe200078ec0ff */
[----:B------:R-:W-:Y:S01]  /*22670*/  IMAD.X R29, RZ, RZ, R73, P0 ;  /* 0x000000ffff1d7224 */ /* 0x000fe200000e0649 */
[----:B------:R-:W-:Y:S02]  /*22680*/  LOP3.LUT R44, R45, 0x380, RZ, 0xc0, !PT ;  /* 0x000003802d2c7812 */ /* 0x000fe400078ec0ff */
[----:B------:R-:W-:Y:S02]  /*22690*/  LOP3.LUT R36, R37, 0x380, RZ, 0xc0, !PT ;  /* 0x0000038025247812 */ /* 0x000fe400078ec0ff */
[----:B------:R-:W-:Y:S02]  /*226a0*/  LOP3.LUT R0, R3, 0x380, RZ, 0xc0, !PT ;  /* 0x0000038003007812 */ /* 0x000fe400078ec0ff */
[----:B------:R-:W-:-:S02]  /*226b0*/  LOP3.LUT R7, R72, 0x380, RZ, 0xc0, !PT ;  /* 0x0000038048077812 */ /* 0x000fc400078ec0ff */
[----:B------:R-:W-:Y:S02]  /*226c0*/  SHF.R.U64 R4, R4, 0x3, RZ ;  /* 0x0000000304047819 */ /* 0x000fe400000012ff */
[----:B------:R-:W-:Y:S02]  /*226d0*/  SHF.R.U64 R48, R48, 0x3, RZ ;  /* 0x0000000330307819 */ /* 0x000fe400000012ff */
[----:B------:R-:W-:Y:S02]  /*226e0*/  SHF.R.U64 R44, R44, 0x3, RZ ;  /* 0x000000032c2c7819 */ /* 0x000fe400000012ff */
[----:B------:R-:W-:Y:S02]  /*226f0*/  SHF.R.U64 R36, R36, 0x3, RZ ;  /* 0x0000000324247819 */ /* 0x000fe400000012ff */
[----:B------:R-:W-:Y:S02]  /*22700*/  SHF.R.U64 R0, R0, 0x3, RZ ;  /* 0x0000000300007819 */ /* 0x000fe400000012ff */
[----:B------:R-:W-:-:S02]  /*22710*/  SHF.R.U64 R7, R7, 0x3, RZ ;  /* 0x0000000307077819 */ /* 0x000fc400000012ff */
        /* <DEDUP_REMOVED lines=10> */
[----:B------:R-:W-:-:S02]  /*227c0*/  LOP3.LUT R72, R7, R72, RZ, 0x3c, !PT ;  /* 0x0000004807487212 */ /* 0x000fc400078e3cff */
[----:B------:R-:W-:Y:S01]  /*227d0*/  SHF.R.S32.HI R10, RZ, 0x1f, R105 ;  /* 0x0000001fff0a7819 */ /* 0x000fe20000011469 */
[----:B------:R-:W5:Y:S03]  /*227e0*/  LD.E.128 R4, desc[UR4][R4.64] ;  /* 0x0000000404047980 */ /* 0x000f66000c101d00 */
[----:B------:R-:W-:Y:S01]  /*227f0*/  LEA.HI R10, R10, R105, RZ, 0x3 ;  /* 0x000000690a0a7211 */ /* 0x000fe200078f18ff */
[----:B------:R1:W5:Y:S04]  /*22800*/  LD.E.128 R52, desc[UR4][R72.64] ;  /* 0x0000000448347980 */ /* 0x000368000c101d00 */
[----:B------:R-:W5:Y:S01]  /*22810*/  LD.E.128 R44, desc[UR4][R44.64] ;  /* 0x000000042c2c7980 */ /* 0x000f62000c101d00 */
[----:B------:R-:W-:-:S03]  /*22820*/  LOP3.LUT R10, R10, 0xfffffff8, RZ, 0xc0, !PT ;  /* 0xfffffff80a0a7812 */ /* 0x000fc600078ec0ff */
[----:B------:R-:W5:Y:S04]  /*22830*/  LD.E.128 R36, desc[UR4][R36.64] ;  /* 0x0000000424247980 */ /* 0x000f68000c101d00 */
[----:B------:R-:W5:Y:S01]  /*22840*/  LD.E.128 R28, desc[UR4][R28.64] ;  /* 0x000000041c1c7980 */ /* 0x000f62000c101d00 */
[----:B------:R-:W-:Y:S02]  /*22850*/  ULDC.64 UR4, c[0x0][0xaa0] ;  /* 0x0002a80000047ab9 */ /* 0x000fe40000000a00 */
[----:B------:R-:W-:Y:S01]  /*22860*/  IMAD R0, R92, UR4, RZ ;  /* 0x000000045c007c24 */ /* 0x000fe2000f8e02ff */
[----:B------:R-:W-:Y:S01]  /*22870*/  @!PT LDS RZ, [RZ] ;  /* 0x00000000fffff984 */ /* 0x000fe20000000800 */
[----:B------:R-:W-:Y:S01]  /*22880*/  @!PT LDS RZ, [RZ] ;  /* 0x00000000fffff984 */ /* 0x000fe20000000800 */
[----:B------:R-:W-:Y:S01]  /*22890*/  @!PT LDS RZ, [RZ] ;  /* 0x00000000fffff984 */ /* 0x000fe20000000800 */
[----:B------:R-:W-:Y:S01]  /*228a0*/  @!PT LDS RZ, [RZ] ;  /* 0x00000000fffff984 */ /* 0x000fe20000000800 */
[----:B------:R3:W-:Y:S06]  /*228b0*/  MEMBAR.ALL.CTA ;  /* 0x0000000000007992 */ /* 0x0007ec0000008000 */
[----:B---3--:R-:W3:Y:S01]  /*228c0*/  FENCE.VIEW.ASYNC.S ;  /* 0x00000000000073c6 */ /* 0x008ee20000000000 */
[----:B------:R-:W-:-:S04]  /*228d0*/  IMAD.WIDE.U32 R8, R91, UR4, RZ ;  /* 0x000000045b087c25 */ /* 0x000fc8000f8e00ff */
[----:B------:R-:W-:Y:S01]  /*228e0*/  IMAD R3, R91, UR5, R0 ;  /* 0x000000055b037c24 */ /* 0x000fe2000f8e0200 */
[----:B------:R-:W-:Y:S01]  /*228f0*/  ULDC.64 UR4, c[0x0][0xae8] ;  /* 0x0002ba0000047ab9 */ /* 0x000fe20000000a00 */
[----:B------:R-:W-:Y:S02]  /*22900*/  IMAD.IADD R10, R105, 0x1, -R10 ;  /* 0x00000001690a7824 */ /* 0x000fe400078e0a0a */
[----:B------:R-:W-:Y:S02]  /*22910*/  IMAD.IADD R9, R9, 0x1, R3 ;  /* 0x0000000109097824 */ /* 0x000fe400078e0203 */
[----:B------:R-:W-:Y:S02]  /*22920*/  IMAD R0, R10, 0x20, R97 ;  /* 0x000000200a007824 */ /* 0x000fe400078e0261 */
[----:B------:R-:W-:Y:S01]  /*22930*/  IMAD.WIDE.U32 R8, R96, UR4, R8 ;  /* 0x0000000460087c25 */ /* 0x000fe2000f8e0008 */
[----:B------:R-:W-:-:S03]  /*22940*/  SHF.R.S32.HI R10, RZ, 0x1f, R93 ;  /* 0x0000001fff0a7819 */ /* 0x000fc6000001145d */
[----:B------:R-:W-:Y:S02]  /*22950*/  IMAD.IADD R12, R98, 0x1, R0 ;  /* 0x00000001620c7824 */ /* 0x000fe400078e0200 */
[----:B------:R-:W-:Y:S01]  /*22960*/  IMAD R9, R96, UR5, R9 ;  /* 0x0000000560097c24 */ /* 0x000fe2000f8e0209 */
[----:B------:R-:W-:Y:S01]  /*22970*/  ULDC.64 UR4, c[0x0][0xaf0] ;  /* 0x0002bc0000047ab9 */ /* 0x000fe20000000a00 */
[----:B0-----:R-:W-:-:S04]  /*22980*/  @P1 IMAD.HI.U32 R0, R12, R11, RZ ;  /* 0x0000000b0c001227 */ /* 0x001fc800078e00ff */
[----:B------:R-:W-:Y:S02]  /*22990*/  IMAD R10, R10, UR4, RZ ;  /* 0x000000040a0a7c24 */ /* 0x000fe4000f8e02ff */
[----:B------:R-:W-:Y:S01]  /*229a0*/  IMAD.MOV.U32 R3, RZ, RZ, R12 ;  /* 0x000000ffff037224 */ /* 0x000fe200078e000c */
[----:B--2---:R-:W-:Y:S01]  /*229b0*/  @P1 SHF.R.U32.HI R3, RZ, R13, R0 ;  /* 0x0000000dff031219 */ /* 0x004fe20000011600 */
        /* <DEDUP_REMOVED lines=26> */
[----:B-1----:R-:W-:Y:S06]  /*22b60*/  BRA.DIV UR4, `(.L_x_2462) ;  /* 0x000000c604847947 */ /* 0x002fec000b800000 */
[----:B------:R0:W1:Y:S04]  /*22b70*/  SHFL.IDX PT, R0, R3, RZ, 0x181f ;  /* 0x00181fff03007589 */ /* 0x00006800000e0000 */
[----:B------:R0:W2:Y:S02]  /*22b80*/  SHFL.IDX PT, R14, R2, RZ, 0x181f ;  /* 0x00181fff020e7589 */ /* 0x0000a400000e0000 */
.L_x_2719:
        /* <DEDUP_REMOVED lines=8> */
[CC--:B--2---:R-:W-:Y:S02]  /*22c10*/  @!P0 LEA R8, P2, R126.reuse, R14.reuse, 0x1 ;  /* 0x0000000e7e088211 */ /* 0x0c4fe400078408ff */
[C---:B------:R-:W-:Y:S02]  /*22c20*/  @!P1 LEA R14, P3, R95.reuse, R14, 0x1 ;  /* 0x0000000e5f0e9211 */ /* 0x040fe400078608ff */
[-C--:B-1----:R-:W-:Y:S02]  /*22c30*/  @!P0 LEA.HI.X R9, R126, R0.reuse, R57, 0x1, P2 ;  /* 0x000000007e098211 */ /* 0x082fe400010f0c39 */
[----:B------:R-:W-:-:S03]  /*22c40*/  @!P1 LEA.HI.X R15, R95, R0, R10, 0x1, P3 ;  /* 0x000000005f0f9211 */ /* 0x000fc600018f0c0a */
[----:B-----5:R3:W-:Y:S04]  /*22c50*/  @!P0 ST.E.128 desc[UR6][R8.64], R52 ;  /* 0x0000003408008985 */ /* 0x0207e8000c101d06 */
[----:B------:R3:W-:Y:S02]  /*22c60*/  @!P1 ST.E.128 desc[UR6][R14.64], R48 ;  /* 0x000000300e009985 */ /* 0x0007e4000c101d06 */
.L_x_2464:
[----:B------:R-:W-:Y:S05]  /*22c70*/  BSYNC B1 ;  /* 0x0000000000017941 */ /* 0x000fea0003800000 */
.L_x_2463:
[----:B------:R-:W-:-:S03]  /*22c80*/  UMOV UR4, 0xffffffff ;  /* 0xffffffff00047882 */ /* 0x000fc60000000000 */
[----:B------:R-:W-:Y:S05]  /*22c90*/  BRA.DIV UR4, `(.L_x_2465) ;  /* 0x000000c6046c7947 */ /* 0x000fea000b800000 */
[----:B-1----:R1:W4:Y:S04]  /*22ca0*/  SHFL.IDX PT, R0, R3, 0x1, 0x181f ;  /* 0x00381f0003007f89 */ /* 0x00232800000e0000 */
[----:B--23--:R1:W2:Y:S02]  /*22cb0*/  SHFL.IDX PT, R14, R2, 0x1, 0x181f ;  /* 0x00381f00020e7f89 */ /* 0x00c2a400000e0000 */
.L_x_2723:
        /* <DEDUP_REMOVED lines=10> */
[-C--:B----4-:R-:W-:Y:S02]  /*22d60*/  @!P2 LEA.HI.X R9, R126, R0.reuse, R57, 0x1, P0 ;  /* 0x000000007e09a211 */ /* 0x090fe400000f0c39 */
[----:B------:R-:W-:-:S03]  /*22d70*/  @!P3 LEA.HI.X R15, R95, R0, R10, 0x1, P1 ;  /* 0x000000005f0fb211 */ /* 0x000fc600008f0c0a */
[----:B-----5:R3:W-:Y:S04]  /*22d80*/  @!P2 ST.E.128 desc[UR6][R8.64], R40 ;  /* 0x000000280800a985 */ /* 0x0207e8000c101d06 */
[----:B------:R3:W-:Y:S02]  /*22d90*/  @!P3 ST.E.128 desc[UR6][R14.64], R44 ;  /* 0x0000002c0e00b985 */ /* 0x0007e4000c101d06 */
.L_x_2467:
[----:B------:R-:W-:Y:S05]  /*22da0*/  BSYNC B1 ;  /* 0x0000000000017941 */ /* 0x000fea0003800000 */
.L_x_2466:
[----:B------:R-:W-:-:S03]  /*22db0*/  UMOV UR4, 0xffffffff ;  /* 0xffffffff00047882 */ /* 0x000fc60000000000 */
[----:B------:R-:W-:Y:S05]  /*22dc0*/  BRA.DIV UR4, `(.L_x_2468) ;  /* 0x000000c604687947 */ /* 0x000fea000b800000 */
[----:B----4-:R4:W0:Y:S04]  /*22dd0*/  SHFL.IDX PT, R0, R3, 0x2, 0x181f ;  /* 0x00581f0003007f89 */ /* 0x01082800000e0000 */
[----:B--23--:R4:W2:Y:S02]  /*22de0*/  SHFL.IDX PT, R14, R2, 0x2, 0x181f ;  /* 0x00581f00020e7f89 */ /* 0x00c8a400000e0000 */
.L_x_2727:
        /* <DEDUP_REMOVED lines=10> */
[-C--:B0-----:R-:W-:Y:S02]  /*22e90*/  @!P2 LEA.HI.X R9, R126, R0.reuse, R57, 0x1, P0 ;  /* 0x000000007e09a211 */ /* 0x081fe400000f0c39 */
[----:B------:R-:W-:-:S03]  /*22ea0*/  @!P3 LEA.HI.X R15, R95, R0, R10, 0x1, P1 ;  /* 0x000000005f0fb211 */ /* 0x000fc600008f0c0a */
[----:B-----5:R3:W-:Y:S04]  /*22eb0*/  @!P2 ST.E.128 desc[UR6][R8.64], R32 ;  /* 0x000000200800a985 */ /* 0x0207e8000c101d06 */
[----:B------:R3:W-:Y:S02]  /*22ec0*/  @!P3 ST.E.128 desc[UR6][R14.64], R36 ;  /* 0x000000240e00b985 */ /* 0x0007e4000c101d06 */
.L_x_2470:
[----:B------:R-:W-:Y:S05]  /*22ed0*/  BSYNC B1 ;  /* 0x0000000000017941 */ /* 0x000fea0003800000 */
.L_x_2469:
[----:B------:R-:W-:-:S03]  /*22ee0*/  UMOV UR4, 0xffffffff ;  /* 0xffffffff00047882 */ /* 0x000fc60000000000 */
[----:B------:R-:W-:Y:S05]  /*22ef0*/  BRA.DIV UR4, `(.L_x_2471) ;  /* 0x000000c604647947 */ /* 0x000fea000b800000 */
[----:B0-----:R0:W0:Y:S04]  /*22f00*/  SHFL.IDX PT, R0, R3, 0x3, 0x181f ;  /* 0x00781f0003007f89 */ /* 0x00102800000e0000 */
[----:B--23--:R2:W3:Y:S02]  /*22f10*/  SHFL.IDX PT, R14, R2, 0x3, 0x181f ;  /* 0x00781f00020e7f89 */ /* 0x00c4e400000e0000 */
.L_x_2731:
        /* <DEDUP_REMOVED lines=16> */
.L_x_2461:
[----:B------:R-:W2:Y:S01]  /*23020*/  LDL R125, [R1+0x4c] ;  /* 0x00004c00017d7983 */ /* 0x000ea20000100800 */
[----:B------:R-:W1:Y:S01]  /*23030*/  @P1 LDC R12, c[0x0][0xbec] ;  /* 0x0002fb00ff0c1b82 */ /* 0x000e620000000800 */
[----:B------:R-:W-:-:S07]  /*23040*/  ULDC.64 UR4, c[0x0][0xb08] ;  /* 0x0002c20000047ab9 */ /* 0x000fce0000000a00 */
[----:B------:R-:W3:Y:S01]  /*23050*/  @P1 LDC R15, c[0x0][0xbf0] ;  /* 0x0002fc00ff0f1b82 */ /* 0x000ee20000000800 */
[----:B0-----:R-:W-:Y:S01]  /*23060*/  IMAD R10, R92, UR4, RZ ;  /* 0x000000045c0a7c24 */ /* 0x001fe2000f8e02ff */
[----:B------:R-:W-:Y:S01]  /*23070*/  ULDC.64 UR6, c[0x0][0xb30] ;  /* 0x0002cc0000067ab9 */ /* 0x000fe20000000a00 */
[----:B------:R-:W-:-:S04]  /*23080*/  IMAD.WIDE.U32 R8, R91, UR4, RZ ;  /* 0x000000045b087c25 */ /* 0x000fc8000f8e00ff */
[----:B------:R-:W-:Y:S01]  /*23090*/  IMAD R91, R91, UR5, R10 ;  /* 0x000000055b5b7c24 */ /* 0x000fe2000f8e020a */
[----:B------:R-:W-:Y:S01]  /*230a0*/  ULDC.64 UR4, c[0x0][0xb38] ;  /* 0x0002ce0000047ab9 */ /* 0x000fe20000000a00 */
[----:B------:R-:W-:Y:S02]  /*230b0*/  SHF.R.S32.HI R10, RZ, 0x1f, R93 ;  /* 0x0000001fff0a7819 */ /* 0x000fe4000001145d */
[----:B------:R-:W-:Y:S02]  /*230c0*/  IMAD.IADD R9, R9, 0x1, R91 ;  /* 0x0000000109097824 */ /* 0x000fe400078e025b */
        /* <DEDUP_REMOVED lines=33> */
[C---:B--2---:R-:W-:Y:S02]  /*232e0*/  VIADD R116, R125.reuse, 0x18 ;  /* 0x000000187d747836 */ /* 0x044fe40000000000 */
        /* <DEDUP_REMOVED lines=13> */
[----:B------:R-:W-:Y:S01]  /*233c0*/  VIADD R123, R125, 0x10 ;  /* 0x000000107d7b7836 */ /* 0x000fe20000000000 */
        /* <DEDUP_REMOVED lines=14> */
[----:B------:R-:W-:Y:S01]  /*234b0*/  SHF.R.S32.HI R72, RZ, 0x1f, R73 ;  /* 0x0000001fff487819 */ /* 0x000fe20000011449 */
[----:B0-----:R-:W-:Y:S06]  /*234c0*/  BRA.DIV UR4, `(.L_x_2473) ;  /* 0x000000c204387947 */ /* 0x001fec000b800000 */
[----:B------:R0:W1:Y:S04]  /*234d0*/  SHFL.IDX PT, R9, R8, RZ, 0x1c1f ;  /* 0x001c1fff08097589 */ /* 0x00006800000e0000 */
[----:B------:R0:W2:Y:S02]  /*234e0*/  SHFL.IDX PT, R14, R2, RZ, 0x1c1f ;  /* 0x001c1fff020e7589 */ /* 0x0000a400000e0000 */
.L_x_2734:
        /* <DEDUP_REMOVED lines=17> */
[----:B------:R-:W-:Y:S01]  /*23600*/  @!P2 LEA R30, P4, R123, R14, 0x2 ;  /* 0x0000000e7b1ea211 */ /* 0x000fe200078810ff */
[----:B------:R-:W-:Y:S01]  /*23610*/  @!P1 IMAD.MOV.U32 R107, RZ, RZ, R101 ;  /* 0x000000ffff6b9224 */ /* 0x000fe200078e0065 */
[----:B------:R1:W-:Y:S01]  /*23620*/  @!P0 ST.E.64 desc[UR6][R12.64], R28 ;  /* 0x0000001c0c008985 */ /* 0x0003e2000c101b06 */
[----:B------:R-:W-:-:S02]  /*23630*/  ISETP.GE.AND P0, PT, R118, UR4, PT ;  /* 0x0000000476007c0c */ /* 0x000fc4000bf06270 */
        /* <DEDUP_REMOVED lines=27> */
[-C--:B-1----:R-:W-:Y:S01]  /*237f0*/  @!P3 LEA R10, P4, R89, R14.reuse, 0x2 ;  /* 0x0000000e590ab211 */ /* 0x082fe200078810ff */
[----:B--2---:R-:W-:Y:S01]  /*23800*/  @!P1 IMAD.MOV.U32 R6, RZ, RZ, R4 ;  /* 0x000000ffff069224 */ /* 0x004fe200078e0004 */
[----:B------:R-:W-:Y:S01]  /*23810*/  @!P0 LEA R4, P2, R91, R14, 0x2 ;  /* 0x0000000e5b048211 */ /* 0x000fe200078410ff */
[----:B------:R-:W-:Y:S01]  /*23820*/  @!P1 IMAD.MOV.U32 R7, RZ, RZ, R45 ;  /* 0x000000ffff079224 */ /* 0x000fe200078e002d */
[-C--:B------:R-:W-:Y:S01]  /*23830*/  @!P3 LEA.HI.X R11, R89, R9.reuse, R92, 0x2, P4 ;  /* 0x00000009590bb211 */ /* 0x080fe200020f145c */
[----:B------:R-:W-:Y:S01]  /*23840*/  @!P5 IMAD.MOV.U32 R45, RZ, RZ, R51 ;  /* 0x000000ffff2dd224 */ /* 0x000fe200078e0033 */
[----:B------:R-:W-:-:S02]  /*23850*/  @!P0 LEA.HI.X R5, R91, R9, R94, 0x2, P2 ;  /* 0x000000095b058211 */ /* 0x000fc400010f145e */
[----:B------:R1:W-:Y:S01]  /*23860*/  @!P1 ST.E.64 desc[UR6][R12.64], R6 ;  /* 0x000000060c009985 */ /* 0x0003e2000c101b06 */
[----:B------:R-:W-:Y:S02]  /*23870*/  ISETP.GE.AND P1, PT, R43, UR4, PT ;  /* 0x000000042b007c0c */ /* 0x000fe4000bf26270 */
[-C--:B------:R-:W-:Y:S01]  /*23880*/  @!P5 LEA R28, P2, R73, R14.reuse, 0x2 ;  /* 0x0000000e491cd211 */ /* 0x080fe200078410ff */
[----:B------:R2:W-:Y:S01]  /*23890*/  @!P0 ST.E.64 desc[UR6][R4.64], R46 ;  /* 0x0000002e04008985 */ /* 0x0005e2000c101b06 */
[----:B------:R-:W-:Y:S02]  /*238a0*/  ISETP.GE.AND P0, PT, R41, UR4, PT ;  /* 0x0000000429007c0c */ /* 0x000fe4000bf06270 */
[----:B------:R-:W-:Y:S01]  /*238b0*/  @!P5 LEA.HI.X R29, R73, R9, R72, 0x2, P2 ;  /* 0x00000009491dd211 */ /* 0x000fe200010f1448 */
[----:B------:R3:W-:Y:S01]  /*238c0*/  @!P3 ST.E.64 desc[UR6][R10.64], R48 ;  /* 0x000000300a00b985 */ /* 0x0007e2000c101b06 */
[----:B------:R-:W-:Y:S02]  /*238d0*/  ISETP.GE.AND P3, PT, R39, UR4, PT ;  /* 0x0000000427007c0c */ /* 0x000fe4000bf66270 */
[----:B------:R-:W-:Y:S01]  /*238e0*/  ISETP.GE.AND P4, PT, R34, UR4, PT ;  /* 0x0000000422007c0c */ /* 0x000fe2000bf86270 */
[----:B------:R-:W-:Y:S01]  /*238f0*/  @!P5 ST.E.64 desc[UR6][R28.64], R44 ;  /* 0x0000002c1c00d985 */ /* 0x000fe2000c101b06 */
[----:B------:R-:W-:Y:S01]  /*23900*/  ISETP.GE.AND P5, PT, R37, UR4, PT ;  /* 0x0000000425007c0c */ /* 0x000fe2000bfa6270 */
[----:B------:R-:W-:Y:S01]  /*23910*/  @!P1 IMAD.MOV.U32 R51, RZ, RZ, R53 ;  /* 0x000000ffff339224 */ /* 0x000fe200078e0035 */
[----:B-1----:R-:W-:-:S03]  /*23920*/  @!P1 LEA R6, P2, R43, R14, 0x2 ;  /* 0x0000000e2b069211 */ /* 0x002fc600078410ff */
[----:B------:R-:W-:Y:S01]  /*23930*/  @!P0 IMAD.MOV.U32 R53, RZ, RZ, R55 ;  /* 0x000000ffff358224 */ /* 0x000fe200078e0037 */
[----:B------:R-:W-:Y:S02]  /*23940*/  @!P1 LEA.HI.X R7, R43, R9, R88, 0x2, P2 ;  /* 0x000000092b079211 */ /* 0x000fe400010f1458 */
[----:B--2---:R-:W-:-:S03]  /*23950*/  @!P0 LEA R4, P2, R41, R14, 0x2 ;  /* 0x0000000e29048211 */ /* 0x004fc600078410ff */
[----:B------:R-:W-:Y:S01]  /*23960*/  @!P1 ST.E.64 desc[UR6][R6.64], R50 ;  /* 0x0000003206009985 */ /* 0x000fe2000c101b06 */
[-C--:B------:R-:W-:Y:S01]  /*23970*/  @!P0 LEA.HI.X R5, R41, R9.reuse, R42, 0x2, P2 ;  /* 0x0000000929058211 */ /* 0x080fe200010f142a */
[----:B------:R-:W-:Y:S01]  /*23980*/  @!P5 IMAD.MOV.U32 R109, RZ, RZ, R111 ;  /* 0x000000ffff6dd224 */ /* 0x000fe200078e006f */
[-C--:B---3--:R-:W-:Y:S01]  /*23990*/  @!P3 LEA R10, P1, R39, R14.reuse, 0x2 ;  /* 0x0000000e270ab211 */ /* 0x088fe200078210ff */
[----:B------:R-:W-:Y:S02]  /*239a0*/  @!P4 IMAD.MOV.U32 R114, RZ, RZ, R112 ;  /* 0x000000ffff72c224 */ /* 0x000fe400078e0070 */
[----:B------:R1:W-:Y:S01]  /*239b0*/  @!P0 ST.E.64 desc[UR6][R4.64], R52 ;  /* 0x0000003404008985 */ /* 0x0003e2000c101b06 */
[-C--:B------:R-:W-:Y:S02]  /*239c0*/  @!P5 LEA R12, P0, R37, R14.reuse, 0x2 ;  /* 0x0000000e250cd211 */ /* 0x080fe400078010ff */
[----:B------:R-:W-:Y:S02]  /*239d0*/  @!P4 LEA R14, P2, R34, R14, 0x2 ;  /* 0x0000000e220ec211 */ /* 0x000fe400078410ff */
[----:B------:R-:W-:-:S02]  /*239e0*/  @!P3 LEA.HI.X R11, R39, R9, R40, 0x2, P1 ;  /* 0x00000009270bb211 */ /* 0x000fc400008f1428 */
[-C--:B------:R-:W-:Y:S02]  /*239f0*/  @!P5 LEA.HI.X R13, R37, R9.reuse, R38, 0x2, P0 ;  /* 0x00000009250dd211 */ /* 0x080fe400000f1426 */
[----:B------:R-:W-:Y:S01]  /*23a00*/  @!P4 LEA.HI.X R15, R34, R9, R36, 0x2, P2 ;  /* 0x00000009220fc211 */ /* 0x000fe200010f1424 */
[----:B-1----:R-:W-:Y:S02]  /*23a10*/  @!P3 IMAD.MOV.U32 R4, RZ, RZ, R68 ;  /* 0x000000ffff04b224 */ /* 0x002fe400078e0044 */
[----:B------:R-:W-:-:S05]  /*23a20*/  @!P3 IMAD.MOV.U32 R5, RZ, RZ, R57 ;  /* 0x000000ffff05b224 */ /* 0x000fca00078e0039 */
[----:B------:R3:W-:Y:S04]  /*23a30*/  @!P3 ST.E.64 desc[UR6][R10.64], R4 ;  /* 0x000000040a00b985 */ /* 0x0007e8000c101b06 */
[----:B------:R3:W-:Y:S04]  /*23a40*/  @!P5 ST.E.64 desc[UR6][R12.64], R108 ;  /* 0x0000006c0c00d985 */ /* 0x0007e8000c101b06 */
[----:B------:R3:W-:Y:S02]  /*23a50*/  @!P4 ST.E.64 desc[UR6][R14.64], R114 ;  /* 0x000000720e00c985 */ /* 0x0007e4000c101b06 */
.L_x_2475:
[----:B------:R-:W-:Y:S05]  /*23a60*/  BSYNC B1 ;  /* 0x0000000000017941 */ /* 0x000fea0003800000 */
.L_x_2474:
[----:B------:R-:W-:-:S03]  /*23a70*/  UMOV UR4, 0xffffffff ;  /* 0xffffffff00047882 */ /* 0x000fc60000000000 */
[----:B------:R-:W-:Y:S05]  /*23a80*/  BRA.DIV UR4, `(.L_x_2476) ;  /* 0x000000ba04fc7947 */ /* 0x000fea000b800000 */
[----:B------:R4:W0:Y:S04]  /*23a90*/  SHFL.IDX PT, R3, R8, 0x1, 0x1c1f ;  /* 0x003c1f0008037f89 */ /* 0x00082800000e0000 */
[----:B--23--:R4:W2:Y:S02]  /*23aa0*/  SHFL.IDX PT, R14, R2, 0x1, 0x1c1f ;  /* 0x003c1f00020e7f89 */ /* 0x00c8a400000e0000 */
.L_x_2738:
        /* <DEDUP_REMOVED lines=9> */
[----:B--2---:R-:W-:Y:S01]  /*23b40*/  @!P2 LEA R6, P4, R120, R14, 0x2 ;  /* 0x0000000e7806a211 */ /* 0x004fe200078810ff */
[----:B------:R-:W-:-:S03]  /*23b50*/  @!P2 IMAD.MOV.U32 R57, RZ, RZ, R117 ;  /* 0x000000ffff39a224 */ /* 0x000fc600078e0075 */
[-C--:B0-----:R-:W-:Y:S02]  /*23b60*/  @!P2 LEA.HI.X R7, R120, R3.reuse, R121, 0x2, P4 ;  /* 0x000000037807a211 */ /* 0x081fe400020f1479 */
[CC--:B----4-:R-:W-:Y:S01]  /*23b70*/  @!P1 LEA R8, P4, R123.reuse, R14.reuse, 0x2 ;  /* 0x0000000e7b089211 */ /* 0x0d0fe200078810ff */
[----:B------:R-:W-:Y:S02]  /*23b80*/  @!P3 IMAD.MOV.U32 R2, RZ, RZ, R14 ;  /* 0x000000ffff02b224 */ /* 0x000fe400078e000e */
[----:B------:R-:W-:Y:S01]  /*23b90*/  @!P3 IMAD.MOV.U32 R55, RZ, RZ, R113 ;  /* 0x000000ffff37b224 */ /* 0x000fe200078e0071 */
[----:B-1----:R-:W-:Y:S01]  /*23ba0*/  @!P1 LEA.HI.X R9, R123, R3, R124, 0x2, P4 ;  /* 0x000000037b099211 */ /* 0x002fe200020f147c */
[----:B------:R-:W-:Y:S01]  /*23bb0*/  @!P3 IMAD.WIDE R4, R125, 0x4, R2 ;  /* 0x000000047d04b825 */ /* 0x000fe200078e0202 */
[----:B------:R-:W-:-:S04]  /*23bc0*/  @!P0 LEA R10, P4, R116, R14, 0x2 ;  /* 0x0000000e740a8211 */ /* 0x000fc800078810ff */
[-C--:B------:R-:W-:Y:S01]  /*23bd0*/  @!P0 LEA.HI.X R11, R116, R3.reuse, R122, 0x2, P4 ;  /* 0x00000003740b8211 */ /* 0x080fe200020f147a */
[----:B------:R-:W-:Y:S01]  /*23be0*/  @!P3 ST.E.64 desc[UR6][R4.64], R54 ;  /* 0x000000360400b985 */ /* 0x000fe2000c101b06 */
[C---:B------:R-:W-:Y:S02]  /*23bf0*/  @!P5 LEA R12, P4, R118.reuse, R14, 0x2 ;  /* 0x0000000e760cd211 */ /* 0x040fe400078810ff */
[----:B------:R-:W-:Y:S01]  /*23c00*/  ISETP.GE.AND P3, PT, R97, UR4, PT ;  /* 0x0000000461007c0c */ /* 0x000fe2000bf66270 */
[----:B------:R0:W-:Y:S01]  /*23c10*/  @!P2 ST.E.64 desc[UR6][R6.64], R56 ;  /* 0x000000380600a985 */ /* 0x0001e2000c101b06 */
[----:B------:R-:W-:Y:S02]  /*23c20*/  @!P5 LEA.HI.X R13, R118, R3, R119, 0x2, P4 ;  /* 0x00000003760dd211 */ /* 0x000fe400020f1477 */
[----:B------:R-:W-:Y:S01]  /*23c30*/  ISETP.GE.AND P4, PT, R95, UR4, PT ;  /* 0x000000045f007c0c */ /* 0x000fe2000bf86270 */
[----:B------:R1:W-:Y:S01]  /*23c40*/  @!P1 ST.E.64 desc[UR6][R8.64], R58 ;  /* 0x0000003a08009985 */ /* 0x0003e2000c101b06 */
[----:B------:R-:W-:-:S02]  /*23c50*/  ISETP.GE.AND P2, PT, R93, UR4, PT ;  /* 0x000000045d007c0c */ /* 0x000fc4000bf46270 */
[----:B------:R-:W-:Y:S01]  /*23c60*/  ISETP.GE.AND P1, PT, R91, UR4, PT ;  /* 0x000000045b007c0c */ /* 0x000fe2000bf26270 */
[----:B------:R2:W-:Y:S04]  /*23c70*/  @!P0 ST.E.64 desc[UR6][R10.64], R60 ;  /* 0x0000003c0a008985 */ /* 0x0005e8000c101b06 */
[----:B------:R-:W-:Y:S01]  /*23c80*/  @!P5 ST.E.64 desc[UR6][R12.64], R62 ;  /* 0x0000003e0c00d985 */ /* 0x000fe2000c101b06 */
[----:B0-----:R-:W-:-:S03]  /*23c90*/  @!P3 LEA R6, P5, R97, R14, 0x2 ;  /* 0x0000000e6106b211 */ /* 0x001fc600078a10ff */
[-C--:B------:R-:W-:Y:S02]  /*23ca0*/  @!P4 LEA R4, P0, R95, R14.reuse, 0x2 ;  /* 0x0000000e5f04c211 */ /* 0x080fe400078010ff */
[-C--:B------:R-:W-:Y:S01]  /*23cb0*/  @!P3 LEA.HI.X R7, R97, R3.reuse, R110, 0x2, P5 ;  /* 0x000000036107b211 */ /* 0x080fe200028f146e */
[----:B------:R-:W-:Y:S01]  /*23cc0*/  @!P2 IMAD.MOV.U32 R68, RZ, RZ, R24 ;  /* 0x000000ffff44a224 */ /* 0x000fe200078e0018 */
[----:B------:R-:W-:Y:S02]  /*23cd0*/  @!P4 LEA.HI.X R5, R95, R3, R98, 0x2, P0 ;  /* 0x000000035f05c211 */ /* 0x000fe400000f1462 */
[----:B------:R-:W-:Y:S02]  /*23ce0*/  ISETP.GE.AND P0, PT, R89, UR4, PT ;  /* 0x0000000459007c0c */ /* 0x000fe4000bf06270 */
[----:B-1----:R-:W-:Y:S01]  /*23cf0*/  @!P2 LEA R8, P5, R93, R14, 0x2 ;  /* 0x0000000e5d08a211 */ /* 0x002fe200078a10ff */
[----:B------:R0:W-:Y:S01]  /*23d00*/  @!P4 ST.E.64 desc[UR6][R4.64], R64 ;  /* 0x000000400400c985 */ /* 0x0001e2000c101b06 */
[----:B------:R-:W-:-:S02]  /*23d10*/  ISETP.GE.AND P4, PT, R73, UR4, PT ;  /* 0x0000000449007c0c */ /* 0x000fc4000bf86270 */
[-C--:B------:R-:W-:Y:S01]  /*23d20*/  @!P2 LEA.HI.X R9, R93, R3.reuse, R96, 0x2, P5 ;  /* 0x000000035d09a211 */ /* 0x080fe200028f1460 */
[----:B------:R1:W-:Y:S01]  /*23d30*/  @!P3 ST.E.64 desc[UR6][R6.64], R66 ;  /* 0x000000420600b985 */ /* 0x0003e2000c101b06 */
[-C--:B--2---:R-:W-:Y:S02]  /*23d40*/  @!P1 LEA R10, P5, R91, R14.reuse, 0x2 ;  /* 0x0000000e5b0a9211 */ /* 0x084fe400078a10ff */
[----:B------:R-:W-:Y:S01]  /*23d50*/  ISETP.GE.AND P3, PT, R43, UR4, PT ;  /* 0x000000042b007c0c */ /* 0x000fe2000bf66270 */
[----:B------:R2:W-:Y:S01]  /*23d60*/  @!P2 ST.E.64 desc[UR6][R8.64], R68 ;  /* 0x000000440800a985 */ /* 0x0005e2000c101b06 */
[-C--:B------:R-:W-:Y:S02]  /*23d70*/  @!P1 LEA.HI.X R11, R91, R3.reuse, R94, 0x2, P5 ;  /* 0x000000035b0b9211 */ /* 0x080fe400028f145e */
[----:B------:R-:W-:Y:S02]  /*23d80*/  @!P0 LEA R20, P5, R89, R14, 0x2 ;  /* 0x0000000e59148211 */ /* 0x000fe400078a10ff */
[----:B------:R-:W-:Y:S01]  /*23d90*/  ISETP.GE.AND P2, PT, R41, UR4, PT ;  /* 0x0000000429007c0c */ /* 0x000fe2000bf46270 */
[----:B------:R3:W-:Y:S01]  /*23da0*/  @!P1 ST.E.64 desc[UR6][R10.64], R70 ;  /* 0x000000460a009985 */ /* 0x0007e2000c101b06 */
[----:B------:R-:W-:-:S02]  /*23db0*/  @!P0 LEA.HI.X R21, R89, R3, R92, 0x2, P5 ;  /* 0x0000000359158211 */ /* 0x000fc400028f145c */
[----:B------:R-:W-:Y:S02]  /*23dc0*/  ISETP.GE.AND P1, PT, R39, UR4, PT ;  /* 0x0000000427007c0c */ /* 0x000fe4000bf26270 */
[-C--:B0-----:R-:W-:Y:S01]  /*23dd0*/  @!P4 LEA R4, P5, R73, R14.reuse, 0x2 ;  /* 0x0000000e4904c211 */ /* 0x081fe200078a10ff */
[----:B------:R0:W-:Y:S01]  /*23de0*/  @!P0 ST.E.64 desc[UR6][R20.64], R74 ;  /* 0x0000004a14008985 */ /* 0x0001e2000c101b06 */
[-C--:B-1----:R-:W-:Y:S02]  /*23df0*/  @!P3 LEA R6, P0, R43, R14.reuse, 0x2 ;  /* 0x0000000e2b06b211 */ /* 0x082fe400078010ff */
[-C--:B------:R-:W-:Y:S02]  /*23e00*/  @!P4 LEA.HI.X R5, R73, R3.reuse, R72, 0x2, P5 ;  /* 0x000000034905c211 */ /* 0x080fe400028f1448 */
[----:B------:R-:W-:Y:S02]  /*23e10*/  ISETP.GE.AND P5, PT, R37, UR4, PT ;  /* 0x0000000425007c0c */ /* 0x000fe4000bfa6270 */
[----:B------:R-:W-:Y:S01]  /*23e20*/  @!P3 LEA.HI.X R7, R43, R3, R88, 0x2, P0 ;  /* 0x000000032b07b211 */ /* 0x000fe200000f1458 */
[----:B------:R0:W-:Y:S01]  /*23e30*/  @!P4 ST.E.64 desc[UR6][R4.64], R76 ;  /* 0x0000004c0400c985 */ /* 0x0001e2000c101b06 */
[----:B--2---:R-:W-:-:S03]  /*23e40*/  @!P2 LEA R8, P0, R41, R14, 0x2 ;  /* 0x0000000e2908a211 */ /* 0x004fc600078010ff */
[----:B------:R0:W-:Y:S01]  /*23e50*/  @!P3 ST.E.64 desc[UR6][R6.64], R82 ;  /* 0x000000520600b985 */ /* 0x0001e2000c101b06 */
[----:B------:R-:W-:Y:S02]  /*23e60*/  @!P2 LEA.HI.X R9, R41, R3, R42, 0x2, P0 ;  /* 0x000000032909a211 */ /* 0x000fe400000f142a */
[----:B---3--:R-:W-:-:S03]  /*23e70*/  @!P1 LEA R10, P0, R39, R14, 0x2 ;  /* 0x0000000e270a9211 */ /* 0x008fc600078010ff */
        /* <DEDUP_REMOVED lines=13> */
.L_x_2458:
[----:B------:R-:W1:Y:S01]  /*23f50*/  LDL.LU R4, [R1+0x80] ;  /* 0x0000800001047983 */ /* 0x000e620000300800 */
[----:B------:R-:W-:Y:S01]  /*23f60*/  ULDC.64 UR6, c[0x0][0xc08] ;  /* 0x0003020000067ab9 */ /* 0x000fe20000000a00 */
[----:B------:R-:W-:Y:S02]  /*23f70*/  ULDC.64 UR4, c[0x0][0xc00] ;  /* 0x0003000000047ab9 */ /* 0x000fe40000000a00 */
[----:B------:R-:W2:Y:S01]  /*23f80*/  LDL.LU R0, [R1+0x84] ;  /* 0x0000840001007983 */ /* 0x000ea20000300800 */
[----:B------:R-:W-:Y:S01]  /*23f90*/  ISETP.NE.U32.AND P1, PT, RZ, UR6, PT ;  /* 0x00000006ff007c0c */ /* 0x000fe2000bf25070 */
[----:B------:R-:W-:Y:S01]  /*23fa0*/  IMAD.MOV.U32 R13, RZ, RZ, RZ ;  /* 0x000000ffff0d7224 */ /* 0x000fe200078e00ff */
[----:B------:R-:W-:Y:S01]  /*23fb0*/  ISETP.NE.U32.AND P0, PT, RZ, UR4, PT ;  /* 0x00000004ff007c0c */ /* 0x000fe2000bf05070 */
[----:B------:R-:W3:Y:S01]  /*23fc0*/  S2R R6, SR_TID.X ;  /* 0x0000000000067919 */ /* 0x000ee20000002100 */
[----:B------:R-:W-:Y:S01]  /*23fd0*/  ISETP.NE.AND.EX P1, PT, RZ, UR7, PT, P1 ;  /* 0x00000007ff007c0c */ /* 0x000fe2000bf25310 */
[----:B------:R-:W-:Y:S01]  /*23fe0*/  ULDC.64 UR8, c[0x0][0x208] ;  /* 0x0000820000087ab9 */ /* 0x000fe20000000a00 */
[----:B------:R-:W-:Y:S01]  /*23ff0*/  ISETP.NE.AND.EX P0, PT, RZ, UR5, PT, P0 ;  /* 0x00000005ff007c0c */ /* 0x000fe2000bf05300 */
[----:B---3--:R-:W-:-:S05]  /*24000*/  VIADD R28, R6, 0xffffff80 ;  /* 0xffffff80061c7836 */ /* 0x008fca0000000000 */
[----:B------:R-:W-:Y:S02]  /*24010*/  ISETP.GT.AND P3, PT, R28, 0x7f, PT ;  /* 0x0000007f1c00780c */ /* 0x000fe40003f64270 */
[----:B-1----:R-:W-:Y:S01]  /*24020*/  IADD3 R2, P2, R4, UR4, RZ ;  /* 0x0000000404027c10 */ /* 0x002fe2000ff5e0ff */
[----:B------:R-:W-:-:S03]  /*24030*/  ULDC UR4, c[0x0][0xa88] ;  /* 0x0002a20000047ab9 */ /* 0x000fc60000000800 */
[----:B--2---:R-:W-:Y:S02]  /*24040*/  IADD3.X R3, R0, UR5, RZ, P2, !PT ;  /* 0x0000000500037c10 */ /* 0x004fe400097fe4ff */
[----:B------:R-:W-:Y:S01]  /*24050*/  @P1 IADD3 R4, P2, R4, UR6, RZ ;  /* 0x0000000604041c10 */ /* 0x000fe2000ff5e0ff */
[----:B------:R-:W-:Y:S02]  /*24060*/  IMAD.U32 R20, RZ, RZ, UR4 ;  /* 0x00000004ff147e24 */ /* 0x000fe4000f8e00ff */
[----:B------:R1:W5:Y:S01]  /*24070*/  @P0 LDG.E R13, desc[UR8][R2.64] ;  /* 0x00000008020d0981 */ /* 0x000362000c1e1900 */
[----:B------:R-:W-:Y:S02]  /*24080*/  @P1 IADD3.X R5, R0, UR7, RZ, P2, !PT ;  /* 0x0000000700051c10 */ /* 0x000fe400097fe4ff */
[----:B------:R-:W-:-:S03]  /*24090*/  ISETP.GT.AND P2, PT, R128, 0x1, PT ;  /* 0x000000018000780c */ /* 0x000fc60003f44270 */
[----:B------:R1:W5:Y:S01]  /*240a0*/  @P1 LDG.E R20, desc[UR8][R4.64] ;  /* 0x0000000804141981 */ /* 0x000362000c1e1900 */
[----:B------:R-:W-:Y:S09]  /*240b0*/  @P1 BRA `(.L_x_2477) ;  /* 0x0000000000141947 */ /* 0x000ff20003800000 */
[----:B------:R-:W-:Y:S05]  /*240c0*/  @!P0 BRA `(.L_x_2477) ;  /* 0x0000000000108947 */ /* 0x000fea0003800000 */
[----:B------:R-:W-:Y:S02]  /*240d0*/  ULDC.64 UR4, c[0x0][0x208] ;  /* 0x0000820000047ab9 */ /* 0x000fe40000000a00 */
[----:B-1----:R-:W2:Y:S04]  /*240e0*/  LDG.E R5, desc[UR4][R2.64] ;  /* 0x0000000402057981 */ /* 0x002ea8000c1e1900 */
[----:B-----5:R-:W2:Y:S02]  /*240f0*/  LDG.E R20, desc[UR4][R2.64+0x4] ;  /* 0x0000040402147981 */ /* 0x020ea4000c1e1900 */
[----:B--2---:R-:W-:-:S07]  /*24100*/  IMAD.IADD R20, R20, 0x1, -R5 ;  /* 0x0000000114147824 */ /* 0x004fce00078e0a05 */
.L_x_2477:
[----:B------:R-:W2:Y:S04]  /*24110*/  LDL.LU R0, [R1+0x88] ;  /* 0x0000880001007983 */ /* 0x000ea80000300800 */
[----:B-1----:R-:W3:Y:S01]  /*24120*/  LDL.LU R2, [R1+0x78] ;  /* 0x0000780001027983 */ /* 0x002ee20000300800 */
[----:B------:R-:W-:Y:S01]  /*24130*/  BSSY B1, `(.L_x_2478) ;  /* 0x0000039000017945 */ /* 0x000fe20003800000 */
[----:B-----5:R-:W-:Y:S02]  /*24140*/  SHF.R.S32.HI R12, RZ, 0x1f, R13 ;  /* 0x0000001fff0c7819 */ /* 0x020fe4000001140d */
[----:B--2---:R-:W-:Y:S02]  /*24150*/  SEL R14, R0, RZ, !P0 ;  /* 0x000000ff000e7207 */ /* 0x004fe40004000000 */
[----:B---3--:R-:W-:Y:S01]  /*24160*/  SEL R21, R2, RZ, !P0 ;  /* 0x000000ff02157207 */ /* 0x008fe20004000000 */
[----:B------:R-:W-:Y:S06]  /*24170*/  @P3 BRA `(.L_x_2479) ;  /* 0x0000000000d03947 */ /* 0x000fec0003800000 */
[----:B------:R-:W2:Y:S01]  /*24180*/  LDL R2, [R1+0x50] ;  /* 0x0000500001027983 */ /* 0x000ea20000100800 */
        /* <DEDUP_REMOVED lines=17> */
[----:B------:R-:W0:Y:S08]  /*242a0*/  LDC.64 R4, c[0x0][R24+0x210] ;  /* 0x0000840018047b82 */ /* 0x000e300000000a00 */
[----:B------:R-:W5:Y:S08]  /*242b0*/  @P0 LDC R0, c[0x0][0xbec] ;  /* 0x0002fb00ff000b82 */ /* 0x000f700000000800 */
[----:B------:R-:W0:Y:S01]  /*242c0*/  @P0 LDC R37, c[0x0][0xbf0] ;  /* 0x0002fc00ff250b82 */ /* 0x000e220000000800 */
        /* <DEDUP_REMOVED lines=31> */
.L_x_2479:
[----:B------:R-:W-:Y:S05]  /*244c0*/  BSYNC B1 ;  /* 0x0000000000017941 */ /* 0x000fea0003800000 */
.L_x_2478:
[----:B------:R-:W-:Y:S05]  /*244d0*/  @P2 BRA `(.L_x_2472) ;  /* 0x0000000400f42947 */ /* 0x000fea0003800000 */
[----:B------:R-:W2:Y:S01]  /*244e0*/  LDL.LU R10, [R1+0x64] ;  /* 0x00006400010a7983 */ /* 0x000ea20000300800 */
[----:B------:R-:W3:Y:S01]  /*244f0*/  LDC R29, c[0x0][0xbe8] ;  /* 0x0002fa00ff1d7b82 */ /* 0x000ee20000000800 */
[--C-:B------:R-:W-:Y:S01]  /*24500*/  SHF.R.S32.HI R9, RZ, 0x1f, R28.reuse ;  /* 0x0000001fff097819 */ /* 0x100fe2000001141c */
[----:B------:R-:W-:Y:S01]  /*24510*/  ULDC.64 UR4, c[0x0][0xaa0] ;  /* 0x0002a80000047ab9 */ /* 0x000fe20000000a00 */
[----:B------:R-:W4:Y:S01]  /*24520*/  LDL R8, [R1+0x50] ;  /* 0x0000500001087983 */ /* 0x000f220000100800 */
[----:B------:R-:W-:Y:S01]  /*24530*/  SHF.R.S32.HI R6, RZ, 0x1f, R28 ;  /* 0x0000001fff067819 */ /* 0x000fe2000001141c */
[----:B------:R-:W-:Y:S01]  /*24540*/  IMAD R0, R12, UR4, RZ ;  /* 0x000000040c007c24 */ /* 0x000fe2000f8e02ff */
[-C--:B------:R-:W-:Y:S01]  /*24550*/  LEA.HI R9, R9, R28.reuse, RZ, 0x3 ;  /* 0x0000001c09097211 */ /* 0x080fe200078f18ff */
[----:B-1----:R-:W-:Y:S01]  /*24560*/  IMAD.WIDE.U32 R2, R13, UR4, RZ ;  /* 0x000000040d027c25 */ /* 0x002fe2000f8e00ff */
[----:B------:R-:W-:Y:S01]  /*24570*/  LEA.HI R6, R6, R28, RZ, 0x3 ;  /* 0x0000001c06067211 */ /* 0x000fe200078f18ff */
[----:B------:R-:W-:Y:S01]  /*24580*/  ULDC.64 UR6, c[0x0][0xaf0] ;  /* 0x0002bc0000067ab9 */ /* 0x000fe20000000a00 */
[----:B------:R-:W-:Y:S01]  /*24590*/  LOP3.LUT R9, R9, 0xfffffff8, RZ, 0xc0, !PT ;  /* 0xfffffff809097812 */ /* 0x000fe200078ec0ff */
[----:B------:R-:W-:Y:S01]  /*245a0*/  IMAD R5, R13, UR5, R0 ;  /* 0x000000050d057c24 */ /* 0x000fe2000f8e0200 */
[----:B------:R-:W-:Y:S01]  /*245b0*/  SHF.R.S32.HI R6, RZ, 0x3, R6 ;  /* 0x00000003ff067819 */ /* 0x000fe20000011406 */
[----:B------:R-:W-:-:S02]  /*245c0*/  ULDC.64 UR4, c[0x0][0xae8] ;  /* 0x0002ba0000047ab9 */ /* 0x000fc40000000a00 */
[----:B------:R-:W-:Y:S02]  /*245d0*/  IMAD.IADD R9, R28, 0x1, -R9 ;  /* 0x000000011c097824 */ /* 0x000fe400078e0a09 */
[----:B------:R-:W-:Y:S02]  /*245e0*/  IMAD.IADD R3, R3, 0x1, R5 ;  /* 0x0000000103037824 */ /* 0x000fe400078e0205 */
[----:B------:R-:W-:Y:S01]  /*245f0*/  IMAD R0, R9, 0x20, R6 ;  /* 0x0000002009007824 */ /* 0x000fe200078e0206 */
[----:B---3--:R-:W-:-:S13]  /*24600*/  ISETP.NE.AND P0, PT, R29, 0x1, PT ;  /* 0x000000011d00780c */ /* 0x008fda0003f05270 */
[----:B------:R-:W1:Y:S08]  /*24610*/  @P0 LDC R4, c[0x0][0xbec] ;  /* 0x0002fb00ff040b82 */ /* 0x000e700000000800 */
[----:B------:R-:W3:Y:S01]  /*24620*/  @P0 LDC R7, c[0x0][0xbf0] ;  /* 0x0002fc00ff070b82 */ /* 0x000ee20000000800 */
[----:B--2---:R-:W-:-:S04]  /*24630*/  IMAD.WIDE.U32 R2, R10, UR4, R2 ;  /* 0x000000040a027c25 */ /* 0x004fc8000f8e0002 */
[----:B----4-:R-:W-:Y:S02]  /*24640*/  IMAD.IADD R9, R8, 0x1, R0 ;  /* 0x0000000108097824 */ /* 0x010fe400078e0200 */
[----:B------:R-:W-:Y:S01]  /*24650*/  IMAD R3, R10, UR5, R3 ;  /* 0x000000050a037c24 */ /* 0x000fe2000f8e0203 */
[----:B------:R-:W-:Y:S01]  /*24660*/  ULDC.64 UR4, c[0x0][0xae0] ;  /* 0x0002b80000047ab9 */ /* 0x000fe20000000a00 */
[----:B-1----:R-:W-:-:S04]  /*24670*/  @P0 IMAD.HI.U32 R0, R9, R4, RZ ;  /* 0x0000000409000227 */ /* 0x002fc800078e00ff */
[----:B------:R-:W-:Y:S01]  /*24680*/  IMAD.MOV.U32 R5, RZ, RZ, R9 ;  /* 0x000000ffff057224 */ /* 0x000fe200078e0009 */
[----:B---3--:R-:W-:Y:S01]  /*24690*/  @P0 SHF.R.U32.HI R5, RZ, R7, R0 ;  /* 0x00000007ff050219 */ /* 0x008fe20000011600 */
        /* <DEDUP_REMOVED lines=26> */
.L_x_2741:
        /* <DEDUP_REMOVED lines=9> */
[CC--:B---3--:R-:W-:Y:S02]  /*248d0*/  @!P2 LEA R8, P0, R126.reuse, R14.reuse, 0x1 ;  /* 0x0000000e7e08a211 */ /* 0x0c8fe400078008ff */
[C---:B------:R-:W-:Y:S02]  /*248e0*/  @!P3 LEA R14, P1, R95.reuse, R14, 0x1 ;  /* 0x0000000e5f0eb211 */ /* 0x040fe400078208ff */
[-C--:B--2---:R-:W-:Y:S02]  /*248f0*/  @!P2 LEA.HI.X R9, R126, R0.reuse, R7, 0x1, P0 ;  /* 0x000000007e09a211 */ /* 0x084fe400000f0c07 */
[----:B------:R-:W-:-:S03]  /*24900*/  @!P3 LEA.HI.X R15, R95, R0, R5, 0x1, P1 ;  /* 0x000000005f0fb211 */ /* 0x000fc600008f0c05 */
[----:B------:R4:W-:Y:S04]  /*24910*/  @!P2 ST.E.128 desc[UR6][R8.64], RZ ;  /* 0x000000ff0800a985 */ /* 0x0009e8000c101d06 */
[----:B------:R4:W-:Y:S02]  /*24920*/  @!P3 ST.E.128 desc[UR6][R14.64], RZ ;  /* 0x000000ff0e00b985 */ /* 0x0009e4000c101d06 */
.L_x_2482:
[----:B------:R-:W-:Y:S05]  /*24930*/  BSYNC B1 ;  /* 0x0000000000017941 */ /* 0x000fea0003800000 */
.L_x_2481:
[----:B------:R-:W-:-:S03]  /*24940*/  UMOV UR4, 0xffffffff ;  /* 0xffffffff00047882 */ /* 0x000fc60000000000 */
[----:B------:R-:W-:Y:S05]  /*24950*/  BRA.DIV UR4, `(.L_x_2483) ;  /* 0x000000ae04c47947 */ /* 0x000fea000b800000 */
[----:B--2---:R2:W0:Y:S04]  /*24960*/  SHFL.IDX PT, R0, R3, 0x1, 0x181f ;  /* 0x00381f0003007f89 */ /* 0x00442800000e0000 */
[----:B---34-:R2:W3:Y:S02]  /*24970*/  SHFL.IDX PT, R14, R2, 0x1, 0x181f ;  /* 0x00381f00020e7f89 */ /* 0x0184e400000e0000 */
.L_x_2745:
        /* <DEDUP_REMOVED lines=10> */
[-C--:B0-----:R-:W-:Y:S02]  /*24a20*/  @!P2 LEA.HI.X R9, R126, R0.reuse, R7, 0x1, P0 ;  /* 0x000000007e09a211 */ /* 0x081fe400000f0c07 */
[----:B------:R-:W-:-:S03]  /*24a30*/  @!P3 LEA.HI.X R15, R95, R0, R5, 0x1, P1 ;  /* 0x000000005f0fb211 */ /* 0x000fc600008f0c05 */
[----:B------:R4:W-:Y:S04]  /*24a40*/  @!P2 ST.E.128 desc[UR6][R8.64], RZ ;  /* 0x000000ff0800a985 */ /* 0x0009e8000c101d06 */
[----:B------:R4:W-:Y:S02]  /*24a50*/  @!P3 ST.E.128 desc[UR6][R14.64], RZ ;  /* 0x000000ff0e00b985 */ /* 0x0009e4000c101d06 */
.L_x_2485:
[----:B------:R-:W-:Y:S05]  /*24a60*/  BSYNC B1 ;  /* 0x0000000000017941 */ /* 0x000fea0003800000 */
.L_x_2484:
[----:B------:R-:W-:-:S03]  /*24a70*/  UMOV UR4, 0xffffffff ;  /* 0xffffffff00047882 */ /* 0x000fc60000000000 */
[----:B------:R-:W-:Y:S05]  /*24a80*/  BRA.DIV UR4, `(.L_x_2486) ;  /* 0x000000ae04c07947 */ /* 0x000fea000b800000 */
[----:B0-----:R0:W0:Y:S04]  /*24a90*/  SHFL.IDX PT, R0, R3, 0x2, 0x181f ;  /* 0x00581f0003007f89 */ /* 0x00102800000e0000 */
[----:B---34-:R3:W4:Y:S02]  /*24aa0*/  SHFL.IDX PT, R14, R2, 0x2, 0x181f ;  /* 0x00581f00020e7f89 */ /* 0x01872400000e0000 */
.L_x_2749:
        /* <DEDUP_REMOVED lines=8> */
[CC--:B----4-:R-:W-:Y:S02]  /*24b30*/  @!P2 LEA R8, P0, R126.reuse, R14.reuse, 0x1 ;  /* 0x0000000e7e08a211 */ /* 0x0d0fe400078008ff */
[C---:B------:R-:W-:Y:S02]  /*24b40*/  @!P3 LEA R14, P1, R95.reuse, R14, 0x1 ;  /* 0x0000000e5f0eb211 */ /* 0x040fe400078208ff */
[-C--:B0-----:R-:W-:Y:S02]  /*24b50*/  @!P2 LEA.HI.X R9, R126, R0.reuse, R7, 0x1, P0 ;  /* 0x000000007e09a211 */ /* 0x081fe400000f0c07 */
[----:B------:R-:W-:-:S03]  /*24b60*/  @!P3 LEA.HI.X R15, R95, R0, R5, 0x1, P1 ;  /* 0x000000005f0fb211 */ /* 0x000fc600008f0c05 */
[----:B------:R0:W-:Y:S04]  /*24b70*/  @!P2 ST.E.128 desc[UR6][R8.64], RZ ;  /* 0x000000ff0800a985 */ /* 0x0001e8000c101d06 */
[----:B------:R0:W-:Y:S02]  /*24b80*/  @!P3 ST.E.128 desc[UR6][R14.64], RZ ;  /* 0x000000ff0e00b985 */ /* 0x0001e4000c101d06 */
.L_x_2488:
[----:B------:R-:W-:Y:S05]  /*24b90*/  BSYNC B1 ;  /* 0x0000000000017941 */ /* 0x000fea0003800000 */
.L_x_2487:
[----:B------:R-:W-:-:S03]  /*24ba0*/  UMOV UR4, 0xffffffff ;  /* 0xffffffff00047882 */ /* 0x000fc60000000000 */
[----:B------:R-:W-:Y:S05]  /*24bb0*/  BRA.DIV UR4, `(.L_x_2489) ;  /* 0x000000ae04bc7947 */ /* 0x000fea000b800000 */
[----:B0-----:R0:W0:Y:S04]  /*24bc0*/  SHFL.IDX PT, R0, R3, 0x3, 0x181f ;  /* 0x00781f0003007f89 */ /* 0x00102800000e0000 */
[----:B----4-:R4:W0:Y:S02]  /*24bd0*/  SHFL.IDX PT, R14, R2, 0x3, 0x181f ;  /* 0x00781f00020e7f89 */ /* 0x01082400000e0000 */
.L_x_2753:
[----:B-1234-:R-:W-:-:S05]  /*24be0*/  VIADD R2, R6, 0x60 ;  /* 0x0000006006027836 */ /* 0x01efca0000000000 */
[----:B------:R-:W-:-:S13]  /*24bf0*/  ISETP.GE.AND P0, PT, R2, R29, PT ;  /* 0x0000001d0200720c */ /* 0x000fda0003f06270 */
[----:B------:R-:W-:Y:S05]  /*24c00*/  @P0 BRA `(.L_x_2472) ;  /* 0x0000000000280947 */ /* 0x000fea0003800000 */
[----:B------:R-:W-:Y:S01]  /*24c10*/  ULDC UR4, c[0x0][0xac8] ;  /* 0x0002b20000047ab9 */ /* 0x000fe20000000800 */
[----:B------:R-:W-:Y:S01]  /*24c20*/  ULDC.64 UR6, c[0x0][0x208] ;  /* 0x0000820000067ab9 */ /* 0x000fe20000000a00 */
[----:B------:R-:W-:Y:S02]  /*24c30*/  ISETP.GE.AND P2, PT, R126, UR4, PT ;  /* 0x000000047e007c0c */ /* 0x000fe4000bf46270 */
[----:B------:R-:W-:-:S11]  /*24c40*/  ISETP.GE.AND P3, PT, R95, UR4, PT ;  /* 0x000000045f007c0c */ /* 0x000fd6000bf66270 */
[CC--:B0-----:R-:W-:Y:S02]  /*24c50*/  @!P2 LEA R2, P0, R126.reuse, R14.reuse, 0x1 ;  /* 0x0000000e7e02a211 */ /* 0x0c1fe400078008ff */
[C---:B------:R-:W-:Y:S02]  /*24c60*/  @!P3 LEA R14, P1, R95.reuse, R14, 0x1 ;  /* 0x0000000e5f0eb211 */ /* 0x040fe400078208ff */
[-C--:B------:R-:W-:Y:S02]  /*24c70*/  @!P2 LEA.HI.X R3, R126, R0.reuse, R7, 0x1, P0 ;  /* 0x000000007e03a211 */ /* 0x080fe400000f0c07 */
[----:B------:R-:W-:-:S03]  /*24c80*/  @!P3 LEA.HI.X R15, R95, R0, R5, 0x1, P1 ;  /* 0x000000005f0fb211 */ /* 0x000fc600008f0c05 */
[----:B------:R0:W-:Y:S04]  /*24c90*/  @!P2 ST.E.128 desc[UR6][R2.64], RZ ;  /* 0x000000ff0200a985 */ /* 0x0001e8000c101d06 */
[----:B------:R0:W-:Y:S02]  /*24ca0*/  @!P3 ST.E.128 desc[UR6][R14.64], RZ ;  /* 0x000000ff0e00b985 */ /* 0x0001e4000c101d06 */
.L_x_2472:
[----:B------:R-:W-:Y:S05]  /*24cb0*/  BSYNC B0 ;  /* 0x0000000000007941 */ /* 0x000fea0003800000 */
.L_x_2457:
[----:B------:R-:W-:Y:S02]  /*24cc0*/  ULDC UR4, c[0x0][0xc3c] ;  /* 0x00030f0000047ab9 */ /* 0x000fe40000000800 */
[----:B------:R-:W-:-:S13]  /*24cd0*/  ISETP.GE.AND P0, PT, R27, UR4, PT ;  /* 0x000000041b007c0c */ /* 0x000fda000bf06270 */
[----:B------:R-:W-:Y:S05]  /*24ce0*/  @!P0 BRA `(.L_x_2490) ;  /* 0xfffffdc400208947 */ /* 0x000fea000383ffff */
[----:B------:R-:W-:Y:S05]  /*24cf0*/  BRA `(.L_x_2291) ;  /* 0x0000007800687947 */ /* 0x000fea0003800000 */
.L_x_2289:
        /* <DEDUP_REMOVED lines=20> */
.L_x_2491:
[----:B------:R-:W1:Y:S01]  /*24e40*/  S2R R0, SR_TID.X ;  /* 0x0000000000007919 */ /* 0x000e620000002100 */
[----:B------:R-:W-:Y:S01]  /*24e50*/  ULDC UR4, c[0x0][0xc3c] ;  /* 0x00030f0000047ab9 */ /* 0x000fe20000000800 */
[----:B------:R-:W-:Y:S01]  /*24e60*/  ULDC.64 UR6, c[0x0][0x208] ;  /* 0x0000820000067ab9 */ /* 0x000fe20000000a00 */
        /* <DEDUP_REMOVED lines=42> */
.L_x_2495:
        /* <DEDUP_REMOVED lines=40> */
.L_x_2493:
        /* <DEDUP_REMOVED lines=12> */
.L_x_2496:
[----:B----4-:R-:W-:Y:S01]  /*25450*/  IMAD R2, R8, UR5, R9 ;  /* 0x0000000508027c24 */ /* 0x010fe2000f8e0209 */
[----:B-1----:R-:W-:Y:S01]  /*25460*/  ISETP.NE.AND P0, PT, R7, 0x1, PT ;  /* 0x000000010700780c */ /* 0x002fe20003f05270 */
[----:B------:R-:W-:-:S03]  /*25470*/  VIADD R12, R10, UR4 ;  /* 0x000000040a0c7c36 */ /* 0x000fc60008000000 */
[----:B------:R1:W-:Y:S01]  /*25480*/  STL [R1], R2 ;  /* 0x0000000201007387 */ /* 0x0003e20000100800 */
[----:B0-----:R-:W-:-:S03]  /*25490*/  IADD3 R5, -R2, UR6, RZ ;  /* 0x0000000602057c10 */ /* 0x001fc6000fffe1ff */
[----:B------:R1:W-:Y:S05]  /*254a0*/  STL [R1+0xc], R12 ;  /* 0x00000c0c01007387 */ /* 0x0003ea0000100800 */
[----:B------:R-:W-:Y:S05]  /*254b0*/  @!P0 BRA `(.L_x_2497) ;  /* 0x0000000000e08947 */ /* 0x000fea0003800000 */
[-C--:B--2---:R-:W-:Y:S02]  /*254c0*/  IABS R6, R4.reuse ;  /* 0x0000000400067213 */ /* 0x084fe40000000000 */
[----:B------:R-:W-:Y:S02]  /*254d0*/  IABS R8, R7 ;  /* 0x0000000700087213 */ /* 0x000fe40000000000 */
[----:B------:R-:W0:Y:S08]  /*254e0*/  I2F.RP R9, R6 ;  /* 0x0000000600097306 */ /* 0x000e300000209400 */
[----:B------:R-:W2:Y:S08]  /*254f0*/  I2F.RP R10, R8 ;  /* 0x00000008000a7306 */ /* 0x000eb00000209400 */
[----:B0-----:R-:W1:Y:S08]  /*25500*/  MUFU.RCP R9, R9 ;  /* 0x0000000900097308 */ /* 0x001e700000001000 */
[----:B--2---:R-:W-:Y:S01]  /*25510*/  MUFU.RCP R10, R10 ;  /* 0x0000000a000a7308 */ /* 0x004fe20000001000 */
[----:B-1----:R-:W-:Y:S01]  /*25520*/  VIADD R2, R9, 0xffffffe ;  /* 0x0ffffffe09027836 */ /* 0x002fe20000000000 */
[----:B------:R-:W-:-:S06]  /*25530*/  IABS R9, R4 ;  /* 0x0000000400097213 */ /* 0x000fcc0000000000 */
[----:B---3--:R0:W1:Y:S02]  /*25540*/  F2I.FTZ.U32.TRUNC.NTZ R3, R2 ;  /* 0x0000000200037305 */ /* 0x008064000021f000 */
[----:B0-----:R-:W-:Y:S02]  /*25550*/  IMAD.MOV.U32 R2, RZ, RZ, RZ ;  /* 0x000000ffff027224 */ /* 0x001fe400078e00ff */
[----:B-1----:R-:W-:-:S04]  /*25560*/  IMAD.MOV R11, RZ, RZ, -R3 ;  /* 0x000000ffff0b7224 */ /* 0x002fc800078e0a03 */
[----:B------:R-:W-:-:S04]  /*25570*/  IMAD R11, R11, R6, RZ ;  /* 0x000000060b0b7224 */ /* 0x000fc800078e02ff */
[----:B------:R-:W-:Y:S01]  /*25580*/  IMAD.HI.U32 R3, R3, R11, R2 ;  /* 0x0000000b03037227 */ /* 0x000fe200078e0002 */
[----:B------:R-:W-:-:S03]  /*25590*/  IABS R2, R5 ;  /* 0x0000000500027213 */ /* 0x000fc60000000000 */
[----:B------:R-:W-:Y:S02]  /*255a0*/  IMAD.MOV R11, RZ, RZ, -R9 ;  /* 0x000000ffff0b7224 */ /* 0x000fe400078e0a09 */
[----:B------:R-:W-:-:S04]  /*255b0*/  IMAD.HI.U32 R9, R3, R2, RZ ;  /* 0x0000000203097227 */ /* 0x000fc800078e00ff */
[----:B------:R-:W-:Y:S02]  /*255c0*/  IMAD R11, R9, R11, R2 ;  /* 0x0000000b090b7224 */ /* 0x000fe400078e0202 */
[----:B------:R-:W-:Y:S02]  /*255d0*/  VIADD R3, R10, 0xffffffe ;  /* 0x0ffffffe0a037836 */ /* 0x000fe40000000000 */
[----:B------:R-:W-:Y:S01]  /*255e0*/  IMAD.MOV.U32 R2, RZ, RZ, RZ ;  /* 0x000000ffff027224 */ /* 0x000fe200078e00ff */
[----:B------:R-:W-:-:S03]  /*255f0*/  ISETP.GT.U32.AND P1, PT, R6, R11, PT ;  /* 0x0000000b0600720c */ /* 0x000fc60003f24070 */
        /* <DEDUP_REMOVED lines=36> */
.L_x_2497:
[----:B-1-3--:R-:W0:Y:S01]  /*25840*/  LDC.64 R2, c[0x0][0xc90] ;  /* 0x00032400ff027b82 */ /* 0x00ae220000000a00 */
        /* <DEDUP_REMOVED lines=61> */
.L_x_2498:
[----:B01----:R-:W-:-:S05]  /*25c20*/  LOP3.LUT R3, RZ, R2, RZ, 0x33, !PT ;  /* 0x00000002ff037212 */ /* 0x003fca00078e33ff */
[----:B------:R-:W-:-:S05]  /*25c30*/  IMAD.IADD R2, R4, 0x1, R3 ;  /* 0x0000000104027824 */ /* 0x000fca00078e0203 */
[----:B------:R1:W-:Y:S01]  /*25c40*/  STL [R1+0x4], R2 ;  /* 0x0000040201007387 */ /* 0x0003e20000100800 */
[----:B------:R-:W-:Y:S05]  /*25c50*/  BRA `(.L_x_2499) ;  /* 0x0000000000107947 */ /* 0x000fea0003800000 */
.L_x_2494:
[----:B------:R-:W-:Y:S01]  /*25c60*/  IMAD.U32 R2, RZ, RZ, UR6 ;  /* 0x00000006ff027e24 */ /* 0x000fe2000f8e00ff */
[----:B------:R0:W-:Y:S04]  /*25c70*/  STL [R1+0x4], RZ ;  /* 0x000004ff01007387 */ /* 0x0001e80000100800 */
[----:B------:R0:W-:Y:S04]  /*25c80*/  STL [R1+0x8], RZ ;  /* 0x000008ff01007387 */ /* 0x0001e80000100800 */
[----:B------:R0:W-:Y:S02]  /*25c90*/  STL [R1], R2 ;  /* 0x0000000201007387 */ /* 0x0001e40000100800 */
.L_x_2499:
        /* <DEDUP_REMOVED lines=10> */
.L_x_2492:
        /* <DEDUP_REMOVED lines=8> */
[----:B------:R-:W2:Y:S01]  /*25dc0*/  S2R R10, SR_TID.X ;  /* 0x00000000000a7919 */ /* 0x000ea20000002100 */
[----:B------:R-:W4:Y:S01]  /*25dd0*/  S2UR UR5, SR_CgaCtaId ;  /* 0x00000000000579c3 */ /* 0x000f220000008800 */
[----:B------:R-:W-:Y:S01]  /*25de0*/  UMOV UR4, 0x400 ;  /* 0x0000040000047882 */ /* 0x000fe20000000000 */
[----:B------:R-:W-:Y:S01]  /*25df0*/  BSSY B7, `(.L_x_2500) ;  /* 0x0000649000077945 */ /* 0x000fe20003800000 */
[----:B------:R-:W-:Y:S01]  /*25e00*/  ULDC.64 UR40, c[0x0][0x198] ;  /* 0x0000660000287ab9 */ /* 0x000fe20000000a00 */
[----:B------:R-:W-:Y:S02]  /*25e10*/  ULOP3.LUT UR36, UR60, 0x1, URZ, 0xfc, !UPT ;  /* 0x000000013c247892 */ /* 0x000fe4000f8efc3f */
[----:B------:R-:W-:Y:S01]  /*25e20*/  ULOP3.LUT UR38, UR60, 0x2, URZ, 0xfc, !UPT ;  /* 0x000000023c267892 */ /* 0x000fe2000f8efc3f */
[----:B------:R-:W-:Y:S01]  /*25e30*/  ULDC UR37, c[0x0][0xc] ;  /* 0x0000030000257ab9 */ /* 0x000fe20000000800 */
[----:B----4-:R-:W-:-:S06]  /*25e40*/  ULEA UR4, UR5, UR4, 0x18 ;  /* 0x0000000405047291 */ /* 0x010fcc000f8ec03f */
[----:B------:R-:W-:Y:S01]  /*25e50*/  IMAD.U32 R18, RZ, RZ, UR4 ;  /* 0x00000004ff127e24 */ /* 0x000fe2000f8e00ff */
[C---:B--2---:R-:W-:Y:S01]  /*25e60*/  LOP3.LUT R8, R10.reuse, 0x7f, RZ, 0xc0, !PT ;  /* 0x0000007f0a087812 */ /* 0x044fe200078ec0ff */
[C---:B---3--:R-:W-:Y:S01]  /*25e70*/  IMAD.SHL.U32 R0, R10.reuse, 0x10, RZ ;  /* 0x000000100a007824 */ /* 0x048fe200078e00ff */
[C---:B------:R-:W-:Y:S01]  /*25e80*/  LOP3.LUT P0, RZ, R10.reuse, 0x4, RZ, 0xc0, !PT ;  /* 0x000000040aff7812 */ /* 0x040fe2000780c0ff */
[C---:B------:R-:W-:Y:S02]  /*25e90*/  IMAD.SHL.U32 R3, R10.reuse, 0x2, RZ ;  /* 0x000000020a037824 */ /* 0x040fe400078e00ff */
[----:B-1----:R-:W-:Y:S01]  /*25ea0*/  IMAD.SHL.U32 R4, R10, 0x20, RZ ;  /* 0x000000200a047824 */ /* 0x002fe200078e00ff */
[----:B0-----:R-:W-:Y:S01]  /*25eb0*/  LOP3.LUT R2, R0, 0x3f0, RZ, 0xc0, !PT ;  /* 0x000003f000027812 */ /* 0x001fe200078ec0ff */
[----:B------:R-:W-:-:S03]  /*25ec0*/  IMAD.SHL.U32 R9, R10, 0x4, RZ ;  /* 0x000000040a097824 */ /* 0x000fc600078e00ff */
[----:B------:R-:W-:Y:S01]  /*25ed0*/  LOP3.LUT R3, R2, 0x70, R3, 0x78, !PT ;  /* 0x0000007002037812 */ /* 0x000fe200078e7803 */
[----:B------:R-:W-:Y:S01]  /*25ee0*/  IMAD.SHL.U32 R2, R8, 0x10, RZ ;  /* 0x0000001008027824 */ /* 0x000fe200078e00ff */
[----:B------:R-:W-:-:S04]  /*25ef0*/  LOP3.LUT R6, R4, 0x80, RZ, 0xc0, !PT ;  /* 0x0000008004067812 */ /* 0x000fc800078ec0ff */
[----:B------:R-:W-:Y:S02]  /*25f00*/  LOP3.LUT R5, R2, 0x600, RZ, 0xc0, !PT ;  /* 0x0000060002057812 */ /* 0x000fe400078ec0ff */
[----:B------:R-:W-:Y:S01]  /*25f10*/  LOP3.LUT R3, R3, 0x400, R2, 0xf8, !PT ;  /* 0x0000040003037812 */ /* 0x000fe200078ef802 */
[----:B------:R-:W-:Y:S01]  /*25f20*/  IMAD.SHL.U32 R2, R10, 0x80, RZ ;  /* 0x000000800a027824 */ /* 0x000fe200078e00ff */
[----:B------:R-:W-:Y:S02]  /*25f30*/  LOP3.LUT R5, R5, 0x60, R4, 0xf8, !PT ;  /* 0x0000006005057812 */ /* 0x000fe400078ef804 */
[----:B------:R-:W-:Y:S02]  /*25f40*/  LOP3.LUT R6, R6, 0x10, R10, 0xf8, !PT ;  /* 0x0000001006067812 */ /* 0x000fe400078ef80a */
[----:B------:R-:W-:Y:S02]  /*25f50*/  LOP3.LUT R7, R5, 0x100, R4, 0xf8, !PT ;  /* 0x0000010005077812 */ /* 0x000fe400078ef804 */
[----:B------:R-:W-:-:S02]  /*25f60*/  SHF.R.U32.HI R5, RZ, 0x1, R10 ;  /* 0x00000001ff057819 */ /* 0x000fc4000001160a */
[----:B------:R-:W-:Y:S02]  /*25f70*/  LOP3.LUT R4, R2, 0x380, RZ, 0xc0, !PT ;  /* 0x0000038002047812 */ /* 0x000fe400078ec0ff */
[----:B------:R-:W-:Y:S02]  /*25f80*/  LOP3.LUT R6, R6, 0x10, R9, 0x78, !PT ;  /* 0x0000001006067812 */ /* 0x000fe400078e7809 */
[----:B------:R-:W-:Y:S02]  /*25f90*/  LOP3.LUT R5, R4, 0x30, R5, 0xf8, !PT ;  /* 0x0000003004057812 */ /* 0x000fe400078ef805 */
[----:B------:R-:W-:Y:S02]  /*25fa0*/  LOP3.LUT R4, R7, R6, RZ, 0xfc, !PT ;  /* 0x0000000607047212 */ /* 0x000fe400078efcff */
[----:B------:R-:W-:-:S03]  /*25fb0*/  LOP3.LUT R5, R5, 0x70, R0, 0x78, !PT ;  /* 0x0000007005057812 */ /* 0x000fc600078e7800 */
[----:B------:R0:W-:Y:S01]  /*25fc0*/  STL [R1+0x30], R4 ;  /* 0x0000300401007387 */ /* 0x0001e20000100800 */
[----:B------:R-:W-:-:S05]  /*25fd0*/  LOP3.LUT R2, R5, 0xc00, R2, 0xf8, !PT ;  /* 0x00000c0005027812 */ /* 0x000fca00078ef802 */
[----:B------:R1:W-:Y:S01]  /*25fe0*/  STL [R1+0x34], R2 ;  /* 0x0000340201007387 */ /* 0x0003e20000100800 */
[----:B0-----:R-:W-:-:S04]  /*25ff0*/  SHF.R.U32.HI R4, RZ, 0x3, R8 ;  /* 0x00000003ff047819 */ /* 0x001fc80000011608 */
[----:B------:R-:W-:Y:S01]  /*26000*/  LOP3.LUT R4, R4, 0x70, R0, 0xf8, !PT ;  /* 0x0000007004047812 */ /* 0x000fe200078ef800 */
[----:B------:R-:W-:Y:S02]  /*26010*/  IMAD.MOV.U32 R0, RZ, RZ, 0x1 ;  /* 0x00000001ff007424 */ /* 0x000fe400078e00ff */
[----:B-1----:R-:W-:-:S05]  /*26020*/  IMAD.MOV.U32 R2, RZ, RZ, 0x40 ;  /* 0x00000040ff027424 */ /* 0x002fca00078e00ff */
[----:B------:R-:W-:-:S05]  /*26030*/  SEL R2, R2, 0xffffffc0, !P0 ;  /* 0xffffffc002027807 */ /* 0x000fca0004000000 */
[----:B------:R0:W-:Y:S02]  /*26040*/  STL [R1+0x38], R2 ;  /* 0x0000380201007387 */ /* 0x0001e40000100800 */
[----:B0-----:R-:W-:-:S05]  /*26050*/  IMAD.IADD R2, R18, 0x1, R3 ;  /* 0x0000000112027824 */ /* 0x001fca00078e0203 */
[----:B------:R0:W-:Y:S04]  /*26060*/  STL [R1+0x4c], R2 ;  /* 0x00004c0201007387 */ /* 0x0001e80000100800 */
[----:B------:R0:W-:Y:S04]  /*26070*/  STL [R1+0x60], RZ ;  /* 0x000060ff01007387 */ /* 0x0001e80000100800 */
[----:B------:R0:W-:Y:S04]  /*26080*/  STL [R1+0x1c], R0 ;  /* 0x00001c0001007387 */ /* 0x0001e80000100800 */
[----:B------:R0:W-:Y:S04]  /*26090*/  STL [R1+0x14], RZ ;  /* 0x000014ff01007387 */ /* 0x0001e80000100800 */
[----:B------:R0:W-:Y:S04]  /*260a0*/  STL [R1+0x10], RZ ;  /* 0x000010ff01007387 */ /* 0x0001e80000100800 */
[----:B------:R0:W-:Y:S02]  /*260b0*/  STL [R1+0x18], R0 ;  /* 0x0000180001007387 */ /* 0x0001e40000100800 */
.L_x_2606:
[----:B0-----:R-:W2:Y:S01]  /*260c0*/  LDL R0, [R1+0xc] ;  /* 0x00000c0001007983 */ /* 0x001ea20000100800 */
[----:B------:R-:W2:Y:S01]  /*260d0*/  LDC.64 R2, c[0x0][0xc88] ;  /* 0x00032200ff027b82 */ /* 0x000ea20000000a00 */
[----:B------:R-:W-:Y:S01]  /*260e0*/  ULDC.64 UR4, c[0x0][0x208] ;  /* 0x0000820000047ab9 */ /* 0x000fe20000000a00 */
[----:B--2---:R-:W-:-:S05]  /*260f0*/  IMAD.WIDE R2, R0, 0x4, R2 ;  /* 0x0000000400027825 */ /* 0x004fca00078e0202 */
[----:B------:R-:W2:Y:S01]  /*26100*/  LDG.E R19, desc[UR4][R2.64] ;  /* 0x0000000402137981 */ /* 0x000ea2000c1e1900 */
[----:B------:R-:W-:Y:S05]  /*26110*/  YIELD ;  /* 0x0000000000007946 */ /* 0x000fea0003800000 */
[----:B------:R-:W-:Y:S01]  /*26120*/  ULDC.64 UR4, c[0x0][0xa28] ;  /* 0x00028a0000047ab9 */ /* 0x000fe20000000a00 */
[----:B------:R-:W-:Y:S02]  /*26130*/  CS2R R8, SRZ ;  /* 0x0000000000087805 */ /* 0x000fe4000001ff00 */
[----:B------:R-:W-:Y:S01]  /*26140*/  ISETP.NE.U32.AND P0, PT, RZ, UR4, PT ;  /* 0x00000004ff007c0c */ /* 0x000fe2000bf05070 */
[----:B------:R-:W-:Y:S01]  /*26150*/  ULDC.64 UR12, c[0x0][0x208] ;  /* 0x00008200000c7ab9 */ /* 0x000fe20000000a00 */
[----:B------:R-:W-:Y:S01]  /*26160*/  ULDC.64 UR10, c[0x0][0xa18] ;  /* 0x00028600000a7ab9 */ /* 0x000fe20000000a00 */
[----:B------:R-:W-:Y:S01]  /*26170*/  ULDC.64 UR8, c[0x0][0xa10] ;  /* 0x0002840000087ab9 */ /* 0x000fe20000000a00 */
[----:B------:R-:W-:Y:S01]  /*26180*/  ISETP.NE.AND.EX P0, PT, RZ, UR5, PT, P0 ;  /* 0x00000005ff007c0c */ /* 0x000fe2000bf05300 */
[----:B------:R-:W-:Y:S01]  /*26190*/  ULDC.64 UR6, c[0x0][0xa08] ;  /* 0x0002820000067ab9 */ /* 0x000fe20000000a00 */
        /* <DEDUP_REMOVED lines=30> */
[----:B------:R0:W5:Y:S04]  /*26380*/  @P0 LDG.E R12, desc[UR12][R6.64] ;  /* 0x0000000c060c0981 */ /* 0x000168000c1e1900 */
[----:B------:R0:W5:Y:S04]  /*26390*/  @P1 LDG.E R0, desc[UR12][R4.64] ;  /* 0x0000000c04001981 */ /* 0x000168000c1e1900 */
[----:B--2---:R1:W-:Y:S02]  /*263a0*/  STL [R1+0x40], R9 ;  /* 0x0000400901007387 */ /* 0x0043e40000100800 */
[----:B-1----:R-:W-:Y:S01]  /*263b0*/  IMAD.U32 R9, RZ, RZ, UR4 ;  /* 0x00000004ff097e24 */ /* 0x002fe2000f8e00ff */
[----:B------:R-:W-:-:S05]  /*263c0*/  ULDC.64 UR4, c[0x0][0x418] ;  /* 0x0001060000047ab9 */ /* 0x000fca0000000a00 */
[----:B------:R-:W2:Y:S01]  /*263d0*/  @P3 LDG.E R9, desc[UR12][R10.64] ;  /* 0x0000000c0a093981 */ /* 0x000ea2000c1e1900 */
[----:B------:R-:W-:-:S03]  /*263e0*/  UISETP.NE.U32.AND UP0, UPT, UR4, URZ, UPT ;  /* 0x0000003f0400728c */ /* 0x000fc6000bf05070 */
[----:B------:R-:W-:Y:S01]  /*263f0*/  ULDC UR4, c[0x0][0x424] ;  /* 0x0001090000047ab9 */ /* 0x000fe20000000800 */
[----:B------:R-:W-:-:S03]  /*26400*/  UISETP.NE.AND.EX UP0, UPT, UR5, URZ, UPT, UP0 ;  /* 0x0000003f0500728c */ /* 0x000fc6000bf05300 */
[----:B------:R-:W-:Y:S01]  /*26410*/  ULDC UR5, c[0x0][0x2f0] ;  /* 0x0000bc0000057ab9 */ /* 0x000fe20000000800 */
[----:B------:R-:W-:Y:S01]  /*26420*/  USEL UR4, UR4, 0x1, UP0 ;  /* 0x0000000104047887 */ /* 0x000fe20008000000 */
[----:B--2---:R1:W-:Y:S04]  /*26430*/  STL [R1+0x44], R9 ;  /* 0x0000440901007387 */ /* 0x0043e80000100800 */
[----:B------:R0:W5:Y:S01]  /*26440*/  LDL R13, [R1+0x44] ;  /* 0x00004400010d7983 */ /* 0x0001620000100800 */
[----:B------:R-:W-:-:S03]  /*26450*/  UIMAD UR4, UR4, UR5, URZ ;  /* 0x00000005040472a4 */ /* 0x000fc6000f8e023f */
[----:B------:R-:W-:Y:S02]  /*26460*/  ULDC UR5, c[0x0][0x348] ;  /* 0x0000d20000057ab9 */ /* 0x000fe40000000800 */
[----:B------:R-:W-:Y:S02]  /*26470*/  IMAD.U32 R10, RZ, RZ, UR5 ;  /* 0x00000005ff0a7e24 */ /* 0x000fe4000f8e00ff */
[----:B-1----:R-:W-:Y:S01]  /*26480*/  IMAD.U32 R9, RZ, RZ, UR4 ;  /* 0x00000004ff097e24 */ /* 0x002fe2000f8e00ff */
[----:B0-----:R-:W-:Y:S06]  /*26490*/  @P3 BRA `(.L_x_2501) ;  /* 0x0000000000183947 */ /* 0x001fec0003800000 */
[----:B------:R-:W-:Y:S05]  /*264a0*/  @!P2 BRA `(.L_x_2501) ;  /* 0x000000000014a947 */ /* 0x000fea0003800000 */
[----:B------:R-:W-:Y:S02]  /*264b0*/  ULDC.64 UR4, c[0x0][0x208] ;  /* 0x0000820000047ab9 */ /* 0x000fe40000000a00 */
[----:B------:R-:W2:Y:S04]  /*264c0*/  LDG.E R11, desc[UR4][R2.64] ;  /* 0x00000004020b7981 */ /* 0x000ea8000c1e1900 */
[----:B------:R-:W2:Y:S02]  /*264d0*/  LDG.E R2, desc[UR4][R2.64+0x4] ;  /* 0x0000040402027981 */ /* 0x000ea4000c1e1900 */
[----:B--2--5:R-:W-:-:S05]  /*264e0*/  IMAD.IADD R13, R2, 0x1, -R11 ;  /* 0x00000001020d7824 */ /* 0x024fca00078e0a0b */
[----:B------:R0:W-:Y:S02]  /*264f0*/  STL [R1+0x44], R13 ;  /* 0x0000440d01007387 */ /* 0x0001e40000100800 */
.L_x_2501:
[----:B------:R-:W2:Y:S01]  /*26500*/  LDL.LU R3, [R1+0x8] ;  /* 0x0000080001037983 */ /* 0x000ea20000300800 */
[----:B------:R-:W-:Y:S01]  /*26510*/  IMAD.MOV.U32 R11, RZ, RZ, R19 ;  /* 0x000000ffff0b7224 */ /* 0x000fe200078e0013 */
        /* <DEDUP_REMOVED lines=8> */
[----:B------:R-:W-:Y:S01]  /*265a0*/  LEA.HI R17, R2, R17, RZ, 0x10 ;  /* 0x0000001102117211 */ /* 0x000fe200078f80ff */
[----:B-----5:R-:W-:-:S05]  /*265b0*/  IMAD.IADD R2, R12, 0x1, R8 ;  /* 0x000000010c027824 */ /* 0x020fca00078e0208 */
[----:B------:R1:W-:Y:S01]  /*265c0*/  STL [R1+0x2c], R2 ;  /* 0x00002c0201007387 */ /* 0x0003e20000100800 */
[----:B------:R-:W-:Y:S05]  /*265d0*/  @!P2 BRA `(.L_x_2502) ;  /* 0x000000000014a947 */ /* 0x000fea0003800000 */
[----:B-1----:R-:W-:Y:S01]  /*265e0*/  IADD3 R2, P0, R15, UR4, RZ ;  /* 0x000000040f027c10 */ /* 0x002fe2000ff1e0ff */
[----:B------:R-:W-:-:S03]  /*265f0*/  ULDC.64 UR6, c[0x0][0x208] ;  /* 0x0000820000067ab9 */ /* 0x000fc60000000a00 */
[----:B------:R-:W-:-:S05]  /*26600*/  IADD3.X R3, R14, UR5, RZ, P0, !PT ;  /* 0x000000050e037c10 */ /* 0x000fca00087fe4ff */
[----:B------:R1:W5:Y:S01]  /*26610*/  LDG.E R9, desc[UR6][R2.64] ;  /* 0x0000000602097981 */ /* 0x000362000c1e1900 */
[----:B------:R-:W-:Y:S05]  /*26620*/  BRA `(.L_x_2503) ;  /* 0x0000000000147947 */ /* 0x000fea0003800000 */
.L_x_2502:
[----:B------:R-:W-:Y:S05]  /*26630*/  @!P0 BRA `(.L_x_2503) ;  /* 0x0000000000108947 */ /* 0x000fea0003800000 */
[----:B------:R-:W-:Y:S02]  /*26640*/  ULDC.64 UR4, c[0x0][0x208] ;  /* 0x0000820000047ab9 */ /* 0x000fe40000000a00 */
[----:B------:R-:W2:Y:S04]  /*26650*/  LDG.E R9, desc[UR4][R6.64] ;  /* 0x0000000406097981 */ /* 0x000ea8000c1e1900 */
[----:B------:R-:W2:Y:S02]  /*26660*/  LDG.E R6, desc[UR4][R6.64+0x4] ;  /* 0x0000040406067981 */ /* 0x000ea4000c1e1900 */
[----:B--2---:R-:W-:-:S07]  /*26670*/  IMAD.IADD R9, R6, 0x1, -R9 ;  /* 0x0000000106097824 */ /* 0x004fce00078e0a09 */
.L_x_2503:
[----:B------:R-:W-:Y:S01]  /*26680*/  ULDC.64 UR4, c[0x0][0x208] ;  /* 0x0000820000047ab9 */ /* 0x000fe20000000a00 */
[----:B------:R-:W2:Y:S01]  /*26690*/  LDL R7, [R1+0x4] ;  /* 0x0000040001077983 */ /* 0x000ea20000100800 */
[----:B-1----:R-:W1:Y:S03]  /*266a0*/  LDC R3, c[0x0][0x448] ;  /* 0x00011200ff037b82 */ /* 0x002e660000000800 */
[----:B------:R-:W3:Y:S04]  /*266b0*/  @P1 LDG.E R2, desc[UR4][R4.64] ;  /* 0x0000000404021981 */ /* 0x000ee8000c1e1900 */
[----:B------:R-:W3:Y:S01]  /*266c0*/  @P1 LDG.E R4, desc[UR4][R4.64+0x4] ;  /* 0x0000040404041981 */ /* 0x000ee2000c1e1900 */
[----:B-----5:R-:W-:Y:S01]  /*266d0*/  IMAD.IADD R9, R9, 0x1, -R8 ;  /* 0x0000000109097824 */ /* 0x020fe200078e0a08 */
[----:B------:R-:W-:Y:S01]  /*266e0*/  LOP3.LUT R12, R17, 0xff, RZ, 0xc0, !PT ;  /* 0x000000ff110c7812 */ /* 0x000fe200078ec0ff */
[----:B------:R-:W-:Y:S01]  /*266f0*/  BSSY B0, `(.L_x_2504) ;  /* 0x0000038000007945 */ /* 0x000fe20003800000 */
[----:B------:R-:W-:-:S03]  /*26700*/  SHF.R.U32.HI R17, RZ, 0x10, R17 ;  /* 0x00000010ff117819 */ /* 0x000fc60000011611 */
[----:B------:R4:W-:Y:S01]  /*26710*/  STL [R1+0x24], R12 ;  /* 0x0000240c01007387 */ /* 0x0009e20000100800 */
[----:B-1----:R-:W-:-:S13]  /*26720*/  ISETP.NE.AND P0, PT, R3, 0x1, PT ;  /* 0x000000010300780c */ /* 0x002fda0003f05270 */
[----:B------:R-:W1:Y:S08]  /*26730*/  @P0 LDC R3, c[0x0][0x44c] ;  /* 0x00011300ff030b82 */ /* 0x000e700000000800 */
[----:B------:R-:W0:Y:S01]  /*26740*/  @P0 LDC R6, c[0x0][0x450] ;  /* 0x00011400ff060b82 */ /* 0x000e220000000800 */
[----:B---3--:R-:W-:Y:S02]  /*26750*/  @P1 IMAD.IADD R10, R4, 0x1, -R2 ;  /* 0x00000001040a1824 */ /* 0x008fe400078e0a02 */
[----:B--2---:R-:W-:-:S02]  /*26760*/  IMAD.SHL.U32 R2, R7, 0x80, RZ ;  /* 0x0000008007027824 */ /* 0x004fc400078e00ff */
[----:B------:R-:W-:Y:S02]  /*26770*/  IMAD.IADD R4, R9, 0x1, R10 ;  /* 0x0000000109047824 */ /* 0x000fe400078e020a */
[----:B------:R-:W-:-:S03]  /*26780*/  VIADD R2, R2, 0x7f ;  /* 0x0000007f02027836 */ /* 0x000fc60000000000 */
[----:B------:R-:W-:Y:S01]  /*26790*/  IADD3 R21, R4, 0xe0, -R13 ;  /* 0x000000e004157810 */ /* 0x000fe20007ffe80d */
[----:B-1----:R-:W-:-:S04]  /*267a0*/  @P0 IMAD.HI.U32 R3, R2, R3, RZ ;  /* 0x0000000302030227 */ /* 0x002fc800078e00ff */
[----:B------:R-:W-:Y:S01]  /*267b0*/  IMAD.MOV.U32 R5, RZ, RZ, R2 ;  /* 0x000000ffff057224 */ /* 0x000fe200078e0002 */
[----:B0-----:R-:W-:Y:S01]  /*267c0*/  @P0 SHF.R.U32.HI R5, RZ, R6, R3 ;  /* 0x00000006ff050219 */ /* 0x001fe20000011603 */
[----:B------:R-:W-:Y:S02]  /*267d0*/  VIADD R3, R4, 0xdf ;  /* 0x000000df04037836 */ /* 0x000fe40000000000 */
[----:B------:R-:W-:-:S04]  /*267e0*/  IMAD.MOV.U32 R2, RZ, RZ, RZ ;  /* 0x000000ffff027224 */ /* 0x000fc800078e00ff */
[----:B------:R-:W-:-:S04]  /*267f0*/  IMAD.HI R6, R3, -0x6db6db6d, R2 ;  /* 0x9249249303067827 */ /* 0x000fc800078e0202 */
[----:B------:R-:W-:Y:S01]  /*26800*/  IMAD.IADD R3, R21, 0x1, R5 ;  /* 0x0000000115037824 */ /* 0x000fe200078e0205 */
[----:B------:R-:W-:-:S03]  /*26810*/  SHF.R.U32.HI R20, RZ, 0x1f, R6 ;  /* 0x0000001fff147819 */ /* 0x000fc60000011606 */
[----:B------:R-:W-:Y:S01]  /*26820*/  IMAD.HI R2, R3, -0x6db6db6d, R2 ;  /* 0x9249249303027827 */ /* 0x000fe200078e0202 */
[----:B------:R-:W-:-:S04]  /*26830*/  LEA.HI.SX32 R20, R6, R20, 0x19 ;  /* 0x0000001406147211 */ /* 0x000fc800078fcaff */
[----:B------:R-:W-:-:S04]  /*26840*/  SHF.R.U32.HI R8, RZ, 0x1f, R2 ;  /* 0x0000001fff087819 */ /* 0x000fc80000011602 */
[----:B------:R-:W-:Y:S01]  /*26850*/  LEA.HI.SX32 R8, R2, R8, 0x19 ;  /* 0x0000000802087211 */ /* 0x000fe200078fcaff */
[----:B------:R-:W-:-:S03]  /*26860*/  IMAD.MOV.U32 R2, RZ, RZ, RZ ;  /* 0x000000ffff027224 */ /* 0x000fc600078e00ff */
[----:B------:R-:W-:-:S04]  /*26870*/  VIMNMX R8, R20, R8, PT ;  /* 0x0000000814087248 */ /* 0x000fc80003fe0100 */
[----:B------:R-:W-:-:S13]  /*26880*/  ISETP.GE.AND P0, PT, R8, 0x1, PT ;  /* 0x000000010800780c */ /* 0x000fda0003f06270 */
[----:B----4-:R-:W-:Y:S05]  /*26890*/  @!P0 BRA `(.L_x_2505) ;  /* 0x0000000000748947 */ /* 0x010fea0003800000 */
        /* <DEDUP_REMOVED lines=29> */
.L_x_2505:
[----:B------:R-:W-:Y:S05]  /*26a70*/  BSYNC B0 ;  /* 0x0000000000007941 */ /* 0x000fea0003800000 */
.L_x_2504:
[-C--:B------:R-:W-:Y:S01]  /*26a80*/  IMAD R3, R12, R2.reuse, RZ ;  /* 0x000000020c037224 */ /* 0x080fe200078e02ff */
[----:B------:R-:W-:Y:S04]  /*26a90*/  BSSY B0, `(.L_x_2506) ;  /* 0x00000e4000007945 */ /* 0x000fe80003800000 */
[----:B------:R-:W-:-:S05]  /*26aa0*/  VIADDMNMX R2, R3, R2, R8, PT ;  /* 0x0000000203027246 */ /* 0x000fca0003800108 */
[--C-:B------:R-:W-:Y:S02]  /*26ab0*/  IMAD R4, R2, 0xe0, -R9.reuse ;  /* 0x000000e002047824 */ /* 0x100fe400078e0a09 */
[----:B------:R-:W-:-:S03]  /*26ac0*/  IMAD R2, R3, 0xe0, -R9 ;  /* 0x000000e003027824 */ /* 0x000fc600078e0a09 */
[----:B------:R-:W-:Y:S02]  /*26ad0*/  VIMNMX R4, R4, R10, PT ;  /* 0x0000000a04047248 */ /* 0x000fe40003fe0100 */
[----:B------:R-:W-:-:S04]  /*26ae0*/  VIMNMX R2, RZ, R2, !PT ;  /* 0x00000002ff027248 */ /* 0x000fc80007fe0100 */
        /* <DEDUP_REMOVED lines=19> */
.L_x_2756:
[----:B-1----:R-:W-:Y:S02]  /*26c20*/  ISETP.NE.AND P0, PT, R14, RZ, PT ;  /* 0x000000ff0e00720c */ /* 0x002fe40003f05270 */
[----:B------:R-:W-:-:S11]  /*26c30*/  PLOP3.LUT P6, PT, PT, PT, PT, 0x8, 0x0 ;  /* 0x000000000000781c */ /* 0x000fd60003fce170 */
[----:B------:R-:W-:Y:S05]  /*26c40*/  @P0 BRA `(.L_x_2509) ;  /* 0x00000000000c0947 */ /* 0x000fea0003800000 */
[----:B------:R-:W-:-:S03]  /*26c50*/  UMOV UR4, 0xffffffff ;  /* 0xffffffff00047882 */ /* 0x000fc60000000000 */
[----:B------:R-:W-:Y:S05]  /*26c60*/  BRA.DIV UR4, `(.L_x_2510) ;  /* 0x00000092040c7947 */ /* 0x000fea000b800000 */
[----:B------:R-:W-:-:S13]  /*26c70*/  ELECT P6, URZ, PT ;  /* 0x00000000003f782f */ /* 0x000fda00038c0000 */
.L_x_2509:
[----:B0-----:R-:W2:Y:S01]  /*26c80*/  LDL R4, [R1+0x60] ;  /* 0x0000600001047983 */ /* 0x001ea20000100800 */
[----:B------:R-:W-:Y:S01]  /*26c90*/  BSSY B1, `(.L_x_2511) ;  /* 0x0000008000017945 */ /* 0x000fe20003800000 */
[----:B--2---:R-:W-:-:S05]  /*26ca0*/  VIADD R4, R4, 0x1 ;  /* 0x0000000104047836 */ /* 0x004fca0000000000 */
[----:B------:R-:W-:-:S04]  /*26cb0*/  LEA.HI R5, R4, R4, RZ, 0x1 ;  /* 0x0000000404057211 */ /* 0x000fc800078f08ff */
[----:B------:R-:W-:-:S05]  /*26cc0*/  LOP3.LUT R5, R5, 0xfffffffe, RZ, 0xc0, !PT ;  /* 0xfffffffe05057812 */ /* 0x000fca00078ec0ff */
[----:B------:R-:W-:-:S05]  /*26cd0*/  IMAD.IADD R4, R4, 0x1, -R5 ;  /* 0x0000000104047824 */ /* 0x000fca00078e0a05 */
[----:B------:R-:W-:-:S04]  /*26ce0*/  SHF.L.U32 R4, R4, 0x1f, RZ ;  /* 0x0000001f04047819 */ /* 0x000fc800000006ff */
[----:B------:R-:W0:Y:S02]  /*26cf0*/  SYNCS.PHASECHK.TRANS64.TRYWAIT P0, [R18+URZ+0x2e820], R4 ;  /* 0x02e82004120075a7 */ /* 0x000e24000800017f */
[----:B0-----:R-:W-:Y:S05]  /*26d00*/  @!P0 BRA `(.L_x_2512) ;  /* 0x0000009000048947 */ /* 0x001fea0003800000 */
.L_x_2759:
[----:B------:R-:W-:Y:S05]  /*26d10*/  BSYNC B1 ;  /* 0x0000000000017941 */ /* 0x000fea0003800000 */
.L_x_2511:
        /* <DEDUP_REMOVED lines=12> */
.L_x_2760:
[----:B------:R-:W-:Y:S05]  /*26de0*/  BSYNC B2 ;  /* 0x0000000000027941 */ /* 0x000fea0003800000 */
.L_x_2515:
        /* <DEDUP_REMOVED lines=9> */
.L_x_2518:
[----:B------:R-:W-:Y:S05]  /*26e80*/  BSYNC B2 ;  /* 0x0000000000027941 */ /* 0x000fea0003800000 */
.L_x_2517:
        /* <DEDUP_REMOVED lines=13> */
.L_x_2519:
        /* <DEDUP_REMOVED lines=13> */
.L_x_2761:
[----:B------:R-:W-:Y:S05]  /*27030*/  BSYNC B2 ;  /* 0x0000000000027941 */ /* 0x000fea0003800000 */
.L_x_2520:
[----:B------:R-:W-:Y:S01]  /*27040*/  BSSY B2, `(.L_x_2522) ;  /* 0x000000b000027945 */ /* 0x000fe20003800000 */
[----:B------:R-:W-:Y:S02]  /*27050*/  IMAD.MOV.U32 R12, RZ, RZ, 0x0 ;  /* 0x00000000ff0c7424 */ /* 0x000fe400078e00ff */
[----:B------:R-:W-:Y:S01]  /*27060*/  IMAD.MOV.U32 R13, RZ, RZ, 0x12f00000 ;  /* 0x12f00000ff0d7424 */ /* 0x000fe200078e00ff */
[----:B------:R-:W-:Y:S06]  /*27070*/  @P1 BRA `(.L_x_2523) ;  /* 0x00000000001c1947 */ /* 0x000fec0003800000 */
[----:B------:R-:W2:Y:S02]  /*27080*/  S2R R5, SR_TID.X ;  /* 0x0000000000057919 */ /* 0x000ea40000002100 */
[----:B--2---:R-:W-:Y:S01]  /*27090*/  LOP3.LUT R6, R5, 0x1f, RZ, 0xc0, !PT ;  /* 0x0000001f05067812 */ /* 0x004fe200078ec0ff */
[----:B------:R-:W-:-:S03]  /*270a0*/  IMAD.MOV.U32 R5, RZ, RZ, 0x7000 ;  /* 0x00007000ff057424 */ /* 0x000fc600078e00ff */
[----:B------:R-:W-:Y:S01]  /*270b0*/  ISETP.NE.AND P0, PT, R6, RZ, PT ;  /* 0x000000ff0600720c */ /* 0x000fe20003f05270 */
[----:B------:R2:W-:-:S12]  /*270c0*/  SYNCS.ARRIVE.TRANS64 RZ, [R7+URZ+0x2e8b0], R5 ;  /* 0x02e8b00507ff79a7 */ /* 0x0005d8000800003f */
[----:B--2---:R-:W-:Y:S05]  /*270d0*/  @!P0 BRA `(.L_x_2523) ;  /* 0x0000000000048947 */ /* 0x004fea0003800000 */
[----:B------:R-:W-:Y:S01]  /*270e0*/  BPT.TRAP 0x1 ;  /* 0x000000040000795c */ /* 0x000fe20000300000 */
.L_x_2523:
[----:B------:R-:W-:Y:S05]  /*270f0*/  BSYNC B2 ;  /* 0x0000000000027941 */ /* 0x000fea0003800000 */
.L_x_2522:
        /* <DEDUP_REMOVED lines=8> */
.L_x_2524:
        /* <DEDUP_REMOVED lines=10> */
.L_x_2514:
[----:B------:R-:W-:Y:S05]  /*27220*/  BSYNC B1 ;  /* 0x0000000000017941 */ /* 0x000fea0003800000 */
.L_x_2513:
        /* <DEDUP_REMOVED lines=13> */
.L_x_2537:
        /* <DEDUP_REMOVED lines=13> */
.L_x_2762:
[----:B------:R-:W-:Y:S05]  /*273d0*/  BSYNC B2 ;  /* 0x0000000000027941 */ /* 0x000fea0003800000 */
.L_x_2527:
        /* <DEDUP_REMOVED lines=9> */
.L_x_2530:
[----:B------:R-:W-:Y:S05]  /*27470*/  BSYNC B2 ;  /* 0x0000000000027941 */ /* 0x000fea0003800000 */
.L_x_2529:
        /* <DEDUP_REMOVED lines=12> */
.L_x_2531:
        /* <DEDUP_REMOVED lines=13> */
.L_x_2763:
[----:B------:R-:W-:Y:S05]  /*27610*/  BSYNC B2 ;  /* 0x0000000000027941 */ /* 0x000fea0003800000 */
.L_x_2532:
        /* <DEDUP_REMOVED lines=11> */
.L_x_2535:
[----:B------:R-:W-:Y:S05]  /*276d0*/  BSYNC B2 ;  /* 0x0000000000027941 */ /* 0x000fea0003800000 */
.L_x_2534:
[----:B------:R-:W-:Y:S01]  /*276e0*/  R2UR UR10, R11 ;  /* 0x000000000b0a72ca */ /* 0x000fe200000e0000 */
[----:B------:R-:W-:Y:S01]  /*276f0*/  UIADD3 UR4, UP0, UR40, 0x670, URZ ;  /* 0x0000067028047890 */ /* 0x000fe2000ff1e03f */
[----:B------:R-:W-:Y:S01]  /*27700*/  R2UR UR6, R12 ;  /* 0x000000000c0672ca */ /* 0x000fe200000e0000 */
[----:B------:R-:W-:Y:S01]  /*27710*/  VIADD R7, R7, 0xe400 ;  /* 0x0000e40007077836 */ /* 0x000fe20000000000 */
[----:B------:R-:W-:Y:S01]  /*27720*/  R2UR UR7, R13 ;  /* 0x000000000d0772ca */ /* 0x000fe200000e0000 */
[----:B01----:R-:W-:Y:S01]  /*27730*/  VIADD R5, R5, 0x2e8b0 ;  /* 0x0002e8b005057836 */ /* 0x003fe20000000000 */
[----:B------:R-:W-:Y:S01]  /*27740*/  PLOP3.LUT P1, PT, PT, PT, PT, 0x80, 0x0 ;  /* 0x000000000000781c */ /* 0x000fe20003f2f070 */
[----:B------:R-:W-:-:S12]  /*27750*/  UIADD3.X UR5, URZ, UR41, URZ, UP0, !UPT ;  /* 0x000000293f057290 */ /* 0x000fd800087fe43f */
.L_x_2536:
        /* <DEDUP_REMOVED lines=10> */
.L_x_2526:
[----:B------:R-:W-:Y:S05]  /*27800*/  BSYNC B1 ;  /* 0x0000000000017941 */ /* 0x000fea0003800000 */
.L_x_2525:
        /* <DEDUP_REMOVED lines=12> */
.L_x_2507:
[----:B------:R-:W-:Y:S05]  /*278d0*/  BSYNC B0 ;  /* 0x0000000000007941 */ /* 0x000fea0003800000 */
.L_x_2506:
[----:B01----:R-:W2:Y:S01]  /*278e0*/  LDL R5, [R1+0x4] ;  /* 0x0000040001057983 */ /* 0x003ea20000100800 */
[----:B------:R-:W0:Y:S01]  /*278f0*/  LDC R0, c[0x0][0x448] ;  /* 0x00011200ff007b82 */ /* 0x000e220000000800 */
[----:B------:R-:W-:Y:S01]  /*27900*/  ISETP.NE.AND P2, PT, R17, RZ, PT ;  /* 0x000000ff1100720c */ /* 0x000fe20003f45270 */
[----:B------:R-:W-:Y:S05]  /*27910*/  @!P0 WARPSYNC.ALL ;  /* 0x0000000000008948 */ /* 0x000fea0003800000 */
[----:B------:R-:W-:Y:S07]  /*27920*/  BSSY B0, `(.L_x_2538) ;  /* 0x000002d000007945 */ /* 0x000fee0003800000 */
[----:B------:R-:W1:Y:S08]  /*27930*/  @!P2 LDC R17, c[0x0][0x9f0] ;  /* 0x00027c00ff11ab82 */ /* 0x000e700000000800 */
[----:B------:R-:W-:Y:S01]  /*27940*/  @!P0 BAR.SYNC.DEFER_BLOCKING 0xc, 0x180 ;  /* 0x0306000000008b1d */ /* 0x000fe20000010000 */
[----:B0-----:R-:W-:-:S13]  /*27950*/  ISETP.NE.AND P1, PT, R0, 0x1, PT ;  /* 0x000000010000780c */ /* 0x001fda0003f25270 */
[----:B------:R-:W0:Y:S08]  /*27960*/  @P1 LDC R2, c[0x0][0x44c] ;  /* 0x00011300ff021b82 */ /* 0x000e300000000800 */
[----:B------:R-:W3:Y:S01]  /*27970*/  @P1 LDC R3, c[0x0][0x450] ;  /* 0x00011400ff031b82 */ /* 0x000ee20000000800 */
[----:B--2---:R-:W-:-:S05]  /*27980*/  LEA R0, R5, 0x7f, 0x7 ;  /* 0x0000007f05007811 */ /* 0x004fca00078e38ff */
[----:B0-----:R-:W-:-:S05]  /*27990*/  @P1 IMAD.HI.U32 R2, R0, R2, RZ ;  /* 0x0000000200021227 */ /* 0x001fca00078e00ff */
[----:B---3--:R-:W-:Y:S01]  /*279a0*/  @P1 SHF.R.U32.HI R0, RZ, R3, R2 ;  /* 0x00000003ff001219 */ /* 0x008fe20000011602 */
[----:B------:R-:W-:-:S04]  /*279b0*/  IMAD.MOV.U32 R2, RZ, RZ, RZ ;  /* 0x000000ffff027224 */ /* 0x000fc800078e00ff */
[----:B------:R-:W-:Y:S02]  /*279c0*/  IMAD.IADD R3, R21, 0x1, R0 ;  /* 0x0000000115037824 */ /* 0x000fe400078e0200 */
[----:B------:R-:W-:Y:S02]  /*279d0*/  IMAD.MOV.U32 R0, RZ, RZ, RZ ;  /* 0x000000ffff007224 */ /* 0x000fe400078e00ff */
[----:B------:R-:W-:-:S05]  /*279e0*/  IMAD.HI R2, R3, -0x6db6db6d, R2 ;  /* 0x9249249303027827 */ /* 0x000fca00078e0202 */
[----:B------:R-:W-:-:S04]  /*279f0*/  SHF.R.U32.HI R4, RZ, 0x1f, R2 ;  /* 0x0000001fff047819 */ /* 0x000fc80000011602 */
[----:B------:R-:W-:-:S04]  /*27a00*/  LEA.HI.SX32 R4, R2, R4, 0x19 ;  /* 0x0000000402047211 */ /* 0x000fc800078fcaff */
[----:B------:R-:W-:-:S04]  /*27a10*/  VIMNMX R4, R20, R4, PT ;  /* 0x0000000414047248 */ /* 0x000fc80003fe0100 */
[----:B------:R-:W-:-:S13]  /*27a20*/  ISETP.GE.AND P1, PT, R4, 0x1, PT ;  /* 0x000000010400780c */ /* 0x000fda0003f26270 */
[----:B-1----:R-:W-:Y:S05]  /*27a30*/  @!P1 BRA `(.L_x_2539) ;  /* 0x00000000006c9947 */ /* 0x002fea0003800000 */
        /* <DEDUP_REMOVED lines=10> */
[----:B------:R-:W-:-:S03]  /*27ae0*/  IADD3 R5, R17, -0x1, R4 ;  /* 0xffffffff11057810 */ /* 0x000fc60007ffe004 */
[----:B------:R-:W-:Y:S01]  /*27af0*/  IMAD.MOV R2, RZ, RZ, -R2 ;  /* 0x000000ffff027224 */ /* 0x000fe200078e0a02 */
[----:B------:R-:W-:Y:S02]  /*27b00*/  IABS R3, R5 ;  /* 0x0000000500037213 */ /* 0x000fe40000000000 */
[----:B------:R-:W-:Y:S01]  /*27b10*/  LOP3.LUT R5, R5, R17, RZ, 0x3c, !PT ;  /* 0x0000001105057212 */ /* 0x000fe200078e3cff */
[----:B------:R-:W-:Y:S02]  /*27b20*/  IMAD.MOV.U32 R6, RZ, RZ, R2 ;  /* 0x000000ffff067224 */ /* 0x000fe400078e0002 */
        /* <DEDUP_REMOVED lines=12> */
.L_x_2539:
[----:B------:R-:W-:Y:S05]  /*27bf0*/  BSYNC B0 ;  /* 0x0000000000007941 */ /* 0x000fea0003800000 */
.L_x_2538:
[----:B------:R-:W2:Y:S02]  /*27c00*/  LDL.LU R2, [R1+0x24] ;  /* 0x0000240001027983 */ /* 0x000ea40000300800 */
[----:B--2---:R-:W-:-:S05]  /*27c10*/  IMAD R3, R2, R0, RZ ;  /* 0x0000000002037224 */ /* 0x004fca00078e02ff */
[----:B------:R-:W-:Y:S01]  /*27c20*/  VIADDMNMX R2, R3, R0, R4, PT ;  /* 0x0000000003027246 */ /* 0x000fe20003800104 */
[----:B------:R0:W-:Y:S03]  /*27c30*/  STL [R1+0x24], R3 ;  /* 0x0000240301007387 */ /* 0x0001e60000100800 */
[----:B------:R-:W-:Y:S01]  /*27c40*/  ISETP.GT.AND P0, PT, R2, R3, PT ;  /* 0x000000030200720c */ /* 0x000fe20003f04270 */
[----:B------:R0:W-:-:S12]  /*27c50*/  STL [R1+0x48], R2 ;  /* 0x0000480201007387 */ /* 0x0001d80000100800 */
        /* <DEDUP_REMOVED lines=8> */
[----:B------:R-:W0:Y:S01]  /*27ce0*/  FLO.U32 R0, UR4 ;  /* 0x0000000400007d00 */ /* 0x000e2200080e0000 */
[----:B------:R-:W-:-:S07]  /*27cf0*/  ULDC.64 UR6, c[0x0][0x208] ;  /* 0x0000820000067ab9 */ /* 0x000fce0000000a00 */
[----:B------:R-:W1:Y:S01]  /*27d00*/  POPC R2, UR4 ;  /* 0x0000000400027d09 */ /* 0x000e620008000000 */
[----:B0-----:R-:W-:-:S13]  /*27d10*/  ISETP.EQ.U32.AND P0, PT, R0, R3, PT ;  /* 0x000000030000720c */ /* 0x001fda0003f02070 */
[----:B-1----:R-:W2:Y:S01]  /*27d20*/  @P0 ATOMG.E.ADD.STRONG.GPU PT, R5, desc[UR6][R4.64], R2 ;  /* 0x00000002040509a8 */ /* 0x002ea200081ee1c6 */
[----:B------:R-:W0:Y:S02]  /*27d30*/  S2R R3, SR_LTMASK ;  /* 0x0000000000037919 */ /* 0x000e240000003900 */
[----:B0-----:R-:W-:-:S06]  /*27d40*/  LOP3.LUT R3, R3, UR4, RZ, 0xc0, !PT ;  /* 0x0000000403037c12 */ /* 0x001fcc000f8ec0ff */
[----:B------:R-:W0:Y:S01]  /*27d50*/  POPC R3, R3 ;  /* 0x0000000300037309 */ /* 0x000e220000000000 */
[----:B--2---:R-:W0:Y:S02]  /*27d60*/  SHFL.IDX PT, R0, R5, R0, 0x1f ;  /* 0x00001f0005007589 */ /* 0x004e2400000e0000 */
[----:B0-----:R-:W-:-:S05]  /*27d70*/  IADD3 R0, R0, UR37, R3 ;  /* 0x0000002500007c10 */ /* 0x001fca000fffe003 */
[----:B------:R1:W-:Y:S01]  /*27d80*/  STL [R1], R0 ;  /* 0x0000000001007387 */ /* 0x0003e20000100800 */
[----:B------:R-:W-:Y:S05]  /*27d90*/  BRA `(.L_x_2541) ;  /* 0x0000003000ac7947 */ /* 0x000fea0003800000 */
.L_x_2540:
        /* <DEDUP_REMOVED lines=20> */
.L_x_2543:
[----:B------:R-:W-:Y:S05]  /*27ee0*/  BSYNC B6 ;  /* 0x0000000000067941 */ /* 0x000fea0003800000 */
.L_x_2542:
        /* <DEDUP_REMOVED lines=24> */
.L_x_2545:
[----:B------:R-:W-:Y:S05]  /*28070*/  BSYNC B6 ;  /* 0x0000000000067941 */ /* 0x000fea0003800000 */
.L_x_2544:
        /* <DEDUP_REMOVED lines=20> */
.L_x_2547:
[----:B------:R-:W-:Y:S05]  /*281c0*/  BSYNC B6 ;  /* 0x0000000000067941 */ /* 0x000fea0003800000 */
.L_x_2546:
        /* <DEDUP_REMOVED lines=19> */
.L_x_2549:
[----:B------:R-:W-:Y:S05]  /*28300*/  BSYNC B6 ;  /* 0x0000000000067941 */ /* 0x000fea0003800000 */
.L_x_2548:
[----:B------:R-:W2:Y:S01]  /*28310*/  LDL.LU R2, [R1+0x28] ;  /* 0x0000280001027983 */ /* 0x000ea20000300800 */
[----:B------:R-:W-:-:S03]  /*28320*/  ULDC.64 UR4, c[0x0][0x9f8] ;  /* 0x00027e0000047ab9 */ /* 0x000fc60000000a00 */
[----:B0-----:R-:W3:Y:S04]  /*28330*/  LDL.LU R17, [R1+0x3c] ;  /* 0x00003c0001117983 */ /* 0x001ee80000300800 */
[----:B------:R-:W4:Y:S01]  /*28340*/  LDL R8, [R1+0x8] ;  /* 0x0000080001087983 */ /* 0x000f220000100800 */
[----:B------:R-:W-:Y:S01]  /*28350*/  ISETP.NE.U32.AND P0, PT, RZ, UR4, PT ;  /* 0x00000004ff007c0c */ /* 0x000fe2000bf05070 */
[----:B------:R-:W-:-:S03]  /*28360*/  ULDC.64 UR6, c[0x0][0x208] ;  /* 0x0000820000067ab9 */ /* 0x000fc60000000a00 */
[----:B------:R-:W-:-:S13]  /*28370*/  ISETP.NE.AND.EX P0, PT, RZ, UR5, PT, P0 ;  /* 0x00000005ff007c0c */ /* 0x000fda000bf05300 */
[----:B--2---:R-:W-:-:S04]  /*28380*/  @P0 IADD3 R2, P1, R2, UR4, RZ ;  /* 0x0000000402020c10 */ /* 0x004fc8000ff3e0ff */
[----:B---3--:R-:W-:Y:S01]  /*28390*/  @P0 IADD3.X R3, R17, UR5, RZ, P1, !PT ;  /* 0x0000000511030c10 */ /* 0x008fe20008ffe4ff */
[----:B------:R-:W-:-:S04]  /*283a0*/  ULDC.64 UR4, c[0x0][0xa08] ;  /* 0x0002820000047ab9 */ /* 0x000fc80000000a00 */
[----:B----4-:R0:W2:Y:S02]  /*283b0*/  @P0 LDG.E R8, desc[UR6][R2.64] ;  /* 0x0000000602080981 */ /* 0x0100a4000c1e1900 */
[----:B0-----:R-:W0:Y:S01]  /*283c0*/  LDC.64 R2, c[0x0][0x418] ;  /* 0x00010600ff027b82 */ /* 0x001e220000000a00 */
        /* <DEDUP_REMOVED lines=8> */
[----:B------:R-:W0:Y:S02]  /*28450*/  S2R R0, SR_TID.X ;  /* 0x0000000000007919 */ /* 0x000e240000002100 */
[----:B0-----:R-:W-:-:S04]  /*28460*/  SHF.R.U32.HI R0, RZ, 0x5, R0 ;  /* 0x00000005ff007819 */ /* 0x001fc80000011600 */
[----:B------:R-:W-:-:S05]  /*28470*/  LOP3.LUT R0, R0, 0x3, RZ, 0xc0, !PT ;  /* 0x0000000300007812 */ /* 0x000fca00078ec0ff */
[----:B------:R0:W2:Y:S02]  /*28480*/  SHFL.IDX PT, R14, R0, RZ, 0x1f ;  /* 0x00001fff000e7589 */ /* 0x0000a400000e0000 */
.L_x_2766:
[----:B0-----:R-:W3:Y:S01]  /*28490*/  LDL.LU R0, [R1+0x20] ;  /* 0x0000200001007983 */ /* 0x001ee20000300800 */
[----:B------:R-:W-:Y:S02]  /*284a0*/  PLOP3.LUT P1, PT, PT, PT, PT, 0x8, 0x0 ;  /* 0x000000000000781c */ /* 0x000fe40003f2e170 */
[----:B--2---:R-:W-:Y:S02]  /*284b0*/  ISETP.NE.AND P0, PT, R14, RZ, PT ;  /* 0x000000ff0e00720c */ /* 0x004fe40003f05270 */
[----:B---3--:R-:W-:-:S09]  /*284c0*/  LOP3.LUT R0, R0, 0xfffffffe, RZ, 0xc0, !PT ;  /* 0xfffffffe00007812 */ /* 0x008fd200078ec0ff */
[----:B------:R-:W-:-:S05]  /*284d0*/  @P1 LOP3.LUT R0, R0, 0x1, RZ, 0xfc, !PT ;  /* 0x0000000100001812 */ /* 0x000fca00078efcff */
[----:B------:R0:W-:Y:S01]  /*284e0*/  STL [R1+0x20], R0 ;  /* 0x0000200001007387 */ /* 0x0001e20000100800 */
[----:B------:R-:W-:Y:S05]  /*284f0*/  @P0 BRA `(.L_x_2551) ;  /* 0x0000000400680947 */ /* 0x000fea0003800000 */
[----:B------:R-:W-:-:S03]  /*28500*/  UMOV UR4, 0xffffffff ;  /* 0xffffffff00047882 */ /* 0x000fc60000000000 */
[----:B------:R-:W-:Y:S05]  /*28510*/  BRA.DIV UR4, `(.L_x_2552) ;  /* 0x0000007a04987947 */ /* 0x000fea000b800000 */
[----:B------:R-:W-:-:S13]  /*28520*/  ELECT P6, URZ, PT ;  /* 0x00000000003f782f */ /* 0x000fda00038c0000 */
.L_x_2769:
[----:B------:R-:W-:Y:S05]  /*28530*/  @!P6 BRA `(.L_x_2551) ;  /* 0x000000040058e947 */ /* 0x000fea0003800000 */
[----:B0-----:R-:W2:Y:S01]  /*28540*/  LDL R0, [R1+0x48] ;  /* 0x0000480001007983 */ /* 0x001ea20000100800 */
[----:B------:R-:W-:-:S04]  /*28550*/  ISETP.NE.U32.AND P0, PT, R2, RZ, PT ;  /* 0x000000ff0200720c */ /* 0x000fc80003f05070 */
[----:B------:R-:W-:Y:S01]  /*28560*/  ISETP.NE.AND.EX P0, PT, R3, RZ, PT, P0 ;  /* 0x000000ff0300720c */ /* 0x000fe20003f05300 */
[----:B--2---:R-:W-:-:S12]  /*28570*/  VIADD R0, R0, 0xffffffff ;  /* 0xffffffff00007836 */ /* 0x004fd80000000000 */
[----:B------:R-:W-:Y:S05]  /*28580*/  @!P0 BRA `(.L_x_2553) ;  /* 0x0000000000488947 */ /* 0x000fea0003800000 */
[----:B------:R-:W0:Y:S01]  /*28590*/  LDC R7, c[0x0][0x43c] ;  /* 0x00010f00ff077b82 */ /* 0x000e220000000800 */
[----:B------:R-:W-:Y:S01]  /*285a0*/  ULDC.64 UR4, c[0x0][0x428] ;  /* 0x00010a0000047ab9 */ /* 0x000fe20000000a00 */
        /* <DEDUP_REMOVED lines=16> */
.L_x_2553:
[----:B0-----:R-:W2:Y:S04]  /*286b0*/  LDL R2, [R1+0x10] ;  /* 0x0000100001027983 */ /* 0x001ea80000100800 */
        /* <DEDUP_REMOVED lines=8> */
.L_x_2770:
        /* <DEDUP_REMOVED lines=8> */
.L_x_2555:
        /* <DEDUP_REMOVED lines=19> */
.L_x_2771:
        /* <DEDUP_REMOVED lines=8> */
.L_x_2557:
        /* <DEDUP_REMOVED lines=19> */
.L_x_2551:
[----:B------:R-:W0:Y:S04]  /*28aa0*/  LDL.LU R3, [R1+0x40] ;  /* 0x0000400001037983 */ /* 0x000e280000300800 */
[----:B---3--:R-:W2:Y:S01]  /*28ab0*/  LDL.LU R4, [R1+0x58] ;  /* 0x0000580001047983 */ /* 0x008ea20000300800 */
        /* <DEDUP_REMOVED lines=10> */
[----:B0-----:R-:W-:Y:S02]  /*28b60*/  SHF.R.S32.HI R0, RZ, 0x1f, R3 ;  /* 0x0000001fff007819 */ /* 0x001fe40000011403 */
[----:B--2---:R-:W-:-:S03]  /*28b70*/  SEL R4, R4, RZ, !P0 ;  /* 0x000000ff04047207 */ /* 0x004fc60004000000 */
        /* <DEDUP_REMOVED lines=19> */
[----:B-1----:R-:W-:Y:S02]  /*28cb0*/  IMAD.MOV.U32 R8, RZ, RZ, 0x70 ;  /* 0x00000070ff087424 */ /* 0x002fe400078e00ff */
[----:B------:R-:W-:Y:S02]  /*28cc0*/  IMAD.MOV.U32 R12, RZ, RZ, 0x1 ;  /* 0x00000001ff0c7424 */ /* 0x000fe400078e00ff */
[----:B------:R-:W-:-:S07]  /*28cd0*/  IMAD.MOV.U32 R13, RZ, RZ, RZ ;  /* 0x000000ffff0d7224 */ /* 0x000fce00078e00ff */
[----:B------:R-:W-:-:S07]  /*28ce0*/  LEPC R20, `(.L_x_2559) ;  /* 0x000000001014794e */ /* 0x000fce0000000000 */
[----:B0-----:R-:W-:Y:S05]  /*28cf0*/  CALL.ABS.NOINC R2 ;  /* 0x0000000002007343 */ /* 0x001fea0003c00000 */
.L_x_2559:
[----:B------:R-:W-:Y:S05]  /*28d00*/  BSYNC B6 ;  /* 0x0000000000067941 */ /* 0x000fea0003800000 */
.L_x_2558:
[----:B0-----:R-:W2:Y:S01]  /*28d10*/  LDL.LU R0, [R1+0x40] ;  /* 0x0000400001007983 */ /* 0x001ea20000300800 */
[----:B------:R-:W0:Y:S01]  /*28d20*/  LDC R7, c[0x0][0x448] ;  /* 0x00011200ff077b82 */ /* 0x000e220000000800 */
[----:B------:R-:W-:Y:S01]  /*28d30*/  ULDC.64 UR4, c[0x0][0x2d8] ;  /* 0x0000b60000047ab9 */ /* 0x000fe20000000a00 */
[----:B------:R-:W-:Y:S01]  /*28d40*/  ULDC UR6, c[0x0][0x2b8] ;  /* 0x0000ae0000067ab9 */ /* 0x000fe20000000800 */
[----:B------:R-:W3:Y:S04]  /*28d50*/  LDL.LU R4, [R1+0x3c] ;  /* 0x00003c0001047983 */ /* 0x000ee80000300800 */
[----:B------:R-:W3:Y:S04]  /*28d60*/  LDL.LU.64 R2, [R1+0x50] ;  /* 0x0000500001027983 */ /* 0x000ee80000300a00 */
[----:B------:R-:W4:Y:S04]  /*28d70*/  LDL R10, [R1+0x4] ;  /* 0x00000400010a7983 */ /* 0x000f280000100800 */
[----:B-1----:R1:W5:Y:S01]  /*28d80*/  LDL R8, [R1+0x4c] ;  /* 0x00004c0001087983 */ /* 0x0023620000100800 */
[----:B0-----:R-:W-:-:S13]  /*28d90*/  ISETP.NE.AND P0, PT, R7, 0x1, PT ;  /* 0x000000010700780c */ /* 0x001fda0003f05270 */
[----:B------:R-:W0:Y:S01]  /*28da0*/  @P0 LDC R6, c[0x0][0x450] ;  /* 0x00011400ff060b82 */ /* 0x000e220000000800 */
[----:B------:R-:W1:Y:S02]  /*28db0*/  S2R R11, SR_TID.X ;  /* 0x00000000000b7919 */ /* 0x000e640000002100 */
[C---:B-1----:R-:W-:Y:S01]  /*28dc0*/  IMAD.SHL.U32 R9, R11.reuse, 0x10, RZ ;  /* 0x000000100b097824 */ /* 0x042fe200078e00ff */
[----:B------:R-:W-:-:S04]  /*28dd0*/  LOP3.LUT R11, R11, 0x7f, RZ, 0xc0, !PT ;  /* 0x0000007f0b0b7812 */ /* 0x000fc800078ec0ff */
[----:B------:R-:W-:Y:S01]  /*28de0*/  LOP3.LUT R9, R9, 0x70, RZ, 0xc0, !PT ;  /* 0x0000007009097812 */ /* 0x000fe200078ec0ff */
[----:B---3--:R-:W-:Y:S02]  /*28df0*/  IMAD.MOV.U32 R3, RZ, RZ, R4 ;  /* 0x000000ffff037224 */ /* 0x008fe400078e0004 */
[----:B------:R-:W1:Y:S01]  /*28e00*/  S2R R4, SR_TID.X ;  /* 0x0000000000047919 */ /* 0x000e620000002100 */
[----:B------:R-:W-:-:S04]  /*28e10*/  IMAD.WIDE.U32 R2, R16, UR4, R2 ;  /* 0x0000000410027c25 */ /* 0x000fc8000f8e0002 */
[----:B------:R-:W-:Y:S01]  /*28e20*/  IMAD R3, R16, UR5, R3 ;  /* 0x0000000510037c24 */ /* 0x000fe2000f8e0203 */
[----:B------:R-:W-:Y:S02]  /*28e30*/  ULDC.64 UR4, c[0x0][0x2e0] ;  /* 0x0000b80000047ab9 */ /* 0x000fe40000000a00 */
[----:B--2---:R-:W-:Y:S02]  /*28e40*/  IMAD R0, R0, UR4, RZ ;  /* 0x0000000400007c24 */ /* 0x004fe4000f8e02ff */
[----:B------:R-:W-:-:S04]  /*28e50*/  IMAD.WIDE.U32 R2, R19, UR4, R2 ;  /* 0x0000000413027c25 */ /* 0x000fc8000f8e0002 */
[----:B------:R-:W-:Y:S01]  /*28e60*/  IMAD R0, R19, UR5, R0 ;  /* 0x0000000513007c24 */ /* 0x000fe2000f8e0200 */
[----:B------:R-:W-:-:S03]  /*28e70*/  ULDC.64 UR4, c[0x0][0x2d0] ;  /* 0x0000b40000047ab9 */ /* 0x000fc60000000a00 */
[----:B------:R-:W-:Y:S01]  /*28e80*/  IMAD.IADD R3, R3, 0x1, R0 ;  /* 0x0000000103037824 */ /* 0x000fe200078e0200 */
[C---:B-1----:R-:W-:Y:S01]  /*28e90*/  LOP3.LUT R5, R4.reuse, 0x7f, RZ, 0xc0, !PT ;  /* 0x0000007f04057812 */ /* 0x042fe200078ec0ff */
[----:B------:R-:W-:-:S03]  /*28ea0*/  IMAD.SHL.U32 R4, R4, 0x10, RZ ;  /* 0x0000001004047824 */ /* 0x000fc600078e00ff */
[----:B------:R-:W-:-:S04]  /*28eb0*/  SHF.R.U32.HI R5, RZ, 0x3, R5 ;  /* 0x00000003ff057819 */ /* 0x000fc80000011605 */
[----:B------:R-:W-:Y:S02]  /*28ec0*/  LOP3.LUT R4, R5, 0x70, R4, 0xf8, !PT ;  /* 0x0000007005047812 */ /* 0x000fe400078ef804 */
[----:B------:R-:W1:Y:S03]  /*28ed0*/  @P0 LDC R5, c[0x0][0x44c] ;  /* 0x00011300ff050b82 */ /* 0x000e660000000800 */
[----:B----4-:R-:W-:-:S04]  /*28ee0*/  IMAD R4, R10, 0x80, R4 ;  /* 0x000000800a047824 */ /* 0x010fc800078e0204 */
[----:B------:R-:W-:Y:S02]  /*28ef0*/  IMAD.MOV.U32 R0, RZ, RZ, R4 ;  /* 0x000000ffff007224 */ /* 0x000fe400078e0004 */
[----:B-1----:R-:W-:-:S05]  /*28f00*/  @P0 IMAD.HI.U32 R5, R4, R5, RZ ;  /* 0x0000000504050227 */ /* 0x002fca00078e00ff */
        /* <DEDUP_REMOVED lines=21> */
[----:B------:R-:W-:Y:S01]  /*29060*/  IMAD R2, R10, 0x80, R19 ;  /* 0x000000800a027824 */ /* 0x000fe200078e0213 */
[----:B------:R-:W-:-:S03]  /*29070*/  ULDC.64 UR4, c[0x0][0x208] ;  /* 0x0000820000047ab9 */ /* 0x000fc60000000a00 */
[----:B------:R-:W-:Y:S02]  /*29080*/  VIADD R5, R2, 0x10 ;  /* 0x0000001002057836 */ /* 0x000fe40000000000 */
[----:B--2---:R-:W-:Y:S02]  /*29090*/  IMAD R0, R6, R7, RZ ;  /* 0x0000000706007224 */ /* 0x004fe400078e02ff */
[----:B------:R-:W0:Y:S03]  /*290a0*/  SHFL.IDX PT, R7, R4, RZ, 0x181f ;  /* 0x00181fff04077589 */ /* 0x000e2600000e0000 */
[----:B------:R-:W-:Y:S01]  /*290b0*/  ISETP.GE.AND P1, PT, R2, R0, PT ;  /* 0x000000000200720c */ /* 0x000fe20003f26270 */
[----:B------:R-:W1:-:S12]  /*290c0*/  SHFL.IDX PT, R6, R3, RZ, 0x181f ;  /* 0x00181fff03067589 */ /* 0x000e5800000e0000 */
        /* <DEDUP_REMOVED lines=62> */
.L_x_2788:
        /* <DEDUP_REMOVED lines=11> */
.L_x_2561:
        /* <DEDUP_REMOVED lines=18> */
.L_x_2789:
[----:B------:R-:W-:Y:S05]  /*29680*/  BSYNC B0 ;  /* 0x0000000000007941 */ /* 0x000fea0003800000 */
.L_x_2562:
[----:B------:R-:W2:Y:S04]  /*29690*/  LDL.LU R3, [R1+0x48] ;  /* 0x0000480001037983 */ /* 0x000ea80000300800 */
[----:B------:R-:W3:Y:S01]  /*296a0*/  LDL R2, [R1+0x24] ;  /* 0x0000240001027983 */ /* 0x000ee20000100800 */
[----:B--2---:R-:W-:-:S05]  /*296b0*/  VIADD R3, R3, 0xfffffffe ;  /* 0xfffffffe03037836 */ /* 0x004fca0000000000 */
[----:B---3--:R-:W-:-:S13]  /*296c0*/  ISETP.GE.AND P0, PT, R3, R2, PT ;  /* 0x000000020300720c */ /* 0x008fda0003f06270 */
[----:B------:R-:W-:Y:S05]  /*296d0*/  @!P0 BRA `(.L_x_2564) ;  /* 0x0000000c00e88947 */ /* 0x000fea0003800000 */
[----:B0-----:R0:W5:Y:S04]  /*296e0*/  LDL.LU R0, [R1+0x10] ;  /* 0x0000100001007983 */ /* 0x0011680000300800 */
[----:B------:R0:W5:Y:S02]  /*296f0*/  LDL.LU R2, [R1+0x18] ;  /* 0x0000180001027983 */ /* 0x0001640000300800 */
.L_x_2584:
        /* <DEDUP_REMOVED lines=37> */
.L_x_2567:
        /* <DEDUP_REMOVED lines=8> */
.L_x_2790:
[----:B------:R-:W-:Y:S05]  /*299d0*/  BSYNC B1 ;  /* 0x0000000000017941 */ /* 0x000fea0003800000 */
.L_x_2568:
        /* <DEDUP_REMOVED lines=9> */
.L_x_2571:
[----:B------:R-:W-:Y:S05]  /*29a70*/  BSYNC B1 ;  /* 0x0000000000017941 */ /* 0x000fea0003800000 */
.L_x_2570:
        /* <DEDUP_REMOVED lines=13> */
.L_x_2572:
        /* <DEDUP_REMOVED lines=13> */
.L_x_2791:
[----:B------:R-:W-:Y:S05]  /*29c20*/  BSYNC B1 ;  /* 0x0000000000017941 */ /* 0x000fea0003800000 */
.L_x_2573:
        /* <DEDUP_REMOVED lines=11> */
.L_x_2576:
[----:B------:R-:W-:Y:S05]  /*29ce0*/  BSYNC B1 ;  /* 0x0000000000017941 */ /* 0x000fea0003800000 */
.L_x_2575:
        /* <DEDUP_REMOVED lines=8> */
.L_x_2577:
        /* <DEDUP_REMOVED lines=10> */
.L_x_2566:
[----:B------:R-:W-:Y:S05]  /*29e10*/  BSYNC B0 ;  /* 0x0000000000007941 */ /* 0x000fea0003800000 */
.L_x_2565:
[----:B------:R-:W-:-:S06]  /*29e20*/  UISETP.NE.AND UP0, UPT, UR36, 0x3, UPT ;  /* 0x000000032400788c */ /* 0x000fcc000bf05270 */
[----:B------:R-:W-:-:S13]  /*29e30*/  PLOP3.LUT P0, PT, PT, PT, UP0, 0x80, 0x0 ;  /* 0x000000000000781c */ /* 0x000fda0003f0f008 */
[----:B------:R-:W-:Y:S05]  /*29e40*/  @!P0 BRA `(.L_x_2578) ;  /* 0x0000000000048947 */ /* 0x000fea0003800000 */
[----:B------:R-:W-:Y:S01]  /*29e50*/  BPT.TRAP 0x1 ;  /* 0x000000040000795c */ /* 0x000fe20000300000 */
.L_x_2578:
        /* <DEDUP_REMOVED lines=8> */
.L_x_2792:
[----:B------:R-:W-:Y:S05]  /*29ee0*/  BSYNC B0 ;  /* 0x0000000000007941 */ /* 0x000fea0003800000 */
.L_x_2579:
[----:B------:R-:W-:Y:S05]  /*29ef0*/  @!P1 BRA `(.L_x_2581) ;  /* 0x0000000000049947 */ /* 0x000fea0003800000 */
[----:B------:R-:W-:Y:S01]  /*29f00*/  BPT.TRAP 0x1 ;  /* 0x000000040000795c */ /* 0x000fe20000300000 */
.L_x_2581:
[----:B------:R-:W-:Y:S01]  /*29f10*/  SHF.L.U32 R2, R2, 0x1f, RZ ;  /* 0x0000001f02027819 */ /* 0x000fe200000006ff */
[----:B------:R-:W-:-:S03]  /*29f20*/  IMAD R12, R0, 0x7000, RZ ;  /* 0x00007000000c7824 */ /* 0x000fc600078e02ff */
[----:B------:R-:W3:Y:S02]  /*29f30*/  SYNCS.PHASECHK.TRANS64.TRYWAIT P0, [R19+URZ+0x2e860], R2 ;  /* 0x02e86002130075a7 */ /* 0x000ee4000800017f */
[----:B---3--:R-:W-:Y:S05]  /*29f40*/  @!P0 BRA `(.L_x_2582) ;  /* 0x0000006c00508947 */ /* 0x008fea0003800000 */
.L_x_2793:
        /* <DEDUP_REMOVED lines=101> */
.L_x_2583:
        /* <DEDUP_REMOVED lines=14> */
.L_x_2564:
        /* <DEDUP_REMOVED lines=19> */
.L_x_2586:
[----:B------:R-:W-:Y:S05]  /*2a7b0*/  BSYNC B0 ;  /* 0x0000000000007941 */ /* 0x000fea0003800000 */
.L_x_2585:
[----:B------:R-:W-:-:S06]  /*2a7c0*/  UISETP.NE.AND UP0, UPT, UR36, 0x3, UPT ;  /* 0x000000032400788c */ /* 0x000fcc000bf05270 */
[----:B------:R-:W-:-:S13]  /*2a7d0*/  PLOP3.LUT P1, PT, PT, PT, UP0, 0x80, 0x0 ;  /* 0x000000000000781c */ /* 0x000fda0003f2f008 */
[----:B------:R-:W-:Y:S05]  /*2a7e0*/  @!P1 BRA `(.L_x_2587) ;  /* 0x0000000000049947 */ /* 0x000fea0003800000 */
[----:B------:R-:W-:Y:S01]  /*2a7f0*/  BPT.TRAP 0x1 ;  /* 0x000000040000795c */ /* 0x000fe20000300000 */
.L_x_2587:
        /* <DEDUP_REMOVED lines=10> */
.L_x_2794:
[----:B------:R-:W-:Y:S05]  /*2a8a0*/  BSYNC B0 ;  /* 0x0000000000007941 */ /* 0x000fea0003800000 */
.L_x_2588:
[----:B------:R-:W-:Y:S05]  /*2a8b0*/  @!P2 BRA `(.L_x_2590) ;  /* 0x000000000004a947 */ /* 0x000fea0003800000 */
[----:B------:R-:W-:Y:S01]  /*2a8c0*/  BPT.TRAP 0x1 ;  /* 0x000000040000795c */ /* 0x000fe20000300000 */
.L_x_2590:
[----:B------:R-:W0:Y:S02]  /*2a8d0*/  LDL R0, [R1+0x18] ;  /* 0x0000180001007983 */ /* 0x000e240000100800 */
[----:B0-----:R-:W-:-:S04]  /*2a8e0*/  SHF.L.U32 R3, R0, 0x1f, RZ ;  /* 0x0000001f00037819 */ /* 0x001fc800000006ff */
[----:B------:R-:W0:Y:S02]  /*2a8f0*/  SYNCS.PHASECHK.TRANS64.TRYWAIT P1, [R16+URZ+0x2e860], R3 ;  /* 0x02e86003100075a7 */ /* 0x000e24000802017f */
[----:B0-----:R-:W-:Y:S05]  /*2a900*/  @!P1 BRA `(.L_x_2591) ;  /* 0x0000006400089947 */ /* 0x001fea0003800000 */
.L_x_2795:
[----:B------:R-:W3:Y:S04]  /*2a910*/  LDL R17, [R1+0x10] ;  /* 0x0000100001117983 */ /* 0x000ee80000100800 */
[----:B------:R-:W4:Y:S04]  /*2a920*/  LDL R2, [R1+0x34] ;  /* 0x0000340001027983 */ /* 0x000f280000100800 */
[----:B--2---:R-:W0:Y:S04]  /*2a930*/  LDL R13, [R1+0x38] ;  /* 0x00003800010d7983 */ /* 0x004e280000100800 */
[----:B------:R-:W2:Y:S01]  /*2a940*/  LDL R12, [R1+0x30] ;  /* 0x00003000010c7983 */ /* 0x000ea20000100800 */
[----:B------:R-:W-:Y:S05]  /*2a950*/  WARPSYNC.ALL ;  /* 0x0000000000007948 */ /* 0x000fea0003800000 */
[----:B---3--:R-:W-:-:S05]  /*2a960*/  IMAD R0, R17, 0x7000, RZ ;  /* 0x0000700011007824 */ /* 0x008fca00078e02ff */
[----:B----4-:R-:W-:-:S05]  /*2a970*/  LOP3.LUT R2, R0, R2, RZ, 0xfc, !PT ;  /* 0x0000000200027212 */ /* 0x010fca00078efcff */
[----:B------:R-:W-:-:S05]  /*2a980*/  IMAD.IADD R2, R18, 0x1, R2 ;  /* 0x0000000112027824 */ /* 0x000fca00078e0202 */
[----:B------:R-:W1:Y:S01]  /*2a990*/  LDSM.16.MT88.4 R4, [R2+0xe400] ;  /* 0x00e400000204783b */ /* 0x000e620000004200 */
[----:B0-----:R-:W-:Y:S01]  /*2a9a0*/  IMAD.IADD R3, R13, 0x1, R2 ;  /* 0x000000010d037824 */ /* 0x001fe200078e0202 */
[----:B--2---:R-:W-:Y:S02]  /*2a9b0*/  LOP3.LUT R0, R0, R12, RZ, 0xfc, !PT ;  /* 0x0000000c00007212 */ /* 0x004fe400078efcff */
[C-C-:B-1----:R-:W-:Y:S02]  /*2a9c0*/  PRMT R8, R4.reuse, 0x6420, R5.reuse ;  /* 0x0000642004087816 */ /* 0x142fe40000000005 */
        /* <DEDUP_REMOVED lines=91> */
.L_x_2592:
        /* <DEDUP_REMOVED lines=13> */
.L_x_2541:
[----:B01----:R-:W2:Y:S02]  /*2b050*/  LDL R0, [R1+0x20] ;  /* 0x0000200001007983 */ /* 0x003ea40000100800 */
        /* <DEDUP_REMOVED lines=8> */
[----:B------:R-:W0:Y:S04]  /*2b0e0*/  LDS.128 R4, [R18+0x2e8d0] ;  /* 0x02e8d00012047984 */ /* 0x000e280000000c00 */
[----:B0-----:R0:W-:Y:S04]  /*2b0f0*/  STL.64 [R1], R4 ;  /* 0x0000000401007387 */ /* 0x0011e80000100a00 */
[----:B------:R0:W-:Y:S01]  /*2b100*/  STL.64 [R1+0x8], R6 ;  /* 0x0000080601007387 */ /* 0x0001e20000100a00 */
[----:B------:R-:W-:Y:S06]  /*2b110*/  BAR.ARV 0x4, 0x180 ;  /* 0x0106000000007b1d */ /* 0x000fec0000002000 */
[----:B------:R-:W-:Y:S05]  /*2b120*/  BRA `(.L_x_2594) ;  /* 0x0000001000447947 */ /* 0x000fea0003800000 */
.L_x_2593:
        /* <DEDUP_REMOVED lines=47> */
.L_x_2805:
[----:B------:R-:W-:Y:S02]  /*2b420*/  ULDC UR4, c[0x0][0xc38] ;  /* 0x00030e0000047ab9 */ /* 0x000fe40000000800 */
[----:B------:R-:W-:-:S04]  /*2b430*/  IMAD.U32 R2, RZ, RZ, UR4 ;  /* 0x00000004ff027e24 */ /* 0x000fc8000f8e00ff */
[----:B-1----:R-:W-:-:S04]  /*2b440*/  IMAD R3, R3, R2, RZ ;  /* 0x0000000203037224 */ /* 0x002fc800078e02ff */
[----:B------:R-:W-:-:S05]  /*2b450*/  IMAD.IADD R4, R9, 0x1, R3 ;  /* 0x0000000109047824 */ /* 0x000fca00078e0203 */
[----:B------:R-:W-:-:S13]  /*2b460*/  ISETP.GT.AND P6, PT, R4, R0, PT ;  /* 0x000000000400720c */ /* 0x000fda0003fc4270 */
[----:B------:R-:W-:Y:S05]  /*2b470*/  @P6 BRA `(.L_x_2596) ;  /* 0x0000000000b06947 */ /* 0x000fea0003800000 */
.L_x_2599:
[----:B------:R-:W2:Y:S01]  /*2b480*/  LDL.LU R3, [R1+0xc] ;  /* 0x00000c0001037983 */ /* 0x000ea20000300800 */
[----:B------:R-:W1:Y:S01]  /*2b490*/  LDC R2, c[0x0][0xc3c] ;  /* 0x00030f00ff027b82 */ /* 0x000e620000000800 */
[----:B--2---:R-:W-:-:S05]  /*2b4a0*/  VIADD R3, R3, 0x1f ;  /* 0x0000001f03037836 */ /* 0x004fca0000000000 */
[----:B-1----:R-:W-:-:S13]  /*2b4b0*/  ISETP.GE.AND P6, PT, R3, R2, PT ;  /* 0x000000020300720c */ /* 0x002fda0003fc6270 */
[----:B------:R-:W-:Y:S05]  /*2b4c0*/  @P6 BRA `(.L_x_2597) ;  /* 0x0000000800f46947 */ /* 0x000fea0003800000 */
[----:B------:R-:W1:Y:S01]  /*2b4d0*/  S2R R5, SR_TID.X ;  /* 0x0000000000057919 */ /* 0x000e620000002100 */
[----:B------:R-:W-:Y:S01]  /*2b4e0*/  ULDC.64 UR4, c[0x0][0x208] ;  /* 0x0000820000047ab9 */ /* 0x000fe20000000a00 */
        /* <DEDUP_REMOVED lines=29> */
[----:B0-----:R-:W-:-:S05]  /*2b6c0*/  IMAD.IADD R7, R2, 0x1, R3 ;  /* 0x0000000102077824 */ /* 0x001fca00078e0203 */
[----:B------:R0:W1:Y:S02]  /*2b6d0*/  SHFL.IDX PT, R3, R7, 0x1f, 0x1f ;  /* 0x03e01f0007037f89 */ /* 0x00006400000e0000 */
.L_x_2813:
[----:B------:R-:W-:Y:S02]  /*2b6e0*/  ULDC UR4, c[0x0][0xc38] ;  /* 0x00030e0000047ab9 */ /* 0x000fe40000000800 */
[----:B------:R-:W-:-:S04]  /*2b6f0*/  IMAD.U32 R2, RZ, RZ, UR4 ;  /* 0x00000004ff027e24 */ /* 0x000fc8000f8e00ff */
[----:B-1----:R-:W-:-:S04]  /*2b700*/  IMAD R3, R3, R2, RZ ;  /* 0x0000000203037224 */ /* 0x002fc800078e02ff */
[----:B------:R-:W-:-:S05]  /*2b710*/  IMAD.IADD R4, R3, 0x1, R4 ;  /* 0x0000000103047824 */ /* 0x000fca00078e0204 */
[----:B------:R-:W-:-:S13]  /*2b720*/  ISETP.GT.AND P6, PT, R4, R0, PT ;  /* 0x000000000400720c */ /* 0x000fda0003fc4270 */
[----:B------:R-:W-:Y:S05]  /*2b730*/  @!P6 BRA `(.L_x_2599) ;  /* 0xfffffffc0050e947 */ /* 0x000fea000383ffff */
.L_x_2596:
[----:B------:R-:W-:Y:S01]  /*2b740*/  IMAD.IADD R9, R4, 0x1, -R3 ;  /* 0x0000000104097824 */ /* 0x000fe200078e0a03 */
[----:B------:R-:W-:-:S03]  /*2b750*/  UMOV UR4, 0xffffffff ;  /* 0xffffffff00047882 */ /* 0x000fc60000000000 */
[----:B------:R-:W-:-:S05]  /*2b760*/  IMAD R3, R7, R2, R9 ;  /* 0x0000000207037224 */ /* 0x000fca00078e0209 */
[----:B------:R-:W-:Y:S01]  /*2b770*/  ISETP.GT.AND P6, PT, R3, R0, PT ;  /* 0x000000000300720c */ /* 0x000fe20003fc4270 */
[----:B------:R-:W-:-:S12]  /*2b780*/  BRA.DIV UR4, `(.L_x_2600) ;  /* 0x0000005e04b87947 */ /* 0x000fd8000b800000 */
[----:B------:R-:W2:Y:S01]  /*2b790*/  LDL.LU R10, [R1+0xc] ;  /* 0x00000c00010a7983 */ /* 0x000ea20000300800 */
[----:B------:R-:W-:-:S04]  /*2b7a0*/  VOTE.ANY R4, PT, !P6 ;  /* 0x0000000000047806 */ /* 0x000fc800070e0100 */
[----:B------:R-:W1:Y:S02]  /*2b7b0*/  POPC R3, R4 ;  /* 0x0000000400037309 */ /* 0x000e640000000000 */
[----:B-1----:R1:W3:Y:S04]  /*2b7c0*/  SHFL.IDX PT, R5, R5, R3, 0x1f ;  /* 0x00001f0305057589 */ /* 0x0022e800000e0000 */
[----:B------:R1:W4:Y:S01]  /*2b7d0*/  SHFL.IDX PT, R6, R6, R3, 0x1f ;  /* 0x00001f0306067589 */ /* 0x00032200000e0000 */
[----:B--2---:R-:W-:-:S05]  /*2b7e0*/  IMAD.IADD R10, R3, 0x1, R10 ;  /* 0x00000001030a7824 */ /* 0x004fca00078e020a */
[----:B---34-:R1:W-:Y:S02]  /*2b7f0*/  STL [R1+0xc], R10 ;  /* 0x00000c0a01007387 */ /* 0x0183e40000100800 */
.L_x_2818:
[----:B------:R-:W-:-:S13]  /*2b800*/  ISETP.NE.AND P0, PT, R4, RZ, PT ;  /* 0x000000ff0400720c */ /* 0x000fda0003f05270 */
[----:B------:R-:W-:Y:S05]  /*2b810*/  @!P0 BRA `(.L_x_2601) ;  /* 0x0000000000148947 */ /* 0x000fea0003800000 */
[----:B------:R-:W-:Y:S01]  /*2b820*/  UMOV UR4, 0xffffffff ;  /* 0xffffffff00047882 */ /* 0x000fe20000000000 */
[----:B-1----:R-:W-:Y:S02]  /*2b830*/  VIADD R3, R3, 0xffffffff ;  /* 0xffffffff03037836 */ /* 0x002fe40000000000 */
[----:B------:R-:W-:Y:S05]  /*2b840*/  BRA.DIV UR4, `(.L_x_2602) ;  /* 0x0000005e04f07947 */ /* 0x000fea000b800000 */
[----:B------:R1:W2:Y:S02]  /*2b850*/  SHFL.IDX PT, R3, R7, R3, 0x1f ;  /* 0x00001f0307037589 */ /* 0x0002a400000e0000 */
.L_x_2821:
[----:B--2---:R-:W-:-:S07]  /*2b860*/  IMAD.MOV.U32 R8, RZ, RZ, R3 ;  /* 0x000000ffff087224 */ /* 0x004fce00078e0003 */
.L_x_2601:
[----:B-1----:R-:W-:Y:S01]  /*2b870*/  IMAD R3, R8, R2, R9 ;  /* 0x0000000208037224 */ /* 0x002fe200078e0209 */
[----:B------:R-:W-:-:S03]  /*2b880*/  ISETP.NE.AND P0, PT, R6, 0x1, PT ;  /* 0x000000010600780c */ /* 0x000fc60003f05270 */
[----:B------:R-:W-:Y:S01]  /*2b890*/  IMAD.IADD R0, R0, 0x1, -R3 ;  /* 0x0000000100007824 */ /* 0x000fe200078e0a03 */
[----:B------:R1:W-:Y:S09]  /*2b8a0*/  STL [R1], R3 ;  /* 0x0000000301007387 */ /* 0x0003f20000100800 */
[----:B------:R-:W-:Y:S05]  /*2b8b0*/  @!P0 BRA `(.L_x_2603) ;  /* 0x0000000000e48947 */ /* 0x000fea0003800000 */
[----:B------:R-:W-:-:S04]  /*2b8c0*/  IABS R4, R5 ;  /* 0x0000000500047213 */ /* 0x000fc80000000000 */
[----:B------:R-:W2:Y:S08]  /*2b8d0*/  I2F.RP R2, R4 ;  /* 0x0000000400027306 */ /* 0x000eb00000209400 */
[----:B--2---:R-:W2:Y:S02]  /*2b8e0*/  MUFU.RCP R2, R2 ;  /* 0x0000000200027308 */ /* 0x004ea40000001000 */
[----:B--2---:R-:W-:-:S06]  /*2b8f0*/  VIADD R2, R2, 0xffffffe ;  /* 0x0ffffffe02027836 */ /* 0x004fcc0000000000 */
[----:B-1----:R-:W1:Y:S02]  /*2b900*/  F2I.FTZ.U32.TRUNC.NTZ R3, R2 ;  /* 0x0000000200037305 */ /* 0x002e64000021f000 */
        /* <DEDUP_REMOVED lines=15> */
[----:B------:R-:W1:Y:S07]  /*2ba00*/  I2F.RP R2, R4 ;  /* 0x0000000400027306 */ /* 0x000e6e0000209400 */
[----:B------:R-:W-:Y:S01]  /*2ba10*/  @P0 VIADD R8, R8, 0x1 ;  /* 0x0000000108080836 */ /* 0x000fe20000000000 */
[----:B-1----:R-:W1:Y:S02]  /*2ba20*/  MUFU.RCP R2, R2 ;  /* 0x0000000200027308 */ /* 0x002e640000001000 */
[----:B-1----:R-:W-:-:S06]  /*2ba30*/  VIADD R2, R2, 0xffffffe ;  /* 0x0ffffffe02027836 */ /* 0x002fcc0000000000 */
[----:B------:R-:W1:Y:S02]  /*2ba40*/  F2I.FTZ.U32.TRUNC.NTZ R3, R2 ;  /* 0x0000000200037305 */ /* 0x000e64000021f000 */
[----:B-1----:R-:W-:-:S04]  /*2ba50*/  IMAD.MOV R2, RZ, RZ, -R3 ;  /* 0x000000ffff027224 */ /* 0x002fc800078e0a03 */
[----:B0-----:R-:W-:Y:S02]  /*2ba60*/  IMAD R7, R2, R4, RZ ;  /* 0x0000000402077224 */ /* 0x001fe400078e02ff */
        /* <DEDUP_REMOVED lines=30> */
.L_x_2603:
[----:B-1----:R-:W2:Y:S01]  /*2bc50*/  LDL R3, [R1+0xc] ;  /* 0x00000c0001037983 */ /* 0x002ea20000100800 */
[----:B0-----:R-:W2:Y:S01]  /*2bc60*/  LDC.64 R6, c[0x0][0xc90] ;  /* 0x00032400ff067b82 */ /* 0x001ea20000000a00 */
[----:B------:R-:W-:Y:S01]  /*2bc70*/  ULDC.64 UR4, c[0x0][0x208] ;  /* 0x0000820000047ab9 */ /* 0x000fe20000000a00 */
[----:B--2---:R-:W-:-:S05]  /*2bc80*/  IMAD.WIDE R6, R3, 0x4, R6 ;  /* 0x0000000403067825 */ /* 0x004fca00078e0206 */
[----:B------:R-:W2:Y:S02]  /*2bc90*/  LDG.E R3, desc[UR4][R6.64] ;  /* 0x0000000406037981 */ /* 0x000ea4000c1e1900 */
[----:B--2---:R-:W-:-:S05]  /*2bca0*/  IMAD R4, R5, R3, RZ ;  /* 0x0000000305047224 */ /* 0x004fca00078e02ff */
        /* <DEDUP_REMOVED lines=31> */
[----:B------:R-:W0:Y:S08]  /*2bea0*/  I2F.RP R2, R9 ;  /* 0x0000000900027306 */ /* 0x000e300000209400 */
        /* <DEDUP_REMOVED lines=27> */
.L_x_2604:
[----:B------:R-:W-:-:S05]  /*2c060*/  LOP3.LUT R0, RZ, R0, RZ, 0x33, !PT ;  /* 0x00000000ff007212 */ /* 0x000fca00078e33ff */
[----:B------:R-:W-:-:S05]  /*2c070*/  IMAD.IADD R0, R5, 0x1, R0 ;  /* 0x0000000105007824 */ /* 0x000fca00078e0200 */
[----:B------:R2:W-:Y:S01]  /*2c080*/  STL [R1+0x4], R0 ;  /* 0x0000040001007387 */ /* 0x0005e20000100800 */
[----:B------:R-:W-:Y:S05]  /*2c090*/  BRA `(.L_x_2605) ;  /* 0x0000000000287947 */ /* 0x000fea0003800000 */
.L_x_2597:
[----:B------:R-:W-:Y:S01]  /*2c0a0*/  UMOV UR4, URZ ;  /* 0x0000003f00047c82 */ /* 0x000fe20008000000 */
[----:B------:R-:W-:Y:S01]  /*2c0b0*/  ULDC UR6, c[0x0][0xc3c] ;  /* 0x00030f0000067ab9 */ /* 0x000fe20000000800 */
[----:B------:R-:W-:Y:S01]  /*2c0c0*/  UMOV UR5, URZ ;  /* 0x0000003f00057c82 */ /* 0x000fe20008000000 */
[----:B------:R1:W-:Y:S01]  /*2c0d0*/  STL [R1], R0 ;  /* 0x0000000001007387 */ /* 0x0003e20000100800 */
[----:B------:R-:W-:Y:S02]  /*2c0e0*/  IMAD.U32 R3, RZ, RZ, UR4 ;  /* 0x00000004ff037e24 */ /* 0x000fe4000f8e00ff */
[----:B------:R-:W-:-:S03]  /*2c0f0*/  IMAD.U32 R2, RZ, RZ, UR5 ;  /* 0x00000005ff027e24 */ /* 0x000fc6000f8e00ff */
[----:B------:R3:W-:Y:S01]  /*2c100*/  STL [R1+0x4], R3 ;  /* 0x0000040301007387 */ /* 0x0007e20000100800 */
[----:B-1----:R-:W-:-:S05]  /*2c110*/  IMAD.U32 R0, RZ, RZ, UR6 ;  /* 0x00000006ff007e24 */ /* 0x002fca000f8e00ff */
[----:B------:R3:W-:Y:S04]  /*2c120*/  STL [R1+0xc], R0 ;  /* 0x00000c0001007387 */ /* 0x0007e80000100800 */
[----:B------:R3:W-:Y:S02]  /*2c130*/  STL [R1+0x8], R2 ;  /* 0x0000080201007387 */ /* 0x0007e40000100800 */
.L_x_2605:
[----:B01-3--:R-:W3:Y:S04]  /*2c140*/  LDL R2, [R1+0xc] ;  /* 0x00000c0001027983 */ /* 0x00bee80000100800 */
[----:B------:R-:W4:Y:S04]  /*2c150*/  LDL R3, [R1+0x8] ;  /* 0x0000080001037983 */ /* 0x000f280000100800 */
[----:B------:R-:W5:Y:S04]  /*2c160*/  LDL R4, [R1] ;  /* 0x0000000001047983 */ /* 0x000f680000100800 */
[----:B------:R-:W5:Y:S01]  /*2c170*/  LDL R5, [R1+0x4] ;  /* 0x0000040001057983 */ /* 0x000f620000100800 */
[----:B--2---:R-:W0:Y:S01]  /*2c180*/  S2R R0, SR_TID.X ;  /* 0x0000000000007919 */ /* 0x004e220000002100 */
[----:B------:R-:W-:Y:S05]  /*2c190*/  WARPSYNC.ALL ;  /* 0x0000000000007948 */ /* 0x000fea0003800000 */
[----:B0-----:R-:W-:Y:S01]  /*2c1a0*/  LOP3.LUT R0, R0, 0x1f, RZ, 0xc0, !PT ;  /* 0x0000001f00007812 */ /* 0x001fe200078ec0ff */
[----:B------:R-:W-:Y:S03]  /*2c1b0*/  BAR.SYNC.DEFER_BLOCKING 0x4, 0x180 ;  /* 0x0106000000007b1d */ /* 0x000fe60000010000 */
[----:B------:R-:W-:-:S13]  /*2c1c0*/  ISETP.NE.AND P0, PT, R0, RZ, PT ;  /* 0x000000ff0000720c */ /* 0x000fda0003f05270 */
[----:B------:R-:W0:Y:S01]  /*2c1d0*/  @!P0 S2R R0, SR_CgaCtaId ;  /* 0x0000000000008919 */ /* 0x000e220000008800 */
[----:B---3--:R-:W-:Y:S01]  /*2c1e0*/  IMAD.MOV.U32 R7, RZ, RZ, R2 ;  /* 0x000000ffff077224 */ /* 0x008fe200078e0002 */
[----:B------:R-:W-:Y:S01]  /*2c1f0*/  @!P0 MOV R2, 0x400 ;  /* 0x0000040000028802 */ /* 0x000fe20000000f00 */
[----:B----4-:R-:W-:-:S03]  /*2c200*/  IMAD.MOV.U32 R6, RZ, RZ, R3 ;  /* 0x000000ffff067224 */ /* 0x010fc600078e0003 */
[----:B0-----:R-:W-:-:S05]  /*2c210*/  @!P0 LEA R18, R0, R2, 0x18 ;  /* 0x0000000200128211 */ /* 0x001fca00078ec0ff */
[----:B-----5:R1:W-:Y:S01]  /*2c220*/  @!P0 STS.128 [R18+0x2e8d0], R4 ;  /* 0x02e8d00412008388 */ /* 0x0203e20000000c00 */
[----:B------:R-:W-:Y:S06]  /*2c230*/  BAR.ARV 0x5, 0x180 ;  /* 0x0146000000007b1d */ /* 0x000fec0000002000 */
.L_x_2594:
[----:B------:R-:W2:Y:S01]  /*2c240*/  LDL R0, [R1+0xc] ;  /* 0x00000c0001007983 */ /* 0x000ea20000100800 */
[----:B------:R-:W-:Y:S02]  /*2c250*/  ULDC UR4, c[0x0][0xc3c] ;  /* 0x00030f0000047ab9 */ /* 0x000fe40000000800 */
[----:B--2---:R-:W-:-:S13]  /*2c260*/  ISETP.GE.AND P0, PT, R0, UR4, PT ;  /* 0x0000000400007c0c */ /* 0x004fda000bf06270 */
[----:B------:R-:W-:Y:S05]  /*2c270*/  @!P0 BRA `(.L_x_2606) ;  /* 0xffffff9c00908947 */ /* 0x000fea000383ffff */
[----:B------:R-:W-:Y:S05]  /*2c280*/  BSYNC B7 ;  /* 0x0000000000077941 */ /* 0x000fea0003800000 */
.L_x_2500:
        /* <DEDUP_REMOVED lines=12> */
.L_x_2822:
[----:B------:R-:W-:Y:S05]  /*2c350*/  BSYNC B0 ;  /* 0x0000000000007941 */ /* 0x000fea0003800000 */
.L_x_2607:
[----:B------:R-:W-:-:S03]  /*2c360*/  UMOV UR4, 0xffffffff ;  /* 0xffffffff00047882 */ /* 0x000fc60000000000 */
[----:B------:R-:W-:Y:S05]  /*2c370*/  BRA.DIV UR4, `(.L_x_2609) ;  /* 0x0000005604647947 */ /* 0x000fea000b800000 */
[----:B------:R-:W1:Y:S02]  /*2c380*/  S2R R2, SR_TID.X ;  /* 0x0000000000027919 */ /* 0x000e640000002100 */
[----:B-1----:R-:W-:-:S04]  /*2c390*/  SHF.R.U32.HI R2, RZ, 0x5, R2 ;  /* 0x00000005ff027819 */ /* 0x002fc80000011602 */
[----:B------:R-:W-:-:S05]  /*2c3a0*/  LOP3.LUT R2, R2, 0x3, RZ, 0xc0, !PT ;  /* 0x0000000302027812 */ /* 0x000fca00078ec0ff */
[----:B------:R1:W2:Y:S02]  /*2c3b0*/  SHFL.IDX PT, R14, R2, RZ, 0x1f ;  /* 0x00001fff020e7589 */ /* 0x0002a400000e0000 */
.L_x_2825:
[----:B--2---:R-:W-:-:S13]  /*2c3c0*/  ISETP.NE.AND P0, PT, R14, RZ, PT ;  /* 0x000000ff0e00720c */ /* 0x004fda0003f05270 */
[----:B------:R-:W-:Y:S05]  /*2c3d0*/  @P0 BRA `(.L_x_2291) ;  /* 0x0000000000b00947 */ /* 0x000fea0003800000 */
[----:B------:R-:W-:-:S03]  /*2c3e0*/  UMOV UR4, 0xffffffff ;  /* 0xffffffff00047882 */ /* 0x000fc60000000000 */
[----:B------:R-:W-:Y:S05]  /*2c3f0*/  BRA.DIV UR4, `(.L_x_2610) ;  /* 0x0000005604787947 */ /* 0x000fea000b800000 */
[----:B------:R-:W-:-:S13]  /*2c400*/  ELECT P6, URZ, PT ;  /* 0x00000000003f782f */ /* 0x000fda00038c0000 */
.L_x_2828:
[----:B------:R-:W-:Y:S05]  /*2c410*/  @!P6 BRA `(.L_x_2291) ;  /* 0x0000000000a0e947 */ /* 0x000fea0003800000 */
[----:B------:R-:W-:-:S06]  /*2c420*/  ULOP3.LUT UR4, UR60, 0x2, URZ, 0xfc, !UPT ;  /* 0x000000023c047892 */ /* 0x000fcc000f8efc3f */
[----:B-1----:R-:W-:-:S05]  /*2c430*/  IMAD.U32 R2, RZ, RZ, UR4 ;  /* 0x00000004ff027e24 */ /* 0x002fca000f8e00ff */
[----:B------:R-:W-:-:S13]  /*2c440*/  ISETP.NE.AND P0, PT, R2, 0x3, PT ;  /* 0x000000030200780c */ /* 0x000fda0003f05270 */
[----:B------:R-:W-:Y:S05]  /*2c450*/  @!P0 BRA `(.L_x_2611) ;  /* 0x0000000000048947 */ /* 0x000fea0003800000 */
[----:B------:R-:W-:Y:S01]  /*2c460*/  BPT.TRAP 0x1 ;  /* 0x000000040000795c */ /* 0x000fe20000300000 */
.L_x_2611:
        /* <DEDUP_REMOVED lines=14> */
.L_x_2829:
[----:B------:R-:W1:Y:S02]  /*2c550*/  SYNCS.PHASECHK.TRANS64.TRYWAIT P1, [R7+URZ], R2 ;  /* 0x00000002070075a7 */ /* 0x000e64000802017f */
[----:B-1----:R-:W-:Y:S05]  /*2c560*/  @!P1 BRA `(.L_x_2613) ;  /* 0x0000005400509947 */ /* 0x002fea0003800000 */
.L_x_2830:
[----:B------:R-:W-:Y:S05]  /*2c570*/  @!P0 BRA `(.L_x_2614) ;  /* 0x0000000000048947 */ /* 0x000fea0003800000 */
[----:B------:R-:W-:Y:S01]  /*2c580*/  BPT.TRAP 0x1 ;  /* 0x000000040000795c */ /* 0x000fe20000300000 */
.L_x_2614:
[----:B------:R-:W2:Y:S02]  /*2c590*/  LDL.LU R4, [R1+0x10] ;  /* 0x0000100001047983 */ /* 0x000ea40000300800 */
[----:B--2---:R-:W-:-:S04]  /*2c5a0*/  IMAD R4, R4, 0x8, R0 ;  /* 0x0000000804047824 */ /* 0x004fc800078e0200 */
[----:B------:R-:W2:Y:S02]  /*2c5b0*/  SYNCS.PHASECHK.TRANS64.TRYWAIT P1, [R4+URZ+0x2e860], R5 ;  /* 0x02e86005040075a7 */ /* 0x000ea4000802017f */
[----:B--2---:R-:W-:Y:S05]  /*2c5c0*/  @!P1 BRA `(.L_x_2615) ;  /* 0x00000054004c9947 */ /* 0x004fea0003800000 */
.L_x_2831:
[----:B------:R-:W-:Y:S05]  /*2c5d0*/  @!P0 BRA `(.L_x_2616) ;  /* 0x0000000000048947 */ /* 0x000fea0003800000 */
[----:B------:R-:W-:Y:S01]  /*2c5e0*/  BPT.TRAP 0x1 ;  /* 0x000000040000795c */ /* 0x000fe20000300000 */
.L_x_2616:
[----:B------:R-:W-:-:S04]  /*2c5f0*/  IMAD R3, R3, 0x8, R0 ;  /* 0x0000000803037824 */ /* 0x000fc800078e0200 */
[----:B------:R-:W3:Y:S02]  /*2c600*/  SYNCS.PHASECHK.TRANS64.TRYWAIT P1, [R3+URZ+0x2e860], R2 ;  /* 0x02e86002030075a7 */ /* 0x000ee4000802017f */
[----:B---3--:R-:W-:Y:S05]  /*2c610*/  @!P1 BRA `(.L_x_2617) ;  /* 0x00000054004c9947 */ /* 0x008fea0003800000 */
.L_x_2832:
[----:B------:R-:W-:Y:S05]  /*2c620*/  @!P0 BRA `(.L_x_2618) ;  /* 0x0000000000048947 */ /* 0x000fea0003800000 */
[----:B------:R-:W-:Y:S01]  /*2c630*/  BPT.TRAP 0x1 ;  /* 0x000000040000795c */ /* 0x000fe20000300000 */
.L_x_2618:
[----:B------:R-:W4:Y:S02]  /*2c640*/  SYNCS.PHASECHK.TRANS64.TRYWAIT P0, [R4+URZ+0x2e880], R5 ;  /* 0x02e88005040075a7 */ /* 0x000f24000800017f */
[----:B----4-:R-:W-:Y:S05]  /*2c650*/  @!P0 BRA `(.L_x_2619) ;  /* 0x0000005400508947 */ /* 0x010fea0003800000 */
.L_x_2620:
[----:B------:R0:W0:Y:S02]  /*2c660*/  SYNCS.PHASECHK.TRANS64.TRYWAIT P0, [R3+URZ+0x2e880], R2 ;  /* 0x02e88002030075a7 */ /* 0x000024000800017f */
[----:B0-----:R-:W-:Y:S05]  /*2c670*/  @!P0 NANOSLEEP.SYNCS 0x989680 ;  /* 0x009896800000895d */ /* 0x001fea0003900000 */
[----:B------:R-:W0:Y:S02]  /*2c680*/  @!P0 SYNCS.PHASECHK.TRANS64 P0, [R3+URZ+0x2e880], R2 ;  /* 0x02e88002030085a7 */ /* 0x000e24000800007f */
[----:B0-----:R-:W-:Y:S05]  /*2c690*/  @!P0 BRA `(.L_x_2620) ;  /* 0xfffffffc00f08947 */ /* 0x001fea000383ffff */
.L_x_2291:
[----:B------:R-:W-:Y:S05]  /*2c6a0*/  BSYNC B8 ;  /* 0x0000000000087941 */ /* 0x000fea0003800000 */
.L_x_2288:
[----:B------:R-:W-:Y:S05]  /*2c6b0*/  EXIT ;  /* 0x000000000000794d */ /* 0x000fea0003800000 */
.L_x_2315:
[----:B-1----:R1:W2:Y:S02]  /*2c6c0*/  SYNCS.PHASECHK.TRANS64.TRYWAIT P6, [R110+URZ+0x2e890], R125 ;  /* 0x02e8907d6e0075a7 */ /* 0x0022a400080c017f */
[----:B--2---:R-:W-:Y:S05]  /*2c6d0*/  @!P6 NANOSLEEP.SYNCS 0x989680 ;  /* 0x009896800000e95d */ /* 0x004fea0003900000 */
[----:B------:R-:W2:Y:S02]  /*2c6e0*/  @!P6 SYNCS.PHASECHK.TRANS64 P6, [R110+URZ+0x2e890], R125 ;  /* 0x02e8907d6e00e5a7 */ /* 0x000ea400080c007f */
[----:B--2---:R-:W-:Y:S05]  /*2c6f0*/  @!P6 BRA `(.L_x_2315) ;  /* 0xfffffffc00f0e947 */ /* 0x004fea000383ffff */
[----:B------:R-:W-:Y:S05]  /*2c700*/  BRA `(.L_x_2621) ;  /* 0xfffffd6c00847947 */ /* 0x000fea000383ffff */
.L_x_2349:
[----:B0-----:R0:W1:Y:S02]  /*2c710*/  SYNCS.PHASECHK.TRANS64.TRYWAIT P3, [R110+URZ+0x2e890], R125 ;  /* 0x02e8907d6e0075a7 */ /* 0x001064000806017f */
[----:B-1----:R-:W-:Y:S05]  /*2c720*/  @!P3 NANOSLEEP.SYNCS 0x989680 ;  /* 0x009896800000b95d */ /* 0x002fea0003900000 */
[----:B------:R-:W1:Y:S02]  /*2c730*/  @!P3 SYNCS.PHASECHK.TRANS64 P3, [R110+URZ+0x2e890], R125 ;  /* 0x02e8907d6e00b5a7 */ /* 0x000e64000806007f */
[----:B-1----:R-:W-:Y:S05]  /*2c740*/  @!P3 BRA `(.L_x_2349) ;  /* 0xfffffffc00f0b947 */ /* 0x002fea000383ffff */
[----:B------:R-:W-:Y:S05]  /*2c750*/  BRA `(.L_x_2622) ;  /* 0xfffffdb000347947 */ /* 0x000fea000383ffff */
.L_x_2366:
[----:B0-----:R0:W1:Y:S02]  /*2c760*/  SYNCS.PHASECHK.TRANS64.TRYWAIT P2, [R110+URZ+0x2e890], R125 ;  /* 0x02e8907d6e0075a7 */ /* 0x001064000804017f */
[----:B-1----:R-:W-:Y:S05]  /*2c770*/  @!P2 NANOSLEEP.SYNCS 0x989680 ;  /* 0x009896800000a95d */ /* 0x002fea0003900000 */
[----:B------:R-:W1:Y:S02]  /*2c780*/  @!P2 SYNCS.PHASECHK.TRANS64 P2, [R110+URZ+0x2e890], R125 ;  /* 0x02e8907d6e00a5a7 */ /* 0x000e64000804007f */
[----:B-1----:R-:W-:Y:S05]  /*2c790*/  @!P2 BRA `(.L_x_2366) ;  /* 0xfffffffc00f0a947 */ /* 0x002fea000383ffff */
[----:B------:R-:W-:Y:S05]  /*2c7a0*/  BRA `(.L_x_2623) ;  /* 0xfffffdf000647947 */ /* 0x000fea000383ffff */
.L_x_2376:
[----:B-1----:R1:W2:Y:S02]  /*2c7b0*/  SYNCS.PHASECHK.TRANS64.TRYWAIT P3, [R110+URZ+0x2e8b0], R125 ;  /* 0x02e8b07d6e0075a7 */ /* 0x0022a4000806017f */
[----:B--2---:R-:W-:Y:S05]  /*2c7c0*/  @!P3 NANOSLEEP.SYNCS 0x989680 ;  /* 0x009896800000b95d */ /* 0x004fea0003900000 */
[----:B------:R-:W2:Y:S02]  /*2c7d0*/  @!P3 SYNCS.PHASECHK.TRANS64 P3, [R110+URZ+0x2e8b0], R125 ;  /* 0x02e8b07d6e00b5a7 */ /* 0x000ea4000806007f */
[----:B--2---:R-:W-:Y:S05]  /*2c7e0*/  @!P3 BRA `(.L_x_2376) ;  /* 0xfffffffc00f0b947 */ /* 0x004fea000383ffff */
[----:B------:R-:W-:Y:S05]  /*2c7f0*/  BRA `(.L_x_2624) ;  /* 0xfffffdf800507947 */ /* 0x000fea000383ffff */
.L_x_2390:
[----:B------:R-:W0:Y:S01]  /*2c800*/  S2R R3, SR_TID.X ;  /* 0x0000000000037919 */ /* 0x000e220000002100 */
[----:B------:R-:W-:Y:S01]  /*2c810*/  BSSY B0, `(.L_x_2625) ;  /* 0x000000c000007945 */ /* 0x000fe20003800000 */
[----:B------:R-:W-:Y:S02]  /*2c820*/  IMAD.MOV.U32 R12, RZ, RZ, RZ ;  /* 0x000000ffff0c7224 */ /* 0x000fe400078e00ff */
[----:B------:R-:W-:Y:S02]  /*2c830*/  IMAD.MOV.U32 R11, RZ, RZ, 0x1f ;  /* 0x0000001fff0b7424 */ /* 0x000fe400078e00ff */
[----:B------:R-:W-:Y:S02]  /*2c840*/  IMAD.MOV.U32 R15, RZ, RZ, -0x1 ;  /* 0xffffffffff0f7424 */ /* 0x000fe400078e00ff */
        /* <DEDUP_REMOVED lines=8> */
.L_x_2626:
[----:B------:R-:W-:Y:S05]  /*2c8d0*/  BSYNC B0 ;  /* 0x0000000000007941 */ /* 0x000fea0003800000 */
.L_x_2625:
[----:B------:R0:W-:Y:S01]  /*2c8e0*/  STL [R1+0x44], R14 ;  /* 0x0000440e01007387 */ /* 0x0001e20000100800 */
[----:B------:R-:W-:Y:S05]  /*2c8f0*/  BRA `(.L_x_2627) ;  /* 0xfffffe0800647947 */ /* 0x000fea000383ffff */
.L_x_2402:
        /* <DEDUP_REMOVED lines=8> */
.L_x_2629:
[----:B------:R-:W-:Y:S05]  /*2c980*/  BSYNC B1 ;  /* 0x0000000000017941 */ /* 0x000fea0003800000 */
.L_x_2628:
        /* <DEDUP_REMOVED lines=8> */
.L_x_2630:
[----:B------:R-:W-:Y:S02]  /*2ca10*/  IMAD.MOV.U32 R13, RZ, RZ, R8 ;  /* 0x000000ffff0d7224 */ /* 0x000fe400078e0008 */
[----:B------:R-:W-:-:S07]  /*2ca20*/  IMAD.MOV.U32 R3, RZ, RZ, R14 ;  /* 0x000000ffff037224 */ /* 0x000fce00078e000e */
[----:B------:R-:W-:Y:S05]  /*2ca30*/  WARPSYNC.COLLECTIVE R15, `(.L_x_2631) ;  /* 0x000000000f087348 */ /* 0x000fea0003c00000 */
[----:B------:R0:W1:Y:S02]  /*2ca40*/  SHFL.IDX P6, R14, R13, R12, R11 ;  /* 0x0000000c0d0e7389 */ /* 0x00006400000c000b */
[----:B01----:R-:W-:Y:S01]  /*2ca50*/  ENDCOLLECTIVE ;  /* 0x000000000000791b */ /* 0x003fe20003800000 */
.L_x_2631:
[----:B------:R-:W-:Y:S02]  /*2ca60*/  IMAD.MOV.U32 R13, RZ, RZ, R7 ;  /* 0x000000ffff0d7224 */ /* 0x000fe400078e0007 */
[----:B------:R-:W-:-:S07]  /*2ca70*/  IMAD.MOV.U32 R4, RZ, RZ, R14 ;  /* 0x000000ffff047224 */ /* 0x000fce00078e000e */
[----:B------:R-:W-:Y:S05]  /*2ca80*/  WARPSYNC.COLLECTIVE R15, `(.L_x_2632) ;  /* 0x000000000f087348 */ /* 0x000fea0003c00000 */
[----:B------:R0:W1:Y:S02]  /*2ca90*/  SHFL.IDX P6, R14, R13, R12, R11 ;  /* 0x0000000c0d0e7389 */ /* 0x00006400000c000b */
[----:B01----:R-:W-:Y:S01]  /*2caa0*/  ENDCOLLECTIVE ;  /* 0x000000000000791b */ /* 0x003fe20003800000 */
.L_x_2632:
[----:B------:R-:W-:Y:S05]  /*2cab0*/  BRA `(.L_x_2633) ;  /* 0xfffffe0c00ec7947 */ /* 0x000fea000383ffff */
.L_x_2405:
        /* <DEDUP_REMOVED lines=8> */
.L_x_2635:
[----:B------:R-:W-:Y:S05]  /*2cb40*/  BSYNC B1 ;  /* 0x0000000000017941 */ /* 0x000fea0003800000 */
.L_x_2634:
        /* <DEDUP_REMOVED lines=8> */
.L_x_2636:
[----:B------:R-:W-:Y:S02]  /*2cbd0*/  IMAD.MOV.U32 R13, RZ, RZ, R8 ;  /* 0x000000ffff0d7224 */ /* 0x000fe400078e0008 */
[----:B------:R-:W-:-:S07]  /*2cbe0*/  IMAD.MOV.U32 R3, RZ, RZ, R14 ;  /* 0x000000ffff037224 */ /* 0x000fce00078e000e */
[----:B------:R-:W-:Y:S05]  /*2cbf0*/  WARPSYNC.COLLECTIVE R15, `(.L_x_2637) ;  /* 0x000000000f087348 */ /* 0x000fea0003c00000 */
[----:B------:R0:W1:Y:S02]  /*2cc00*/  SHFL.IDX P6, R14, R13, R12, R11 ;  /* 0x0000000c0d0e7389 */ /* 0x00006400000c000b */
[----:B01----:R-:W-:Y:S01]  /*2cc10*/  ENDCOLLECTIVE ;  /* 0x000000000000791b */ /* 0x003fe20003800000 */
.L_x_2637:
[----:B------:R-:W-:Y:S02]  /*2cc20*/  IMAD.MOV.U32 R13, RZ, RZ, R7 ;  /* 0x000000ffff0d7224 */ /* 0x000fe400078e0007 */
[----:B------:R-:W-:-:S07]  /*2cc30*/  IMAD.MOV.U32 R4, RZ, RZ, R14 ;  /* 0x000000ffff047224 */ /* 0x000fce00078e000e */
[----:B------:R-:W-:Y:S05]  /*2cc40*/  WARPSYNC.COLLECTIVE R15, `(.L_x_2638) ;  /* 0x000000000f087348 */ /* 0x000fea0003c00000 */
[----:B------:R0:W1:Y:S02]  /*2cc50*/  SHFL.IDX P6, R14, R13, R12, R11 ;  /* 0x0000000c0d0e7389 */ /* 0x00006400000c000b */
[----:B01----:R-:W-:Y:S01]  /*2cc60*/  ENDCOLLECTIVE ;  /* 0x000000000000791b */ /* 0x003fe20003800000 */
.L_x_2638:
[----:B------:R-:W-:Y:S05]  /*2cc70*/  BRA `(.L_x_2639) ;  /* 0xfffffe1000107947 */ /* 0x000fea000383ffff */
.L_x_2409:
[----:B0-----:R0:W1:Y:S02]  /*2cc80*/  SYNCS.PHASECHK.TRANS64.TRYWAIT P0, [R16+URZ+0x2e800], R5 ;  /* 0x02e80005100075a7 */ /* 0x001064000800017f */
[----:B-1----:R-:W-:Y:S05]  /*2cc90*/  @!P0 NANOSLEEP.SYNCS 0x989680 ;  /* 0x009896800000895d */ /* 0x002fea0003900000 */
[----:B------:R-:W1:Y:S02]  /*2cca0*/  @!P0 SYNCS.PHASECHK.TRANS64 P0, [R16+URZ+0x2e800], R5 ;  /* 0x02e80005100085a7 */ /* 0x000e64000800007f */
[----:B-1----:R-:W-:Y:S05]  /*2ccb0*/  @!P0 BRA `(.L_x_2409) ;  /* 0xfffffffc00f08947 */ /* 0x002fea000383ffff */
[----:B------:R-:W-:Y:S05]  /*2ccc0*/  BRA `(.L_x_2640) ;  /* 0xfffffe1000d87947 */ /* 0x000fea000383ffff */
.L_x_2417:
        /* <DEDUP_REMOVED lines=9> */
.L_x_2642:
[----:B------:R-:W-:Y:S05]  /*2cd60*/  BSYNC B1 ;  /* 0x0000000000017941 */ /* 0x000fea0003800000 */
.L_x_2641:
        /* <DEDUP_REMOVED lines=10> */
.L_x_2643:
[----:B------:R-:W-:Y:S02]  /*2ce10*/  IMAD.MOV.U32 R13, RZ, RZ, R31 ;  /* 0x000000ffff0d7224 */ /* 0x000fe400078e001f */
[----:B------:R-:W-:-:S07]  /*2ce20*/  IMAD.MOV.U32 R5, RZ, RZ, R14 ;  /* 0x000000ffff057224 */ /* 0x000fce00078e000e */
[----:B------:R-:W-:Y:S05]  /*2ce30*/  WARPSYNC.COLLECTIVE R15, `(.L_x_2644) ;  /* 0x000000000f087348 */ /* 0x000fea0003c00000 */
[----:B------:R0:W1:Y:S02]  /*2ce40*/  SHFL.IDX P6, R14, R13, R12, R11 ;  /* 0x0000000c0d0e7389 */ /* 0x00006400000c000b */
[----:B01----:R-:W-:Y:S01]  /*2ce50*/  ENDCOLLECTIVE ;  /* 0x000000000000791b */ /* 0x003fe20003800000 */
.L_x_2644:
[----:B------:R-:W-:Y:S02]  /*2ce60*/  IMAD.MOV.U32 R13, RZ, RZ, R37 ;  /* 0x000000ffff0d7224 */ /* 0x000fe400078e0025 */
[----:B------:R-:W-:-:S07]  /*2ce70*/  IMAD.MOV.U32 R7, RZ, RZ, R14 ;  /* 0x000000ffff077224 */ /* 0x000fce00078e000e */
[----:B------:R-:W-:Y:S05]  /*2ce80*/  WARPSYNC.COLLECTIVE R15, `(.L_x_2645) ;  /* 0x000000000f087348 */ /* 0x000fea0003c00000 */
[----:B------:R0:W1:Y:S02]  /*2ce90*/  SHFL.IDX P6, R14, R13, R12, R11 ;  /* 0x0000000c0d0e7389 */ /* 0x00006400000c000b */
[----:B01----:R-:W-:Y:S01]  /*2cea0*/  ENDCOLLECTIVE ;  /* 0x000000000000791b */ /* 0x003fe20003800000 */
.L_x_2645:
        /* <DEDUP_REMOVED lines=21> */
.L_x_2646:
[----:B------:R-:W-:Y:S02]  /*2d000*/  IMAD.MOV.U32 R13, RZ, RZ, R29 ;  /* 0x000000ffff0d7224 */ /* 0x000fe400078e001d */
[----:B------:R-:W-:-:S07]  /*2d010*/  IMAD.MOV.U32 R3, RZ, RZ, R14 ;  /* 0x000000ffff037224 */ /* 0x000fce00078e000e */
[----:B------:R-:W-:Y:S05]  /*2d020*/  WARPSYNC.COLLECTIVE R15, `(.L_x_2647) ;  /* 0x000000000f087348 */ /* 0x000fea0003c00000 */
[----:B------:R0:W1:Y:S02]  /*2d030*/  SHFL.IDX P6, R14, R13, R12, R11 ;  /* 0x0000000c0d0e7389 */ /* 0x00006400000c000b */
[----:B01----:R-:W-:Y:S01]  /*2d040*/  ENDCOLLECTIVE ;  /* 0x000000000000791b */ /* 0x003fe20003800000 */
.L_x_2647:
[----:B------:R-:W-:Y:S02]  /*2d050*/  IMAD.MOV.U32 R13, RZ, RZ, R31 ;  /* 0x000000ffff0d7224 */ /* 0x000fe400078e001f */
[----:B------:R-:W-:-:S07]  /*2d060*/  IMAD.MOV.U32 R29, RZ, RZ, R14 ;  /* 0x000000ffff1d7224 */ /* 0x000fce00078e000e */
[----:B------:R-:W-:Y:S05]  /*2d070*/  WARPSYNC.COLLECTIVE R15, `(.L_x_2648) ;  /* 0x000000000f087348 */ /* 0x000fea0003c00000 */
[----:B------:R0:W1:Y:S02]  /*2d080*/  SHFL.IDX P6, R14, R13, R12, R11 ;  /* 0x0000000c0d0e7389 */ /* 0x00006400000c000b */
[----:B01----:R-:W-:Y:S01]  /*2d090*/  ENDCOLLECTIVE ;  /* 0x000000000000791b */ /* 0x003fe20003800000 */
.L_x_2648:
[----:B------:R-:W-:Y:S02]  /*2d0a0*/  IMAD.MOV.U32 R13, RZ, RZ, R37 ;  /* 0x000000ffff0d7224 */ /* 0x000fe400078e0025 */
[----:B------:R-:W-:-:S07]  /*2d0b0*/  IMAD.MOV.U32 R31, RZ, RZ, R14 ;  /* 0x000000ffff1f7224 */ /* 0x000fce00078e000e */
[----:B------:R-:W-:Y:S05]  /*2d0c0*/  WARPSYNC.COLLECTIVE R15, `(.L_x_2649) ;  /* 0x000000000f087348 */ /* 0x000fea0003c00000 */
[----:B------:R0:W1:Y:S02]  /*2d0d0*/  SHFL.IDX P6, R14, R13, R12, R11 ;  /* 0x0000000c0d0e7389 */ /* 0x00006400000c000b */
[----:B01----:R-:W-:Y:S01]  /*2d0e0*/  ENDCOLLECTIVE ;  /* 0x000000000000791b */ /* 0x003fe20003800000 */
.L_x_2649:
        /* <DEDUP_REMOVED lines=11> */
.L_x_2421:
[----:B0-----:R0:W1:Y:S02]  /*2d1a0*/  SYNCS.PHASECHK.TRANS64.TRYWAIT P1, [R16+URZ+0x2e800], R3 ;  /* 0x02e80003100075a7 */ /* 0x001064000802017f */
[----:B-1----:R-:W-:Y:S05]  /*2d1b0*/  @!P1 NANOSLEEP.SYNCS 0x989680 ;  /* 0x009896800000995d */ /* 0x002fea0003900000 */
[----:B------:R-:W1:Y:S02]  /*2d1c0*/  @!P1 SYNCS.PHASECHK.TRANS64 P1, [R16+URZ+0x2e800], R3 ;  /* 0x02e80003100095a7 */ /* 0x000e64000802007f */
[----:B-1----:R-:W-:Y:S05]  /*2d1d0*/  @!P1 BRA `(.L_x_2421) ;  /* 0xfffffffc00f09947 */ /* 0x002fea000383ffff */
[----:B------:R-:W-:Y:S05]  /*2d1e0*/  BRA `(.L_x_2651) ;  /* 0xfffffe34000c7947 */ /* 0x000fea000383ffff */
.L_x_2427:
[----:B-1----:R1:W2:Y:S02]  /*2d1f0*/  SYNCS.PHASECHK.TRANS64.TRYWAIT P0, [R137+URZ+0x2e830], R4 ;  /* 0x02e83004890075a7 */ /* 0x0022a4000800017f */
[----:B--2---:R-:W-:Y:S05]  /*2d200*/  @!P0 NANOSLEEP.SYNCS 0x989680 ;  /* 0x009896800000895d */ /* 0x004fea0003900000 */
[----:B------:R-:W2:Y:S02]  /*2d210*/  @!P0 SYNCS.PHASECHK.TRANS64 P0, [R137+URZ+0x2e830], R4 ;  /* 0x02e83004890085a7 */ /* 0x000ea4000800007f */
[----:B--2---:R-:W-:Y:S05]  /*2d220*/  @!P0 BRA `(.L_x_2427) ;  /* 0xfffffffc00f08947 */ /* 0x004fea000383ffff */
[----:B------:R-:W-:Y:S05]  /*2d230*/  BRA `(.L_x_2426) ;  /* 0xfffffe5400707947 */ /* 0x000fea000383ffff */
.L_x_2433:
[----:B-1----:R1:W2:Y:S02]  /*2d240*/  SYNCS.PHASECHK.TRANS64.TRYWAIT P3, [R3+URZ+0x2e830], R0 ;  /* 0x02e83000030075a7 */ /* 0x0022a4000806017f */
[----:B--2---:R-:W-:Y:S05]  /*2d250*/  @!P3 NANOSLEEP.SYNCS 0x989680 ;  /* 0x009896800000b95d */ /* 0x004fea0003900000 */
[----:B------:R-:W2:Y:S02]  /*2d260*/  @!P3 SYNCS.PHASECHK.TRANS64 P3, [R3+URZ+0x2e830], R0 ;  /* 0x02e830000300b5a7 */ /* 0x000ea4000806007f */
[----:B--2---:R-:W-:Y:S05]  /*2d270*/  @!P3 BRA `(.L_x_2433) ;  /* 0xfffffffc00f0b947 */ /* 0x004fea000383ffff */
[----:B------:R-:W-:Y:S05]  /*2d280*/  BRA `(.L_x_2432) ;  /* 0xfffffe9c000c7947 */ /* 0x000fea000383ffff */
.L_x_2437:
[----:B-1----:R1:W2:Y:S02]  /*2d290*/  SYNCS.PHASECHK.TRANS64.TRYWAIT P2, [R3+URZ+0x2e850], R0 ;  /* 0x02e85000030075a7 */ /* 0x0022a4000804017f */
[----:B--2---:R-:W-:Y:S05]  /*2d2a0*/  @!P2 NANOSLEEP.SYNCS 0x989680 ;  /* 0x009896800000a95d */ /* 0x004fea0003900000 */
[----:B------:R-:W2:Y:S02]  /*2d2b0*/  @!P2 SYNCS.PHASECHK.TRANS64 P2, [R3+URZ+0x2e850], R0 ;  /* 0x02e850000300a5a7 */ /* 0x000ea4000804007f */
[----:B--2---:R-:W-:Y:S05]  /*2d2c0*/  @!P2 BRA `(.L_x_2437) ;  /* 0xfffffffc00f0a947 */ /* 0x004fea000383ffff */
[----:B------:R-:W-:Y:S05]  /*2d2d0*/  BRA `(.L_x_2434) ;  /* 0xfffffeb000507947 */ /* 0x000fea000383ffff */
.L_x_2445:
[----:B--2---:R2:W3:Y:S02]  /*2d2e0*/  SYNCS.PHASECHK.TRANS64.TRYWAIT P0, [R0+URZ+0x2e830], R3 ;  /* 0x02e83003000075a7 */ /* 0x0044e4000800017f */
[----:B---3--:R-:W-:Y:S05]  /*2d2f0*/  @!P0 NANOSLEEP.SYNCS 0x989680 ;  /* 0x009896800000895d */ /* 0x008fea0003900000 */
[----:B------:R-:W3:Y:S02]  /*2d300*/  @!P0 SYNCS.PHASECHK.TRANS64 P0, [R0+URZ+0x2e830], R3 ;  /* 0x02e83003000085a7 */ /* 0x000ee4000800007f */
[----:B---3--:R-:W-:Y:S05]  /*2d310*/  @!P0 BRA `(.L_x_2445) ;  /* 0xfffffffc00f08947 */ /* 0x008fea000383ffff */
[----:B------:R-:W-:Y:S05]  /*2d320*/  BRA `(.L_x_2444) ;  /* 0xfffffee800f87947 */ /* 0x000fea000383ffff */
.L_x_2449:
[----:B-1----:R1:W2:Y:S02]  /*2d330*/  SYNCS.PHASECHK.TRANS64.TRYWAIT P0, [R3+URZ+0x2e850], R0 ;  /* 0x02e85000030075a7 */ /* 0x0022a4000800017f */
[----:B--2---:R-:W-:Y:S05]  /*2d340*/  @!P0 NANOSLEEP.SYNCS 0x989680 ;  /* 0x009896800000895d */ /* 0x004fea0003900000 */
[----:B------:R-:W2:Y:S02]  /*2d350*/  @!P0 SYNCS.PHASECHK.TRANS64 P0, [R3+URZ+0x2e850], R0 ;  /* 0x02e85000030085a7 */ /* 0x000ea4000800007f */
[----:B--2---:R-:W-:Y:S05]  /*2d360*/  @!P0 BRA `(.L_x_2449) ;  /* 0xfffffffc00f08947 */ /* 0x004fea000383ffff */
[----:B------:R-:W-:Y:S05]  /*2d370*/  BRA `(.L_x_2446) ;  /* 0xffffff00003c7947 */ /* 0x000fea000383ffff */
.L_x_2455:
[----:B---3--:R3:W4:Y:S02]  /*2d380*/  SYNCS.PHASECHK.TRANS64.TRYWAIT P0, [R13+URZ+0x2e850], R4 ;  /* 0x02e850040d0075a7 */ /* 0x008724000800017f */
[----:B----4-:R-:W-:Y:S05]  /*2d390*/  @!P0 NANOSLEEP.SYNCS 0x989680 ;  /* 0x009896800000895d */ /* 0x010fea0003900000 */
[----:B------:R-:W4:Y:S02]  /*2d3a0*/  @!P0 SYNCS.PHASECHK.TRANS64 P0, [R13+URZ+0x2e850], R4 ;  /* 0x02e850040d0085a7 */ /* 0x000f24000800007f */
[----:B----4-:R-:W-:Y:S05]  /*2d3b0*/  @!P0 BRA `(.L_x_2455) ;  /* 0xfffffffc00f08947 */ /* 0x010fea000383ffff */
[----:B------:R-:W-:Y:S05]  /*2d3c0*/  BRA `(.L_x_2454) ;  /* 0xffffff2800d87947 */ /* 0x000fea000383ffff */
.L_x_2459:
[----:B------:R-:W-:Y:S01]  /*2d3d0*/  SEL R67, R106, R77, P0 ;  /* 0x0000004d6a437207 */ /* 0x000fe20000000000 */
[----:B------:R-:W-:Y:S01]  /*2d3e0*/  IMAD.MOV.U32 R15, RZ, RZ, -0x1 ;  /* 0xffffffffff0f7424 */ /* 0x000fe200078e00ff */
        /* <DEDUP_REMOVED lines=15> */
[----:B-----5:R-:W-:Y:S01]  /*2d4e0*/  IMAD.MOV.U32 R12, RZ, RZ, R24 ;  /* 0x000000ffff0c7224 */ /* 0x020fe200078e0018 */
[----:B------:R-:W-:Y:S02]  /*2d4f0*/  SEL R43, R46, R11, P0 ;  /* 0x0000000b2e2b7207 */ /* 0x000fe40000000000 */
[----:B------:R-:W-:Y:S01]  /*2d500*/  SEL R34, R11, R46, P0 ;  /* 0x0000002e0b227207 */ /* 0x000fe20000000000 */
[----:B------:R-:W-:Y:S01]  /*2d510*/  IMAD.MOV.U32 R11, RZ, RZ, 0x1c1f ;  /* 0x00001c1fff0b7424 */ /* 0x000fe200078e00ff */
[----:B------:R-:W-:-:S02]  /*2d520*/  SEL R55, R60, R61, P0 ;  /* 0x0000003d3c377207 */ /* 0x000fc40000000000 */
[----:B------:R-:W-:-:S07]  /*2d530*/  SEL R60, R61, R60, P0 ;  /* 0x0000003c3d3c7207 */ /* 0x000fce0000000000 */
[----:B------:R-:W-:Y:S05]  /*2d540*/  WARPSYNC.COLLECTIVE R15, `(.L_x_2652) ;  /* 0x000000000f087348 */ /* 0x000fea0003c00000 */
[----:B------:R0:W1:Y:S02]  /*2d550*/  SHFL.IDX P6, R14, R13, R12, R11 ;  /* 0x0000000c0d0e7389 */ /* 0x00006400000c000b */
[----:B01----:R-:W-:Y:S01]  /*2d560*/  ENDCOLLECTIVE ;  /* 0x000000000000791b */ /* 0x003fe20003800000 */
.L_x_2652:
[----:B------:R-:W-:Y:S02]  /*2d570*/  SEL R61, R5, R116, P0 ;  /* 0x00000074053d7207 */ /* 0x000fe40000000000 */
[----:B------:R-:W-:Y:S02]  /*2d580*/  SEL R66, R116, R5, P0 ;  /* 0x0000000574427207 */ /* 0x000fe40000000000 */
[----:B------:R-:W-:Y:S02]  /*2d590*/  LOP3.LUT R9, R24, 0x2, RZ, 0x3c, !PT ;  /* 0x0000000218097812 */ /* 0x000fe400078e3cff */
        /* <DEDUP_REMOVED lines=15> */
.L_x_2653:
        /* <DEDUP_REMOVED lines=19> */
.L_x_2654:
        /* <DEDUP_REMOVED lines=18> */
.L_x_2655:
[----:B------:R-:W-:Y:S02]  /*2d8e0*/  SEL R33, R28, R101, P0 ;  /* 0x000000651c217207 */ /* 0x000fe40000000000 */
[----:B------:R-:W-:Y:S02]  /*2d8f0*/  SEL R28, R101, R28, P0 ;  /* 0x0000001c651c7207 */ /* 0x000fe40000000000 */
        /* <DEDUP_REMOVED lines=8> */
.L_x_2656:
[----:B------:R-:W-:Y:S02]  /*2d980*/  IMAD.MOV.U32 R13, RZ, RZ, R21 ;  /* 0x000000ffff0d7224 */ /* 0x000fe400078e0015 */
[----:B------:R-:W-:-:S07]  /*2d990*/  IMAD.MOV.U32 R20, RZ, RZ, R14 ;  /* 0x000000ffff147224 */ /* 0x000fce00078e000e */
[----:B------:R-:W-:Y:S05]  /*2d9a0*/  WARPSYNC.COLLECTIVE R15, `(.L_x_2657) ;  /* 0x000000000f087348 */ /* 0x000fea0003c00000 */
[----:B------:R0:W1:Y:S02]  /*2d9b0*/  SHFL.IDX P6, R14, R13, R12, R11 ;  /* 0x0000000c0d0e7389 */ /* 0x00006400000c000b */
[----:B01----:R-:W-:Y:S01]  /*2d9c0*/  ENDCOLLECTIVE ;  /* 0x000000000000791b */ /* 0x003fe20003800000 */
.L_x_2657:
[----:B------:R-:W-:Y:S01]  /*2d9d0*/  IMAD.MOV.U32 R13, RZ, RZ, R102 ;  /* 0x000000ffff0d7224 */ /* 0x000fe200078e0066 */
[----:B------:R-:W-:Y:S01]  /*2d9e0*/  SEL R102, R7, R6, P0 ;  /* 0x0000000607667207 */ /* 0x000fe20000000000 */
[----:B------:R-:W-:Y:S02]  /*2d9f0*/  IMAD.MOV.U32 R12, RZ, RZ, R9 ;  /* 0x000000ffff0c7224 */ /* 0x000fe400078e0009 */
[----:B------:R-:W-:-:S07]  /*2da00*/  IMAD.MOV.U32 R21, RZ, RZ, R14 ;  /* 0x000000ffff157224 */ /* 0x000fce00078e000e */
[----:B------:R-:W-:Y:S05]  /*2da10*/  WARPSYNC.COLLECTIVE R15, `(.L_x_2658) ;  /* 0x000000000f087348 */ /* 0x000fea0003c00000 */
[----:B------:R0:W1:Y:S02]  /*2da20*/  SHFL.IDX P6, R14, R13, R12, R11 ;  /* 0x0000000c0d0e7389 */ /* 0x00006400000c000b */
[----:B01----:R-:W-:Y:S01]  /*2da30*/  ENDCOLLECTIVE ;  /* 0x000000000000791b */ /* 0x003fe20003800000 */
.L_x_2658:
[----:B------:R-:W-:Y:S02]  /*2da40*/  IMAD.MOV.U32 R13, RZ, RZ, R44 ;  /* 0x000000ffff0d7224 */ /* 0x000fe400078e002c */
[----:B------:R-:W-:-:S07]  /*2da50*/  IMAD.MOV.U32 R45, RZ, RZ, R14 ;  /* 0x000000ffff2d7224 */ /* 0x000fce00078e000e */
[----:B------:R-:W-:Y:S05]  /*2da60*/  WARPSYNC.COLLECTIVE R15, `(.L_x_2659) ;  /* 0x000000000f087348 */ /* 0x000fea0003c00000 */
[----:B------:R0:W1:Y:S02]  /*2da70*/  SHFL.IDX P6, R14, R13, R12, R11 ;  /* 0x0000000c0d0e7389 */ /* 0x00006400000c000b */
[----:B01----:R-:W-:Y:S01]  /*2da80*/  ENDCOLLECTIVE ;  /* 0x000000000000791b */ /* 0x003fe20003800000 */
.L_x_2659:
        /* <DEDUP_REMOVED lines=8> */
.L_x_2660:
[----:B------:R-:W-:Y:S02]  /*2db10*/  SEL R104, R21, R44, P0 ;  /* 0x0000002c15687207 */ /* 0x000fe40000000000 */
[----:B------:R-:W-:Y:S01]  /*2db20*/  SEL R106, R44, R21, P0 ;  /* 0x000000152c6a7207 */ /* 0x000fe20000000000 */
[----:B------:R-:W-:Y:S02]  /*2db30*/  IMAD.MOV.U32 R13, RZ, RZ, R47 ;  /* 0x000000ffff0d7224 */ /* 0x000fe400078e002f */
[----:B------:R-:W-:-:S07]  /*2db40*/  IMAD.MOV.U32 R46, RZ, RZ, R14 ;  /* 0x000000ffff2e7224 */ /* 0x000fce00078e000e */
[----:B------:R-:W-:Y:S05]  /*2db50*/  WARPSYNC.COLLECTIVE R15, `(.L_x_2661) ;  /* 0x000000000f087348 */ /* 0x000fea0003c00000 */
[----:B------:R0:W1:Y:S02]  /*2db60*/  SHFL.IDX P6, R14, R13, R12, R11 ;  /* 0x0000000c0d0e7389 */ /* 0x00006400000c000b */
[----:B01----:R-:W-:Y:S01]  /*2db70*/  ENDCOLLECTIVE ;  /* 0x000000000000791b */ /* 0x003fe20003800000 */
.L_x_2661:
[----:B------:R-:W-:Y:S01]  /*2db80*/  IMAD.MOV.U32 R13, RZ, RZ, R100 ;  /* 0x000000ffff0d7224 */ /* 0x000fe200078e0064 */
[----:B------:R-:W-:Y:S01]  /*2db90*/  SEL R100, R6, R7, P0 ;  /* 0x0000000706647207 */ /* 0x000fe20000000000 */
[----:B------:R-:W-:Y:S02]  /*2dba0*/  IMAD.MOV.U32 R12, RZ, RZ, R9 ;  /* 0x000000ffff0c7224 */ /* 0x000fe400078e0009 */
[----:B------:R-:W-:-:S07]  /*2dbb0*/  IMAD.MOV.U32 R47, RZ, RZ, R14 ;  /* 0x000000ffff2f7224 */ /* 0x000fce00078e000e */
[----:B------:R-:W-:Y:S05]  /*2dbc0*/  WARPSYNC.COLLECTIVE R15, `(.L_x_2662) ;  /* 0x000000000f087348 */ /* 0x000fea0003c00000 */
[----:B------:R0:W1:Y:S02]  /*2dbd0*/  SHFL.IDX P6, R14, R13, R12, R11 ;  /* 0x0000000c0d0e7389 */ /* 0x00006400000c000b */
[----:B01----:R-:W-:Y:S01]  /*2dbe0*/  ENDCOLLECTIVE ;  /* 0x000000000000791b */ /* 0x003fe20003800000 */
.L_x_2662:
[----:B------:R-:W-:Y:S02]  /*2dbf0*/  IMAD.MOV.U32 R13, RZ, RZ, R48 ;  /* 0x000000ffff0d7224 */ /* 0x000fe400078e0030 */
[----:B------:R-:W-:-:S07]  /*2dc00*/  IMAD.MOV.U32 R49, RZ, RZ, R14 ;  /* 0x000000ffff317224 */ /* 0x000fce00078e000e */
[----:B------:R-:W-:Y:S05]  /*2dc10*/  WARPSYNC.COLLECTIVE R15, `(.L_x_2663) ;  /* 0x000000000f087348 */ /* 0x000fea0003c00000 */
[----:B------:R0:W1:Y:S02]  /*2dc20*/  SHFL.IDX P6, R14, R13, R12, R11 ;  /* 0x0000000c0d0e7389 */ /* 0x00006400000c000b */
[----:B01----:R-:W-:Y:S01]  /*2dc30*/  ENDCOLLECTIVE ;  /* 0x000000000000791b */ /* 0x003fe20003800000 */
.L_x_2663:
        /* <DEDUP_REMOVED lines=8> */
.L_x_2664:
[----:B------:R-:W-:Y:S02]  /*2dcc0*/  SEL R0, R47, R48, P0 ;  /* 0x000000302f007207 */ /* 0x000fe40000000000 */
[----:B------:R-:W-:Y:S01]  /*2dcd0*/  SEL R6, R48, R47, P0 ;  /* 0x0000002f30067207 */ /* 0x000fe20000000000 */
[----:B------:R-:W-:Y:S02]  /*2dce0*/  IMAD.MOV.U32 R13, RZ, RZ, R51 ;  /* 0x000000ffff0d7224 */ /* 0x000fe400078e0033 */
[----:B------:R-:W-:-:S07]  /*2dcf0*/  IMAD.MOV.U32 R50, RZ, RZ, R14 ;  /* 0x000000ffff327224 */ /* 0x000fce00078e000e */
[----:B------:R-:W-:Y:S05]  /*2dd00*/  WARPSYNC.COLLECTIVE R15, `(.L_x_2665) ;  /* 0x000000000f087348 */ /* 0x000fea0003c00000 */
[----:B------:R0:W1:Y:S02]  /*2dd10*/  SHFL.IDX P6, R14, R13, R12, R11 ;  /* 0x0000000c0d0e7389 */ /* 0x00006400000c000b */
[----:B01----:R-:W-:Y:S01]  /*2dd20*/  ENDCOLLECTIVE ;  /* 0x000000000000791b */ /* 0x003fe20003800000 */
.L_x_2665:
[----:B------:R-:W-:Y:S02]  /*2dd30*/  IMAD.MOV.U32 R13, RZ, RZ, R90 ;  /* 0x000000ffff0d7224 */ /* 0x000fe400078e005a */
[----:B------:R-:W-:Y:S02]  /*2dd40*/  IMAD.MOV.U32 R12, RZ, RZ, R9 ;  /* 0x000000ffff0c7224 */ /* 0x000fe400078e0009 */
[----:B------:R-:W-:-:S07]  /*2dd50*/  IMAD.MOV.U32 R51, RZ, RZ, R14 ;  /* 0x000000ffff337224 */ /* 0x000fce00078e000e */
[----:B------:R-:W-:Y:S05]  /*2dd60*/  WARPSYNC.COLLECTIVE R15, `(.L_x_2666) ;  /* 0x000000000f087348 */ /* 0x000fea0003c00000 */
[----:B------:R0:W1:Y:S02]  /*2dd70*/  SHFL.IDX P6, R14, R13, R12, R11 ;  /* 0x0000000c0d0e7389 */ /* 0x00006400000c000b */
[----:B01----:R-:W-:Y:S01]  /*2dd80*/  ENDCOLLECTIVE ;  /* 0x000000000000791b */ /* 0x003fe20003800000 */
.L_x_2666:
[----:B------:R-:W-:Y:S02]  /*2dd90*/  IMAD.MOV.U32 R13, RZ, RZ, R52 ;  /* 0x000000ffff0d7224 */ /* 0x000fe400078e0034 */
[----:B------:R-:W-:-:S07]  /*2dda0*/  IMAD.MOV.U32 R53, RZ, RZ, R14 ;  /* 0x000000ffff357224 */ /* 0x000fce00078e000e */
[----:B------:R-:W-:Y:S05]  /*2ddb0*/  WARPSYNC.COLLECTIVE R15, `(.L_x_2667) ;  /* 0x000000000f087348 */ /* 0x000fea0003c00000 */
[----:B------:R0:W1:Y:S02]  /*2ddc0*/  SHFL.IDX P6, R14, R13, R12, R11 ;  /* 0x0000000c0d0e7389 */ /* 0x00006400000c000b */
[----:B01----:R-:W-:Y:S01]  /*2ddd0*/  ENDCOLLECTIVE ;  /* 0x000000000000791b */ /* 0x003fe20003800000 */
.L_x_2667:
        /* <DEDUP_REMOVED lines=8> */
.L_x_2668:
[----:B------:R-:W-:Y:S02]  /*2de60*/  SEL R20, R51, R52, P0 ;  /* 0x0000003433147207 */ /* 0x000fe40000000000 */
[----:B------:R-:W-:Y:S01]  /*2de70*/  SEL R4, R52, R51, P0 ;  /* 0x0000003334047207 */ /* 0x000fe20000000000 */
[----:B------:R-:W-:Y:S02]  /*2de80*/  IMAD.MOV.U32 R13, RZ, RZ, R57 ;  /* 0x000000ffff0d7224 */ /* 0x000fe400078e0039 */
[----:B------:R-:W-:-:S07]  /*2de90*/  IMAD.MOV.U32 R55, RZ, RZ, R14 ;  /* 0x000000ffff377224 */ /* 0x000fce00078e000e */
[----:B------:R-:W-:Y:S05]  /*2dea0*/  WARPSYNC.COLLECTIVE R15, `(.L_x_2669) ;  /* 0x000000000f087348 */ /* 0x000fea0003c00000 */
[----:B------:R0:W1:Y:S02]  /*2deb0*/  SHFL.IDX P6, R14, R13, R12, R11 ;  /* 0x0000000c0d0e7389 */ /* 0x00006400000c000b */
[----:B01----:R-:W-:Y:S01]  /*2dec0*/  ENDCOLLECTIVE ;  /* 0x000000000000791b */ /* 0x003fe20003800000 */
.L_x_2669:
[----:B------:R-:W-:Y:S02]  /*2ded0*/  IMAD.MOV.U32 R13, RZ, RZ, R60 ;  /* 0x000000ffff0d7224 */ /* 0x000fe400078e003c */
[----:B------:R-:W-:Y:S02]  /*2dee0*/  IMAD.MOV.U32 R12, RZ, RZ, R9 ;  /* 0x000000ffff0c7224 */ /* 0x000fe400078e0009 */
[----:B------:R-:W-:-:S07]  /*2def0*/  IMAD.MOV.U32 R57, RZ, RZ, R14 ;  /* 0x000000ffff397224 */ /* 0x000fce00078e000e */
[----:B------:R-:W-:Y:S05]  /*2df00*/  WARPSYNC.COLLECTIVE R15, `(.L_x_2670) ;  /* 0x000000000f087348 */ /* 0x000fea0003c00000 */
[----:B------:R0:W1:Y:S02]  /*2df10*/  SHFL.IDX P6, R14, R13, R12, R11 ;  /* 0x0000000c0d0e7389 */ /* 0x00006400000c000b */
[----:B01----:R-:W-:Y:S01]  /*2df20*/  ENDCOLLECTIVE ;  /* 0x000000000000791b */ /* 0x003fe20003800000 */
.L_x_2670:
[----:B------:R-:W-:Y:S02]  /*2df30*/  IMAD.MOV.U32 R13, RZ, RZ, R62 ;  /* 0x000000ffff0d7224 */ /* 0x000fe400078e003e */
[----:B------:R-:W-:-:S07]  /*2df40*/  IMAD.MOV.U32 R60, RZ, RZ, R14 ;  /* 0x000000ffff3c7224 */ /* 0x000fce00078e000e */
[----:B------:R-:W-:Y:S05]  /*2df50*/  WARPSYNC.COLLECTIVE R15, `(.L_x_2671) ;  /* 0x000000000f087348 */ /* 0x000fea0003c00000 */
[----:B------:R0:W1:Y:S02]  /*2df60*/  SHFL.IDX P6, R14, R13, R12, R11 ;  /* 0x0000000c0d0e7389 */ /* 0x00006400000c000b */
[----:B01----:R-:W-:Y:S01]  /*2df70*/  ENDCOLLECTIVE ;  /* 0x000000000000791b */ /* 0x003fe20003800000 */
.L_x_2671:
        /* <DEDUP_REMOVED lines=8> */
.L_x_2672:
[----:B------:R-:W-:Y:S02]  /*2e000*/  SEL R46, R57, R62, P0 ;  /* 0x0000003e392e7207 */ /* 0x000fe40000000000 */
[----:B------:R-:W-:Y:S01]  /*2e010*/  SEL R48, R62, R57, P0 ;  /* 0x000000393e307207 */ /* 0x000fe20000000000 */
[----:B------:R-:W-:Y:S02]  /*2e020*/  IMAD.MOV.U32 R13, RZ, RZ, R61 ;  /* 0x000000ffff0d7224 */ /* 0x000fe400078e003d */
[----:B------:R-:W-:-:S07]  /*2e030*/  IMAD.MOV.U32 R59, RZ, RZ, R14 ;  /* 0x000000ffff3b7224 */ /* 0x000fce00078e000e */
[----:B------:R-:W-:Y:S05]  /*2e040*/  WARPSYNC.COLLECTIVE R15, `(.L_x_2673) ;  /* 0x000000000f087348 */ /* 0x000fea0003c00000 */
[----:B------:R0:W1:Y:S02]  /*2e050*/  SHFL.IDX P6, R14, R13, R12, R11 ;  /* 0x0000000c0d0e7389 */ /* 0x00006400000c000b */
[----:B01----:R-:W-:Y:S01]  /*2e060*/  ENDCOLLECTIVE ;  /* 0x000000000000791b */ /* 0x003fe20003800000 */
.L_x_2673:
[----:B------:R-:W-:Y:S02]  /*2e070*/  IMAD.MOV.U32 R13, RZ, RZ, R64 ;  /* 0x000000ffff0d7224 */ /* 0x000fe400078e0040 */
[----:B------:R-:W-:Y:S02]  /*2e080*/  IMAD.MOV.U32 R12, RZ, RZ, R9 ;  /* 0x000000ffff0c7224 */ /* 0x000fe400078e0009 */
[----:B------:R-:W-:-:S07]  /*2e090*/  IMAD.MOV.U32 R61, RZ, RZ, R14 ;  /* 0x000000ffff3d7224 */ /* 0x000fce00078e000e */
[----:B------:R-:W-:Y:S05]  /*2e0a0*/  WARPSYNC.COLLECTIVE R15, `(.L_x_2674) ;  /* 0x000000000f087348 */ /* 0x000fea0003c00000 */
[----:B------:R0:W1:Y:S02]  /*2e0b0*/  SHFL.IDX P6, R14, R13, R12, R11 ;  /* 0x0000000c0d0e7389 */ /* 0x00006400000c000b */
[----:B01----:R-:W-:Y:S01]  /*2e0c0*/  ENDCOLLECTIVE ;  /* 0x000000000000791b */ /* 0x003fe20003800000 */
.L_x_2674:
[----:B------:R-:W-:Y:S02]  /*2e0d0*/  IMAD.MOV.U32 R13, RZ, RZ, R66 ;  /* 0x000000ffff0d7224 */ /* 0x000fe400078e0042 */
[----:B------:R-:W-:-:S07]  /*2e0e0*/  IMAD.MOV.U32 R64, RZ, RZ, R14 ;  /* 0x000000ffff407224 */ /* 0x000fce00078e000e */
[----:B------:R-:W-:Y:S05]  /*2e0f0*/  WARPSYNC.COLLECTIVE R15, `(.L_x_2675) ;  /* 0x000000000f087348 */ /* 0x000fea0003c00000 */
[----:B------:R0:W1:Y:S02]  /*2e100*/  SHFL.IDX P6, R14, R13, R12, R11 ;  /* 0x0000000c0d0e7389 */ /* 0x00006400000c000b */
[----:B01----:R-:W-:Y:S01]  /*2e110*/  ENDCOLLECTIVE ;  /* 0x000000000000791b */ /* 0x003fe20003800000 */
.L_x_2675:
        /* <DEDUP_REMOVED lines=8> */
.L_x_2676:
[----:B------:R-:W-:Y:S02]  /*2e1a0*/  SEL R44, R61, R66, P0 ;  /* 0x000000423d2c7207 */ /* 0x000fe40000000000 */
[----:B------:R-:W-:Y:S01]  /*2e1b0*/  SEL R50, R66, R61, P0 ;  /* 0x0000003d42327207 */ /* 0x000fe20000000000 */
[----:B------:R-:W-:Y:S02]  /*2e1c0*/  IMAD.MOV.U32 R13, RZ, RZ, R69 ;  /* 0x000000ffff0d7224 */ /* 0x000fe400078e0045 */
[----:B------:R-:W-:-:S07]  /*2e1d0*/  IMAD.MOV.U32 R67, RZ, RZ, R14 ;  /* 0x000000ffff437224 */ /* 0x000fce00078e000e */
[----:B------:R-:W-:Y:S05]  /*2e1e0*/  WARPSYNC.COLLECTIVE R15, `(.L_x_2677) ;  /* 0x000000000f087348 */ /* 0x000fea0003c00000 */
[----:B------:R0:W1:Y:S02]  /*2e1f0*/  SHFL.IDX P6, R14, R13, R12, R11 ;  /* 0x0000000c0d0e7389 */ /* 0x00006400000c000b */
[----:B01----:R-:W-:Y:S01]  /*2e200*/  ENDCOLLECTIVE ;  /* 0x000000000000791b */ /* 0x003fe20003800000 */
.L_x_2677:
[----:B------:R-:W-:Y:S02]  /*2e210*/  IMAD.MOV.U32 R13, RZ, RZ, R70 ;  /* 0x000000ffff0d7224 */ /* 0x000fe400078e0046 */
[----:B------:R-:W-:Y:S02]  /*2e220*/  IMAD.MOV.U32 R12, RZ, RZ, R9 ;  /* 0x000000ffff0c7224 */ /* 0x000fe400078e0009 */
[----:B------:R-:W-:-:S07]  /*2e230*/  IMAD.MOV.U32 R68, RZ, RZ, R14 ;  /* 0x000000ffff447224 */ /* 0x000fce00078e000e */
[----:B------:R-:W-:Y:S05]  /*2e240*/  WARPSYNC.COLLECTIVE R15, `(.L_x_2678) ;  /* 0x000000000f087348 */ /* 0x000fea0003c00000 */
[----:B------:R0:W1:Y:S02]  /*2e250*/  SHFL.IDX P6, R14, R13, R12, R11 ;  /* 0x0000000c0d0e7389 */ /* 0x00006400000c000b */
[----:B01----:R-:W-:Y:S01]  /*2e260*/  ENDCOLLECTIVE ;  /* 0x000000000000791b */ /* 0x003fe20003800000 */
.L_x_2678:
[----:B------:R-:W-:Y:S02]  /*2e270*/  IMAD.MOV.U32 R13, RZ, RZ, R114 ;  /* 0x000000ffff0d7224 */ /* 0x000fe400078e0072 */
[----:B------:R-:W-:-:S07]  /*2e280*/  IMAD.MOV.U32 R70, RZ, RZ, R14 ;  /* 0x000000ffff467224 */ /* 0x000fce00078e000e */
[----:B------:R-:W-:Y:S05]  /*2e290*/  WARPSYNC.COLLECTIVE R15, `(.L_x_2679) ;  /* 0x000000000f087348 */ /* 0x000fea0003c00000 */
[----:B------:R0:W1:Y:S02]  /*2e2a0*/  SHFL.IDX P6, R14, R13, R12, R11 ;  /* 0x0000000c0d0e7389 */ /* 0x00006400000c000b */
[----:B01----:R-:W-:Y:S01]  /*2e2b0*/  ENDCOLLECTIVE ;  /* 0x000000000000791b */ /* 0x003fe20003800000 */
.L_x_2679:
        /* <DEDUP_REMOVED lines=8> */
.L_x_2680:
[----:B------:R-:W-:Y:S02]  /*2e340*/  SEL R52, R68, R69, P0 ;  /* 0x0000004544347207 */ /* 0x000fe40000000000 */
[----:B------:R-:W-:Y:S01]  /*2e350*/  SEL R68, R69, R68, P0 ;  /* 0x0000004445447207 */ /* 0x000fe20000000000 */
[----:B------:R-:W-:Y:S02]  /*2e360*/  IMAD.MOV.U32 R13, RZ, RZ, R75 ;  /* 0x000000ffff0d7224 */ /* 0x000fe400078e004b */
[----:B------:R-:W-:-:S07]  /*2e370*/  IMAD.MOV.U32 R71, RZ, RZ, R14 ;  /* 0x000000ffff477224 */ /* 0x000fce00078e000e */
[----:B------:R-:W-:Y:S05]  /*2e380*/  WARPSYNC.COLLECTIVE R15, `(.L_x_2681) ;  /* 0x000000000f087348 */ /* 0x000fea0003c00000 */
[----:B------:R0:W1:Y:S02]  /*2e390*/  SHFL.IDX P6, R14, R13, R12, R11 ;  /* 0x0000000c0d0e7389 */ /* 0x00006400000c000b */
[----:B01----:R-:W-:Y:S01]  /*2e3a0*/  ENDCOLLECTIVE ;  /* 0x000000000000791b */ /* 0x003fe20003800000 */
.L_x_2681:
[----:B------:R-:W-:Y:S02]  /*2e3b0*/  IMAD.MOV.U32 R13, RZ, RZ, R76 ;  /* 0x000000ffff0d7224 */ /* 0x000fe400078e004c */
[----:B------:R-:W-:Y:S02]  /*2e3c0*/  IMAD.MOV.U32 R12, RZ, RZ, R9 ;  /* 0x000000ffff0c7224 */ /* 0x000fe400078e0009 */
[----:B------:R-:W-:-:S07]  /*2e3d0*/  IMAD.MOV.U32 R74, RZ, RZ, R14 ;  /* 0x000000ffff4a7224 */ /* 0x000fce00078e000e */
[----:B------:R-:W-:Y:S05]  /*2e3e0*/  WARPSYNC.COLLECTIVE R15, `(.L_x_2682) ;  /* 0x000000000f087348 */ /* 0x000fea0003c00000 */
[----:B------:R0:W1:Y:S02]  /*2e3f0*/  SHFL.IDX P6, R14, R13, R12, R11 ;  /* 0x0000000c0d0e7389 */ /* 0x00006400000c000b */
[----:B01----:R-:W-:Y:S01]  /*2e400*/  ENDCOLLECTIVE ;  /* 0x000000000000791b */ /* 0x003fe20003800000 */
.L_x_2682:
[----:B------:R-:W-:Y:S02]  /*2e410*/  IMAD.MOV.U32 R13, RZ, RZ, R112 ;  /* 0x000000ffff0d7224 */ /* 0x000fe400078e0070 */
[----:B------:R-:W-:-:S07]  /*2e420*/  IMAD.MOV.U32 R76, RZ, RZ, R14 ;  /* 0x000000ffff4c7224 */ /* 0x000fce00078e000e */
[----:B------:R-:W-:Y:S05]  /*2e430*/  WARPSYNC.COLLECTIVE R15, `(.L_x_2683) ;  /* 0x000000000f087348 */ /* 0x000fea0003c00000 */
[----:B------:R0:W1:Y:S02]  /*2e440*/  SHFL.IDX P6, R14, R13, R12, R11 ;  /* 0x0000000c0d0e7389 */ /* 0x00006400000c000b */
[----:B01----:R-:W-:Y:S01]  /*2e450*/  ENDCOLLECTIVE ;  /* 0x000000000000791b */ /* 0x003fe20003800000 */
.L_x_2683:
        /* <DEDUP_REMOVED lines=8> */
.L_x_2684:
[----:B------:R-:W-:Y:S01]  /*2e4e0*/  SEL R112, R75, R74, P0 ;  /* 0x0000004a4b707207 */ /* 0x000fe20000000000 */
[----:B------:R-:W-:Y:S02]  /*2e4f0*/  IMAD.MOV.U32 R13, RZ, RZ, R79 ;  /* 0x000000ffff0d7224 */ /* 0x000fe400078e004f */
[----:B------:R-:W-:-:S07]  /*2e500*/  IMAD.MOV.U32 R77, RZ, RZ, R14 ;  /* 0x000000ffff4d7224 */ /* 0x000fce00078e000e */
[----:B------:R-:W-:Y:S05]  /*2e510*/  WARPSYNC.COLLECTIVE R15, `(.L_x_2685) ;  /* 0x000000000f087348 */ /* 0x000fea0003c00000 */
[----:B------:R0:W1:Y:S02]  /*2e520*/  SHFL.IDX P6, R14, R13, R12, R11 ;  /* 0x0000000c0d0e7389 */ /* 0x00006400000c000b */
[----:B01----:R-:W-:Y:S01]  /*2e530*/  ENDCOLLECTIVE ;  /* 0x000000000000791b */ /* 0x003fe20003800000 */
.L_x_2685:
[----:B------:R-:W-:Y:S02]  /*2e540*/  IMAD.MOV.U32 R13, RZ, RZ, R80 ;  /* 0x000000ffff0d7224 */ /* 0x000fe400078e0050 */
[----:B------:R-:W-:Y:S02]  /*2e550*/  IMAD.MOV.U32 R12, RZ, RZ, R9 ;  /* 0x000000ffff0c7224 */ /* 0x000fe400078e0009 */
[----:B------:R-:W-:-:S07]  /*2e560*/  IMAD.MOV.U32 R78, RZ, RZ, R14 ;  /* 0x000000ffff4e7224 */ /* 0x000fce00078e000e */
[----:B------:R-:W-:Y:S05]  /*2e570*/  WARPSYNC.COLLECTIVE R15, `(.L_x_2686) ;  /* 0x000000000f087348 */ /* 0x000fea0003c00000 */
[----:B------:R0:W1:Y:S02]  /*2e580*/  SHFL.IDX P6, R14, R13, R12, R11 ;  /* 0x0000000c0d0e7389 */ /* 0x00006400000c000b */
[----:B01----:R-:W-:Y:S01]  /*2e590*/  ENDCOLLECTIVE ;  /* 0x000000000000791b */ /* 0x003fe20003800000 */
.L_x_2686:
[----:B------:R-:W-:Y:S01]  /*2e5a0*/  IMAD.MOV.U32 R13, RZ, RZ, R108 ;  /* 0x000000ffff0d7224 */ /* 0x000fe200078e006c */
[----:B------:R-:W-:Y:S01]  /*2e5b0*/  SEL R108, R74, R75, P0 ;  /* 0x0000004b4a6c7207 */ /* 0x000fe20000000000 */
[----:B------:R-:W-:-:S07]  /*2e5c0*/  IMAD.MOV.U32 R80, RZ, RZ, R14 ;  /* 0x000000ffff507224 */ /* 0x000fce00078e000e */
[----:B------:R-:W-:Y:S05]  /*2e5d0*/  WARPSYNC.COLLECTIVE R15, `(.L_x_2687) ;  /* 0x000000000f087348 */ /* 0x000fea0003c00000 */
[----:B------:R0:W1:Y:S02]  /*2e5e0*/  SHFL.IDX P6, R14, R13, R12, R11 ;  /* 0x0000000c0d0e7389 */ /* 0x00006400000c000b */
[----:B01----:R-:W-:Y:S01]  /*2e5f0*/  ENDCOLLECTIVE ;  /* 0x000000000000791b */ /* 0x003fe20003800000 */
.L_x_2687:
        /* <DEDUP_REMOVED lines=8> */
.L_x_2688:
[----:B------:R-:W-:Y:S02]  /*2e680*/  IMAD.MOV.U32 R13, RZ, RZ, R83 ;  /* 0x000000ffff0d7224 */ /* 0x000fe400078e0053 */
[----:B------:R-:W-:-:S07]  /*2e690*/  IMAD.MOV.U32 R81, RZ, RZ, R14 ;  /* 0x000000ffff517224 */ /* 0x000fce00078e000e */
[----:B------:R-:W-:Y:S05]  /*2e6a0*/  WARPSYNC.COLLECTIVE R15, `(.L_x_2689) ;  /* 0x000000000f087348 */ /* 0x000fea0003c00000 */
[----:B------:R0:W1:Y:S02]  /*2e6b0*/  SHFL.IDX P6, R14, R13, R12, R11 ;  /* 0x0000000c0d0e7389 */ /* 0x00006400000c000b */
[----:B01----:R-:W-:Y:S01]  /*2e6c0*/  ENDCOLLECTIVE ;  /* 0x000000000000791b */ /* 0x003fe20003800000 */
.L_x_2689:
[----:B------:R-:W-:Y:S02]  /*2e6d0*/  IMAD.MOV.U32 R13, RZ, RZ, R84 ;  /* 0x000000ffff0d7224 */ /* 0x000fe400078e0054 */
[----:B------:R-:W-:Y:S02]  /*2e6e0*/  IMAD.MOV.U32 R12, RZ, RZ, R9 ;  /* 0x000000ffff0c7224 */ /* 0x000fe400078e0009 */
[----:B------:R-:W-:-:S07]  /*2e6f0*/  IMAD.MOV.U32 R82, RZ, RZ, R14 ;  /* 0x000000ffff527224 */ /* 0x000fce00078e000e */
[----:B------:R-:W-:Y:S05]  /*2e700*/  WARPSYNC.COLLECTIVE R15, `(.L_x_2690) ;  /* 0x000000000f087348 */ /* 0x000fea0003c00000 */
[----:B------:R0:W1:Y:S02]  /*2e710*/  SHFL.IDX P6, R14, R13, R12, R11 ;  /* 0x0000000c0d0e7389 */ /* 0x00006400000c000b */
[----:B01----:R-:W-:Y:S01]  /*2e720*/  ENDCOLLECTIVE ;  /* 0x000000000000791b */ /* 0x003fe20003800000 */
.L_x_2690:
[----:B------:R-:W-:Y:S02]  /*2e730*/  IMAD.MOV.U32 R13, RZ, RZ, R58 ;  /* 0x000000ffff0d7224 */ /* 0x000fe400078e003a */
[----:B------:R-:W-:-:S07]  /*2e740*/  IMAD.MOV.U32 R84, RZ, RZ, R14 ;  /* 0x000000ffff547224 */ /* 0x000fce00078e000e */
[----:B------:R-:W-:Y:S05]  /*2e750*/  WARPSYNC.COLLECTIVE R15, `(.L_x_2691) ;  /* 0x000000000f087348 */ /* 0x000fea0003c00000 */
[----:B------:R0:W1:Y:S02]  /*2e760*/  SHFL.IDX P6, R14, R13, R12, R11 ;  /* 0x0000000c0d0e7389 */ /* 0x00006400000c000b */
[----:B01----:R-:W-:Y:S01]  /*2e770*/  ENDCOLLECTIVE ;  /* 0x000000000000791b */ /* 0x003fe20003800000 */
.L_x_2691:
        /* <DEDUP_REMOVED lines=8> */
.L_x_2692:
[----:B------:R-:W-:Y:S02]  /*2e800*/  SEL R58, R82, R83, P0 ;  /* 0x00000053523a7207 */ /* 0x000fe40000000000 */
[----:B------:R-:W-:Y:S01]  /*2e810*/  SEL R60, R83, R82, P0 ;  /* 0x00000052533c7207 */ /* 0x000fe20000000000 */
[----:B------:R-:W-:Y:S02]  /*2e820*/  IMAD.MOV.U32 R13, RZ, RZ, R87 ;  /* 0x000000ffff0d7224 */ /* 0x000fe400078e0057 */
[----:B------:R-:W-:-:S07]  /*2e830*/  IMAD.MOV.U32 R85, RZ, RZ, R14 ;  /* 0x000000ffff557224 */ /* 0x000fce00078e000e */
[----:B------:R-:W-:Y:S05]  /*2e840*/  WARPSYNC.COLLECTIVE R15, `(.L_x_2693) ;  /* 0x000000000f087348 */ /* 0x000fea0003c00000 */
[----:B------:R0:W1:Y:S02]  /*2e850*/  SHFL.IDX P6, R14, R13, R12, R11 ;  /* 0x0000000c0d0e7389 */ /* 0x00006400000c000b */
[----:B01----:R-:W-:Y:S01]  /*2e860*/  ENDCOLLECTIVE ;  /* 0x000000000000791b */ /* 0x003fe20003800000 */
.L_x_2693:
[----:B------:R-:W-:Y:S01]  /*2e870*/  IMAD.MOV.U32 R13, RZ, RZ, R54 ;  /* 0x000000ffff0d7224 */ /* 0x000fe200078e0036 */
[----:B------:R-:W-:Y:S01]  /*2e880*/  SEL R54, R78, R79, P0 ;  /* 0x0000004f4e367207 */ /* 0x000fe20000000000 */
[----:B------:R-:W-:Y:S02]  /*2e890*/  IMAD.MOV.U32 R12, RZ, RZ, R9 ;  /* 0x000000ffff0c7224 */ /* 0x000fe400078e0009 */
[----:B------:R-:W-:-:S07]  /*2e8a0*/  IMAD.MOV.U32 R86, RZ, RZ, R14 ;  /* 0x000000ffff567224 */ /* 0x000fce00078e000e */
[----:B------:R-:W-:Y:S05]  /*2e8b0*/  WARPSYNC.COLLECTIVE R15, `(.L_x_2694) ;  /* 0x000000000f087348 */ /* 0x000fea0003c00000 */
[----:B------:R0:W1:Y:S02]  /*2e8c0*/  SHFL.IDX P6, R14, R13, R12, R11 ;  /* 0x0000000c0d0e7389 */ /* 0x00006400000c000b */
[----:B01----:R-:W-:Y:S01]  /*2e8d0*/  ENDCOLLECTIVE ;  /* 0x000000000000791b */ /* 0x003fe20003800000 */
.L_x_2694:
[----:B------:R-:W-:Y:S01]  /*2e8e0*/  IMAD.MOV.U32 R13, RZ, RZ, R56 ;  /* 0x000000ffff0d7224 */ /* 0x000fe200078e0038 */
[----:B------:R-:W-:Y:S01]  /*2e8f0*/  SEL R56, R79, R78, P0 ;  /* 0x0000004e4f387207 */ /* 0x000fe20000000000 */
[----:B------:R-:W-:-:S07]  /*2e900*/  IMAD.MOV.U32 R90, RZ, RZ, R14 ;  /* 0x000000ffff5a7224 */ /* 0x000fce00078e000e */
[----:B------:R-:W-:Y:S05]  /*2e910*/  WARPSYNC.COLLECTIVE R15, `(.L_x_2695) ;  /* 0x000000000f087348 */ /* 0x000fea0003c00000 */
[----:B------:R0:W1:Y:S02]  /*2e920*/  SHFL.IDX P6, R14, R13, R12, R11 ;  /* 0x0000000c0d0e7389 */ /* 0x00006400000c000b */
[----:B01----:R-:W-:Y:S01]  /*2e930*/  ENDCOLLECTIVE ;  /* 0x000000000000791b */ /* 0x003fe20003800000 */
.L_x_2695:
[----:B------:R-:W-:Y:S01]  /*2e940*/  IMAD.MOV.U32 R13, RZ, RZ, R65 ;  /* 0x000000ffff0d7224 */ /* 0x000fe200078e0041 */
[----:B------:R-:W-:Y:S01]  /*2e950*/  SEL R65, R90, R85, P0 ;  /* 0x000000555a417207 */ /* 0x000fe20000000000 */
[----:B------:R-:W-:Y:S02]  /*2e960*/  IMAD.MOV.U32 R12, RZ, RZ, R24 ;  /* 0x000000ffff0c7224 */ /* 0x000fe400078e0018 */
[----:B------:R-:W-:-:S07]  /*2e970*/  IMAD.MOV.U32 R87, RZ, RZ, R14 ;  /* 0x000000ffff577224 */ /* 0x000fce00078e000e */
[----:B------:R-:W-:Y:S05]  /*2e980*/  WARPSYNC.COLLECTIVE R15, `(.L_x_2696) ;  /* 0x000000000f087348 */ /* 0x000fea0003c00000 */
[----:B------:R0:W1:Y:S02]  /*2e990*/  SHFL.IDX P6, R14, R13, R12, R11 ;  /* 0x0000000c0d0e7389 */ /* 0x00006400000c000b */
[----:B01----:R-:W-:Y:S01]  /*2e9a0*/  ENDCOLLECTIVE ;  /* 0x000000000000791b */ /* 0x003fe20003800000 */
.L_x_2696:
        /* <DEDUP_REMOVED lines=8> */
.L_x_2697:
[----:B------:R-:W-:Y:S02]  /*2ea30*/  IMAD.MOV.U32 R13, RZ, RZ, R42 ;  /* 0x000000ffff0d7224 */ /* 0x000fe400078e002a */
[----:B------:R-:W-:Y:S02]  /*2ea40*/  IMAD.MOV.U32 R12, RZ, RZ, R9 ;  /* 0x000000ffff0c7224 */ /* 0x000fe400078e0009 */
[----:B------:R-:W-:-:S07]  /*2ea50*/  IMAD.MOV.U32 R92, RZ, RZ, R14 ;  /* 0x000000ffff5c7224 */ /* 0x000fce00078e000e */
[----:B------:R-:W-:Y:S05]  /*2ea60*/  WARPSYNC.COLLECTIVE R15, `(.L_x_2698) ;  /* 0x000000000f087348 */ /* 0x000fea0003c00000 */
[----:B------:R0:W1:Y:S02]  /*2ea70*/  SHFL.IDX P6, R14, R13, R12, R11 ;  /* 0x0000000c0d0e7389 */ /* 0x00006400000c000b */
[----:B01----:R-:W-:Y:S01]  /*2ea80*/  ENDCOLLECTIVE ;  /* 0x000000000000791b */ /* 0x003fe20003800000 */
.L_x_2698:
[----:B------:R-:W-:Y:S02]  /*2ea90*/  IMAD.MOV.U32 R13, RZ, RZ, R38 ;  /* 0x000000ffff0d7224 */ /* 0x000fe400078e0026 */
[----:B------:R-:W-:-:S07]  /*2eaa0*/  IMAD.MOV.U32 R42, RZ, RZ, R14 ;  /* 0x000000ffff2a7224 */ /* 0x000fce00078e000e */
[----:B------:R-:W-:Y:S05]  /*2eab0*/  WARPSYNC.COLLECTIVE R15, `(.L_x_2699) ;  /* 0x000000000f087348 */ /* 0x000fea0003c00000 */
[----:B------:R0:W1:Y:S02]  /*2eac0*/  SHFL.IDX P6, R14, R13, R12, R11 ;  /* 0x0000000c0d0e7389 */ /* 0x00006400000c000b */
[----:B01----:R-:W-:Y:S01]  /*2ead0*/  ENDCOLLECTIVE ;  /* 0x000000000000791b */ /* 0x003fe20003800000 */
.L_x_2699:
[----:B------:R-:W-:Y:S02]  /*2eae0*/  SEL R67, R91, R42, P0 ;  /* 0x0000002a5b437207 */ /* 0x000fe40000000000 */
[----:B------:R-:W-:Y:S01]  /*2eaf0*/  SEL R69, R42, R91, P0 ;  /* 0x0000005b2a457207 */ /* 0x000fe20000000000 */
[----:B------:R-:W-:Y:S02]  /*2eb00*/  IMAD.MOV.U32 R91, RZ, RZ, RZ ;  /* 0x000000ffff5b7224 */ /* 0x000fe400078e00ff */
[----:B------:R-:W-:Y:S02]  /*2eb10*/  IMAD.MOV.U32 R13, RZ, RZ, R43 ;  /* 0x000000ffff0d7224 */ /* 0x000fe400078e002b */
[----:B------:R-:W-:Y:S02]  /*2eb20*/  IMAD.MOV.U32 R12, RZ, RZ, R24 ;  /* 0x000000ffff0c7224 */ /* 0x000fe400078e0018 */
[----:B------:R-:W-:-:S07]  /*2eb30*/  IMAD.MOV.U32 R93, RZ, RZ, R14 ;  /* 0x000000ffff5d7224 */ /* 0x000fce00078e000e */
[----:B------:R-:W-:Y:S05]  /*2eb40*/  WARPSYNC.COLLECTIVE R15, `(.L_x_2700) ;  /* 0x000000000f087348 */ /* 0x000fea0003c00000 */
[----:B------:R0:W1:Y:S02]  /*2eb50*/  SHFL.IDX P6, R14, R13, R12, R11 ;  /* 0x0000000c0d0e7389 */ /* 0x00006400000c000b */
[----:B01----:R-:W-:Y:S01]  /*2eb60*/  ENDCOLLECTIVE ;  /* 0x000000000000791b */ /* 0x003fe20003800000 */
.L_x_2700:
[----:B------:R-:W-:Y:S01]  /*2eb70*/  SEL R66, R92, R93, P0 ;  /* 0x0000005d5c427207 */ /* 0x000fe20000000000 */
[----:B------:R-:W-:Y:S02]  /*2eb80*/  IMAD.MOV.U32 R13, RZ, RZ, R41 ;  /* 0x000000ffff0d7224 */ /* 0x000fe400078e0029 */
[----:B------:R-:W-:-:S07]  /*2eb90*/  IMAD.MOV.U32 R43, RZ, RZ, R14 ;  /* 0x000000ffff2b7224 */ /* 0x000fce00078e000e */
[----:B------:R-:W-:Y:S05]  /*2eba0*/  WARPSYNC.COLLECTIVE R15, `(.L_x_2701) ;  /* 0x000000000f087348 */ /* 0x000fea0003c00000 */
[----:B------:R0:W1:Y:S02]  /*2ebb0*/  SHFL.IDX P6, R14, R13, R12, R11 ;  /* 0x0000000c0d0e7389 */ /* 0x00006400000c000b */
[----:B01----:R-:W-:Y:S01]  /*2ebc0*/  ENDCOLLECTIVE ;  /* 0x000000000000791b */ /* 0x003fe20003800000 */
.L_x_2701:
[----:B------:R-:W-:Y:S02]  /*2ebd0*/  IMAD.MOV.U32 R13, RZ, RZ, R34 ;  /* 0x000000ffff0d7224 */ /* 0x000fe400078e0022 */
[----:B------:R-:W-:Y:S02]  /*2ebe0*/  IMAD.MOV.U32 R12, RZ, RZ, R9 ;  /* 0x000000ffff0c7224 */ /* 0x000fe400078e0009 */
[----:B------:R-:W-:-:S07]  /*2ebf0*/  IMAD.MOV.U32 R41, RZ, RZ, R14 ;  /* 0x000000ffff297224 */ /* 0x000fce00078e000e */
[----:B------:R-:W-:Y:S05]  /*2ec00*/  WARPSYNC.COLLECTIVE R15, `(.L_x_2702) ;  /* 0x000000000f087348 */ /* 0x000fea0003c00000 */
[----:B------:R0:W1:Y:S02]  /*2ec10*/  SHFL.IDX P6, R14, R13, R12, R11 ;  /* 0x0000000c0d0e7389 */ /* 0x00006400000c000b */
[----:B01----:R-:W-:Y:S01]  /*2ec20*/  ENDCOLLECTIVE ;  /* 0x000000000000791b */ /* 0x003fe20003800000 */
.L_x_2702:
[----:B------:R-:W-:Y:S02]  /*2ec30*/  IMAD.MOV.U32 R13, RZ, RZ, R32 ;  /* 0x000000ffff0d7224 */ /* 0x000fe400078e0020 */
[----:B------:R-:W-:-:S07]  /*2ec40*/  IMAD.MOV.U32 R34, RZ, RZ, R14 ;  /* 0x000000ffff227224 */ /* 0x000fce00078e000e */
[----:B------:R-:W-:Y:S05]  /*2ec50*/  WARPSYNC.COLLECTIVE R15, `(.L_x_2703) ;  /* 0x000000000f087348 */ /* 0x000fea0003c00000 */
[----:B------:R0:W1:Y:S02]  /*2ec60*/  SHFL.IDX P6, R14, R13, R12, R11 ;  /* 0x0000000c0d0e7389 */ /* 0x00006400000c000b */
[----:B01----:R-:W-:Y:S01]  /*2ec70*/  ENDCOLLECTIVE ;  /* 0x000000000000791b */ /* 0x003fe20003800000 */
.L_x_2703:
        /* <DEDUP_REMOVED lines=8> */
.L_x_2704:
[----:B------:R-:W-:Y:S02]  /*2ed00*/  SEL R70, R41, R32, P0 ;  /* 0x0000002029467207 */ /* 0x000fe40000000000 */
[----:B------:R-:W-:Y:S01]  /*2ed10*/  SEL R74, R32, R41, P0 ;  /* 0x00000029204a7207 */ /* 0x000fe20000000000 */
[----:B------:R-:W-:Y:S02]  /*2ed20*/  IMAD.MOV.U32 R13, RZ, RZ, R37 ;  /* 0x000000ffff0d7224 */ /* 0x000fe400078e0025 */
[----:B------:R-:W-:-:S07]  /*2ed30*/  IMAD.MOV.U32 R39, RZ, RZ, R14 ;  /* 0x000000ffff277224 */ /* 0x000fce00078e000e */
[----:B------:R-:W-:Y:S05]  /*2ed40*/  WARPSYNC.COLLECTIVE R15, `(.L_x_2705) ;  /* 0x000000000f087348 */ /* 0x000fea0003c00000 */
[----:B------:R0:W1:Y:S02]  /*2ed50*/  SHFL.IDX P6, R14, R13, R12, R11 ;  /* 0x0000000c0d0e7389 */ /* 0x00006400000c000b */
[----:B01----:R-:W-:Y:S01]  /*2ed60*/  ENDCOLLECTIVE ;  /* 0x000000000000791b */ /* 0x003fe20003800000 */
.L_x_2705:
[----:B------:R-:W-:Y:S02]  /*2ed70*/  IMAD.MOV.U32 R13, RZ, RZ, R36 ;  /* 0x000000ffff0d7224 */ /* 0x000fe400078e0024 */
[----:B------:R-:W-:Y:S02]  /*2ed80*/  IMAD.MOV.U32 R12, RZ, RZ, R9 ;  /* 0x000000ffff0c7224 */ /* 0x000fe400078e0009 */
[----:B------:R-:W-:-:S07]  /*2ed90*/  IMAD.MOV.U32 R37, RZ, RZ, R14 ;  /* 0x000000ffff257224 */ /* 0x000fce00078e000e */
[----:B------:R-:W-:Y:S05]  /*2eda0*/  WARPSYNC.COLLECTIVE R15, `(.L_x_2706) ;  /* 0x000000000f087348 */ /* 0x000fea0003c00000 */
[----:B------:R0:W1:Y:S02]  /*2edb0*/  SHFL.IDX P6, R14, R13, R12, R11 ;  /* 0x0000000c0d0e7389 */ /* 0x00006400000c000b */
[----:B01----:R-:W-:Y:S01]  /*2edc0*/  ENDCOLLECTIVE ;  /* 0x000000000000791b */ /* 0x003fe20003800000 */
.L_x_2706:
[----:B------:R-:W-:Y:S02]  /*2edd0*/  IMAD.MOV.U32 R13, RZ, RZ, R30 ;  /* 0x000000ffff0d7224 */ /* 0x000fe400078e001e */
[----:B------:R-:W-:-:S07]  /*2ede0*/  IMAD.MOV.U32 R36, RZ, RZ, R14 ;  /* 0x000000ffff247224 */ /* 0x000fce00078e000e */
[----:B------:R-:W-:Y:S05]  /*2edf0*/  WARPSYNC.COLLECTIVE R15, `(.L_x_2707) ;  /* 0x000000000f087348 */ /* 0x000fea0003c00000 */
[----:B------:R0:W1:Y:S02]  /*2ee00*/  SHFL.IDX P6, R14, R13, R12, R11 ;  /* 0x0000000c0d0e7389 */ /* 0x00006400000c000b */
[----:B01----:R-:W-:Y:S01]  /*2ee10*/  ENDCOLLECTIVE ;  /* 0x000000000000791b */ /* 0x003fe20003800000 */
.L_x_2707:
        /* <DEDUP_REMOVED lines=8> */
.L_x_2708:
[----:B------:R-:W-:Y:S02]  /*2eea0*/  SEL R76, R37, R30, P0 ;  /* 0x0000001e254c7207 */ /* 0x000fe40000000000 */
[----:B------:R-:W-:Y:S01]  /*2eeb0*/  SEL R82, R30, R37, P0 ;  /* 0x000000251e527207 */ /* 0x000fe20000000000 */
[----:B------:R-:W-:Y:S02]  /*2eec0*/  IMAD.MOV.U32 R13, RZ, RZ, R33 ;  /* 0x000000ffff0d7224 */ /* 0x000fe400078e0021 */
[----:B------:R-:W-:-:S07]  /*2eed0*/  IMAD.MOV.U32 R35, RZ, RZ, R14 ;  /* 0x000000ffff237224 */ /* 0x000fce00078e000e */
[----:B------:R-:W-:Y:S05]  /*2eee0*/  WARPSYNC.COLLECTIVE R15, `(.L_x_2709) ;  /* 0x000000000f087348 */ /* 0x000fea0003c00000 */
[----:B------:R0:W1:Y:S02]  /*2eef0*/  SHFL.IDX P6, R14, R13, R12, R11 ;  /* 0x0000000c0d0e7389 */ /* 0x00006400000c000b */
[----:B01----:R-:W-:Y:S01]  /*2ef00*/  ENDCOLLECTIVE ;  /* 0x000000000000791b */ /* 0x003fe20003800000 */
.L_x_2709:
[----:B------:R-:W-:Y:S02]  /*2ef10*/  IMAD.MOV.U32 R13, RZ, RZ, R40 ;  /* 0x000000ffff0d7224 */ /* 0x000fe400078e0028 */
[----:B------:R-:W-:Y:S02]  /*2ef20*/  IMAD.MOV.U32 R12, RZ, RZ, R9 ;  /* 0x000000ffff0c7224 */ /* 0x000fe400078e0009 */
[----:B------:R-:W-:-:S07]  /*2ef30*/  IMAD.MOV.U32 R33, RZ, RZ, R14 ;  /* 0x000000ffff217224 */ /* 0x000fce00078e000e */
[----:B------:R-:W-:Y:S05]  /*2ef40*/  WARPSYNC.COLLECTIVE R15, `(.L_x_2710) ;  /* 0x000000000f087348 */ /* 0x000fea0003c00000 */
[----:B------:R0:W1:Y:S02]  /*2ef50*/  SHFL.IDX P6, R14, R13, R12, R11 ;  /* 0x0000000c0d0e7389 */ /* 0x00006400000c000b */
[----:B01----:R-:W-:Y:S01]  /*2ef60*/  ENDCOLLECTIVE ;  /* 0x000000000000791b */ /* 0x003fe20003800000 */
.L_x_2710:
[----:B------:R-:W-:Y:S02]  /*2ef70*/  IMAD.MOV.U32 R13, RZ, RZ, R28 ;  /* 0x000000ffff0d7224 */ /* 0x000fe400078e001c */
[----:B------:R-:W-:-:S07]  /*2ef80*/  IMAD.MOV.U32 R40, RZ, RZ, R14 ;  /* 0x000000ffff287224 */ /* 0x000fce00078e000e */
[----:B------:R-:W-:Y:S05]  /*2ef90*/  WARPSYNC.COLLECTIVE R15, `(.L_x_2711) ;  /* 0x000000000f087348 */ /* 0x000fea0003c00000 */
[----:B------:R0:W1:Y:S02]  /*2efa0*/  SHFL.IDX P6, R14, R13, R12, R11 ;  /* 0x0000000c0d0e7389 */ /* 0x00006400000c000b */
[----:B01----:R-:W-:Y:S01]  /*2efb0*/  ENDCOLLECTIVE ;  /* 0x000000000000791b */ /* 0x003fe20003800000 */
.L_x_2711:
        /* <DEDUP_REMOVED lines=9> */
.L_x_2712:
[----:B------:R-:W-:Y:S02]  /*2f050*/  SEL R84, R33, R28, P0 ;  /* 0x0000001c21547207 */ /* 0x000fe40000000000 */
[----:B------:R-:W-:Y:S01]  /*2f060*/  SEL R86, R28, R33, P0 ;  /* 0x000000211c567207 */ /* 0x000fe20000000000 */
[----:B------:R-:W-:Y:S02]  /*2f070*/  IMAD.MOV.U32 R13, RZ, RZ, R31 ;  /* 0x000000ffff0d7224 */ /* 0x000fe400078e001f */
[----:B------:R-:W-:-:S07]  /*2f080*/  IMAD.MOV.U32 R29, RZ, RZ, R14 ;  /* 0x000000ffff1d7224 */ /* 0x000fce00078e000e */
[----:B------:R-:W-:Y:S05]  /*2f090*/  WARPSYNC.COLLECTIVE R15, `(.L_x_2713) ;  /* 0x000000000f087348 */ /* 0x000fea0003c00000 */
[----:B------:R0:W1:Y:S02]  /*2f0a0*/  SHFL.IDX P6, R14, R13, R12, R11 ;  /* 0x0000000c0d0e7389 */ /* 0x00006400000c000b */
[----:B01----:R-:W-:Y:S01]  /*2f0b0*/  ENDCOLLECTIVE ;  /* 0x000000000000791b */ /* 0x003fe20003800000 */
.L_x_2713:
[----:B------:R-:W-:Y:S02]  /*2f0c0*/  IMAD.MOV.U32 R13, RZ, RZ, R10 ;  /* 0x000000ffff0d7224 */ /* 0x000fe400078e000a */
[----:B------:R-:W-:Y:S02]  /*2f0d0*/  IMAD.MOV.U32 R12, RZ, RZ, R9 ;  /* 0x000000ffff0c7224 */ /* 0x000fe400078e0009 */
[----:B------:R-:W-:-:S07]  /*2f0e0*/  IMAD.MOV.U32 R2, RZ, RZ, R14 ;  /* 0x000000ffff027224 */ /* 0x000fce00078e000e */
[----:B------:R-:W-:Y:S05]  /*2f0f0*/  WARPSYNC.COLLECTIVE R15, `(.L_x_2714) ;  /* 0x000000000f087348 */ /* 0x000fea0003c00000 */
[----:B------:R0:W1:Y:S02]  /*2f100*/  SHFL.IDX P6, R14, R13, R12, R11 ;  /* 0x0000000c0d0e7389 */ /* 0x00006400000c000b */
[----:B01----:R-:W-:Y:S01]  /*2f110*/  ENDCOLLECTIVE ;  /* 0x000000000000791b */ /* 0x003fe20003800000 */
.L_x_2714:
[----:B------:R-:W-:Y:S02]  /*2f120*/  IMAD.MOV.U32 R13, RZ, RZ, R8 ;  /* 0x000000ffff0d7224 */ /* 0x000fe400078e0008 */
[----:B------:R-:W-:-:S07]  /*2f130*/  IMAD.MOV.U32 R10, RZ, RZ, R14 ;  /* 0x000000ffff0a7224 */ /* 0x000fce00078e000e */
[----:B------:R-:W-:Y:S05]  /*2f140*/  WARPSYNC.COLLECTIVE R15, `(.L_x_2715) ;  /* 0x000000000f087348 */ /* 0x000fea0003c00000 */
[----:B------:R0:W1:Y:S02]  /*2f150*/  SHFL.IDX P6, R14, R13, R12, R11 ;  /* 0x0000000c0d0e7389 */ /* 0x00006400000c000b */
[----:B01----:R-:W-:Y:S01]  /*2f160*/  ENDCOLLECTIVE ;  /* 0x000000000000791b */ /* 0x003fe20003800000 */
.L_x_2715:
[----:B------:R-:W-:Y:S05]  /*2f170*/  BRA `(.L_x_2716) ;  /* 0xffffff2800807947 */ /* 0x000fea000383ffff */
.L_x_2462:
[----:B------:R-:W-:Y:S02]  /*2f180*/  IMAD.MOV.U32 R13, RZ, RZ, R3 ;  /* 0x000000ffff0d7224 */ /* 0x000fe400078e0003 */
[----:B------:R-:W-:Y:S02]  /*2f190*/  IMAD.MOV.U32 R12, RZ, RZ, RZ ;  /* 0x000000ffff0c7224 */ /* 0x000fe400078e00ff */
[----:B------:R-:W-:Y:S02]  /*2f1a0*/  IMAD.MOV.U32 R11, RZ, RZ, 0x181f ;  /* 0x0000181fff0b7424 */ /* 0x000fe400078e00ff */
[----:B------:R-:W-:-:S07]  /*2f1b0*/  IMAD.MOV.U32 R15, RZ, RZ, -0x1 ;  /* 0xffffffffff0f7424 */ /* 0x000fce00078e00ff */
[----:B-----5:R-:W-:Y:S05]  /*2f1c0*/  WARPSYNC.COLLECTIVE R15, `(.L_x_2717) ;  /* 0x000000000f087348 */ /* 0x020fea0003c00000 */
[----:B------:R0:W1:Y:S02]  /*2f1d0*/  SHFL.IDX P6, R14, R13, R12, R11 ;  /* 0x0000000c0d0e7389 */ /* 0x00006400000c000b */
[----:B01---5:R-:W-:Y:S01]  /*2f1e0*/  ENDCOLLECTIVE ;  /* 0x000000000000791b */ /* 0x023fe20003800000 */
.L_x_2717:
[----:B------:R-:W-:Y:S02]  /*2f1f0*/  IMAD.MOV.U32 R13, RZ, RZ, R2 ;  /* 0x000000ffff0d7224 */ /* 0x000fe400078e0002 */
[----:B------:R-:W-:-:S07]  /*2f200*/  IMAD.MOV.U32 R0, RZ, RZ, R14 ;  /* 0x000000ffff007224 */ /* 0x000fce00078e000e */
[----:B------:R-:W-:Y:S05]  /*2f210*/  WARPSYNC.COLLECTIVE R15, `(.L_x_2718) ;  /* 0x000000000f087348 */ /* 0x000fea0003c00000 */
[----:B------:R0:W1:Y:S02]  /*2f220*/  SHFL.IDX P6, R14, R13, R12, R11 ;  /* 0x0000000c0d0e7389 */ /* 0x00006400000c000b */
[----:B01----:R-:W-:Y:S01]  /*2f230*/  ENDCOLLECTIVE ;  /* 0x000000000000791b */ /* 0x003fe20003800000 */
.L_x_2718:
[----:B------:R-:W-:Y:S05]  /*2f240*/  BRA `(.L_x_2719) ;  /* 0xffffff3800507947 */ /* 0x000fea000383ffff */
.L_x_2465:
        /* <DEDUP_REMOVED lines=8> */
.L_x_2721:
[----:B------:R-:W-:Y:S05]  /*2f2d0*/  BSYNC B1 ;  /* 0x0000000000017941 */ /* 0x000fea0003800000 */
.L_x_2720:
        /* <DEDUP_REMOVED lines=8> */
.L_x_2722:
[----:B------:R-:W-:Y:S05]  /*2f360*/  BRA `(.L_x_2723) ;  /* 0xffffff3800547947 */ /* 0x000fea000383ffff */
.L_x_2468:
        /* <DEDUP_REMOVED lines=8> */
.L_x_2725:
[----:B------:R-:W-:Y:S05]  /*2f3f0*/  BSYNC B1 ;  /* 0x0000000000017941 */ /* 0x000fea0003800000 */
.L_x_2724:
        /* <DEDUP_REMOVED lines=8> */
.L_x_2726:
[----:B------:R-:W-:Y:S05]  /*2f480*/  BRA `(.L_x_2727) ;  /* 0xffffff3800587947 */ /* 0x000fea000383ffff */
.L_x_2471:
        /* <DEDUP_REMOVED lines=8> */
.L_x_2729:
[----:B------:R-:W-:Y:S05]  /*2f510*/  BSYNC B1 ;  /* 0x0000000000017941 */ /* 0x000fea0003800000 */
.L_x_2728:
        /* <DEDUP_REMOVED lines=8> */
.L_x_2730:
[----:B------:R-:W-:Y:S05]  /*2f5a0*/  BRA `(.L_x_2731) ;  /* 0xffffff38005c7947 */ /* 0x000fea000383ffff */
.L_x_2473:
[----:B------:R-:W-:Y:S02]  /*2f5b0*/  IMAD.MOV.U32 R13, RZ, RZ, R8 ;  /* 0x000000ffff0d7224 */ /* 0x000fe400078e0008 */
[----:B------:R-:W-:Y:S02]  /*2f5c0*/  IMAD.MOV.U32 R12, RZ, RZ, RZ ;  /* 0x000000ffff0c7224 */ /* 0x000fe400078e00ff */
[----:B------:R-:W-:Y:S02]  /*2f5d0*/  IMAD.MOV.U32 R11, RZ, RZ, 0x1c1f ;  /* 0x00001c1fff0b7424 */ /* 0x000fe400078e00ff */
[----:B------:R-:W-:-:S07]  /*2f5e0*/  IMAD.MOV.U32 R15, RZ, RZ, -0x1 ;  /* 0xffffffffff0f7424 */ /* 0x000fce00078e00ff */
[----:B------:R-:W-:Y:S05]  /*2f5f0*/  WARPSYNC.COLLECTIVE R15, `(.L_x_2732) ;  /* 0x000000000f087348 */ /* 0x000fea0003c00000 */
[----:B------:R0:W1:Y:S02]  /*2f600*/  SHFL.IDX P6, R14, R13, R12, R11 ;  /* 0x0000000c0d0e7389 */ /* 0x00006400000c000b */
[----:B01----:R-:W-:Y:S01]  /*2f610*/  ENDCOLLECTIVE ;  /* 0x000000000000791b */ /* 0x003fe20003800000 */
.L_x_2732:
[----:B------:R-:W-:Y:S02]  /*2f620*/  IMAD.MOV.U32 R13, RZ, RZ, R2 ;  /* 0x000000ffff0d7224 */ /* 0x000fe400078e0002 */
[----:B------:R-:W-:-:S07]  /*2f630*/  IMAD.MOV.U32 R9, RZ, RZ, R14 ;  /* 0x000000ffff097224 */ /* 0x000fce00078e000e */
[----:B------:R-:W-:Y:S05]  /*2f640*/  WARPSYNC.COLLECTIVE R15, `(.L_x_2733) ;  /* 0x000000000f087348 */ /* 0x000fea0003c00000 */
[----:B------:R0:W1:Y:S02]  /*2f650*/  SHFL.IDX P6, R14, R13, R12, R11 ;  /* 0x0000000c0d0e7389 */ /* 0x00006400000c000b */
[----:B01----:R-:W-:Y:S01]  /*2f660*/  ENDCOLLECTIVE ;  /* 0x000000000000791b */ /* 0x003fe20003800000 */
.L_x_2733:
[----:B------:R-:W-:Y:S05]  /*2f670*/  BRA `(.L_x_2734) ;  /* 0xffffff3c009c7947 */ /* 0x000fea000383ffff */
.L_x_2476:
        /* <DEDUP_REMOVED lines=8> */
.L_x_2736:
[----:B------:R-:W-:Y:S05]  /*2f700*/  BSYNC B1 ;  /* 0x0000000000017941 */ /* 0x000fea0003800000 */
.L_x_2735:
        /* <DEDUP_REMOVED lines=8> */
.L_x_2737:
[----:B------:R-:W-:Y:S05]  /*2f790*/  BRA `(.L_x_2738) ;  /* 0xffffff4000c47947 */ /* 0x000fea000383ffff */
.L_x_2480:
[----:B------:R-:W-:Y:S02]  /*2f7a0*/  IMAD.MOV.U32 R13, RZ, RZ, R3 ;  /* 0x000000ffff0d7224 */ /* 0x000fe400078e0003 */
[----:B------:R-:W-:Y:S02]  /*2f7b0*/  IMAD.MOV.U32 R12, RZ, RZ, RZ ;  /* 0x000000ffff0c7224 */ /* 0x000fe400078e00ff */
[----:B------:R-:W-:Y:S02]  /*2f7c0*/  IMAD.MOV.U32 R11, RZ, RZ, 0x181f ;  /* 0x0000181fff0b7424 */ /* 0x000fe400078e00ff */
[----:B------:R-:W-:-:S07]  /*2f7d0*/  IMAD.MOV.U32 R15, RZ, RZ, -0x1 ;  /* 0xffffffffff0f7424 */ /* 0x000fce00078e00ff */
[----:B0-----:R-:W-:Y:S05]  /*2f7e0*/  WARPSYNC.COLLECTIVE R15, `(.L_x_2739) ;  /* 0x000000000f087348 */ /* 0x001fea0003c00000 */
[----:B------:R1:W2:Y:S02]  /*2f7f0*/  SHFL.IDX P6, R14, R13, R12, R11 ;  /* 0x0000000c0d0e7389 */ /* 0x0002a400000c000b */
[----:B012---:R-:W-:Y:S01]  /*2f800*/  ENDCOLLECTIVE ;  /* 0x000000000000791b */ /* 0x007fe20003800000 */
.L_x_2739:
[----:B------:R-:W-:Y:S02]  /*2f810*/  IMAD.MOV.U32 R13, RZ, RZ, R2 ;  /* 0x000000ffff0d7224 */ /* 0x000fe400078e0002 */
[----:B------:R-:W-:-:S07]  /*2f820*/  IMAD.MOV.U32 R0, RZ, RZ, R14 ;  /* 0x000000ffff007224 */ /* 0x000fce00078e000e */
[----:B------:R-:W-:Y:S05]  /*2f830*/  WARPSYNC.COLLECTIVE R15, `(.L_x_2740) ;  /* 0x000000000f087348 */ /* 0x000fea0003c00000 */
[----:B------:R0:W1:Y:S02]  /*2f840*/  SHFL.IDX P6, R14, R13, R12, R11 ;  /* 0x0000000c0d0e7389 */ /* 0x00006400000c000b */
[----:B01----:R-:W-:Y:S01]  /*2f850*/  ENDCOLLECTIVE ;  /* 0x000000000000791b */ /* 0x003fe20003800000 */
.L_x_2740:
[----:B------:R-:W-:Y:S05]  /*2f860*/  BRA `(.L_x_2741) ;  /* 0xffffff4c00f47947 */ /* 0x000fea000383ffff */
.L_x_2483:
        /* <DEDUP_REMOVED lines=8> */
.L_x_2743:
[----:B------:R-:W-:Y:S05]  /*2f8f0*/  BSYNC B1 ;  /* 0x0000000000017941 */ /* 0x000fea0003800000 */
.L_x_2742:
        /* <DEDUP_REMOVED lines=8> */
.L_x_2744:
[----:B------:R-:W-:Y:S05]  /*2f980*/  BRA `(.L_x_2745) ;  /* 0xffffff4c00fc7947 */ /* 0x000fea000383ffff */
.L_x_2486:
        /* <DEDUP_REMOVED lines=8> */
.L_x_2747:
[----:B------:R-:W-:Y:S05]  /*2fa10*/  BSYNC B1 ;  /* 0x0000000000017941 */ /* 0x000fea0003800000 */
.L_x_2746:
        /* <DEDUP_REMOVED lines=8> */
.L_x_2748:
[----:B------:R-:W-:Y:S05]  /*2faa0*/  BRA `(.L_x_2749) ;  /* 0xffffff5000007947 */ /* 0x000fea000383ffff */
.L_x_2489:
        /* <DEDUP_REMOVED lines=8> */
.L_x_2751:
[----:B------:R-:W-:Y:S05]  /*2fb30*/  BSYNC B1 ;  /* 0x0000000000017941 */ /* 0x000fea0003800000 */
.L_x_2750:
        /* <DEDUP_REMOVED lines=8> */
.L_x_2752:
[----:B------:R-:W-:Y:S05]  /*2fbc0*/  BRA `(.L_x_2753) ;  /* 0xffffff5000047947 */ /* 0x000fea000383ffff */
.L_x_2508:
        /* <DEDUP_REMOVED lines=11> */
.L_x_2755:
[----:B------:R-:W-:Y:S05]  /*2fc80*/  BSYNC B1 ;  /* 0x0000000000017941 */ /* 0x000fea0003800000 */
.L_x_2754:
[----:B------:R-:W-:Y:S05]  /*2fc90*/  BRA `(.L_x_2756) ;  /* 0xffffff6c00e07947 */ /* 0x000fea000383ffff */
.L_x_2510:
[----:B------:R-:W-:Y:S01]  /*2fca0*/  BSSY B1, `(.L_x_2757) ;  /* 0x0000006000017945 */ /* 0x000fe20003800000 */
[----:B------:R-:W-:-:S07]  /*2fcb0*/  IMAD.MOV.U32 R15, RZ, RZ, -0x1 ;  /* 0xffffffffff0f7424 */ /* 0x000fce00078e00ff */
[----:B0-----:R-:W-:Y:S05]  /*2fcc0*/  WARPSYNC.COLLECTIVE R15, `(.L_x_2758) ;  /* 0x000000000f0c7348 */ /* 0x001fea0003c00000 */
[----:B------:R-:W-:Y:S02]  /*2fcd0*/  ELECT P6, UR62, PT ;  /* 0x00000000003e782f */ /* 0x000fe400038c0000 */
[----:B------:R-:W-:Y:S01]  /*2fce0*/  MOV R14, UR62 ;  /* 0x0000003e000e7c02 */ /* 0x000fe20008000f00 */
[----:B0-----:R-:W-:Y:S10]  /*2fcf0*/  ENDCOLLECTIVE ;  /* 0x000000000000791b */ /* 0x001ff40003800000 */
.L_x_2758:
[----:B------:R-:W-:Y:S05]  /*2fd00*/  BSYNC B1 ;  /* 0x0000000000017941 */ /* 0x000fea0003800000 */
.L_x_2757:
[----:B------:R-:W-:Y:S05]  /*2fd10*/  BRA `(.L_x_2509) ;  /* 0xffffff6c00d87947 */ /* 0x000fea000383ffff */
.L_x_2512:
[----:B0-----:R0:W1:Y:S02]  /*2fd20*/  SYNCS.PHASECHK.TRANS64.TRYWAIT P0, [R18+URZ+0x2e820], R4 ;  /* 0x02e82004120075a7 */ /* 0x001064000800017f */
[----:B-1----:R-:W-:Y:S05]  /*2fd30*/  @!P0 NANOSLEEP.SYNCS 0x989680 ;  /* 0x009896800000895d */ /* 0x002fea0003900000 */
[----:B------:R-:W1:Y:S02]  /*2fd40*/  @!P0 SYNCS.PHASECHK.TRANS64 P0, [R18+URZ+0x2e820], R4 ;  /* 0x02e82004120085a7 */ /* 0x000e64000800007f */
[----:B-1----:R-:W-:Y:S05]  /*2fd50*/  @!P0 BRA `(.L_x_2512) ;  /* 0xfffffffc00f08947 */ /* 0x002fea000383ffff */
[----:B------:R-:W-:Y:S05]  /*2fd60*/  BRA `(.L_x_2759) ;  /* 0xffffff6c00e87947 */ /* 0x000fea000383ffff */
.L_x_2516:
[----:B-1----:R1:W2:Y:S02]  /*2fd70*/  SYNCS.PHASECHK.TRANS64.TRYWAIT P0, [R7+URZ+0x2e8a0], R9 ;  /* 0x02e8a009070075a7 */ /* 0x0022a4000800017f */
[----:B--2---:R-:W-:Y:S05]  /*2fd80*/  @!P0 NANOSLEEP.SYNCS 0x989680 ;  /* 0x009896800000895d */ /* 0x004fea0003900000 */
[----:B------:R-:W2:Y:S02]  /*2fd90*/  @!P0 SYNCS.PHASECHK.TRANS64 P0, [R7+URZ+0x2e8a0], R9 ;  /* 0x02e8a009070085a7 */ /* 0x000ea4000800007f */
[----:B--2---:R-:W-:Y:S05]  /*2fda0*/  @!P0 BRA `(.L_x_2516) ;  /* 0xfffffffc00f08947 */ /* 0x004fea000383ffff */
[----:B------:R-:W-:Y:S05]  /*2fdb0*/  BRA `(.L_x_2760) ;  /* 0xffffff7000087947 */ /* 0x000fea000383ffff */
.L_x_2521:
[----:B0-----:R0:W2:Y:S02]  /*2fdc0*/  SYNCS.PHASECHK.TRANS64.TRYWAIT P0, [R7+URZ+0x2e8c0], R9 ;  /* 0x02e8c009070075a7 */ /* 0x0010a4000800017f */
[----:B--2---:R-:W-:Y:S05]  /*2fdd0*/  @!P0 NANOSLEEP.SYNCS 0x989680 ;  /* 0x009896800000895d */ /* 0x004fea0003900000 */
[----:B------:R-:W2:Y:S02]  /*2fde0*/  @!P0 SYNCS.PHASECHK.TRANS64 P0, [R7+URZ+0x2e8c0], R9 ;  /* 0x02e8c009070085a7 */ /* 0x000ea4000800007f */
[----:B--2---:R-:W-:Y:S05]  /*2fdf0*/  @!P0 BRA `(.L_x_2521) ;  /* 0xfffffffc00f08947 */ /* 0x004fea000383ffff */
[----:B------:R-:W-:Y:S05]  /*2fe00*/  BRA `(.L_x_2761) ;  /* 0xffffff7000887947 */ /* 0x000fea000383ffff */
.L_x_2528:
[----:B0-----:R0:W1:Y:S02]  /*2fe10*/  SYNCS.PHASECHK.TRANS64.TRYWAIT P1, [R5+URZ+0x2e8a0], R6 ;  /* 0x02e8a006050075a7 */ /* 0x001064000802017f */
[----:B-1----:R-:W-:Y:S05]  /*2fe20*/  @!P1 NANOSLEEP.SYNCS 0x989680 ;  /* 0x009896800000995d */ /* 0x002fea0003900000 */
[----:B------:R-:W1:Y:S02]  /*2fe30*/  @!P1 SYNCS.PHASECHK.TRANS64 P1, [R5+URZ+0x2e8a0], R6 ;  /* 0x02e8a006050095a7 */ /* 0x000e64000802007f */
[----:B-1----:R-:W-:Y:S05]  /*2fe40*/  @!P1 BRA `(.L_x_2528) ;  /* 0xfffffffc00f09947 */ /* 0x002fea000383ffff */
[----:B------:R-:W-:Y:S05]  /*2fe50*/  BRA `(.L_x_2762) ;  /* 0xffffff74005c7947 */ /* 0x000fea000383ffff */
.L_x_2533:
[----:B-1----:R1:W2:Y:S02]  /*2fe60*/  SYNCS.PHASECHK.TRANS64.TRYWAIT P1, [R5+URZ+0x2e8c0], R6 ;  /* 0x02e8c006050075a7 */ /* 0x0022a4000802017f */
[----:B--2---:R-:W-:Y:S05]  /*2fe70*/  @!P1 NANOSLEEP.SYNCS 0x989680 ;  /* 0x009896800000995d */ /* 0x004fea0003900000 */
[----:B------:R-:W2:Y:S02]  /*2fe80*/  @!P1 SYNCS.PHASECHK.TRANS64 P1, [R5+URZ+0x2e8c0], R6 ;  /* 0x02e8c006050095a7 */ /* 0x000ea4000802007f */
[----:B--2---:R-:W-:Y:S05]  /*2fe90*/  @!P1 BRA `(.L_x_2533) ;  /* 0xfffffffc00f09947 */ /* 0x004fea000383ffff */
[----:B------:R-:W-:Y:S05]  /*2fea0*/  BRA `(.L_x_2763) ;  /* 0xffffff7400d87947 */ /* 0x000fea000383ffff */
.L_x_2550:
        /* <DEDUP_REMOVED lines=8> */
[----:B-1----:R-:W-:Y:S05]  /*2ff30*/  WARPSYNC.COLLECTIVE R15, `(.L_x_2765) ;  /* 0x000000000f087348 */ /* 0x002fea0003c00000 */
[----:B------:R0:W2:Y:S02]  /*2ff40*/  SHFL.IDX P6, R14, R13, R12, R11 ;  /* 0x0000000c0d0e7389 */ /* 0x0000a400000c000b */
[----:B012---:R-:W-:Y:S01]  /*2ff50*/  ENDCOLLECTIVE ;  /* 0x000000000000791b */ /* 0x007fe20003800000 */
.L_x_2765:
[----:B------:R-:W-:Y:S05]  /*2ff60*/  BSYNC B0 ;  /* 0x0000000000007941 */ /* 0x000fea0003800000 */
.L_x_2764:
[----:B------:R-:W-:Y:S05]  /*2ff70*/  BRA `(.L_x_2766) ;  /* 0xffffff8400447947 */ /* 0x000fea000383ffff */
.L_x_2552:
[----:B------:R-:W-:Y:S01]  /*2ff80*/  BSSY B0, `(.L_x_2767) ;  /* 0x0000006000007945 */ /* 0x000fe20003800000 */
[----:B------:R-:W-:-:S07]  /*2ff90*/  IMAD.MOV.U32 R15, RZ, RZ, -0x1 ;  /* 0xffffffffff0f7424 */ /* 0x000fce00078e00ff */
[----:B01----:R-:W-:Y:S05]  /*2ffa0*/  WARPSYNC.COLLECTIVE R15, `(.L_x_2768) ;  /* 0x000000000f0c7348 */ /* 0x003fea0003c00000 */
[----:B------:R-:W-:Y:S02]  /*2ffb0*/  ELECT P6, UR62, PT ;  /* 0x00000000003e782f */ /* 0x000fe400038c0000 */
[----:B------:R-:W-:Y:S01]  /*2ffc0*/  MOV R14, UR62 ;  /* 0x0000003e000e7c02 */ /* 0x000fe20008000f00 */
[----:B01----:R-:W-:Y:S10]  /*2ffd0*/  ENDCOLLECTIVE ;  /* 0x000000000000791b */ /* 0x003ff40003800000 */
.L_x_2768:
[----:B------:R-:W-:Y:S05]  /*2ffe0*/  BSYNC B0 ;  /* 0x0000000000007941 */ /* 0x000fea0003800000 */
.L_x_2767:
[----:B------:R-:W-:Y:S05]  /*2fff0*/  BRA `(.L_x_2769) ;  /* 0xffffff84004c7947 */ /* 0x000fea000383ffff */
.L_x_2554:
[----:B0-----:R0:W1:Y:S02]  /*30000*/  SYNCS.PHASECHK.TRANS64.TRYWAIT P0, [R2+URZ+0x2e880], R4 ;  /* 0x02e88004020075a7 */ /* 0x001064000800017f */
[----:B-1----:R-:W-:Y:S05]  /*30010*/  @!P0 NANOSLEEP.SYNCS 0x989680 ;  /* 0x009896800000895d */ /* 0x002fea0003900000 */
[----:B------:R-:W1:Y:S02]  /*30020*/  @!P0 SYNCS.PHASECHK.TRANS64 P0, [R2+URZ+0x2e880], R4 ;  /* 0x02e88004020085a7 */ /* 0x000e64000800007f */
[----:B-1----:R-:W-:Y:S05]  /*30030*/  @!P0 BRA `(.L_x_2554) ;  /* 0xfffffffc00f08947 */ /* 0x002fea000383ffff */
[----:B------:R-:W-:Y:S05]  /*30040*/  BRA `(.L_x_2770) ;  /* 0xffffff8400bc7947 */ /* 0x000fea000383ffff */
.L_x_2556:
[----:B-1----:R1:W2:Y:S02]  /*30050*/  SYNCS.PHASECHK.TRANS64.TRYWAIT P0, [R2+URZ+0x2e840], R4 ;  /* 0x02e84004020075a7 */ /* 0x0022a4000800017f */
[----:B--2---:R-:W-:Y:S05]  /*30060*/  @!P0 NANOSLEEP.SYNCS 0x989680 ;  /* 0x009896800000895d */ /* 0x004fea0003900000 */
[----:B------:R-:W2:Y:S02]  /*30070*/  @!P0 SYNCS.PHASECHK.TRANS64 P0, [R2+URZ+0x2e840], R4 ;  /* 0x02e84004020085a7 */ /* 0x000ea4000800007f */
[----:B--2---:R-:W-:Y:S05]  /*30080*/  @!P0 BRA `(.L_x_2556) ;  /* 0xfffffffc00f08947 */ /* 0x004fea000383ffff */
[----:B------:R-:W-:Y:S05]  /*30090*/  BRA `(.L_x_2771) ;  /* 0xffffff8800147947 */ /* 0x000fea000383ffff */
.L_x_2560:
[----:B------:R-:W2:Y:S01]  /*300a0*/  LDL.LU R11, [R1+0x44] ;  /* 0x00004400010b7983 */ /* 0x000ea20000300800 */
[----:B------:R-:W-:Y:S02]  /*300b0*/  IMAD.MOV.U32 R13, RZ, RZ, R3 ;  /* 0x000000ffff0d7224 */ /* 0x000fe400078e0003 */
[----:B------:R-:W-:Y:S02]  /*300c0*/  IMAD.MOV.U32 R12, RZ, RZ, RZ ;  /* 0x000000ffff0c7224 */ /* 0x000fe400078e00ff */
[----:B------:R-:W-:Y:S02]  /*300d0*/  IMAD.MOV.U32 R15, RZ, RZ, -0x1 ;  /* 0xffffffffff0f7424 */ /* 0x000fe400078e00ff */
[----:B------:R-:W-:-:S04]  /*300e0*/  IMAD R2, R10, 0x80, R19 ;  /* 0x000000800a027824 */ /* 0x000fc800078e0213 */
[----:B------:R-:W-:Y:S02]  /*300f0*/  VIADD R5, R2, 0x10 ;  /* 0x0000001002057836 */ /* 0x000fe40000000000 */
[----:B--2---:R-:W-:Y:S02]  /*30100*/  IMAD R0, R11, R7, RZ ;  /* 0x000000070b007224 */ /* 0x004fe400078e02ff */
[----:B------:R-:W-:-:S03]  /*30110*/  IMAD.MOV.U32 R11, RZ, RZ, 0x181f ;  /* 0x0000181fff0b7424 */ /* 0x000fc600078e00ff */
[----:B------:R-:W-:-:S13]  /*30120*/  ISETP.GE.AND P1, PT, R2, R0, PT ;  /* 0x000000000200720c */ /* 0x000fda0003f26270 */
[----:B-----5:R-:W-:Y:S05]  /*30130*/  WARPSYNC.COLLECTIVE R15, `(.L_x_2772) ;  /* 0x000000000f087348 */ /* 0x020fea0003c00000 */
[----:B------:R0:W1:Y:S02]  /*30140*/  SHFL.IDX P6, R14, R13, R12, R11 ;  /* 0x0000000c0d0e7389 */ /* 0x00006400000c000b */
[----:B01---5:R-:W-:Y:S01]  /*30150*/  ENDCOLLECTIVE ;  /* 0x000000000000791b */ /* 0x023fe20003800000 */
.L_x_2772:
[----:B------:R-:W-:Y:S02]  /*30160*/  IMAD.MOV.U32 R13, RZ, RZ, R4 ;  /* 0x000000ffff0d7224 */ /* 0x000fe400078e0004 */
[----:B------:R-:W-:-:S07]  /*30170*/  IMAD.MOV.U32 R6, RZ, RZ, R14 ;  /* 0x000000ffff067224 */ /* 0x000fce00078e000e */
[----:B------:R-:W-:Y:S05]  /*30180*/  WARPSYNC.COLLECTIVE R15, `(.L_x_2773) ;  /* 0x000000000f087348 */ /* 0x000fea0003c00000 */
[----:B------:R0:W1:Y:S02]  /*30190*/  SHFL.IDX P6, R14, R13, R12, R11 ;  /* 0x0000000c0d0e7389 */ /* 0x00006400000c000b */
[----:B01----:R-:W-:Y:S01]  /*301a0*/  ENDCOLLECTIVE ;  /* 0x000000000000791b */ /* 0x003fe20003800000 */
.L_x_2773:
        /* <DEDUP_REMOVED lines=17> */
.L_x_2774:
[----:B------:R-:W-:Y:S02]  /*302c0*/  IMAD.MOV.U32 R13, RZ, RZ, R4 ;  /* 0x000000ffff0d7224 */ /* 0x000fe400078e0004 */
[----:B------:R-:W-:-:S07]  /*302d0*/  IMAD.MOV.U32 R6, RZ, RZ, R14 ;  /* 0x000000ffff067224 */ /* 0x000fce00078e000e */
[----:B------:R-:W-:Y:S05]  /*302e0*/  WARPSYNC.COLLECTIVE R15, `(.L_x_2775) ;  /* 0x000000000f087348 */ /* 0x000fea0003c00000 */
[----:B------:R0:W1:Y:S02]  /*302f0*/  SHFL.IDX P6, R14, R13, R12, R11 ;  /* 0x0000000c0d0e7389 */ /* 0x00006400000c000b */
[----:B01----:R-:W-:Y:S01]  /*30300*/  ENDCOLLECTIVE ;  /* 0x000000000000791b */ /* 0x003fe20003800000 */
.L_x_2775:
        /* <DEDUP_REMOVED lines=17> */
.L_x_2776:
[----:B------:R-:W-:Y:S02]  /*30420*/  IMAD.MOV.U32 R13, RZ, RZ, R4 ;  /* 0x000000ffff0d7224 */ /* 0x000fe400078e0004 */
[----:B------:R-:W-:-:S07]  /*30430*/  IMAD.MOV.U32 R6, RZ, RZ, R14 ;  /* 0x000000ffff067224 */ /* 0x000fce00078e000e */
[----:B------:R-:W-:Y:S05]  /*30440*/  WARPSYNC.COLLECTIVE R15, `(.L_x_2777) ;  /* 0x000000000f087348 */ /* 0x000fea0003c00000 */
[----:B------:R0:W1:Y:S02]  /*30450*/  SHFL.IDX P6, R14, R13, R12, R11 ;  /* 0x0000000c0d0e7389 */ /* 0x00006400000c000b */
[----:B01----:R-:W-:Y:S01]  /*30460*/  ENDCOLLECTIVE ;  /* 0x000000000000791b */ /* 0x003fe20003800000 */
.L_x_2777:
        /* <DEDUP_REMOVED lines=17> */
.L_x_2778:
[----:B------:R-:W-:Y:S02]  /*30580*/  IMAD.MOV.U32 R13, RZ, RZ, R4 ;  /* 0x000000ffff0d7224 */ /* 0x000fe400078e0004 */
[----:B------:R-:W-:-:S07]  /*30590*/  IMAD.MOV.U32 R6, RZ, RZ, R14 ;  /* 0x000000ffff067224 */ /* 0x000fce00078e000e */
[----:B------:R-:W-:Y:S05]  /*305a0*/  WARPSYNC.COLLECTIVE R15, `(.L_x_2779) ;  /* 0x000000000f087348 */ /* 0x000fea0003c00000 */
[----:B------:R0:W1:Y:S02]  /*305b0*/  SHFL.IDX P6, R14, R13, R12, R11 ;  /* 0x0000000c0d0e7389 */ /* 0x00006400000c000b */
[----:B01----:R-:W-:Y:S01]  /*305c0*/  ENDCOLLECTIVE ;  /* 0x000000000000791b */ /* 0x003fe20003800000 */
.L_x_2779:
        /* <DEDUP_REMOVED lines=17> */
.L_x_2780:
[----:B------:R-:W-:Y:S02]  /*306e0*/  IMAD.MOV.U32 R13, RZ, RZ, R4 ;  /* 0x000000ffff0d7224 */ /* 0x000fe400078e0004 */
[----:B------:R-:W-:-:S07]  /*306f0*/  IMAD.MOV.U32 R6, RZ, RZ, R14 ;  /* 0x000000ffff067224 */ /* 0x000fce00078e000e */
[----:B------:R-:W-:Y:S05]  /*30700*/  WARPSYNC.COLLECTIVE R15, `(.L_x_2781) ;  /* 0x000000000f087348 */ /* 0x000fea0003c00000 */
[----:B------:R0:W1:Y:S02]  /*30710*/  SHFL.IDX P6, R14, R13, R12, R11 ;  /* 0x0000000c0d0e7389 */ /* 0x00006400000c000b */
[----:B01----:R-:W-:Y:S01]  /*30720*/  ENDCOLLECTIVE ;  /* 0x000000000000791b */ /* 0x003fe20003800000 */
.L_x_2781:
        /* <DEDUP_REMOVED lines=17> */
.L_x_2782:
[----:B------:R-:W-:Y:S02]  /*30840*/  IMAD.MOV.U32 R13, RZ, RZ, R4 ;  /* 0x000000ffff0d7224 */ /* 0x000fe400078e0004 */
[----:B------:R-:W-:-:S07]  /*30850*/  IMAD.MOV.U32 R6, RZ, RZ, R14 ;  /* 0x000000ffff067224 */ /* 0x000fce00078e000e */
[----:B------:R-:W-:Y:S05]  /*30860*/  WARPSYNC.COLLECTIVE R15, `(.L_x_2783) ;  /* 0x000000000f087348 */ /* 0x000fea0003c00000 */
[----:B------:R0:W1:Y:S02]  /*30870*/  SHFL.IDX P6, R14, R13, R12, R11 ;  /* 0x0000000c0d0e7389 */ /* 0x00006400000c000b */
[----:B01----:R-:W-:Y:S01]  /*30880*/  ENDCOLLECTIVE ;  /* 0x000000000000791b */ /* 0x003fe20003800000 */
.L_x_2783:
        /* <DEDUP_REMOVED lines=15> */
.L_x_2784:
[----:B------:R-:W-:-:S05]  /*30980*/  VIADD R7, R2, 0x60 ;  /* 0x0000006002077836 */ /* 0x000fca0000000000 */
[----:B------:R-:W-:Y:S01]  /*30990*/  ISETP.GE.AND P1, PT, R7, R0, PT ;  /* 0x000000000700720c */ /* 0x000fe20003f26270 */
[----:B------:R-:W-:Y:S02]  /*309a0*/  IMAD.MOV.U32 R13, RZ, RZ, R4 ;  /* 0x000000ffff0d7224 */ /* 0x000fe400078e0004 */
[----:B------:R-:W-:-:S10]  /*309b0*/  IMAD.MOV.U32 R6, RZ, RZ, R14 ;  /* 0x000000ffff067224 */ /* 0x000fd400078e000e */
[----:B------:R-:W-:Y:S05]  /*309c0*/  WARPSYNC.COLLECTIVE R15, `(.L_x_2785) ;  /* 0x000000000f087348 */ /* 0x000fea0003c00000 */
[----:B------:R0:W1:Y:S02]  /*309d0*/  SHFL.IDX P6, R14, R13, R12, R11 ;  /* 0x0000000c0d0e7389 */ /* 0x00006400000c000b */
[----:B01----:R-:W-:Y:S01]  /*309e0*/  ENDCOLLECTIVE ;  /* 0x000000000000791b */ /* 0x003fe20003800000 */
.L_x_2785:
        /* <DEDUP_REMOVED lines=15> */
.L_x_2786:
[----:B------:R-:W-:Y:S02]  /*30ae0*/  IMAD.MOV.U32 R13, RZ, RZ, R4 ;  /* 0x000000ffff0d7224 */ /* 0x000fe400078e0004 */
[----:B------:R-:W-:-:S07]  /*30af0*/  IMAD.MOV.U32 R5, RZ, RZ, R14 ;  /* 0x000000ffff057224 */ /* 0x000fce00078e000e */
[----:B------:R-:W-:Y:S05]  /*30b00*/  WARPSYNC.COLLECTIVE R15, `(.L_x_2787) ;  /* 0x000000000f087348 */ /* 0x000fea0003c00000 */
[----:B------:R0:W1:Y:S02]  /*30b10*/  SHFL.IDX P6, R14, R13, R12, R11 ;  /* 0x0000000c0d0e7389 */ /* 0x00006400000c000b */
[----:B01----:R-:W-:Y:S01]  /*30b20*/  ENDCOLLECTIVE ;  /* 0x000000000000791b */ /* 0x003fe20003800000 */
.L_x_2787:
[----:B------:R-:W-:Y:S01]  /*30b30*/  IMAD.MOV.U32 R3, RZ, RZ, R14 ;  /* 0x000000ffff037224 */ /* 0x000fe200078e000e */
[----:B------:R-:W-:Y:S06]  /*30b40*/  BRA `(.L_x_2788) ;  /* 0xffffff8800587947 */ /* 0x000fec000383ffff */
.L_x_2563:
[----:B0-----:R0:W1:Y:S02]  /*30b50*/  SYNCS.PHASECHK.TRANS64.TRYWAIT P0, [R18+URZ+0x2e820], R0 ;  /* 0x02e82000120075a7 */ /* 0x001064000800017f */
[----:B-1----:R-:W-:Y:S05]  /*30b60*/  @!P0 NANOSLEEP.SYNCS 0x989680 ;  /* 0x009896800000895d */ /* 0x002fea0003900000 */
[----:B------:R-:W1:Y:S02]  /*30b70*/  @!P0 SYNCS.PHASECHK.TRANS64 P0, [R18+URZ+0x2e820], R0 ;  /* 0x02e82000120085a7 */ /* 0x000e64000800007f */
[----:B-1----:R-:W-:Y:S05]  /*30b80*/  @!P0 BRA `(.L_x_2563) ;  /* 0xfffffffc00f08947 */ /* 0x002fea000383ffff */
[----:B------:R-:W-:Y:S05]  /*30b90*/  BRA `(.L_x_2789) ;  /* 0xffffff8800b87947 */ /* 0x000fea000383ffff */
.L_x_2569:
[----:B--2---:R2:W3:Y:S02]  /*30ba0*/  SYNCS.PHASECHK.TRANS64.TRYWAIT P0, [R6+URZ+0x2e880], R5 ;  /* 0x02e88005060075a7 */ /* 0x0044e4000800017f */
[----:B---3--:R-:W-:Y:S05]  /*30bb0*/  @!P0 NANOSLEEP.SYNCS 0x989680 ;  /* 0x009896800000895d */ /* 0x008fea0003900000 */
[----:B------:R-:W3:Y:S02]  /*30bc0*/  @!P0 SYNCS.PHASECHK.TRANS64 P0, [R6+URZ+0x2e880], R5 ;  /* 0x02e88005060085a7 */ /* 0x000ee4000800007f */
[----:B---3--:R-:W-:Y:S05]  /*30bd0*/  @!P0 BRA `(.L_x_2569) ;  /* 0xfffffffc00f08947 */ /* 0x008fea000383ffff */
[----:B------:R-:W-:Y:S05]  /*30be0*/  BRA `(.L_x_2790) ;  /* 0xffffff8c00787947 */ /* 0x000fea000383ffff */
.L_x_2574:
[----:B-1----:R1:W3:Y:S02]  /*30bf0*/  SYNCS.PHASECHK.TRANS64.TRYWAIT P0, [R6+URZ+0x2e840], R5 ;  /* 0x02e84005060075a7 */ /* 0x0022e4000800017f */
[----:B---3--:R-:W-:Y:S05]  /*30c00*/  @!P0 NANOSLEEP.SYNCS 0x989680 ;  /* 0x009896800000895d */ /* 0x008fea0003900000 */
[----:B------:R-:W3:Y:S02]  /*30c10*/  @!P0 SYNCS.PHASECHK.TRANS64 P0, [R6+URZ+0x2e840], R5 ;  /* 0x02e84005060085a7 */ /* 0x000ee4000800007f */
[----:B---3--:R-:W-:Y:S05]  /*30c20*/  @!P0 BRA `(.L_x_2574) ;  /* 0xfffffffc00f08947 */ /* 0x008fea000383ffff */
[----:B------:R-:W-:Y:S05]  /*30c30*/  BRA `(.L_x_2791) ;  /* 0xffffff8c00f87947 */ /* 0x000fea000383ffff */
.L_x_2580:
[----:B--2---:R2:W3:Y:S02]  /*30c40*/  SYNCS.PHASECHK.TRANS64.TRYWAIT P0, [R19+URZ+0x2e870], R4 ;  /* 0x02e87004130075a7 */ /* 0x0044e4000800017f */
[----:B---3--:R-:W-:Y:S05]  /*30c50*/  @!P0 NANOSLEEP.SYNCS 0x989680 ;  /* 0x009896800000895d */ /* 0x008fea0003900000 */
[----:B------:R-:W3:Y:S02]  /*30c60*/  @!P0 SYNCS.PHASECHK.TRANS64 P0, [R19+URZ+0x2e870], R4 ;  /* 0x02e87004130085a7 */ /* 0x000ee4000800007f */
[----:B---3--:R-:W-:Y:S05]  /*30c70*/  @!P0 BRA `(.L_x_2580) ;  /* 0xfffffffc00f08947 */ /* 0x008fea000383ffff */
[----:B------:R-:W-:Y:S05]  /*30c80*/  BRA `(.L_x_2792) ;  /* 0xffffff9000947947 */ /* 0x000fea000383ffff */
.L_x_2582:
[----:B---3--:R3:W4:Y:S02]  /*30c90*/  SYNCS.PHASECHK.TRANS64.TRYWAIT P0, [R19+URZ+0x2e860], R2 ;  /* 0x02e86002130075a7 */ /* 0x008724000800017f */
[----:B----4-:R-:W-:Y:S05]  /*30ca0*/  @!P0 NANOSLEEP.SYNCS 0x989680 ;  /* 0x009896800000895d */ /* 0x010fea0003900000 */
[----:B------:R-:W4:Y:S02]  /*30cb0*/  @!P0 SYNCS.PHASECHK.TRANS64 P0, [R19+URZ+0x2e860], R2 ;  /* 0x02e86002130085a7 */ /* 0x000f24000800007f */
[----:B----4-:R-:W-:Y:S05]  /*30cc0*/  @!P0 BRA `(.L_x_2582) ;  /* 0xfffffffc00f08947 */ /* 0x010fea000383ffff */
[----:B------:R-:W-:Y:S05]  /*30cd0*/  BRA `(.L_x_2793) ;  /* 0xffffff90009c7947 */ /* 0x000fea000383ffff */
.L_x_2589:
[----:B0-----:R0:W1:Y:S02]  /*30ce0*/  SYNCS.PHASECHK.TRANS64.TRYWAIT P1, [R16+URZ+0x2e870], R3 ;  /* 0x02e87003100075a7 */ /* 0x001064000802017f */
[----:B-1----:R-:W-:Y:S05]  /*30cf0*/  @!P1 NANOSLEEP.SYNCS 0x989680 ;  /* 0x009896800000995d */ /* 0x002fea0003900000 */
[----:B------:R-:W1:Y:S02]  /*30d00*/  @!P1 SYNCS.PHASECHK.TRANS64 P1, [R16+URZ+0x2e870], R3 ;  /* 0x02e87003100095a7 */ /* 0x000e64000802007f */
[----:B-1----:R-:W-:Y:S05]  /*30d10*/  @!P1 BRA `(.L_x_2589) ;  /* 0xfffffffc00f09947 */ /* 0x002fea000383ffff */
[----:B------:R-:W-:Y:S05]  /*30d20*/  BRA `(.L_x_2794) ;  /* 0xffffff9800dc7947 */ /* 0x000fea000383ffff */
.L_x_2591:
[----:B0-----:R0:W1:Y:S02]  /*30d30*/  SYNCS.PHASECHK.TRANS64.TRYWAIT P1, [R16+URZ+0x2e860], R3 ;  /* 0x02e86003100075a7 */ /* 0x001064000802017f */
[----:B-1----:R-:W-:Y:S05]  /*30d40*/  @!P1 NANOSLEEP.SYNCS 0x989680 ;  /* 0x009896800000995d */ /* 0x002fea0003900000 */
[----:B------:R-:W1:Y:S02]  /*30d50*/  @!P1 SYNCS.PHASECHK.TRANS64 P1, [R16+URZ+0x2e860], R3 ;  /* 0x02e86003100095a7 */ /* 0x000e64000802007f */
[----:B-1----:R-:W-:Y:S05]  /*30d60*/  @!P1 BRA `(.L_x_2591) ;  /* 0xfffffffc00f09947 */ /* 0x002fea000383ffff */
[----:B------:R-:W-:Y:S05]  /*30d70*/  BRA `(.L_x_2795) ;  /* 0xffffff9800e47947 */ /* 0x000fea000383ffff */
.L_x_2595:
[----:B------:R-:W2:Y:S01]  /*30d80*/  LDL R3, [R1] ;  /* 0x0000000001037983 */ /* 0x000ea20000100800 */
[----:B------:R-:W-:Y:S01]  /*30d90*/  BSSY B0, `(.L_x_2796) ;  /* 0x0000008000007945 */ /* 0x000fe20003800000 */
[----:B------:R-:W-:Y:S02]  /*30da0*/  IMAD.MOV.U32 R12, RZ, RZ, RZ ;  /* 0x000000ffff0c7224 */ /* 0x000fe400078e00ff */
[----:B------:R-:W-:Y:S02]  /*30db0*/  IMAD.MOV.U32 R11, RZ, RZ, 0x1f ;  /* 0x0000001fff0b7424 */ /* 0x000fe400078e00ff */
[----:B------:R-:W-:Y:S02]  /*30dc0*/  IMAD.MOV.U32 R15, RZ, RZ, -0x1 ;  /* 0xffffffffff0f7424 */ /* 0x000fe400078e00ff */
[----:B--2---:R-:W-:-:S07]  /*30dd0*/  IMAD.MOV.U32 R13, RZ, RZ, R3 ;  /* 0x000000ffff0d7224 */ /* 0x004fce00078e0003 */
[----:B------:R-:W-:Y:S05]  /*30de0*/  WARPSYNC.COLLECTIVE R15, `(.L_x_2797) ;  /* 0x000000000f087348 */ /* 0x000fea0003c00000 */
[----:B------:R0:W1:Y:S02]  /*30df0*/  SHFL.IDX P6, R14, R13, R12, R11 ;  /* 0x0000000c0d0e7389 */ /* 0x00006400000c000b */
[----:B01----:R-:W-:Y:S01]  /*30e00*/  ENDCOLLECTIVE ;  /* 0x000000000000791b */ /* 0x003fe20003800000 */
.L_x_2797:
[----:B------:R-:W-:Y:S05]  /*30e10*/  BSYNC B0 ;  /* 0x0000000000007941 */ /* 0x000fea0003800000 */
.L_x_2796:
        /* <DEDUP_REMOVED lines=9> */
.L_x_2798:
        /* <DEDUP_REMOVED lines=27> */
.L_x_2799:
        /* <DEDUP_REMOVED lines=8> */
.L_x_2800:
        /* <DEDUP_REMOVED lines=8> */
.L_x_2801:
        /* <DEDUP_REMOVED lines=8> */
.L_x_2802:
        /* <DEDUP_REMOVED lines=8> */
.L_x_2803:
        /* <DEDUP_REMOVED lines=9> */
.L_x_2804:
[----:B------:R-:W-:Y:S01]  /*312f0*/  IMAD.MOV.U32 R3, RZ, RZ, R14 ;  /* 0x000000ffff037224 */ /* 0x000fe200078e000e */
[----:B------:R-:W-:Y:S06]  /*31300*/  BRA `(.L_x_2805) ;  /* 0xffffffa000447947 */ /* 0x000fec000383ffff */
.L_x_2598:
        /* <DEDUP_REMOVED lines=8> */
.L_x_2807:
[----:B------:R-:W-:Y:S05]  /*31390*/  BSYNC B0 ;  /* 0x0000000000007941 */ /* 0x000fea0003800000 */
.L_x_2806:
        /* <DEDUP_REMOVED lines=10> */
.L_x_2808:
        /* <DEDUP_REMOVED lines=8> */
.L_x_2809:
        /* <DEDUP_REMOVED lines=8> */
.L_x_2810:
        /* <DEDUP_REMOVED lines=8> */
.L_x_2811:
        /* <DEDUP_REMOVED lines=9> */
.L_x_2812:
[----:B------:R-:W-:Y:S01]  /*31650*/  IMAD.MOV.U32 R3, RZ, RZ, R14 ;  /* 0x000000ffff037224 */ /* 0x000fe200078e000e */
[----:B------:R-:W-:Y:S06]  /*31660*/  BRA `(.L_x_2813) ;  /* 0xffffffa0001c7947 */ /* 0x000fec000383ffff */
.L_x_2600:
[----:B------:R-:W-:Y:S01]  /*31670*/  BSSY B0, `(.L_x_2814) ;  /* 0x0000006000007945 */ /* 0x000fe20003800000 */
[----:B------:R-:W-:Y:S01]  /*31680*/  PLOP3.LUT P6, PT, P6, PT, PT, 0x8, 0x0 ;  /* 0x000000000000781c */ /* 0x000fe200037ce170 */
[----:B------:R-:W-:-:S12]  /*31690*/  IMAD.MOV.U32 R15, RZ, RZ, -0x1 ;  /* 0xffffffffff0f7424 */ /* 0x000fd800078e00ff */
[----:B0-----:R-:W-:Y:S05]  /*316a0*/  WARPSYNC.COLLECTIVE R15, `(.L_x_2815) ;  /* 0x000000000f087348 */ /* 0x001fea0003c00000 */
[----:B------:R-:W-:Y:S01]  /*316b0*/  VOTE.ANY R14, PT, P6 ;  /* 0x00000000000e7806 */ /* 0x000fe200030e0100 */
[----:B0-----:R-:W-:Y:S06]  /*316c0*/  ENDCOLLECTIVE ;  /* 0x000000000000791b */ /* 0x001fec0003800000 */
.L_x_2815:
[----:B------:R-:W-:Y:S05]  /*316d0*/  BSYNC B0 ;  /* 0x0000000000007941 */ /* 0x000fea0003800000 */
.L_x_2814:
        /* <DEDUP_REMOVED lines=10> */
.L_x_2816:
[----:B------:R-:W-:Y:S02]  /*31780*/  IMAD.MOV.U32 R13, RZ, RZ, R6 ;  /* 0x000000ffff0d7224 */ /* 0x000fe400078e0006 */
[----:B------:R-:W-:-:S07]  /*31790*/  IMAD.MOV.U32 R5, RZ, RZ, R14 ;  /* 0x000000ffff057224 */ /* 0x000fce00078e000e */
[----:B------:R-:W-:Y:S05]  /*317a0*/  WARPSYNC.COLLECTIVE R15, `(.L_x_2817) ;  /* 0x000000000f087348 */ /* 0x000fea0003c00000 */
[----:B------:R0:W1:Y:S02]  /*317b0*/  SHFL.IDX P6, R14, R13, R12, R11 ;  /* 0x0000000c0d0e7389 */ /* 0x00006400000c000b */
[----:B01----:R-:W-:Y:S01]  /*317c0*/  ENDCOLLECTIVE ;  /* 0x000000000000791b */ /* 0x003fe20003800000 */
.L_x_2817:
[----:B------:R-:W-:Y:S02]  /*317d0*/  IMAD.MOV.U32 R6, RZ, RZ, R14 ;  /* 0x000000ffff067224 */ /* 0x000fe400078e000e */
[----:B------:R-:W-:-:S05]  /*317e0*/  IMAD.IADD R10, R3, 0x1, R10 ;  /* 0x00000001030a7824 */ /* 0x000fca00078e020a */
[----:B------:R0:W-:Y:S01]  /*317f0*/  STL [R1+0xc], R10 ;  /* 0x00000c0a01007387 */ /* 0x0001e20000100800 */
[----:B------:R-:W-:Y:S05]  /*31800*/  BRA `(.L_x_2818) ;  /* 0xffffff9c00fc7947 */ /* 0x000fea000383ffff */
.L_x_2602:
[----:B------:R-:W-:Y:S01]  /*31810*/  BSSY B0, `(.L_x_2819) ;  /* 0x0000008000007945 */ /* 0x000fe20003800000 */
[----:B------:R-:W-:Y:S02]  /*31820*/  IMAD.MOV.U32 R13, RZ, RZ, R7 ;  /* 0x000000ffff0d7224 */ /* 0x000fe400078e0007 */
[----:B------:R-:W-:Y:S02]  /*31830*/  IMAD.MOV.U32 R12, RZ, RZ, R3 ;  /* 0x000000ffff0c7224 */ /* 0x000fe400078e0003 */
[----:B------:R-:W-:Y:S02]  /*31840*/  IMAD.MOV.U32 R11, RZ, RZ, 0x1f ;  /* 0x0000001fff0b7424 */ /* 0x000fe400078e00ff */
[----:B------:R-:W-:-:S07]  /*31850*/  IMAD.MOV.U32 R15, RZ, RZ, -0x1 ;  /* 0xffffffffff0f7424 */ /* 0x000fce00078e00ff */
[----:B0-----:R-:W-:Y:S05]  /*31860*/  WARPSYNC.COLLECTIVE R15, `(.L_x_2820) ;  /* 0x000000000f087348 */ /* 0x001fea0003c00000 */
[----:B------:R1:W2:Y:S02]  /*31870*/  SHFL.IDX P6, R14, R13, R12, R11 ;  /* 0x0000000c0d0e7389 */ /* 0x0002a400000c000b */
[----:B012---:R-:W-:Y:S01]  /*31880*/  ENDCOLLECTIVE ;  /* 0x000000000000791b */ /* 0x007fe20003800000 */
.L_x_2820:
[----:B------:R-:W-:Y:S05]  /*31890*/  BSYNC B0 ;  /* 0x0000000000007941 */ /* 0x000fea0003800000 */
.L_x_2819:
[----:B------:R-:W-:Y:S01]  /*318a0*/  IMAD.MOV.U32 R3, RZ, RZ, R14 ;  /* 0x000000ffff037224 */ /* 0x000fe200078e000e */
[----:B------:R-:W-:Y:S06]  /*318b0*/  BRA `(.L_x_2821) ;  /* 0xffffff9c00e87947 */ /* 0x000fec000383ffff */
.L_x_2608:
[----:B0-----:R0:W1:Y:S02]  /*318c0*/  SYNCS.PHASECHK.TRANS64.TRYWAIT P0, [R0+URZ+0x2e820], R3 ;  /* 0x02e82003000075a7 */ /* 0x001064000800017f */
[----:B-1----:R-:W-:Y:S05]  /*318d0*/  @!P0 NANOSLEEP.SYNCS 0x989680 ;  /* 0x009896800000895d */ /* 0x002fea0003900000 */
[----:B------:R-:W1:Y:S02]  /*318e0*/  @!P0 SYNCS.PHASECHK.TRANS64 P0, [R0+URZ+0x2e820], R3 ;  /* 0x02e82003000085a7 */ /* 0x000e64000800007f */
[----:B-1----:R-:W-:Y:S05]  /*318f0*/  @!P0 BRA `(.L_x_2608) ;  /* 0xfffffffc00f08947 */ /* 0x002fea000383ffff */
[----:B------:R-:W-:Y:S05]  /*31900*/  BRA `(.L_x_2822) ;  /* 0xffffffa800907947 */ /* 0x000fea000383ffff */
.L_x_2609:
        /* <DEDUP_REMOVED lines=11> */
.L_x_2824:
[----:B------:R-:W-:Y:S05]  /*319c0*/  BSYNC B0 ;  /* 0x0000000000007941 */ /* 0x000fea0003800000 */
.L_x_2823:
[----:B------:R-:W-:Y:S05]  /*319d0*/  BRA `(.L_x_2825) ;  /* 0xffffffa800787947 */ /* 0x000fea000383ffff */
.L_x_2610:
[----:B------:R-:W-:Y:S01]  /*319e0*/  BSSY B0, `(.L_x_2826) ;  /* 0x0000006000007945 */ /* 0x000fe20003800000 */
[----:B------:R-:W-:-:S07]  /*319f0*/  IMAD.MOV.U32 R15, RZ, RZ, -0x1 ;  /* 0xffffffffff0f7424 */ /* 0x000fce00078e00ff */
[----:B01----:R-:W-:Y:S05]  /*31a00*/  WARPSYNC.COLLECTIVE R15, `(.L_x_2827) ;  /* 0x000000000f0c7348 */ /* 0x003fea0003c00000 */
[----:B------:R-:W-:Y:S02]  /*31a10*/  ELECT P6, UR62, PT ;  /* 0x00000000003e782f */ /* 0x000fe400038c0000 */
[----:B------:R-:W-:Y:S01]  /*31a20*/  MOV R14, UR62 ;  /* 0x0000003e000e7c02 */ /* 0x000fe20008000f00 */
[----:B01----:R-:W-:Y:S10]  /*31a30*/  ENDCOLLECTIVE ;  /* 0x000000000000791b */ /* 0x003ff40003800000 */
.L_x_2827:
[----:B------:R-:W-:Y:S05]  /*31a40*/  BSYNC B0 ;  /* 0x0000000000007941 */ /* 0x000fea0003800000 */
.L_x_2826:
[----:B------:R-:W-:Y:S05]  /*31a50*/  BRA `(.L_x_2828) ;  /* 0xffffffa8006c7947 */ /* 0x000fea000383ffff */
.L_x_2612:
[----:B0-----:R0:W1:Y:S02]  /*31a60*/  SYNCS.PHASECHK.TRANS64.TRYWAIT P1, [R6+URZ], R5 ;  /* 0x00000005060075a7 */ /* 0x001064000802017f */
[----:B-1----:R-:W-:Y:S05]  /*31a70*/  @!P1 NANOSLEEP.SYNCS 0x989680 ;  /* 0x009896800000995d */ /* 0x002fea0003900000 */
[----:B------:R-:W1:Y:S02]  /*31a80*/  @!P1 SYNCS.PHASECHK.TRANS64 P1, [R6+URZ], R5 ;  /* 0x00000005060095a7 */ /* 0x000e64000802007f */
[----:B-1----:R-:W-:Y:S05]  /*31a90*/  @!P1 BRA `(.L_x_2612) ;  /* 0xfffffffc00f09947 */ /* 0x002fea000383ffff */
[----:B------:R-:W-:Y:S05]  /*31aa0*/  BRA `(.L_x_2829) ;  /* 0xffffffa800a87947 */ /* 0x000fea000383ffff */
.L_x_2613:
[----:B-1----:R1:W2:Y:S02]  /*31ab0*/  SYNCS.PHASECHK.TRANS64.TRYWAIT P1, [R7+URZ], R2 ;  /* 0x00000002070075a7 */ /* 0x0022a4000802017f */
[----:B--2---:R-:W-:Y:S05]  /*31ac0*/  @!P1 NANOSLEEP.SYNCS 0x989680 ;  /* 0x009896800000995d */ /* 0x004fea0003900000 */
[----:B------:R-:W2:Y:S02]  /*31ad0*/  @!P1 SYNCS.PHASECHK.TRANS64 P1, [R7+URZ], R2 ;  /* 0x00000002070095a7 */ /* 0x000ea4000802007f */
[----:B--2---:R-:W-:Y:S05]  /*31ae0*/  @!P1 BRA `(.L_x_2613) ;  /* 0xfffffffc00f09947 */ /* 0x004fea000383ffff */
[----:B------:R-:W-:Y:S05]  /*31af0*/  BRA `(.L_x_2830) ;  /* 0xffffffa8009c7947 */ /* 0x000fea000383ffff */
.L_x_2615:
[----:B--2---:R2:W3:Y:S02]  /*31b00*/  SYNCS.PHASECHK.TRANS64.TRYWAIT P1, [R4+URZ+0x2e860], R5 ;  /* 0x02e86005040075a7 */ /* 0x0044e4000802017f */
[----:B---3--:R-:W-:Y:S05]  /*31b10*/  @!P1 NANOSLEEP.SYNCS 0x989680 ;  /* 0x009896800000995d */ /* 0x008fea0003900000 */
[----:B------:R-:W3:Y:S02]  /*31b20*/  @!P1 SYNCS.PHASECHK.TRANS64 P1, [R4+URZ+0x2e860], R5 ;  /* 0x02e86005040095a7 */ /* 0x000ee4000802007f */
[----:B---3--:R-:W-:Y:S05]  /*31b30*/  @!P1 BRA `(.L_x_2615) ;  /* 0xfffffffc00f09947 */ /* 0x008fea000383ffff */
[----:B------:R-:W-:Y:S05]  /*31b40*/  BRA `(.L_x_2831) ;  /* 0xffffffa800a07947 */ /* 0x000fea000383ffff */
.L_x_2617:
[----:B---3--:R3:W4:Y:S02]  /*31b50*/  SYNCS.PHASECHK.TRANS64.TRYWAIT P1, [R3+URZ+0x2e860], R2 ;  /* 0x02e86002030075a7 */ /* 0x008724000802017f */
[----:B----4-:R-:W-:Y:S05]  /*31b60*/  @!P1 NANOSLEEP.SYNCS 0x989680 ;  /* 0x009896800000995d */ /* 0x010fea0003900000 */
[----:B------:R-:W4:Y:S02]  /*31b70*/  @!P1 SYNCS.PHASECHK.TRANS64 P1, [R3+URZ+0x2e860], R2 ;  /* 0x02e86002030095a7 */ /* 0x000f24000802007f */
[----:B----4-:R-:W-:Y:S05]  /*31b80*/  @!P1 BRA `(.L_x_2617) ;  /* 0xfffffffc00f09947 */ /* 0x010fea000383ffff */
[----:B------:R-:W-:Y:S05]  /*31b90*/  BRA `(.L_x_2832) ;  /* 0xffffffa800a07947 */ /* 0x000fea000383ffff */
.L_x_2619:
[----:B----4-:R4:W0:Y:S02]  /*31ba0*/  SYNCS.PHASECHK.TRANS64.TRYWAIT P0, [R4+URZ+0x2e880], R5 ;  /* 0x02e88005040075a7 */ /* 0x010824000800017f */
[----:B0-----:R-:W-:Y:S05]  /*31bb0*/  @!P0 NANOSLEEP.SYNCS 0x989680 ;  /* 0x009896800000895d */ /* 0x001fea0003900000 */
[----:B------:R-:W0:Y:S02]  /*31bc0*/  @!P0 SYNCS.PHASECHK.TRANS64 P0, [R4+URZ+0x2e880], R5 ;  /* 0x02e88005040085a7 */ /* 0x000e24000800007f */
[----:B0-----:R-:W-:Y:S05]  /*31bd0*/  @!P0 BRA `(.L_x_2619) ;  /* 0xfffffffc00f08947 */ /* 0x001fea000383ffff */
[----:B------:R-:W-:Y:S05]  /*31be0*/  BRA `(.L_x_2620) ;  /* 0xffffffa8009c7947 */ /* 0x000fea000383ffff */
.L_x_2833:
        /* <DEDUP_REMOVED lines=9> */
.L_x_2842:


//--------------------- .nv.global.init           --------------------------
	.section	.nv.global.init,"aw",@progbits
	.align	4
.nv.global.init:
	.type		_ZZN5flash28permute_output_fp8_VcolmajorIN4cute6TensorINS1_11ArrayEngineIfLm64EEENS1_6LayoutINS1_5tupleIJNS6_IJNS1_1CILi2EEES8_NS7_ILi16EEEEEENS7_ILi1EEESB_EEENS6_IJNS6_IJSB_S8_NS7_ILi4EEEEEENS7_ILi0EEESF_EEEEEEEEEvRT_E9upper_map,@object
	.size		_ZZN5flash28permute_output_fp8_VcolmajorIN4cute6TensorINS1_11ArrayEngineIfLm64EEENS1_6LayoutINS1_5tupleIJNS6_IJNS1_1CILi2EEES8_NS7_ILi16EEEEEENS7_ILi1EEESB_EEENS6_IJNS6_IJSB_S8_NS7_ILi4EEEEEENS7_ILi0EEESF_EEEEEEEEEvRT_E9upper_map,($str$23 - _ZZN5flash28permute_output_fp8_VcolmajorIN4cute6TensorINS1_11ArrayEngineIfLm64EEENS1_6LayoutINS1_5tupleIJNS6_IJNS1_1CILi2EEES8_NS7_ILi16EEEEEENS7_ILi1EEESB_EEENS6_IJNS6_IJSB_S8_NS7_ILi4EEEEEENS7_ILi0EEESF_EEEEEEEEEvRT_E9upper_map)
_ZZN5flash28permute_output_fp8_VcolmajorIN4cute6TensorINS1_11ArrayEngineIfLm64EEENS1_6LayoutINS1_5tupleIJNS6_IJNS1_1CILi2EEES8_NS7_ILi16EEEEEENS7_ILi1EEESB_EEENS6_IJNS6_IJSB_S8_NS7_ILi4EEEEEENS7_ILi0EEESF_EEEEEEEEEvRT_E9upper_map:
        /*0000*/ 	.byte	0x00, 0x00, 0x00, 0x00, 0x02, 0x00, 0x00, 0x00, 0x03, 0x00, 0x00, 0x00, 0x01, 0x00, 0x00, 0x00
	.type		$str$23,@object
	.size		$str$23,($str$24 - $str$23)
$str$23:
        /*0010*/ 	.byte	0x28, 0x61, 0x64, 0x64, 0x72, 0x65, 0x73, 0x73, 0x20, 0x26, 0x20, 0x6d, 0x61, 0x73, 0x6b, 0x29
        /*0020*/ 	.byte	0x20, 0x3d, 0x3d, 0x20, 0x30, 0x00
	.type		$str$24,@object
	.size		$str$24,(__unnamed_5 - $str$24)
$str$24:
        /*0026*/ 	.byte	0x2f, 0x74, 0x6d, 0x70, 0x2f, 0x6f, 0x73, 0x73, 0x5f, 0x6b, 0x65, 0x72, 0x6e, 0x65, 0x6c, 0x73
        /*0036*/ 	.byte	0x5f, 0x73, 0x72, 0x63, 0x2f, 0x66, 0x6c, 0x61, 0x73, 0x68, 0x5f, 0x61, 0x74, 0x74, 0x65, 0x6e
        /*0046*/ 	.byte	0x74, 0x69, 0x6f, 0x6e, 0x2f, 0x63, 0x73, 0x72, 0x63, 0x2f, 0x63, 0x75, 0x74, 0x6c, 0x61, 0x73
        /*0056*/ 	.byte	0x73, 0x2f, 0x69, 0x6e, 0x63, 0x6c, 0x75, 0x64, 0x65, 0x2f, 0x63, 0x75, 0x74, 0x65, 0x2f, 0x70
        /*0066*/ 	.byte	0x6f, 0x69, 0x6e, 0x74, 0x65, 0x72, 0x5f, 0x66, 0x6c, 0x61, 0x67, 0x67, 0x65, 0x64, 0x2e, 0x68
        /*0076*/ 	.byte	0x70, 0x70, 0x00
	.type		__unnamed_5,@object
	.size		__unnamed_5,(__unnamed_6 - __unnamed_5)
__unnamed_5:
        /* <DEDUP_REMOVED lines=24> */
        /*01f9*/ 	.byte	0x3e, 0x3e, 0x20, 0x26, 0x5d, 0x00
	.type		__unnamed_6,@object
	.size		__unnamed_6,(__unnamed_3 - __unnamed_6)
__unnamed_6:
        /* <DEDUP_REMOVED lines=25> */
	.type		__unnamed_3,@object
	.size		__unnamed_3,(__unnamed_4 - __unnamed_3)
__unnamed_3:
        /* <DEDUP_REMOVED lines=29> */
        /*0555*/ 	.byte	0x5d, 0x00
	.type		__unnamed_4,@object
	.size		__unnamed_4,(__unnamed_2 - __unnamed_4)
__unnamed_4:
        /* <DEDUP_REMOVED lines=30> */
	.type		__unnamed_2,@object
	.size		__unnamed_2,(__unnamed_1 - __unnamed_2)
__unnamed_2:
        /* <DEDUP_REMOVED lines=30> */
	.type		__unnamed_1,@object
	.size		__unnamed_1,(.L_0 - __unnamed_1)
__unnamed_1:
        /* <DEDUP_REMOVED lines=30> */
.L_0:


//--------------------- .nv.shared._ZN7cutlass13device_kernelIN5flash11enable_sm90INS1_16FlashAttnFwdSm90INS1_25CollectiveMainloopFwdSm90ILi2EN4cute5tupleIJNS5_1CILi1EEES8_S8_EEENS6_IJNS7_ILi128EEENS7_ILi224EEESA_EEELi128ENS_12float_e4m3_tEfNS_4arch4Sm90ELb0ELb0ELb0ELb0ELb0ELb0ELb0ELb1ELb1ELb1ELb1ELb0EEENS1_21CollectiveEpilogueFwdINS6_IJSA_SA_SB_EEES9_NS_10bfloat16_tESF_Li256ELb0ELb1ELb1ELb1EEENS1_19SingleTileSchedulerILb0ELb1ELb1ELi128EEEEEEEEEvNT_6ParamsE --------------------------
	.section	.nv.shared._ZN7cutlass13device_kernelIN5flash11enable_sm90INS1_16FlashAttnFwdSm90INS1_25CollectiveMainloopFwdSm90ILi2EN4cute5tupleIJNS5_1CILi1EEES8_S8_EEENS6_IJNS7_ILi128EEENS7_ILi224EEESA_EEELi128ENS_12float_e4m3_tEfNS_4arch4Sm90ELb0ELb0ELb0ELb0ELb0ELb0ELb0ELb1ELb1ELb1ELb1ELb0EEENS1_21CollectiveEpilogueFwdINS6_IJSA_SA_SB_EEES9_NS_10bfloat16_tESF_Li256ELb0ELb1ELb1ELb1EEENS1_19SingleTileSchedulerILb0ELb1ELb1ELi128EEEEEEEEEvNT_6ParamsE,"aw",@nobits
	.sectionflags	@""
	.align	16
	.zero		1024


//--------------------- .nv.shared.reserved.0     --------------------------
	.section	.nv.shared.reserved.0,"aw",@nobits
	.weak		__nv_reservedSMEM_offset_0_alias
	.size		__nv_reservedSMEM_offset_0_alias, 0, 0
	.other		__nv_reservedSMEM_offset_0_alias,@"STO_CUDA_RESERVED_SHARED STV_DEFAULT"
__nv_reservedSMEM_offset_0_alias:
	.zero		0


//--------------------- .nv.global                --------------------------
	.section	.nv.global,"aw",@nobits
.nv.global:
	.type		_ZN72_INTERNAL_12b4d556_36_flash_fwd_hdim128_e4m3_split_sm90_cu_ceb34e2a_30764cute1_E,@object
	.size		_ZN72_INTERNAL_12b4d556_36_flash_fwd_hdim128_e4m3_split_sm90_cu_ceb34e2a_30764cute1_E,(_ZN72_INTERNAL_12b4d556_36_flash_fwd_hdim128_e4m3_split_sm90_cu_ceb34e2a_30764cuda3std3__45__cpo6cbeginE - _ZN72_INTERNAL_12b4d556_36_flash_fwd_hdim128_e4m3_split_sm90_cu_ceb34e2a_30764cute1_E)
_ZN72_INTERNAL_12b4d556_36_flash_fwd_hdim128_e4m3_split_sm90_cu_ceb34e2a_30764cute1_E:
	.zero		1
	.type		_ZN72_INTERNAL_12b4d556_36_flash_fwd_hdim128_e4m3_split_sm90_cu_ceb34e2a_30764cuda3std3__45__cpo6cbeginE,@object
	.size		_ZN72_INTERNAL_12b4d556_36_flash_fwd_hdim128_e4m3_split_sm90_cu_ceb34e2a_30764cuda3std3__45__cpo6cbeginE,(_ZN72_INTERNAL_12b4d556_36_flash_fwd_hdim128_e4m3_split_sm90_cu_ceb34e2a_30764cuda3std3__48in_placeE - _ZN72_INTERNAL_12b4d556_36_flash_fwd_hdim128_e4m3_split_sm90_cu_ceb34e2a_30764cuda3std3__45__cpo6cbeginE)
_ZN72_INTERNAL_12b4d556_36_flash_fwd_hdim128_e4m3_split_sm90_cu_ceb34e2a_30764cuda3std3__45__cpo6cbeginE:
	.zero		1
	.type		_ZN72_INTERNAL_12b4d556_36_flash_fwd_hdim128_e4m3_split_sm90_cu_ceb34e2a_30764cuda3std3__48in_placeE,@object
	.size		_ZN72_INTERNAL_12b4d556_36_flash_fwd_hdim128_e4m3_split_sm90_cu_ceb34e2a_30764cuda3std3__48in_placeE,(_ZN72_INTERNAL_12b4d556_36_flash_fwd_hdim128_e4m3_split_sm90_cu_ceb34e2a_30764cuda3std6ranges3__45__cpo9iter_moveE - _ZN72_INTERNAL_12b4d556_36_flash_fwd_hdim128_e4m3_split_sm90_cu_ceb34e2a_30764cuda3std3__48in_placeE)
_ZN72_INTERNAL_12b4d556_36_flash_fwd_hdim128_e4m3_split_sm90_cu_ceb34e2a_30764cuda3std3__48in_placeE:
	.zero		1
	.type		_ZN72_INTERNAL_12b4d556_36_flash_fwd_hdim128_e4m3_split_sm90_cu_ceb34e2a_30764cuda3std6ranges3__45__cpo9iter_moveE,@object
	.size		_ZN72_INTERNAL_12b4d556_36_flash_fwd_hdim128_e4m3_split_sm90_cu_ceb34e2a_30764cuda3std6ranges3__45__cpo9iter_moveE,(_ZN72_INTERNAL_12b4d556_36_flash_fwd_hdim128_e4m3_split_sm90_cu_ceb34e2a_30764cuda3std3__45__cpo5beginE - _ZN72_INTERNAL_12b4d556_36_flash_fwd_hdim128_e4m3_split_sm90_cu_ceb34e2a_30764cuda3std6ranges3__45__cpo9iter_moveE)
_ZN72_INTERNAL_12b4d556_36_flash_fwd_hdim128_e4m3_split_sm90_cu_ceb34e2a_30764cuda3std6ranges3__45__cpo9iter_moveE:
	.zero		1
	.type		_ZN72_INTERNAL_12b4d556_36_flash_fwd_hdim128_e4m3_split_sm90_cu_ceb34e2a_30764cuda3std3__45__cpo5beginE,@object
	.size		_ZN72_INTERNAL_12b4d556_36_flash_fwd_hdim128_e4m3_split_sm90_cu_ceb34e2a_30764cuda3std3__45__cpo5beginE,(_ZN72_INTERNAL_12b4d556_36_flash_fwd_hdim128_e4m3_split_sm90_cu_ceb34e2a_30764cuda3std3__474_GLOBAL__N__12b4d556_36_flash_fwd_hdim128_e4m3_split_sm90_cu_ceb34e2a_30766ignoreE - _ZN72_INTERNAL_12b4d556_36_flash_fwd_hdim128_e4m3_split_sm90_cu_ceb34e2a_30764cuda3std3__45__cpo5beginE)
_ZN72_INTERNAL_12b4d556_36_flash_fwd_hdim128_e4m3_split_sm90_cu_ceb34e2a_30764cuda3std3__45__cpo5beginE:
	.zero		1
	.type		_ZN72_INTERNAL_12b4d556_36_flash_fwd_hdim128_e4m3_split_sm90_cu_ceb34e2a_30764cuda3std3__474_GLOBAL__N__12b4d556_36_flash_fwd_hdim128_e4m3_split_sm90_cu_ceb34e2a_30766ignoreE,@object
	.size		_ZN72_INTERNAL_12b4d556_36_flash_fwd_hdim128_e4m3_split_sm90_cu_ceb34e2a_30764cuda3std3__474_GLOBAL__N__12b4d556_36_flash_fwd_hdim128_e4m3_split_sm90_cu_ceb34e2a_30766ignoreE,(_ZN72_INTERNAL_12b4d556_36_flash_fwd_hdim128_e4m3_split_sm90_cu_ceb34e2a_30764cute7productE - _ZN72_INTERNAL_12b4d556_36_flash_fwd_hdim128_e4m3_split_sm90_cu_ceb34e2a_30764cuda3std3__474_GLOBAL__N__12b4d556_36_flash_fwd_hdim128_e4m3_split_sm90_cu_ceb34e2a_30766ignoreE)
_ZN72_INTERNAL_12b4d556_36_flash_fwd_hdim128_e4m3_split_sm90_cu_ceb34e2a_30764cuda3std3__474_GLOBAL__N__12b4d556_36_flash_fwd_hdim128_e4m3_split_sm90_cu_ceb34e2a_30766ignoreE:
	.zero		1
	.type		_ZN72_INTERNAL_12b4d556_36_flash_fwd_hdim128_e4m3_split_sm90_cu_ceb34e2a_30764cute7productE,@object
	.size		_ZN72_INTERNAL_12b4d556_36_flash_fwd_hdim128_e4m3_split_sm90_cu_ceb34e2a_30764cute7productE,(_ZN72_INTERNAL_12b4d556_36_flash_fwd_hdim128_e4m3_split_sm90_cu_ceb34e2a_30764cuda3std3__45__cpo3endE - _ZN72_INTERNAL_12b4d556_36_flash_fwd_hdim128_e4m3_split_sm90_cu_ceb34e2a_30764cute7productE)
_ZN72_INTERNAL_12b4d556_36_flash_fwd_hdim128_e4m3_split_sm90_cu_ceb34e2a_30764cute7productE:
	.zero		1
	.type		_ZN72_INTERNAL_12b4d556_36_flash_fwd_hdim128_e4m3_split_sm90_cu_ceb34e2a_30764cuda3std3__45__cpo3endE,@object
	.size		_ZN72_INTERNAL_12b4d556_36_flash_fwd_hdim128_e4m3_split_sm90_cu_ceb34e2a_30764cuda3std3__45__cpo3endE,(_ZN72_INTERNAL_12b4d556_36_flash_fwd_hdim128_e4m3_split_sm90_cu_ceb34e2a_30764cuda3std3__419piecewise_constructE - _ZN72_INTERNAL_12b4d556_36_flash_fwd_hdim128_e4m3_split_sm90_cu_ceb34e2a_30764cuda3std3__45__cpo3endE)
_ZN72_INTERNAL_12b4d556_36_flash_fwd_hdim128_e4m3_split_sm90_cu_ceb34e2a_30764cuda3std3__45__cpo3endE:
	.zero		1
	.type		_ZN72_INTERNAL_12b4d556_36_flash_fwd_hdim128_e4m3_split_sm90_cu_ceb34e2a_30764cuda3std3__419piecewise_constructE,@object
	.size		_ZN72_INTERNAL_12b4d556_36_flash_fwd_hdim128_e4m3_split_sm90_cu_ceb34e2a_30764cuda3std3__419piecewise_constructE,(_ZN72_INTERNAL_12b4d556_36_flash_fwd_hdim128_e4m3_split_sm90_cu_ceb34e2a_30764cuda3std3__45__cpo4cendE - _ZN72_INTERNAL_12b4d556_36_flash_fwd_hdim128_e4m3_split_sm90_cu_ceb34e2a_30764cuda3std3__419piecewise_constructE)
_ZN72_INTERNAL_12b4d556_36_flash_fwd_hdim128_e4m3_split_sm90_cu_ceb34e2a_30764cuda3std3__419piecewise_constructE:
	.zero		1
	.type		_ZN72_INTERNAL_12b4d556_36_flash_fwd_hdim128_e4m3_split_sm90_cu_ceb34e2a_30764cuda3std3__45__cpo4cendE,@object
	.size		_ZN72_INTERNAL_12b4d556_36_flash_fwd_hdim128_e4m3_split_sm90_cu_ceb34e2a_30764cuda3std3__45__cpo4cendE,(_ZN72_INTERNAL_12b4d556_36_flash_fwd_hdim128_e4m3_split_sm90_cu_ceb34e2a_30764cuda3std6ranges3__45__cpo4swapE - _ZN72_INTERNAL_12b4d556_36_flash_fwd_hdim128_e4m3_split_sm90_cu_ceb34e2a_30764cuda3std3__45__cpo4cendE)
_ZN72_INTERNAL_12b4d556_36_flash_fwd_hdim128_e4m3_split_sm90_cu_ceb34e2a_30764cuda3std3__45__cpo4cendE:
	.zero		1
	.type		_ZN72_INTERNAL_12b4d556_36_flash_fwd_hdim128_e4m3_split_sm90_cu_ceb34e2a_30764cuda3std6ranges3__45__cpo4swapE,@object
	.size		_ZN72_INTERNAL_12b4d556_36_flash_fwd_hdim128_e4m3_split_sm90_cu_ceb34e2a_30764cuda3std6ranges3__45__cpo4swapE,(.L_14 - _ZN72_INTERNAL_12b4d556_36_flash_fwd_hdim128_e4m3_split_sm90_cu_ceb34e2a_30764cuda3std6ranges3__45__cpo4swapE)
_ZN72_INTERNAL_12b4d556_36_flash_fwd_hdim128_e4m3_split_sm90_cu_ceb34e2a_30764cuda3std6ranges3__45__cpo4swapE:
	.zero		1
.L_14:


//--------------------- .nv.shared._ZN7cutlass13device_kernelIN5flash11enable_sm90INS1_16FlashAttnFwdSm90INS1_25CollectiveMainloopFwdSm90ILi2EN4cute5tupleIJNS5_1CILi1EEES8_S8_EEENS6_IJNS7_ILi128EEENS7_ILi224EEESA_EEELi128ENS_12float_e4m3_tEfNS_4arch4Sm90ELb0ELb0ELb0ELb1ELb0ELb0ELb0ELb1ELb1ELb1ELb1ELb0EEENS1_21CollectiveEpilogueFwdINS6_IJSA_SA_SB_EEES9_NS_10bfloat16_tESF_Li256ELb1ELb1ELb1ELb1EEENS1_36VarlenDynamicPersistentTileSchedulerILi128ELi224ELi256ELi128ELb1ELb1ELb1ELb0ELb1ELb1EEEEEEEEEvNT_6ParamsE --------------------------
	.section	.nv.shared._ZN7cutlass13device_kernelIN5flash11enable_sm90INS1_16FlashAttnFwdSm90INS1_25CollectiveMainloopFwdSm90ILi2EN4cute5tupleIJNS5_1CILi1EEES8_S8_EEENS6_IJNS7_ILi128EEENS7_ILi224EEESA_EEELi128ENS_12float_e4m3_tEfNS_4arch4Sm90ELb0ELb0ELb0ELb1ELb0ELb0ELb0ELb1ELb1ELb1ELb1ELb0EEENS1_21CollectiveEpilogueFwdINS6_IJSA_SA_SB_EEES9_NS_10bfloat16_tESF_Li256ELb1ELb1ELb1ELb1EEENS1_36VarlenDynamicPersistentTileSchedulerILi128ELi224ELi256ELi128ELb1ELb1ELb1ELb0ELb1ELb1EEEEEEEEEvNT_6ParamsE,"aw",@nobits
	.sectionflags	@""
	.align	16
	.zero		1024


//--------------------- .nv.shared._ZN7cutlass13device_kernelIN5flash11enable_sm90INS1_16FlashAttnFwdSm90INS1_25CollectiveMainloopFwdSm90ILi2EN4cute5tupleIJNS5_1CILi1EEES8_S8_EEENS6_IJNS7_ILi128EEENS7_ILi224EEESA_EEELi128ENS_12float_e4m3_tEfNS_4arch4Sm90ELb0ELb0ELb0ELb1ELb0ELb1ELb0ELb1ELb1ELb1ELb1ELb0EEENS1_21CollectiveEpilogueFwdINS6_IJSA_SA_SB_EEES9_NS_10bfloat16_tESF_Li256ELb1ELb1ELb1ELb1EEENS1_36VarlenDynamicPersistentTileSchedulerILi128ELi224ELi256ELi128ELb1ELb1ELb1ELb0ELb1ELb1EEEEEEEEEvNT_6ParamsE --------------------------
	.section	.nv.shared._ZN7cutlass13device_kernelIN5flash11enable_sm90INS1_16FlashAttnFwdSm90INS1_25CollectiveMainloopFwdSm90ILi2EN4cute5tupleIJNS5_1CILi1EEES8_S8_EEENS6_IJNS7_ILi128EEENS7_ILi224EEESA_EEELi128ENS_12float_e4m3_tEfNS_4arch4Sm90ELb0ELb0ELb0ELb1ELb0ELb1ELb0ELb1ELb1ELb1ELb1ELb0EEENS1_21CollectiveEpilogueFwdINS6_IJSA_SA_SB_EEES9_NS_10bfloat16_tESF_Li256ELb1ELb1ELb1ELb1EEENS1_36VarlenDynamicPersistentTileSchedulerILi128ELi224ELi256ELi128ELb1ELb1ELb1ELb0ELb1ELb1EEEEEEEEEvNT_6ParamsE,"aw",@nobits
	.sectionflags	@""
	.align	16
	.zero		1024


//--------------------- .nv.shared._ZN7cutlass13device_kernelIN5flash11enable_sm90INS1_16FlashAttnFwdSm90INS1_25CollectiveMainloopFwdSm90ILi2EN4cute5tupleIJNS5_1CILi1EEES8_S8_EEENS6_IJNS7_ILi128EEENS7_ILi224EEESA_EEELi128ENS_12float_e4m3_tEfNS_4arch4Sm90ELb0ELb1ELb0ELb0ELb0ELb0ELb0ELb1ELb1ELb1ELb1ELb0EEENS1_21CollectiveEpilogueFwdINS6_IJSA_SA_SB_EEES9_NS_10bfloat16_tESF_Li256ELb0ELb1ELb1ELb1EEENS1_19SingleTileSchedulerILb0ELb1ELb1ELi128EEEEEEEEEvNT_6ParamsE --------------------------
	.section	.nv.shared._ZN7cutlass13device_kernelIN5flash11enable_sm90INS1_16FlashAttnFwdSm90INS1_25CollectiveMainloopFwdSm90ILi2EN4cute5tupleIJNS5_1CILi1EEES8_S8_EEENS6_IJNS7_ILi128EEENS7_ILi224EEESA_EEELi128ENS_12float_e4m3_tEfNS_4arch4Sm90ELb0ELb1ELb0ELb0ELb0ELb0ELb0ELb1ELb1ELb1ELb1ELb0EEENS1_21CollectiveEpilogueFwdINS6_IJSA_SA_SB_EEES9_NS_10bfloat16_tESF_Li256ELb0ELb1ELb1ELb1EEENS1_19SingleTileSchedulerILb0ELb1ELb1ELi128EEEEEEEEEvNT_6ParamsE,"aw",@nobits
	.sectionflags	@""
	.align	16
	.zero		1024


//--------------------- .nv.shared._ZN7cutlass13device_kernelIN5flash11enable_sm90INS1_16FlashAttnFwdSm90INS1_25CollectiveMainloopFwdSm90ILi2EN4cute5tupleIJNS5_1CILi1EEES8_S8_EEENS6_IJNS7_ILi128EEENS7_ILi224EEESA_EEELi128ENS_12float_e4m3_tEfNS_4arch4Sm90ELb0ELb1ELb0ELb1ELb0ELb0ELb0ELb1ELb1ELb1ELb1ELb0EEENS1_21CollectiveEpilogueFwdINS6_IJSA_SA_SB_EEES9_NS_10bfloat16_tESF_Li256ELb1ELb1ELb1ELb1EEENS1_36VarlenDynamicPersistentTileSchedulerILi128ELi224ELi256ELi128ELb1ELb1ELb1ELb1ELb0ELb1EEEEEEEEEvNT_6ParamsE --------------------------
	.section	.nv.shared._ZN7cutlass13device_kernelIN5flash11enable_sm90INS1_16FlashAttnFwdSm90INS1_25CollectiveMainloopFwdSm90ILi2EN4cute5tupleIJNS5_1CILi1EEES8_S8_EEENS6_IJNS7_ILi128EEENS7_ILi224EEESA_EEELi128ENS_12float_e4m3_tEfNS_4arch4Sm90ELb0ELb1ELb0ELb1ELb0ELb0ELb0ELb1ELb1ELb1ELb1ELb0EEENS1_21CollectiveEpilogueFwdINS6_IJSA_SA_SB_EEES9_NS_10bfloat16_tESF_Li256ELb1ELb1ELb1ELb1EEENS1_36VarlenDynamicPersistentTileSchedulerILi128ELi224ELi256ELi128ELb1ELb1ELb1ELb1ELb0ELb1EEEEEEEEEvNT_6ParamsE,"aw",@nobits
	.sectionflags	@""
	.align	16
	.zero		1024


//--------------------- .nv.shared._ZN7cutlass13device_kernelIN5flash11enable_sm90INS1_16FlashAttnFwdSm90INS1_25CollectiveMainloopFwdSm90ILi2EN4cute5tupleIJNS5_1CILi1EEES8_S8_EEENS6_IJNS7_ILi128EEENS7_ILi224EEESA_EEELi128ENS_12float_e4m3_tEfNS_4arch4Sm90ELb0ELb1ELb0ELb1ELb0ELb1ELb0ELb1ELb1ELb1ELb1ELb0EEENS1_21CollectiveEpilogueFwdINS6_IJSA_SA_SB_EEES9_NS_10bfloat16_tESF_Li256ELb1ELb1ELb1ELb1EEENS1_36VarlenDynamicPersistentTileSchedulerILi128ELi224ELi256ELi128ELb1ELb1ELb1ELb1ELb0ELb1EEEEEEEEEvNT_6ParamsE --------------------------
	.section	.nv.shared._ZN7cutlass13device_kernelIN5flash11enable_sm90INS1_16FlashAttnFwdSm90INS1_25CollectiveMainloopFwdSm90ILi2EN4cute5tupleIJNS5_1CILi1EEES8_S8_EEENS6_IJNS7_ILi128EEENS7_ILi224EEESA_EEELi128ENS_12float_e4m3_tEfNS_4arch4Sm90ELb0ELb1ELb0ELb1ELb0ELb1ELb0ELb1ELb1ELb1ELb1ELb0EEENS1_21CollectiveEpilogueFwdINS6_IJSA_SA_SB_EEES9_NS_10bfloat16_tESF_Li256ELb1ELb1ELb1ELb1EEENS1_36VarlenDynamicPersistentTileSchedulerILi128ELi224ELi256ELi128ELb1ELb1ELb1ELb1ELb0ELb1EEEEEEEEEvNT_6ParamsE,"aw",@nobits
	.sectionflags	@""
	.align	16
	.zero		1024


//--------------------- .nv.shared._ZN7cutlass13device_kernelIN5flash11enable_sm90INS1_16FlashAttnFwdSm90INS1_25CollectiveMainloopFwdSm90ILi2EN4cute5tupleIJNS5_1CILi1EEES8_S8_EEENS6_IJNS7_ILi128EEENS7_ILi224EEESA_EEELi128ENS_12float_e4m3_tEfNS_4arch4Sm90ELb1ELb0ELb0ELb0ELb0ELb0ELb0ELb1ELb1ELb1ELb1ELb0EEENS1_21CollectiveEpilogueFwdINS6_IJSA_SA_SB_EEES9_NS_10bfloat16_tESF_Li256ELb0ELb1ELb1ELb1EEENS1_19SingleTileSchedulerILb0ELb1ELb1ELi128EEEEEEEEEvNT_6ParamsE --------------------------
	.section	.nv.shared._ZN7cutlass13device_kernelIN5flash11enable_sm90INS1_16FlashAttnFwdSm90INS1_25CollectiveMainloopFwdSm90ILi2EN4cute5tupleIJNS5_1CILi1EEES8_S8_EEENS6_IJNS7_ILi128EEENS7_ILi224EEESA_EEELi128ENS_12float_e4m3_tEfNS_4arch4Sm90ELb1ELb0ELb0ELb0ELb0ELb0ELb0ELb1ELb1ELb1ELb1ELb0EEENS1_21CollectiveEpilogueFwdINS6_IJSA_SA_SB_EEES9_NS_10bfloat16_tESF_Li256ELb0ELb1ELb1ELb1EEENS1_19SingleTileSchedulerILb0ELb1ELb1ELi128EEEEEEEEEvNT_6ParamsE,"aw",@nobits
	.sectionflags	@""
	.align	16
	.zero		1024


//--------------------- .nv.shared._ZN7cutlass13device_kernelIN5flash11enable_sm90INS1_16FlashAttnFwdSm90INS1_25CollectiveMainloopFwdSm90ILi2EN4cute5tupleIJNS5_1CILi1EEES8_S8_EEENS6_IJNS7_ILi128EEENS7_ILi224EEESA_EEELi128ENS_12float_e4m3_tEfNS_4arch4Sm90ELb1ELb0ELb0ELb1ELb0ELb0ELb0ELb1ELb1ELb1ELb1ELb0EEENS1_21CollectiveEpilogueFwdINS6_IJSA_SA_SB_EEES9_NS_10bfloat16_tESF_Li256ELb1ELb1ELb1ELb1EEENS1_36VarlenDynamicPersistentTileSchedulerILi128ELi224ELi256ELi128ELb1ELb1ELb1ELb1ELb1ELb1EEEEEEEEEvNT_6ParamsE --------------------------
	.section	.nv.shared._ZN7cutlass13device_kernelIN5flash11enable_sm90INS1_16FlashAttnFwdSm90INS1_25CollectiveMainloopFwdSm90ILi2EN4cute5tupleIJNS5_1CILi1EEES8_S8_EEENS6_IJNS7_ILi128EEENS7_ILi224EEESA_EEELi128ENS_12float_e4m3_tEfNS_4arch4Sm90ELb1ELb0ELb0ELb1ELb0ELb0ELb0ELb1ELb1ELb1ELb1ELb0EEENS1_21CollectiveEpilogueFwdINS6_IJSA_SA_SB_EEES9_NS_10bfloat16_tESF_Li256ELb1ELb1ELb1ELb1EEENS1_36VarlenDynamicPersistentTileSchedulerILi128ELi224ELi256ELi128ELb1ELb1ELb1ELb1ELb1ELb1EEEEEEEEEvNT_6ParamsE,"aw",@nobits
	.sectionflags	@""
	.align	16
	.zero		1024


//--------------------- .nv.shared._ZN7cutlass13device_kernelIN5flash11enable_sm90INS1_16FlashAttnFwdSm90INS1_25CollectiveMainloopFwdSm90ILi2EN4cute5tupleIJNS5_1CILi1EEES8_S8_EEENS6_IJNS7_ILi128EEENS7_ILi224EEESA_EEELi128ENS_12float_e4m3_tEfNS_4arch4Sm90ELb1ELb0ELb0ELb1ELb0ELb1ELb0ELb1ELb1ELb1ELb1ELb0EEENS1_21CollectiveEpilogueFwdINS6_IJSA_SA_SB_EEES9_NS_10bfloat16_tESF_Li256ELb1ELb1ELb1ELb1EEENS1_36VarlenDynamicPersistentTileSchedulerILi128ELi224ELi256ELi128ELb1ELb1ELb1ELb1ELb1ELb1EEEEEEEEEvNT_6ParamsE --------------------------
	.section	.nv.shared._ZN7cutlass13device_kernelIN5flash11enable_sm90INS1_16FlashAttnFwdSm90INS1_25CollectiveMainloopFwdSm90ILi2EN4cute5tupleIJNS5_1CILi1EEES8_S8_EEENS6_IJNS7_ILi128EEENS7_ILi224EEESA_EEELi128ENS_12float_e4m3_tEfNS_4arch4Sm90ELb1ELb0ELb0ELb1ELb0ELb1ELb0ELb1ELb1ELb1ELb1ELb0EEENS1_21CollectiveEpilogueFwdINS6_IJSA_SA_SB_EEES9_NS_10bfloat16_tESF_Li256ELb1ELb1ELb1ELb1EEENS1_36VarlenDynamicPersistentTileSchedulerILi128ELi224ELi256ELi128ELb1ELb1ELb1ELb1ELb1ELb1EEEEEEEEEvNT_6ParamsE,"aw",@nobits
	.sectionflags	@""
	.align	16
	.zero		1024


//--------------------- .nv.constant0._ZN7cutlass13device_kernelIN5flash11enable_sm90INS1_16FlashAttnFwdSm90INS1_25CollectiveMainloopFwdSm90ILi2EN4cute5tupleIJNS5_1CILi1EEES8_S8_EEENS6_IJNS7_ILi128EEENS7_ILi224EEESA_EEELi128ENS_12float_e4m3_tEfNS_4arch4Sm90ELb0ELb0ELb0ELb0ELb0ELb0ELb0ELb1ELb1ELb1ELb1ELb0EEENS1_21CollectiveEpilogueFwdINS6_IJSA_SA_SB_EEES9_NS_10bfloat16_tESF_Li256ELb0ELb1ELb1ELb1EEENS1_19SingleTileSchedulerILb0ELb1ELb1ELi128EEEEEEEEEvNT_6ParamsE --------------------------
	.section	.nv.constant0._ZN7cutlass13device_kernelIN5flash11enable_sm90INS1_16FlashAttnFwdSm90INS1_25CollectiveMainloopFwdSm90ILi2EN4cute5tupleIJNS5_1CILi1EEES8_S8_EEENS6_IJNS7_ILi128EEENS7_ILi224EEESA_EEELi128ENS_12float_e4m3_tEfNS_4arch4Sm90ELb0ELb0ELb0ELb0ELb0ELb0ELb0ELb1ELb1ELb1ELb1ELb0EEENS1_21CollectiveEpilogueFwdINS6_IJSA_SA_SB_EEES9_NS_10bfloat16_tESF_Li256ELb0ELb1ELb1ELb1EEENS1_19SingleTileSchedulerILb0ELb1ELb1ELi128EEEEEEEEEvNT_6ParamsE,"a",@progbits
	.sectionflags	@""
	.align	4
.nv.constant0._ZN7cutlass13device_kernelIN5flash11enable_sm90INS1_16FlashAttnFwdSm90INS1_25CollectiveMainloopFwdSm90ILi2EN4cute5tupleIJNS5_1CILi1EEES8_S8_EEENS6_IJNS7_ILi128EEENS7_ILi224EEESA_EEELi128ENS_12float_e4m3_tEfNS_4arch4Sm90ELb0ELb0ELb0ELb0ELb0ELb0ELb0ELb1ELb1ELb1ELb1ELb0EEENS1_21CollectiveEpilogueFwdINS6_IJSA_SA_SB_EEES9_NS_10bfloat16_tESF_Li256ELb0ELb1ELb1ELb1EEENS1_19SingleTileSchedulerILb0ELb1ELb1ELi128EEEEEEEEEvNT_6ParamsE:
	.zero		3200


//--------------------- .nv.constant0._ZN7cutlass13device_kernelIN5flash11enable_sm90INS1_16FlashAttnFwdSm90INS1_25CollectiveMainloopFwdSm90ILi2EN4cute5tupleIJNS5_1CILi1EEES8_S8_EEENS6_IJNS7_ILi128EEENS7_ILi224EEESA_EEELi128ENS_12float_e4m3_tEfNS_4arch4Sm90ELb0ELb0ELb0ELb1ELb0ELb0ELb0ELb1ELb1ELb1ELb1ELb0EEENS1_21CollectiveEpilogueFwdINS6_IJSA_SA_SB_EEES9_NS_10bfloat16_tESF_Li256ELb1ELb1ELb1ELb1EEENS1_36VarlenDynamicPersistentTileSchedulerILi128ELi224ELi256ELi128ELb1ELb1ELb1ELb0ELb1ELb1EEEEEEEEEvNT_6ParamsE --------------------------
	.section	.nv.constant0._ZN7cutlass13device_kernelIN5flash11enable_sm90INS1_16FlashAttnFwdSm90INS1_25CollectiveMainloopFwdSm90ILi2EN4cute5tupleIJNS5_1CILi1EEES8_S8_EEENS6_IJNS7_ILi128EEENS7_ILi224EEESA_EEELi128ENS_12float_e4m3_tEfNS_4arch4Sm90ELb0ELb0ELb0ELb1ELb0ELb0ELb0ELb1ELb1ELb1ELb1ELb0EEENS1_21CollectiveEpilogueFwdINS6_IJSA_SA_SB_EEES9_NS_10bfloat16_tESF_Li256ELb1ELb1ELb1ELb1EEENS1_36VarlenDynamicPersistentTileSchedulerILi128ELi224ELi256ELi128ELb1ELb1ELb1ELb0ELb1ELb1EEEEEEEEEvNT_6ParamsE,"a",@progbits
	.sectionflags	@""
	.align	4
.nv.constant0._ZN7cutlass13device_kernelIN5flash11enable_sm90INS1_16FlashAttnFwdSm90INS1_25CollectiveMainloopFwdSm90ILi2EN4cute5tupleIJNS5_1CILi1EEES8_S8_EEENS6_IJNS7_ILi128EEENS7_ILi224EEESA_EEELi128ENS_12float_e4m3_tEfNS_4arch4Sm90ELb0ELb0ELb0ELb1ELb0ELb0ELb0ELb1ELb1ELb1ELb1ELb0EEENS1_21CollectiveEpilogueFwdINS6_IJSA_SA_SB_EEES9_NS_10bfloat16_tESF_Li256ELb1ELb1ELb1ELb1EEENS1_36VarlenDynamicPersistentTileSchedulerILi128ELi224ELi256ELi128ELb1ELb1ELb1ELb0ELb1ELb1EEEEEEEEEvNT_6ParamsE:
	.zero		3328


//--------------------- .nv.constant0._ZN7cutlass13device_kernelIN5flash11enable_sm90INS1_16FlashAttnFwdSm90INS1_25CollectiveMainloopFwdSm90ILi2EN4cute5tupleIJNS5_1CILi1EEES8_S8_EEENS6_IJNS7_ILi128EEENS7_ILi224EEESA_EEELi128ENS_12float_e4m3_tEfNS_4arch4Sm90ELb0ELb0ELb0ELb1ELb0ELb1ELb0ELb1ELb1ELb1ELb1ELb0EEENS1_21CollectiveEpilogueFwdINS6_IJSA_SA_SB_EEES9_NS_10bfloat16_tESF_Li256ELb1ELb1ELb1ELb1EEENS1_36VarlenDynamicPersistentTileSchedulerILi128ELi224ELi256ELi128ELb1ELb1ELb1ELb0ELb1ELb1EEEEEEEEEvNT_6ParamsE --------------------------
	.section	.nv.constant0._ZN7cutlass13device_kernelIN5flash11enable_sm90INS1_16FlashAttnFwdSm90INS1_25CollectiveMainloopFwdSm90ILi2EN4cute5tupleIJNS5_1CILi1EEES8_S8_EEENS6_IJNS7_ILi128EEENS7_ILi224EEESA_EEELi128ENS_12float_e4m3_tEfNS_4arch4Sm90ELb0ELb0ELb0ELb1ELb0ELb1ELb0ELb1ELb1ELb1ELb1ELb0EEENS1_21CollectiveEpilogueFwdINS6_IJSA_SA_SB_EEES9_NS_10bfloat16_tESF_Li256ELb1ELb1ELb1ELb1EEENS1_36VarlenDynamicPersistentTileSchedulerILi128ELi224ELi256ELi128ELb1ELb1ELb1ELb0ELb1ELb1EEEEEEEEEvNT_6ParamsE,"a",@progbits
	.sectionflags	@""
	.align	4
.nv.constant0._ZN7cutlass13device_kernelIN5flash11enable_sm90INS1_16FlashAttnFwdSm90INS1_25CollectiveMainloopFwdSm90ILi2EN4cute5tupleIJNS5_1CILi1EEES8_S8_EEENS6_IJNS7_ILi128EEENS7_ILi224EEESA_EEELi128ENS_12float_e4m3_tEfNS_4arch4Sm90ELb0ELb0ELb0ELb1ELb0ELb1ELb0ELb1ELb1ELb1ELb1ELb0EEENS1_21CollectiveEpilogueFwdINS6_IJSA_SA_SB_EEES9_NS_10bfloat16_tESF_Li256ELb1ELb1ELb1ELb1EEENS1_36VarlenDynamicPersistentTileSchedulerILi128ELi224ELi256ELi128ELb1ELb1ELb1ELb0ELb1ELb1EEEEEEEEEvNT_6ParamsE:
	.zero		3328


//--------------------- .nv.constant0._ZN7cutlass13device_kernelIN5flash11enable_sm90INS1_16FlashAttnFwdSm90INS1_25CollectiveMainloopFwdSm90ILi2EN4cute5tupleIJNS5_1CILi1EEES8_S8_EEENS6_IJNS7_ILi128EEENS7_ILi224EEESA_EEELi128ENS_12float_e4m3_tEfNS_4arch4Sm90ELb0ELb1ELb0ELb0ELb0ELb0ELb0ELb1ELb1ELb1ELb1ELb0EEENS1_21CollectiveEpilogueFwdINS6_IJSA_SA_SB_EEES9_NS_10bfloat16_tESF_Li256ELb0ELb1ELb1ELb1EEENS1_19SingleTileSchedulerILb0ELb1ELb1ELi128EEEEEEEEEvNT_6ParamsE --------------------------
	.section	.nv.constant0._ZN7cutlass13device_kernelIN5flash11enable_sm90INS1_16FlashAttnFwdSm90INS1_25CollectiveMainloopFwdSm90ILi2EN4cute5tupleIJNS5_1CILi1EEES8_S8_EEENS6_IJNS7_ILi128EEENS7_ILi224EEESA_EEELi128ENS_12float_e4m3_tEfNS_4arch4Sm90ELb0ELb1ELb0ELb0ELb0ELb0ELb0ELb1ELb1ELb1ELb1ELb0EEENS1_21CollectiveEpilogueFwdINS6_IJSA_SA_SB_EEES9_NS_10bfloat16_tESF_Li256ELb0ELb1ELb1ELb1EEENS1_19SingleTileSchedulerILb0ELb1ELb1ELi128EEEEEEEEEvNT_6ParamsE,"a",@progbits
	.sectionflags	@""
	.align	4
.nv.constant0._ZN7cutlass13device_kernelIN5flash11enable_sm90INS1_16FlashAttnFwdSm90INS1_25CollectiveMainloopFwdSm90ILi2EN4cute5tupleIJNS5_1CILi1EEES8_S8_EEENS6_IJNS7_ILi128EEENS7_ILi224EEESA_EEELi128ENS_12float_e4m3_tEfNS_4arch4Sm90ELb0ELb1ELb0ELb0ELb0ELb0ELb0ELb1ELb1ELb1ELb1ELb0EEENS1_21CollectiveEpilogueFwdINS6_IJSA_SA_SB_EEES9_NS_10bfloat16_tESF_Li256ELb0ELb1ELb1ELb1EEENS1_19SingleTileSchedulerILb0ELb1ELb1ELi128EEEEEEEEEvNT_6ParamsE:
	.zero		3200


//--------------------- .nv.constant0._ZN7cutlass13device_kernelIN5flash11enable_sm90INS1_16FlashAttnFwdSm90INS1_25CollectiveMainloopFwdSm90ILi2EN4cute5tupleIJNS5_1CILi1EEES8_S8_EEENS6_IJNS7_ILi128EEENS7_ILi224EEESA_EEELi128ENS_12float_e4m3_tEfNS_4arch4Sm90ELb0ELb1ELb0ELb1ELb0ELb0ELb0ELb1ELb1ELb1ELb1ELb0EEENS1_21CollectiveEpilogueFwdINS6_IJSA_SA_SB_EEES9_NS_10bfloat16_tESF_Li256ELb1ELb1ELb1ELb1EEENS1_36VarlenDynamicPersistentTileSchedulerILi128ELi224ELi256ELi128ELb1ELb1ELb1ELb1ELb0ELb1EEEEEEEEEvNT_6ParamsE --------------------------
	.section	.nv.constant0._ZN7cutlass13device_kernelIN5flash11enable_sm90INS1_16FlashAttnFwdSm90INS1_25CollectiveMainloopFwdSm90ILi2EN4cute5tupleIJNS5_1CILi1EEES8_S8_EEENS6_IJNS7_ILi128EEENS7_ILi224EEESA_EEELi128ENS_12float_e4m3_tEfNS_4arch4Sm90ELb0ELb1ELb0ELb1ELb0ELb0ELb0ELb1ELb1ELb1ELb1ELb0EEENS1_21CollectiveEpilogueFwdINS6_IJSA_SA_SB_EEES9_NS_10bfloat16_tESF_Li256ELb1ELb1ELb1ELb1EEENS1_36VarlenDynamicPersistentTileSchedulerILi128ELi224ELi256ELi128ELb1ELb1ELb1ELb1ELb0ELb1EEEEEEEEEvNT_6ParamsE,"a",@progbits
	.sectionflags	@""
	.align	4
.nv.constant0._ZN7cutlass13device_kernelIN5flash11enable_sm90INS1_16FlashAttnFwdSm90INS1_25CollectiveMainloopFwdSm90ILi2EN4cute5tupleIJNS5_1CILi1EEES8_S8_EEENS6_IJNS7_ILi128EEENS7_ILi224EEESA_EEELi128ENS_12float_e4m3_tEfNS_4arch4Sm90ELb0ELb1ELb0ELb1ELb0ELb0ELb0ELb1ELb1ELb1ELb1ELb0EEENS1_21CollectiveEpilogueFwdINS6_IJSA_SA_SB_EEES9_NS_10bfloat16_tESF_Li256ELb1ELb1ELb1ELb1EEENS1_36VarlenDynamicPersistentTileSchedulerILi128ELi224ELi256ELi128ELb1ELb1ELb1ELb1ELb0ELb1EEEEEEEEEvNT_6ParamsE:
	.zero		3328


//--------------------- .nv.constant0._ZN7cutlass13device_kernelIN5flash11enable_sm90INS1_16FlashAttnFwdSm90INS1_25CollectiveMainloopFwdSm90ILi2EN4cute5tupleIJNS5_1CILi1EEES8_S8_EEENS6_IJNS7_ILi128EEENS7_ILi224EEESA_EEELi128ENS_12float_e4m3_tEfNS_4arch4Sm90ELb0ELb1ELb0ELb1ELb0ELb1ELb0ELb1ELb1ELb1ELb1ELb0EEENS1_21CollectiveEpilogueFwdINS6_IJSA_SA_SB_EEES9_NS_10bfloat16_tESF_Li256ELb1ELb1ELb1ELb1EEENS1_36VarlenDynamicPersistentTileSchedulerILi128ELi224ELi256ELi128ELb1ELb1ELb1ELb1ELb0ELb1EEEEEEEEEvNT_6ParamsE --------------------------
	.section	.nv.constant0._ZN7cutlass13device_kernelIN5flash11enable_sm90INS1_16FlashAttnFwdSm90INS1_25CollectiveMainloopFwdSm90ILi2EN4cute5tupleIJNS5_1CILi1EEES8_S8_EEENS6_IJNS7_ILi128EEENS7_ILi224EEESA_EEELi128ENS_12float_e4m3_tEfNS_4arch4Sm90ELb0ELb1ELb0ELb1ELb0ELb1ELb0ELb1ELb1ELb1ELb1ELb0EEENS1_21CollectiveEpilogueFwdINS6_IJSA_SA_SB_EEES9_NS_10bfloat16_tESF_Li256ELb1ELb1ELb1ELb1EEENS1_36VarlenDynamicPersistentTileSchedulerILi128ELi224ELi256ELi128ELb1ELb1ELb1ELb1ELb0ELb1EEEEEEEEEvNT_6ParamsE,"a",@progbits
	.sectionflags	@""
	.align	4
.nv.constant0._ZN7cutlass13device_kernelIN5flash11enable_sm90INS1_16FlashAttnFwdSm90INS1_25CollectiveMainloopFwdSm90ILi2EN4cute5tupleIJNS5_1CILi1EEES8_S8_EEENS6_IJNS7_ILi128EEENS7_ILi224EEESA_EEELi128ENS_12float_e4m3_tEfNS_4arch4Sm90ELb0ELb1ELb0ELb1ELb0ELb1ELb0ELb1ELb1ELb1ELb1ELb0EEENS1_21CollectiveEpilogueFwdINS6_IJSA_SA_SB_EEES9_NS_10bfloat16_tESF_Li256ELb1ELb1ELb1ELb1EEENS1_36VarlenDynamicPersistentTileSchedulerILi128ELi224ELi256ELi128ELb1ELb1ELb1ELb1ELb0ELb1EEEEEEEEEvNT_6ParamsE:
	.zero		3328


//--------------------- .nv.constant0._ZN7cutlass13device_kernelIN5flash11enable_sm90INS1_16FlashAttnFwdSm90INS1_25CollectiveMainloopFwdSm90ILi2EN4cute5tupleIJNS5_1CILi1EEES8_S8_EEENS6_IJNS7_ILi128EEENS7_ILi224EEESA_EEELi128ENS_12float_e4m3_tEfNS_4arch4Sm90ELb1ELb0ELb0ELb0ELb0ELb0ELb0ELb1ELb1ELb1ELb1ELb0EEENS1_21CollectiveEpilogueFwdINS6_IJSA_SA_SB_EEES9_NS_10bfloat16_tESF_Li256ELb0ELb1ELb1ELb1EEENS1_19SingleTileSchedulerILb0ELb1ELb1ELi128EEEEEEEEEvNT_6ParamsE --------------------------
	.section	.nv.constant0._ZN7cutlass13device_kernelIN5flash11enable_sm90INS1_16FlashAttnFwdSm90INS1_25CollectiveMainloopFwdSm90ILi2EN4cute5tupleIJNS5_1CILi1EEES8_S8_EEENS6_IJNS7_ILi128EEENS7_ILi224EEESA_EEELi128ENS_12float_e4m3_tEfNS_4arch4Sm90ELb1ELb0ELb0ELb0ELb0ELb0ELb0ELb1ELb1ELb1ELb1ELb0EEENS1_21CollectiveEpilogueFwdINS6_IJSA_SA_SB_EEES9_NS_10bfloat16_tESF_Li256ELb0ELb1ELb1ELb1EEENS1_19SingleTileSchedulerILb0ELb1ELb1ELi128EEEEEEEEEvNT_6ParamsE,"a",@progbits
	.sectionflags	@""
	.align	4
.nv.constant0._ZN7cutlass13device_kernelIN5flash11enable_sm90INS1_16FlashAttnFwdSm90INS1_25CollectiveMainloopFwdSm90ILi2EN4cute5tupleIJNS5_1CILi1EEES8_S8_EEENS6_IJNS7_ILi128EEENS7_ILi224EEESA_EEELi128ENS_12float_e4m3_tEfNS_4arch4Sm90ELb1ELb0ELb0ELb0ELb0ELb0ELb0ELb1ELb1ELb1ELb1ELb0EEENS1_21CollectiveEpilogueFwdINS6_IJSA_SA_SB_EEES9_NS_10bfloat16_tESF_Li256ELb0ELb1ELb1ELb1EEENS1_19SingleTileSchedulerILb0ELb1ELb1ELi128EEEEEEEEEvNT_6ParamsE:
	.zero		3200


//--------------------- .nv.constant0._ZN7cutlass13device_kernelIN5flash11enable_sm90INS1_16FlashAttnFwdSm90INS1_25CollectiveMainloopFwdSm90ILi2EN4cute5tupleIJNS5_1CILi1EEES8_S8_EEENS6_IJNS7_ILi128EEENS7_ILi224EEESA_EEELi128ENS_12float_e4m3_tEfNS_4arch4Sm90ELb1ELb0ELb0ELb1ELb0ELb0ELb0ELb1ELb1ELb1ELb1ELb0EEENS1_21CollectiveEpilogueFwdINS6_IJSA_SA_SB_EEES9_NS_10bfloat16_tESF_Li256ELb1ELb1ELb1ELb1EEENS1_36VarlenDynamicPersistentTileSchedulerILi128ELi224ELi256ELi128ELb1ELb1ELb1ELb1ELb1ELb1EEEEEEEEEvNT_6ParamsE --------------------------
	.section	.nv.constant0._ZN7cutlass13device_kernelIN5flash11enable_sm90INS1_16FlashAttnFwdSm90INS1_25CollectiveMainloopFwdSm90ILi2EN4cute5tupleIJNS5_1CILi1EEES8_S8_EEENS6_IJNS7_ILi128EEENS7_ILi224EEESA_EEELi128ENS_12float_e4m3_tEfNS_4arch4Sm90ELb1ELb0ELb0ELb1ELb0ELb0ELb0ELb1ELb1ELb1ELb1ELb0EEENS1_21CollectiveEpilogueFwdINS6_IJSA_SA_SB_EEES9_NS_10bfloat16_tESF_Li256ELb1ELb1ELb1ELb1EEENS1_36VarlenDynamicPersistentTileSchedulerILi128ELi224ELi256ELi128ELb1ELb1ELb1ELb1ELb1ELb1EEEEEEEEEvNT_6ParamsE,"a",@progbits
	.sectionflags	@""
	.align	4
.nv.constant0._ZN7cutlass13device_kernelIN5flash11enable_sm90INS1_16FlashAttnFwdSm90INS1_25CollectiveMainloopFwdSm90ILi2EN4cute5tupleIJNS5_1CILi1EEES8_S8_EEENS6_IJNS7_ILi128EEENS7_ILi224EEESA_EEELi128ENS_12float_e4m3_tEfNS_4arch4Sm90ELb1ELb0ELb0ELb1ELb0ELb0ELb0ELb1ELb1ELb1ELb1ELb0EEENS1_21CollectiveEpilogueFwdINS6_IJSA_SA_SB_EEES9_NS_10bfloat16_tESF_Li256ELb1ELb1ELb1ELb1EEENS1_36VarlenDynamicPersistentTileSchedulerILi128ELi224ELi256ELi128ELb1ELb1ELb1ELb1ELb1ELb1EEEEEEEEEvNT_6ParamsE:
	.zero		3328


//--------------------- .nv.constant0._ZN7cutlass13device_kernelIN5flash11enable_sm90INS1_16FlashAttnFwdSm90INS1_25CollectiveMainloopFwdSm90ILi2EN4cute5tupleIJNS5_1CILi1EEES8_S8_EEENS6_IJNS7_ILi128EEENS7_ILi224EEESA_EEELi128ENS_12float_e4m3_tEfNS_4arch4Sm90ELb1ELb0ELb0ELb1ELb0ELb1ELb0ELb1ELb1ELb1ELb1ELb0EEENS1_21CollectiveEpilogueFwdINS6_IJSA_SA_SB_EEES9_NS_10bfloat16_tESF_Li256ELb1ELb1ELb1ELb1EEENS1_36VarlenDynamicPersistentTileSchedulerILi128ELi224ELi256ELi128ELb1ELb1ELb1ELb1ELb1ELb1EEEEEEEEEvNT_6ParamsE --------------------------
	.section	.nv.constant0._ZN7cutlass13device_kernelIN5flash11enable_sm90INS1_16FlashAttnFwdSm90INS1_25CollectiveMainloopFwdSm90ILi2EN4cute5tupleIJNS5_1CILi1EEES8_S8_EEENS6_IJNS7_ILi128EEENS7_ILi224EEESA_EEELi128ENS_12float_e4m3_tEfNS_4arch4Sm90ELb1ELb0ELb0ELb1ELb0ELb1ELb0ELb1ELb1ELb1ELb1ELb0EEENS1_21CollectiveEpilogueFwdINS6_IJSA_SA_SB_EEES9_NS_10bfloat16_tESF_Li256ELb1ELb1ELb1ELb1EEENS1_36VarlenDynamicPersistentTileSchedulerILi128ELi224ELi256ELi128ELb1ELb1ELb1ELb1ELb1ELb1EEEEEEEEEvNT_6ParamsE,"a",@progbits
	.sectionflags	@""
	.align	4
.nv.constant0._ZN7cutlass13device_kernelIN5flash11enable_sm90INS1_16FlashAttnFwdSm90INS1_25CollectiveMainloopFwdSm90ILi2EN4cute5tupleIJNS5_1CILi1EEES8_S8_EEENS6_IJNS7_ILi128EEENS7_ILi224EEESA_EEELi128ENS_12float_e4m3_tEfNS_4arch4Sm90ELb1ELb0ELb0ELb1ELb0ELb1ELb0ELb1ELb1ELb1ELb1ELb0EEENS1_21CollectiveEpilogueFwdINS6_IJSA_SA_SB_EEES9_NS_10bfloat16_tESF_Li256ELb1ELb1ELb1ELb1EEENS1_36VarlenDynamicPersistentTileSchedulerILi128ELi224ELi256ELi128ELb1ELb1ELb1ELb1ELb1ELb1EEEEEEEEEvNT_6ParamsE:
	.zero		3328


//--------------------- SYMBOLS --------------------------

	.type		.nv.reservedSmem.offset0,@object
	.size		.nv.reservedSmem.offset0,0x4
	.type		__assertfail,@function
